	.target	sm_90a

	.elftype	@"ET_EXEC"


//--------------------- .note.nv.tkinfo           --------------------------
	.section	.note.nv.tkinfo,"",@"SHT_NOTE"
	.sectionflags	@"SHF_NOTE_NV_TKINFO"
	.tkinfo
        /*0018*/ 	.word	0x00000002
        /*0030*/ 	.string	""
        /*0030*/ 	.string	"ptxas"
        /*0030*/ 	.string	"Cuda compilation tools, release 13.0, V13.0.88"
        /*0030*/ 	.string	"Build cuda_13.0.r13.0/compiler.36424714_0"
        /*0030*/ 	.string	"-arch sm_90a -m 64 "



//--------------------- .note.nv.cuinfo           --------------------------
	.section	.note.nv.cuinfo,"",@"SHT_NOTE"
	.sectionflags	@"SHF_NOTE_NV_CUINFO"
        /*0018*/ 	.short	0x0002
        /*001a*/ 	.short	0x005a
        /*001c*/ 	.short	0x0082
	.zero		2


//--------------------- .nv.info                  --------------------------
	.section	.nv.info,"",@"SHT_CUDA_INFO"
	.align	4


	//----- nvinfo : EIATTR_REGCOUNT
	.align		4
        /*0000*/ 	.byte	0x04, 0x2f
        /*0002*/ 	.short	(.L_23 - .L_22)
	.align		4
.L_22:
        /*0004*/ 	.word	index@(_ZN7cutlass13device_kernelIN5flash11enable_sm90INS1_16FlashAttnFwdSm90INS1_25CollectiveMainloopFwdSm90ILi2EN4cute5tupleIJNS5_1CILi1EEES8_S8_EEENS6_IJNS7_ILi128EEENS7_ILi80EEENS7_ILi256EEEEEELi256ENS_10bfloat16_tEfNS_4arch4Sm90ELb1ELb0ELb1ELb1ELb0ELb1ELb0ELb1ELb1ELb1ELb0ELb0EEENS1_21CollectiveEpilogueFwdINS6_IJSA_SC_SB_EEES9_SE_SG_Li256ELb1ELb1ELb0ELb0EEENS1_36VarlenDynamicPersistentTileSchedulerILi128ELi80ELi256ELi128ELb0ELb1ELb1ELb1ELb1ELb1EEEEEEEEEvNT_6ParamsE)
        /*0008*/ 	.word	0x000000a8


	//----- nvinfo : EIATTR_FRAME_SIZE
	.align		4
.L_23:
        /*000c*/ 	.byte	0x04, 0x11
        /*000e*/ 	.short	(.L_25 - .L_24)
	.align		4
.L_24:
        /*0010*/ 	.word	index@(_ZN7cutlass13device_kernelIN5flash11enable_sm90INS1_16FlashAttnFwdSm90INS1_25CollectiveMainloopFwdSm90ILi2EN4cute5tupleIJNS5_1CILi1EEES8_S8_EEENS6_IJNS7_ILi128EEENS7_ILi80EEENS7_ILi256EEEEEELi256ENS_10bfloat16_tEfNS_4arch4Sm90ELb1ELb0ELb1ELb1ELb0ELb1ELb0ELb1ELb1ELb1ELb0ELb0EEENS1_21CollectiveEpilogueFwdINS6_IJSA_SC_SB_EEES9_SE_SG_Li256ELb1ELb1ELb0ELb0EEENS1_36VarlenDynamicPersistentTileSchedulerILi128ELi80ELi256ELi128ELb0ELb1ELb1ELb1ELb1ELb1EEEEEEEEEvNT_6ParamsE)
        /*0014*/ 	.word	0x00000090


	//----- nvinfo : EIATTR_REGCOUNT
	.align		4
.L_25:
        /*0018*/ 	.byte	0x04, 0x2f
        /*001a*/ 	.short	(.L_27 - .L_26)
	.align		4
.L_26:
        /*001c*/ 	.word	index@(_ZN7cutlass13device_kernelIN5flash11enable_sm90INS1_16FlashAttnFwdSm90INS1_25CollectiveMainloopFwdSm90ILi2EN4cute5tupleIJNS5_1CILi1EEES8_S8_EEENS6_IJNS7_ILi128EEENS7_ILi80EEENS7_ILi256EEEEEELi256ENS_10bfloat16_tEfNS_4arch4Sm90ELb1ELb0ELb1ELb1ELb0ELb0ELb0ELb1ELb1ELb1ELb0ELb0EEENS1_21CollectiveEpilogueFwdINS6_IJSA_SC_SB_EEES9_SE_SG_Li256ELb1ELb1ELb0ELb0EEENS1_36VarlenDynamicPersistentTileSchedulerILi128ELi80ELi256ELi128ELb0ELb1ELb1ELb1ELb1ELb1EEEEEEEEEvNT_6ParamsE)
        /*0020*/ 	.word	0x000000a8


	//----- nvinfo : EIATTR_FRAME_SIZE
	.align		4
.L_27:
        /*0024*/ 	.byte	0x04, 0x11
        /*0026*/ 	.short	(.L_29 - .L_28)
	.align		4
.L_28:
        /*0028*/ 	.word	index@(_ZN7cutlass13device_kernelIN5flash11enable_sm90INS1_16FlashAttnFwdSm90INS1_25CollectiveMainloopFwdSm90ILi2EN4cute5tupleIJNS5_1CILi1EEES8_S8_EEENS6_IJNS7_ILi128EEENS7_ILi80EEENS7_ILi256EEEEEELi256ENS_10bfloat16_tEfNS_4arch4Sm90ELb1ELb0ELb1ELb1ELb0ELb0ELb0ELb1ELb1ELb1ELb0ELb0EEENS1_21CollectiveEpilogueFwdINS6_IJSA_SC_SB_EEES9_SE_SG_Li256ELb1ELb1ELb0ELb0EEENS1_36VarlenDynamicPersistentTileSchedulerILi128ELi80ELi256ELi128ELb0ELb1ELb1ELb1ELb1ELb1EEEEEEEEEvNT_6ParamsE)
        /*002c*/ 	.word	0x00000058


	//----- nvinfo : EIATTR_REGCOUNT
	.align		4
.L_29:
        /*0030*/ 	.byte	0x04, 0x2f
        /*0032*/ 	.short	(.L_31 - .L_30)
	.align		4
.L_30:
        /*0034*/ 	.word	index@(_ZN7cutlass13device_kernelIN5flash11enable_sm90INS1_16FlashAttnFwdSm90INS1_25CollectiveMainloopFwdSm90ILi2EN4cute5tupleIJNS5_1CILi1EEES8_S8_EEENS6_IJNS7_ILi128EEENS7_ILi80EEENS7_ILi256EEEEEELi256ENS_10bfloat16_tEfNS_4arch4Sm90ELb1ELb0ELb1ELb0ELb0ELb0ELb0ELb1ELb1ELb1ELb0ELb0EEENS1_21CollectiveEpilogueFwdINS6_IJSA_SC_SB_EEES9_SE_SG_Li256ELb0ELb1ELb0ELb0EEENS1_30DynamicPersistentTileSchedulerILi256ELi128ELb0ELb1ELb1EEEEEEEEEvNT_6ParamsE)
        /*0038*/ 	.word	0x000000a8


	//----- nvinfo : EIATTR_FRAME_SIZE
	.align		4
.L_31:
        /*003c*/ 	.byte	0x04, 0x11
        /*003e*/ 	.short	(.L_33 - .L_32)
	.align		4
.L_32:
        /*0040*/ 	.word	index@(_ZN7cutlass13device_kernelIN5flash11enable_sm90INS1_16FlashAttnFwdSm90INS1_25CollectiveMainloopFwdSm90ILi2EN4cute5tupleIJNS5_1CILi1EEES8_S8_EEENS6_IJNS7_ILi128EEENS7_ILi80EEENS7_ILi256EEEEEELi256ENS_10bfloat16_tEfNS_4arch4Sm90ELb1ELb0ELb1ELb0ELb0ELb0ELb0ELb1ELb1ELb1ELb0ELb0EEENS1_21CollectiveEpilogueFwdINS6_IJSA_SC_SB_EEES9_SE_SG_Li256ELb0ELb1ELb0ELb0EEENS1_30DynamicPersistentTileSchedulerILi256ELi128ELb0ELb1ELb1EEEEEEEEEvNT_6ParamsE)
        /*0044*/ 	.word	0x00000028


	//----- nvinfo : EIATTR_REGCOUNT
	.align		4
.L_33:
        /*0048*/ 	.byte	0x04, 0x2f
        /*004a*/ 	.short	(.L_35 - .L_34)
	.align		4
.L_34:
        /*004c*/ 	.word	index@(_ZN7cutlass13device_kernelIN5flash11enable_sm90INS1_16FlashAttnFwdSm90INS1_25CollectiveMainloopFwdSm90ILi2EN4cute5tupleIJNS5_1CILi1EEES8_S8_EEENS6_IJNS7_ILi128EEENS7_ILi64EEENS7_ILi256EEEEEELi256ENS_10bfloat16_tEfNS_4arch4Sm90ELb0ELb1ELb1ELb1ELb0ELb1ELb0ELb1ELb1ELb1ELb0ELb0EEENS1_21CollectiveEpilogueFwdINS6_IJSA_SC_SB_EEES9_SE_SG_Li256ELb1ELb1ELb0ELb0EEENS1_36VarlenDynamicPersistentTileSchedulerILi128ELi64ELi256ELi128ELb0ELb1ELb1ELb1ELb0ELb1EEEEEEEEEvNT_6ParamsE)
        /*0050*/ 	.word	0x000000a8


	//----- nvinfo : EIATTR_FRAME_SIZE
	.align		4
.L_35:
        /*0054*/ 	.byte	0x04, 0x11
        /*0056*/ 	.short	(.L_37 - .L_36)
	.align		4
.L_36:
        /*0058*/ 	.word	index@(_ZN7cutlass13device_kernelIN5flash11enable_sm90INS1_16FlashAttnFwdSm90INS1_25CollectiveMainloopFwdSm90ILi2EN4cute5tupleIJNS5_1CILi1EEES8_S8_EEENS6_IJNS7_ILi128EEENS7_ILi64EEENS7_ILi256EEEEEELi256ENS_10bfloat16_tEfNS_4arch4Sm90ELb0ELb1ELb1ELb1ELb0ELb1ELb0ELb1ELb1ELb1ELb0ELb0EEENS1_21CollectiveEpilogueFwdINS6_IJSA_SC_SB_EEES9_SE_SG_Li256ELb1ELb1ELb0ELb0EEENS1_36VarlenDynamicPersistentTileSchedulerILi128ELi64ELi256ELi128ELb0ELb1ELb1ELb1ELb0ELb1EEEEEEEEEvNT_6ParamsE)
        /*005c*/ 	.word	0x000000c0


	//----- nvinfo : EIATTR_REGCOUNT
	.align		4
.L_37:
        /*0060*/ 	.byte	0x04, 0x2f
        /*0062*/ 	.short	(.L_39 - .L_38)
	.align		4
.L_38:
        /*0064*/ 	.word	index@(_ZN7cutlass13device_kernelIN5flash11enable_sm90INS1_16FlashAttnFwdSm90INS1_25CollectiveMainloopFwdSm90ILi2EN4cute5tupleIJNS5_1CILi1EEES8_S8_EEENS6_IJNS7_ILi128EEENS7_ILi64EEENS7_ILi256EEEEEELi256ENS_10bfloat16_tEfNS_4arch4Sm90ELb0ELb1ELb1ELb1ELb0ELb0ELb0ELb1ELb1ELb1ELb0ELb0EEENS1_21CollectiveEpilogueFwdINS6_IJSA_SC_SB_EEES9_SE_SG_Li256ELb1ELb1ELb0ELb0EEENS1_36VarlenDynamicPersistentTileSchedulerILi128ELi64ELi256ELi128ELb0ELb1ELb1ELb1ELb0ELb1EEEEEEEEEvNT_6ParamsE)
        /*0068*/ 	.word	0x000000a8


	//----- nvinfo : EIATTR_FRAME_SIZE
	.align		4
.L_39:
        /*006c*/ 	.byte	0x04, 0x11
        /*006e*/ 	.short	(.L_41 - .L_40)
	.align		4
.L_40:
        /*0070*/ 	.word	index@(_ZN7cutlass13device_kernelIN5flash11enable_sm90INS1_16FlashAttnFwdSm90INS1_25CollectiveMainloopFwdSm90ILi2EN4cute5tupleIJNS5_1CILi1EEES8_S8_EEENS6_IJNS7_ILi128EEENS7_ILi64EEENS7_ILi256EEEEEELi256ENS_10bfloat16_tEfNS_4arch4Sm90ELb0ELb1ELb1ELb1ELb0ELb0ELb0ELb1ELb1ELb1ELb0ELb0EEENS1_21CollectiveEpilogueFwdINS6_IJSA_SC_SB_EEES9_SE_SG_Li256ELb1ELb1ELb0ELb0EEENS1_36VarlenDynamicPersistentTileSchedulerILi128ELi64ELi256ELi128ELb0ELb1ELb1ELb1ELb0ELb1EEEEEEEEEvNT_6ParamsE)
        /*0074*/ 	.word	0x00000050


	//----- nvinfo : EIATTR_REGCOUNT
	.align		4
.L_41:
        /*0078*/ 	.byte	0x04, 0x2f
        /*007a*/ 	.short	(.L_43 - .L_42)
	.align		4
.L_42:
        /*007c*/ 	.word	index@(_ZN7cutlass13device_kernelIN5flash11enable_sm90INS1_16FlashAttnFwdSm90INS1_25CollectiveMainloopFwdSm90ILi2EN4cute5tupleIJNS5_1CILi1EEES8_S8_EEENS6_IJNS7_ILi128EEENS7_ILi64EEENS7_ILi256EEEEEELi256ENS_10bfloat16_tEfNS_4arch4Sm90ELb0ELb1ELb1ELb0ELb0ELb0ELb0ELb1ELb1ELb1ELb0ELb0EEENS1_21CollectiveEpilogueFwdINS6_IJSA_SC_SB_EEES9_SE_SG_Li256ELb0ELb1ELb0ELb0EEENS1_30DynamicPersistentTileSchedulerILi256ELi128ELb0ELb1ELb1EEEEEEEEEvNT_6ParamsE)
        /*0080*/ 	.word	0x000000a8


	//----- nvinfo : EIATTR_FRAME_SIZE
	.align		4
.L_43:
        /*0084*/ 	.byte	0x04, 0x11
        /*0086*/ 	.short	(.L_45 - .L_44)
	.align		4
.L_44:
        /*0088*/ 	.word	index@(_ZN7cutlass13device_kernelIN5flash11enable_sm90INS1_16FlashAttnFwdSm90INS1_25CollectiveMainloopFwdSm90ILi2EN4cute5tupleIJNS5_1CILi1EEES8_S8_EEENS6_IJNS7_ILi128EEENS7_ILi64EEENS7_ILi256EEEEEELi256ENS_10bfloat16_tEfNS_4arch4Sm90ELb0ELb1ELb1ELb0ELb0ELb0ELb0ELb1ELb1ELb1ELb0ELb0EEENS1_21CollectiveEpilogueFwdINS6_IJSA_SC_SB_EEES9_SE_SG_Li256ELb0ELb1ELb0ELb0EEENS1_30DynamicPersistentTileSchedulerILi256ELi128ELb0ELb1ELb1EEEEEEEEEvNT_6ParamsE)
        /*008c*/ 	.word	0x00000020


	//----- nvinfo : EIATTR_REGCOUNT
	.align		4
.L_45:
        /*0090*/ 	.byte	0x04, 0x2f
        /*0092*/ 	.short	(.L_47 - .L_46)
	.align		4
.L_46:
        /*0094*/ 	.word	index@(_ZN7cutlass13device_kernelIN5flash11enable_sm90INS1_16FlashAttnFwdSm90INS1_25CollectiveMainloopFwdSm90ILi2EN4cute5tupleIJNS5_1CILi1EEES8_S8_EEENS6_IJNS7_ILi128EEENS7_ILi80EEENS7_ILi256EEEEEELi256ENS_10bfloat16_tEfNS_4arch4Sm90ELb0ELb0ELb1ELb1ELb0ELb1ELb0ELb1ELb1ELb1ELb0ELb0EEENS1_21CollectiveEpilogueFwdINS6_IJSA_SC_SB_EEES9_SE_SG_Li256ELb1ELb1ELb0ELb0EEENS1_36VarlenDynamicPersistentTileSchedulerILi128ELi80ELi256ELi128ELb0ELb1ELb1ELb0ELb1ELb1EEEEEEEEEvNT_6ParamsE)
        /*0098*/ 	.word	0x000000a8


	//----- nvinfo : EIATTR_FRAME_SIZE
	.align		4
.L_47:
        /*009c*/ 	.byte	0x04, 0x11
        /*009e*/ 	.short	(.L_49 - .L_48)
	.align		4
.L_48:
        /*00a0*/ 	.word	index@(_ZN7cutlass13device_kernelIN5flash11enable_sm90INS1_16FlashAttnFwdSm90INS1_25CollectiveMainloopFwdSm90ILi2EN4cute5tupleIJNS5_1CILi1EEES8_S8_EEENS6_IJNS7_ILi128EEENS7_ILi80EEENS7_ILi256EEEEEELi256ENS_10bfloat16_tEfNS_4arch4Sm90ELb0ELb0ELb1ELb1ELb0ELb1ELb0ELb1ELb1ELb1ELb0ELb0EEENS1_21CollectiveEpilogueFwdINS6_IJSA_SC_SB_EEES9_SE_SG_Li256ELb1ELb1ELb0ELb0EEENS1_36VarlenDynamicPersistentTileSchedulerILi128ELi80ELi256ELi128ELb0ELb1ELb1ELb0ELb1ELb1EEEEEEEEEvNT_6ParamsE)
        /*00a4*/ 	.word	0x00000090


	//----- nvinfo : EIATTR_REGCOUNT
	.align		4
.L_49:
        /*00a8*/ 	.byte	0x04, 0x2f
        /*00aa*/ 	.short	(.L_51 - .L_50)
	.align		4
.L_50:
        /*00ac*/ 	.word	index@(_ZN7cutlass13device_kernelIN5flash11enable_sm90INS1_16FlashAttnFwdSm90INS1_25CollectiveMainloopFwdSm90ILi2EN4cute5tupleIJNS5_1CILi1EEES8_S8_EEENS6_IJNS7_ILi128EEENS7_ILi80EEENS7_ILi256EEEEEELi256ENS_10bfloat16_tEfNS_4arch4Sm90ELb0ELb0ELb1ELb1ELb0ELb0ELb0ELb1ELb1ELb1ELb0ELb0EEENS1_21CollectiveEpilogueFwdINS6_IJSA_SC_SB_EEES9_SE_SG_Li256ELb1ELb1ELb0ELb0EEENS1_36VarlenDynamicPersistentTileSchedulerILi128ELi80ELi256ELi128ELb0ELb1ELb1ELb0ELb1ELb1EEEEEEEEEvNT_6ParamsE)
        /*00b0*/ 	.word	0x000000a8


	//----- nvinfo : EIATTR_FRAME_SIZE
	.align		4
.L_51:
        /*00b4*/ 	.byte	0x04, 0x11
        /*00b6*/ 	.short	(.L_53 - .L_52)
	.align		4
.L_52:
        /*00b8*/ 	.word	index@(_ZN7cutlass13device_kernelIN5flash11enable_sm90INS1_16FlashAttnFwdSm90INS1_25CollectiveMainloopFwdSm90ILi2EN4cute5tupleIJNS5_1CILi1EEES8_S8_EEENS6_IJNS7_ILi128EEENS7_ILi80EEENS7_ILi256EEEEEELi256ENS_10bfloat16_tEfNS_4arch4Sm90ELb0ELb0ELb1ELb1ELb0ELb0ELb0ELb1ELb1ELb1ELb0ELb0EEENS1_21CollectiveEpilogueFwdINS6_IJSA_SC_SB_EEES9_SE_SG_Li256ELb1ELb1ELb0ELb0EEENS1_36VarlenDynamicPersistentTileSchedulerILi128ELi80ELi256ELi128ELb0ELb1ELb1ELb0ELb1ELb1EEEEEEEEEvNT_6ParamsE)
        /*00bc*/ 	.word	0x00000060


	//----- nvinfo : EIATTR_REGCOUNT
	.align		4
.L_53:
        /*00c0*/ 	.byte	0x04, 0x2f
        /*00c2*/ 	.short	(.L_55 - .L_54)
	.align		4
.L_54:
        /*00c4*/ 	.word	index@(_ZN7cutlass13device_kernelIN5flash11enable_sm90INS1_16FlashAttnFwdSm90INS1_25CollectiveMainloopFwdSm90ILi2EN4cute5tupleIJNS5_1CILi2EEENS7_ILi1EEES9_EEENS6_IJNS7_ILi128EEENS7_ILi80EEENS7_ILi256EEEEEELi256ENS_10bfloat16_tEfNS_4arch4Sm90ELb0ELb0ELb1ELb0ELb0ELb0ELb0ELb1ELb1ELb1ELb0ELb0EEENS1_21CollectiveEpilogueFwdINS6_IJSB_SD_SC_EEESA_SF_SH_Li256ELb0ELb1ELb0ELb0EEENS1_29StaticPersistentTileSchedulerILb0EEEEEEEEEvNT_6ParamsE)
        /*00c8*/ 	.word	0x000000a8


	//----- nvinfo : EIATTR_FRAME_SIZE
	.align		4
.L_55:
        /*00cc*/ 	.byte	0x04, 0x11
        /*00ce*/ 	.short	(.L_57 - .L_56)
	.align		4
.L_56:
        /*00d0*/ 	.word	index@(_ZN7cutlass13device_kernelIN5flash11enable_sm90INS1_16FlashAttnFwdSm90INS1_25CollectiveMainloopFwdSm90ILi2EN4cute5tupleIJNS5_1CILi2EEENS7_ILi1EEES9_EEENS6_IJNS7_ILi128EEENS7_ILi80EEENS7_ILi256EEEEEELi256ENS_10bfloat16_tEfNS_4arch4Sm90ELb0ELb0ELb1ELb0ELb0ELb0ELb0ELb1ELb1ELb1ELb0ELb0EEENS1_21CollectiveEpilogueFwdINS6_IJSB_SD_SC_EEESA_SF_SH_Li256ELb0ELb1ELb0ELb0EEENS1_29StaticPersistentTileSchedulerILb0EEEEEEEEEvNT_6ParamsE)
        /*00d4*/ 	.word	0x00000038


	//----- nvinfo : EIATTR_REGCOUNT
	.align		4
.L_57:
        /*00d8*/ 	.byte	0x04, 0x2f
        /*00da*/ 	.short	(.L_59 - .L_58)
	.align		4
.L_58:
        /*00dc*/ 	.word	index@(_ZN7cutlass13device_kernelIN5flash11enable_sm90INS1_16FlashAttnFwdSm90INS1_25CollectiveMainloopFwdSm90ILi2EN4cute5tupleIJNS5_1CILi1EEES8_S8_EEENS6_IJNS7_ILi128EEENS7_ILi80EEENS7_ILi256EEEEEELi256ENS_10bfloat16_tEfNS_4arch4Sm90ELb0ELb0ELb1ELb0ELb0ELb0ELb0ELb1ELb1ELb1ELb0ELb0EEENS1_21CollectiveEpilogueFwdINS6_IJSA_SC_SB_EEES9_SE_SG_Li256ELb0ELb1ELb0ELb0EEENS1_29StaticPersistentTileSchedulerILb0EEEEEEEEEvNT_6ParamsE)
        /*00e0*/ 	.word	0x000000a8


	//----- nvinfo : EIATTR_FRAME_SIZE
	.align		4
.L_59:
        /*00e4*/ 	.byte	0x04, 0x11
        /*00e6*/ 	.short	(.L_61 - .L_60)
	.align		4
.L_60:
        /*00e8*/ 	.word	index@(_ZN7cutlass13device_kernelIN5flash11enable_sm90INS1_16FlashAttnFwdSm90INS1_25CollectiveMainloopFwdSm90ILi2EN4cute5tupleIJNS5_1CILi1EEES8_S8_EEENS6_IJNS7_ILi128EEENS7_ILi80EEENS7_ILi256EEEEEELi256ENS_10bfloat16_tEfNS_4arch4Sm90ELb0ELb0ELb1ELb0ELb0ELb0ELb0ELb1ELb1ELb1ELb0ELb0EEENS1_21CollectiveEpilogueFwdINS6_IJSA_SC_SB_EEES9_SE_SG_Li256ELb0ELb1ELb0ELb0EEENS1_29StaticPersistentTileSchedulerILb0EEEEEEEEEvNT_6ParamsE)
        /*00ec*/ 	.word	0x00000038


	//----- nvinfo : EIATTR_MIN_STACK_SIZE
	.align		4
.L_61:
        /*00f0*/ 	.byte	0x04, 0x12
        /*00f2*/ 	.short	(.L_63 - .L_62)
	.align		4
.L_62:
        /*00f4*/ 	.word	index@(_ZN7cutlass13device_kernelIN5flash11enable_sm90INS1_16FlashAttnFwdSm90INS1_25CollectiveMainloopFwdSm90ILi2EN4cute5tupleIJNS5_1CILi1EEES8_S8_EEENS6_IJNS7_ILi128EEENS7_ILi80EEENS7_ILi256EEEEEELi256ENS_10bfloat16_tEfNS_4arch4Sm90ELb0ELb0ELb1ELb0ELb0ELb0ELb0ELb1ELb1ELb1ELb0ELb0EEENS1_21CollectiveEpilogueFwdINS6_IJSA_SC_SB_EEES9_SE_SG_Li256ELb0ELb1ELb0ELb0EEENS1_29StaticPersistentTileSchedulerILb0EEEEEEEEEvNT_6ParamsE)
        /*00f8*/ 	.word	0x00000038


	//----- nvinfo : EIATTR_MIN_STACK_SIZE
	.align		4
.L_63:
        /*00fc*/ 	.byte	0x04, 0x12
        /*00fe*/ 	.short	(.L_65 - .L_64)
	.align		4
.L_64:
        /*0100*/ 	.word	index@(_ZN7cutlass13device_kernelIN5flash11enable_sm90INS1_16FlashAttnFwdSm90INS1_25CollectiveMainloopFwdSm90ILi2EN4cute5tupleIJNS5_1CILi2EEENS7_ILi1EEES9_EEENS6_IJNS7_ILi128EEENS7_ILi80EEENS7_ILi256EEEEEELi256ENS_10bfloat16_tEfNS_4arch4Sm90ELb0ELb0ELb1ELb0ELb0ELb0ELb0ELb1ELb1ELb1ELb0ELb0EEENS1_21CollectiveEpilogueFwdINS6_IJSB_SD_SC_EEESA_SF_SH_Li256ELb0ELb1ELb0ELb0EEENS1_29StaticPersistentTileSchedulerILb0EEEEEEEEEvNT_6ParamsE)
        /*0104*/ 	.word	0x00000038


	//----- nvinfo : EIATTR_MIN_STACK_SIZE
	.align		4
.L_65:
        /*0108*/ 	.byte	0x04, 0x12
        /*010a*/ 	.short	(.L_67 - .L_66)
	.align		4
.L_66:
        /*010c*/ 	.word	index@(_ZN7cutlass13device_kernelIN5flash11enable_sm90INS1_16FlashAttnFwdSm90INS1_25CollectiveMainloopFwdSm90ILi2EN4cute5tupleIJNS5_1CILi1EEES8_S8_EEENS6_IJNS7_ILi128EEENS7_ILi80EEENS7_ILi256EEEEEELi256ENS_10bfloat16_tEfNS_4arch4Sm90ELb0ELb0ELb1ELb1ELb0ELb0ELb0ELb1ELb1ELb1ELb0ELb0EEENS1_21CollectiveEpilogueFwdINS6_IJSA_SC_SB_EEES9_SE_SG_Li256ELb1ELb1ELb0ELb0EEENS1_36VarlenDynamicPersistentTileSchedulerILi128ELi80ELi256ELi128ELb0ELb1ELb1ELb0ELb1ELb1EEEEEEEEEvNT_6ParamsE)
        /*0110*/ 	.word	0x00000060


	//----- nvinfo : EIATTR_MIN_STACK_SIZE
	.align		4
.L_67:
        /*0114*/ 	.byte	0x04, 0x12
        /*0116*/ 	.short	(.L_69 - .L_68)
	.align		4
.L_68:
        /*0118*/ 	.word	index@(_ZN7cutlass13device_kernelIN5flash11enable_sm90INS1_16FlashAttnFwdSm90INS1_25CollectiveMainloopFwdSm90ILi2EN4cute5tupleIJNS5_1CILi1EEES8_S8_EEENS6_IJNS7_ILi128EEENS7_ILi80EEENS7_ILi256EEEEEELi256ENS_10bfloat16_tEfNS_4arch4Sm90ELb0ELb0ELb1ELb1ELb0ELb1ELb0ELb1ELb1ELb1ELb0ELb0EEENS1_21CollectiveEpilogueFwdINS6_IJSA_SC_SB_EEES9_SE_SG_Li256ELb1ELb1ELb0ELb0EEENS1_36VarlenDynamicPersistentTileSchedulerILi128ELi80ELi256ELi128ELb0ELb1ELb1ELb0ELb1ELb1EEEEEEEEEvNT_6ParamsE)
        /*011c*/ 	.word	0x00000090


	//----- nvinfo : EIATTR_MIN_STACK_SIZE
	.align		4
.L_69:
        /*0120*/ 	.byte	0x04, 0x12
        /*0122*/ 	.short	(.L_71 - .L_70)
	.align		4
.L_70:
        /*0124*/ 	.word	index@(_ZN7cutlass13device_kernelIN5flash11enable_sm90INS1_16FlashAttnFwdSm90INS1_25CollectiveMainloopFwdSm90ILi2EN4cute5tupleIJNS5_1CILi1EEES8_S8_EEENS6_IJNS7_ILi128EEENS7_ILi64EEENS7_ILi256EEEEEELi256ENS_10bfloat16_tEfNS_4arch4Sm90ELb0ELb1ELb1ELb0ELb0ELb0ELb0ELb1ELb1ELb1ELb0ELb0EEENS1_21CollectiveEpilogueFwdINS6_IJSA_SC_SB_EEES9_SE_SG_Li256ELb0ELb1ELb0ELb0EEENS1_30DynamicPersistentTileSchedulerILi256ELi128ELb0ELb1ELb1EEEEEEEEEvNT_6ParamsE)
        /*0128*/ 	.word	0x00000020


	//----- nvinfo : EIATTR_MIN_STACK_SIZE
	.align		4
.L_71:
        /*012c*/ 	.byte	0x04, 0x12
        /*012e*/ 	.short	(.L_73 - .L_72)
	.align		4
.L_72:
        /*0130*/ 	.word	index@(_ZN7cutlass13device_kernelIN5flash11enable_sm90INS1_16FlashAttnFwdSm90INS1_25CollectiveMainloopFwdSm90ILi2EN4cute5tupleIJNS5_1CILi1EEES8_S8_EEENS6_IJNS7_ILi128EEENS7_ILi64EEENS7_ILi256EEEEEELi256ENS_10bfloat16_tEfNS_4arch4Sm90ELb0ELb1ELb1ELb1ELb0ELb0ELb0ELb1ELb1ELb1ELb0ELb0EEENS1_21CollectiveEpilogueFwdINS6_IJSA_SC_SB_EEES9_SE_SG_Li256ELb1ELb1ELb0ELb0EEENS1_36VarlenDynamicPersistentTileSchedulerILi128ELi64ELi256ELi128ELb0ELb1ELb1ELb1ELb0ELb1EEEEEEEEEvNT_6ParamsE)
        /*0134*/ 	.word	0x00000050


	//----- nvinfo : EIATTR_MIN_STACK_SIZE
	.align		4
.L_73:
        /*0138*/ 	.byte	0x04, 0x12
        /*013a*/ 	.short	(.L_75 - .L_74)
	.align		4
.L_74:
        /*013c*/ 	.word	index@(_ZN7cutlass13device_kernelIN5flash11enable_sm90INS1_16FlashAttnFwdSm90INS1_25CollectiveMainloopFwdSm90ILi2EN4cute5tupleIJNS5_1CILi1EEES8_S8_EEENS6_IJNS7_ILi128EEENS7_ILi64EEENS7_ILi256EEEEEELi256ENS_10bfloat16_tEfNS_4arch4Sm90ELb0ELb1ELb1ELb1ELb0ELb1ELb0ELb1ELb1ELb1ELb0ELb0EEENS1_21CollectiveEpilogueFwdINS6_IJSA_SC_SB_EEES9_SE_SG_Li256ELb1ELb1ELb0ELb0EEENS1_36VarlenDynamicPersistentTileSchedulerILi128ELi64ELi256ELi128ELb0ELb1ELb1ELb1ELb0ELb1EEEEEEEEEvNT_6ParamsE)
        /*0140*/ 	.word	0x000000c0


	//----- nvinfo : EIATTR_MIN_STACK_SIZE
	.align		4
.L_75:
        /*0144*/ 	.byte	0x04, 0x12
        /*0146*/ 	.short	(.L_77 - .L_76)
	.align		4
.L_76:
        /*0148*/ 	.word	index@(_ZN7cutlass13device_kernelIN5flash11enable_sm90INS1_16FlashAttnFwdSm90INS1_25CollectiveMainloopFwdSm90ILi2EN4cute5tupleIJNS5_1CILi1EEES8_S8_EEENS6_IJNS7_ILi128EEENS7_ILi80EEENS7_ILi256EEEEEELi256ENS_10bfloat16_tEfNS_4arch4Sm90ELb1ELb0ELb1ELb0ELb0ELb0ELb0ELb1ELb1ELb1ELb0ELb0EEENS1_21CollectiveEpilogueFwdINS6_IJSA_SC_SB_EEES9_SE_SG_Li256ELb0ELb1ELb0ELb0EEENS1_30DynamicPersistentTileSchedulerILi256ELi128ELb0ELb1ELb1EEEEEEEEEvNT_6ParamsE)
        /*014c*/ 	.word	0x00000028


	//----- nvinfo : EIATTR_MIN_STACK_SIZE
	.align		4
.L_77:
        /*0150*/ 	.byte	0x04, 0x12
        /*0152*/ 	.short	(.L_79 - .L_78)
	.align		4
.L_78:
        /*0154*/ 	.word	index@(_ZN7cutlass13device_kernelIN5flash11enable_sm90INS1_16FlashAttnFwdSm90INS1_25CollectiveMainloopFwdSm90ILi2EN4cute5tupleIJNS5_1CILi1EEES8_S8_EEENS6_IJNS7_ILi128EEENS7_ILi80EEENS7_ILi256EEEEEELi256ENS_10bfloat16_tEfNS_4arch4Sm90ELb1ELb0ELb1ELb1ELb0ELb0ELb0ELb1ELb1ELb1ELb0ELb0EEENS1_21CollectiveEpilogueFwdINS6_IJSA_SC_SB_EEES9_SE_SG_Li256ELb1ELb1ELb0ELb0EEENS1_36VarlenDynamicPersistentTileSchedulerILi128ELi80ELi256ELi128ELb0ELb1ELb1ELb1ELb1ELb1EEEEEEEEEvNT_6ParamsE)
        /*0158*/ 	.word	0x00000058


	//----- nvinfo : EIATTR_MIN_STACK_SIZE
	.align		4
.L_79:
        /*015c*/ 	.byte	0x04, 0x12
        /*015e*/ 	.short	(.L_81 - .L_80)
	.align		4
.L_80:
        /*0160*/ 	.word	index@(_ZN7cutlass13device_kernelIN5flash11enable_sm90INS1_16FlashAttnFwdSm90INS1_25CollectiveMainloopFwdSm90ILi2EN4cute5tupleIJNS5_1CILi1EEES8_S8_EEENS6_IJNS7_ILi128EEENS7_ILi80EEENS7_ILi256EEEEEELi256ENS_10bfloat16_tEfNS_4arch4Sm90ELb1ELb0ELb1ELb1ELb0ELb1ELb0ELb1ELb1ELb1ELb0ELb0EEENS1_21CollectiveEpilogueFwdINS6_IJSA_SC_SB_EEES9_SE_SG_Li256ELb1ELb1ELb0ELb0EEENS1_36VarlenDynamicPersistentTileSchedulerILi128ELi80ELi256ELi128ELb0ELb1ELb1ELb1ELb1ELb1EEEEEEEEEvNT_6ParamsE)
        /*0164*/ 	.word	0x00000090
.L_81:


//--------------------- .nv.compat                --------------------------
	.section	.nv.compat,"",@"SHT_CUDA_COMPAT_INFO"
	.align	4
        /*0000*/ 	.byte	0x02, 0x09, 0x01, 0x00, 0x02, 0x02, 0x04, 0x00, 0x02, 0x05, 0x05, 0x00, 0x03, 0x07, 0x01, 0x01
        /*0010*/ 	.byte	0x02, 0x03, 0x01, 0x00, 0x02, 0x06, 0x01, 0x00, 0x04, 0x0b, 0x08, 0x00, 0x00, 0x00, 0x00, 0x00
        /*0020*/ 	.byte	0x00, 0x00, 0x00, 0x00


//--------------------- .nv.info._ZN7cutlass13device_kernelIN5flash11enable_sm90INS1_16FlashAttnFwdSm90INS1_25CollectiveMainloopFwdSm90ILi2EN4cute5tupleIJNS5_1CILi1EEES8_S8_EEENS6_IJNS7_ILi128EEENS7_ILi80EEENS7_ILi256EEEEEELi256ENS_10bfloat16_tEfNS_4arch4Sm90ELb0ELb0ELb1ELb0ELb0ELb0ELb0ELb1ELb1ELb1ELb0ELb0EEENS1_21CollectiveEpilogueFwdINS6_IJSA_SC_SB_EEES9_SE_SG_Li256ELb0ELb1ELb0ELb0EEENS1_29StaticPersistentTileSchedulerILb0EEEEEEEEEvNT_6ParamsE --------------------------
	.section	.nv.info._ZN7cutlass13device_kernelIN5flash11enable_sm90INS1_16FlashAttnFwdSm90INS1_25CollectiveMainloopFwdSm90ILi2EN4cute5tupleIJNS5_1CILi1EEES8_S8_EEENS6_IJNS7_ILi128EEENS7_ILi80EEENS7_ILi256EEEEEELi256ENS_10bfloat16_tEfNS_4arch4Sm90ELb0ELb0ELb1ELb0ELb0ELb0ELb0ELb1ELb1ELb1ELb0ELb0EEENS1_21CollectiveEpilogueFwdINS6_IJSA_SC_SB_EEES9_SE_SG_Li256ELb0ELb1ELb0ELb0EEENS1_29StaticPersistentTileSchedulerILb0EEEEEEEEEvNT_6ParamsE,"",@"SHT_CUDA_INFO"
	.sectionflags	@""
	.align	4


	//----- nvinfo : EIATTR_CUDA_API_VERSION
	.align		4
        /*0000*/ 	.byte	0x04, 0x37
        /*0002*/ 	.short	(.L_83 - .L_82)
.L_82:
        /*0004*/ 	.word	0x00000082


	//----- nvinfo : EIATTR_KPARAM_INFO
	.align		4
.L_83:
        /*0008*/ 	.byte	0x04, 0x17
        /*000a*/ 	.short	(.L_85 - .L_84)
.L_84:
        /*000c*/ 	.word	0x00000000
        /*0010*/ 	.short	0x0000
        /*0012*/ 	.short	0x0070
        /*0014*/ 	.byte	0x00, 0xf0, 0x01, 0x28


	//----- nvinfo : EIATTR_SPARSE_MMA_MASK
	.align		4
.L_85:
        /*0018*/ 	.byte	0x03, 0x50
        /*001a*/ 	.short	0x0000


	//----- nvinfo : EIATTR_MAXREG_COUNT
	.align		4
        /*001c*/ 	.byte	0x03, 0x1b
        /*001e*/ 	.short	0x00a8


	//----- nvinfo : EIATTR_NUM_BARRIERS
	.align		4
        /*0020*/ 	.byte	0x02, 0x4c
        /*0022*/ 	.byte	0x09
	.zero		1


	//----- nvinfo : EIATTR_EXTERNS
	.align		4
        /*0024*/ 	.byte	0x04, 0x0f
        /*0026*/ 	.short	(.L_87 - .L_86)


	//   ....[0]....
	.align		4
.L_86:
        /*0028*/ 	.word	index@(__assertfail)


	//----- nvinfo : EIATTR_ANNOTATIONS
	.align		4
.L_87:
        /*002c*/ 	.byte	0x04, 0x55
        /*002e*/ 	.short	(.L_89 - .L_88)


	//   ....[0]....
.L_88:
        /*0030*/ 	.word	0x00000001
        /*0034*/ 	.byte	0x50, 0x09, 0x00, 0x00, 0x01, 0x00, 0x00, 0x00, 0x10, 0x0a, 0x00, 0x00, 0x01, 0x00, 0x00, 0x00
        /* <DEDUP_REMOVED lines=30> */
        /*0224*/ 	.byte	0xd0, 0x18, 0x01, 0x00


	//----- nvinfo : EIATTR_MERCURY_ISA_VERSION
	.align		4
.L_89:
        /*0228*/ 	.byte	0x03, 0x5f
        /*022a*/ 	.short	0x0101


	//----- nvinfo : EIATTR_INT_WARP_WIDE_INSTR_OFFSETS
	.align		4
        /*022c*/ 	.byte	0x04, 0x31
        /*022e*/ 	.short	(.L_91 - .L_90)


	//   ....[0]....
.L_90:
        /*0230*/ 	.word	0x00000130


	//   ....[1]....
        /*0234*/ 	.word	0x00000170


	//   ....[2]....
        /*0238*/ 	.word	0x000001e0


	//----- nvinfo : EIATTR_COOP_GROUP_MASK_REGIDS
	.align		4
.L_91:
        /*023c*/ 	.byte	0x04, 0x29
        /*023e*/ 	.short	(.L_93 - .L_92)


	//   ....[0]....
.L_92:
        /*0240*/ 	.word	0xffffffff


	//   ....[1]....
        /*0244*/ 	.word	0xffffffff


	//   ....[2]....
        /*0248*/ 	.word	0xffffffff


	//   ....[3]....
        /*024c*/ 	.word	0xffffffff


	//   ....[4]....
        /*0250*/ 	.word	0xffffffff


	//   ....[5]....
        /*0254*/ 	.word	0xffffffff


	//   ....[6]....
        /*0258*/ 	.word	0xffffffff


	//   ....[7]....
        /*025c*/ 	.word	0xffffffff


	//   ....[8]....
        /*0260*/ 	.word	0xffffffff


	//   ....[9]....
        /*0264*/ 	.word	0xffffffff


	//   ....[10]....
        /*0268*/ 	.word	0xffffffff


	//   ....[11]....
        /*026c*/ 	.word	0xffffffff


	//   ....[12]....
        /*0270*/ 	.word	0xffffffff


	//   ....[13]....
        /*0274*/ 	.word	0xffffffff


	//   ....[14]....
        /*0278*/ 	.word	0xffffffff


	//   ....[15]....
        /*027c*/ 	.word	0xffffffff


	//   ....[16]....
        /*0280*/ 	.word	0xffffffff


	//   ....[17]....
        /*0284*/ 	.word	0xffffffff


	//   ....[18]....
        /*0288*/ 	.word	0xffffffff


	//   ....[19]....
        /*028c*/ 	.word	0xffffffff


	//   ....[20]....
        /*0290*/ 	.word	0xffffffff


	//   ....[21]....
        /*0294*/ 	.word	0xffffffff


	//   ....[22]....
        /*0298*/ 	.word	0xffffffff


	//   ....[23]....
        /*029c*/ 	.word	0xffffffff


	//   ....[24]....
        /*02a0*/ 	.word	0xffffffff


	//   ....[25]....
        /*02a4*/ 	.word	0xffffffff


	//   ....[26]....
        /*02a8*/ 	.word	0xffffffff


	//   ....[27]....
        /*02ac*/ 	.word	0xffffffff


	//   ....[28]....
        /*02b0*/ 	.word	0xffffffff


	//   ....[29]....
        /*02b4*/ 	.word	0xffffffff


	//   ....[30]....
        /*02b8*/ 	.word	0xffffffff


	//   ....[31]....
        /*02bc*/ 	.word	0xffffffff


	//   ....[32]....
        /*02c0*/ 	.word	0xffffffff


	//   ....[33]....
        /*02c4*/ 	.word	0xffffffff


	//   ....[34]....
        /*02c8*/ 	.word	0xffffffff


	//   ....[35]....
        /*02cc*/ 	.word	0xffffffff


	//   ....[36]....
        /*02d0*/ 	.word	0xffffffff


	//   ....[37]....
        /*02d4*/ 	.word	0xffffffff


	//   ....[38]....
        /*02d8*/ 	.word	0xffffffff


	//   ....[39]....
        /*02dc*/ 	.word	0xffffffff


	//   ....[40]....
        /*02e0*/ 	.word	0xffffffff


	//   ....[41]....
        /*02e4*/ 	.word	0xffffffff


	//   ....[42]....
        /*02e8*/ 	.word	0xffffffff


	//   ....[43]....
        /*02ec*/ 	.word	0xffffffff


	//   ....[44]....
        /*02f0*/ 	.word	0xffffffff


	//   ....[45]....
        /*02f4*/ 	.word	0xffffffff


	//   ....[46]....
        /*02f8*/ 	.word	0xffffffff


	//   ....[47]....
        /*02fc*/ 	.word	0xffffffff


	//   ....[48]....
        /*0300*/ 	.word	0xffffffff


	//   ....[49]....
        /*0304*/ 	.word	0xffffffff


	//   ....[50]....
        /*0308*/ 	.word	0x0500000f


	//   ....[51]....
        /*030c*/ 	.word	0x0500000f


	//   ....[52]....
        /*0310*/ 	.word	0x0500000f


	//   ....[53]....
        /*0314*/ 	.word	0x0500000f


	//   ....[54]....
        /*0318*/ 	.word	0x0500000f


	//   ....[55]....
        /*031c*/ 	.word	0x0500000f


	//   ....[56]....
        /*0320*/ 	.word	0x0500000f


	//   ....[57]....
        /*0324*/ 	.word	0x0500000f


	//   ....[58]....
        /*0328*/ 	.word	0x0500000f


	//   ....[59]....
        /*032c*/ 	.word	0x0500000f


	//   ....[60]....
        /*0330*/ 	.word	0x0500000f


	//   ....[61]....
        /*0334*/ 	.word	0x0500000f


	//   ....[62]....
        /*0338*/ 	.word	0x0500000f


	//   ....[63]....
        /*033c*/ 	.word	0x0500000f


	//   ....[64]....
        /*0340*/ 	.word	0x0500000f


	//   ....[65]....
        /*0344*/ 	.word	0x0500000f


	//   ....[66]....
        /*0348*/ 	.word	0x0500000f


	//   ....[67]....
        /*034c*/ 	.word	0x0500000f


	//----- nvinfo : EIATTR_COOP_GROUP_INSTR_OFFSETS
	.align		4
.L_93:
        /*0350*/ 	.byte	0x04, 0x28
        /*0352*/ 	.short	(.L_95 - .L_94)


	//   ....[0]....
.L_94:
        /*0354*/ 	.word	0x00000060


	//   ....[1]....
        /*0358*/ 	.word	0x00000140


	//   ....[2]....
        /*035c*/ 	.word	0x00000190


	//   ....[3]....
        /*0360*/ 	.word	0x000003c0


	//   ....[4]....
        /*0364*/ 	.word	0x00000520


	//   ....[5]....
        /*0368*/ 	.word	0x00000640


	//   ....[6]....
        /*036c*/ 	.word	0x000007a0


	//   ....[7]....
        /*0370*/ 	.word	0x00000e00


	//   ....[8]....
        /*0374*/ 	.word	0x00004680


	//   ....[9]....
        /*0378*/ 	.word	0x000046f0


	//   ....[10]....
        /*037c*/ 	.word	0x00004a90


	//   ....[11]....
        /*0380*/ 	.word	0x00004b10


	//   ....[12]....
        /*0384*/ 	.word	0x000089c0


	//   ....[13]....
        /*0388*/ 	.word	0x00008a20


	//   ....[14]....
        /*038c*/ 	.word	0x00009010


	//   ....[15]....
        /*0390*/ 	.word	0x00009070


	//   ....[16]....
        /*0394*/ 	.word	0x0000a160


	//   ....[17]....
        /*0398*/ 	.word	0x0000a1a0


	//   ....[18]....
        /*039c*/ 	.word	0x0000a2a0


	//   ....[19]....
        /*03a0*/ 	.word	0x0000a2b0


	//   ....[20]....
        /*03a4*/ 	.word	0x0000c000


	//   ....[21]....
        /*03a8*/ 	.word	0x0000c060


	//   ....[22]....
        /*03ac*/ 	.word	0x0000c170


	//   ....[23]....
        /*03b0*/ 	.word	0x0000c180


	//   ....[24]....
        /*03b4*/ 	.word	0x0000c5e0


	//   ....[25]....
        /*03b8*/ 	.word	0x0000c620


	//   ....[26]....
        /*03bc*/ 	.word	0x0000c760


	//   ....[27]....
        /*03c0*/ 	.word	0x0000c780


	//   ....[28]....
        /*03c4*/ 	.word	0x0000c8c0


	//   ....[29]....
        /*03c8*/ 	.word	0x0000c8e0


	//   ....[30]....
        /*03cc*/ 	.word	0x0000ca40


	//   ....[31]....
        /*03d0*/ 	.word	0x0000ca70


	//   ....[32]....
        /*03d4*/ 	.word	0x0000d540


	//   ....[33]....
        /*03d8*/ 	.word	0x0000e050


	//   ....[34]....
        /*03dc*/ 	.word	0x0000e080


	//   ....[35]....
        /*03e0*/ 	.word	0x0000e140


	//   ....[36]....
        /*03e4*/ 	.word	0x0000e150


	//   ....[37]....
        /*03e8*/ 	.word	0x0000e1f0


	//   ....[38]....
        /*03ec*/ 	.word	0x0000e200


	//   ....[39]....
        /*03f0*/ 	.word	0x0000e2a0


	//   ....[40]....
        /*03f4*/ 	.word	0x0000e2b0


	//   ....[41]....
        /*03f8*/ 	.word	0x0000e350


	//   ....[42]....
        /*03fc*/ 	.word	0x0000e360


	//   ....[43]....
        /*0400*/ 	.word	0x0000e400


	//   ....[44]....
        /*0404*/ 	.word	0x0000e410


	//   ....[45]....
        /*0408*/ 	.word	0x0000e4b0


	//   ....[46]....
        /*040c*/ 	.word	0x0000e4c0


	//   ....[47]....
        /*0410*/ 	.word	0x0000e500


	//   ....[48]....
        /*0414*/ 	.word	0x0000e550


	//   ....[49]....
        /*0418*/ 	.word	0x000117e0


	//   ....[50]....
        /*041c*/ 	.word	0x00011d00


	//   ....[51]....
        /*0420*/ 	.word	0x00011e70


	//   ....[52]....
        /*0424*/ 	.word	0x00011ed0


	//   ....[53]....
        /*0428*/ 	.word	0x00012040


	//   ....[54]....
        /*042c*/ 	.word	0x00012090


	//   ....[55]....
        /*0430*/ 	.word	0x000121c0


	//   ....[56]....
        /*0434*/ 	.word	0x00012210


	//   ....[57]....
        /*0438*/ 	.word	0x00012340


	//   ....[58]....
        /*043c*/ 	.word	0x00012390


	//   ....[59]....
        /*0440*/ 	.word	0x000124c0


	//   ....[60]....
        /*0444*/ 	.word	0x00012510


	//   ....[61]....
        /*0448*/ 	.word	0x00012640


	//   ....[62]....
        /*044c*/ 	.word	0x00012690


	//   ....[63]....
        /*0450*/ 	.word	0x000127c0


	//   ....[64]....
        /*0454*/ 	.word	0x00012810


	//   ....[65]....
        /*0458*/ 	.word	0x00012920


	//   ....[66]....
        /*045c*/ 	.word	0x00012970


	//   ....[67]....
        /*0460*/ 	.word	0x00012d10


	//----- nvinfo : EIATTR_REG_RECONFIG
	.align		4
.L_95:
        /*0464*/ 	.byte	0x01, 0x54
	.zero		2


	//----- nvinfo : EIATTR_SYSCALL_OFFSETS
	.align		4
        /*0468*/ 	.byte	0x04, 0x46
        /*046a*/ 	.short	(.L_97 - .L_96)


	//   ....[0]....
.L_96:
        /*046c*/ 	.word	0x000011c0


	//   ....[1]....
        /*0470*/ 	.word	0x0000d190


	//   ....[2]....
        /*0474*/ 	.word	0x0000d2d0


	//   ....[3]....
        /*0478*/ 	.word	0x0000d3c0


	//   ....[4]....
        /*047c*/ 	.word	0x0000dbd0


	//----- nvinfo : EIATTR_MBARRIER_INSTR_OFFSETS
	.align		4
.L_97:
        /*0480*/ 	.byte	0x04, 0x39
        /*0482*/ 	.short	(.L_99 - .L_98)


	//   ....[0]....
.L_98:
        /*0484*/ 	.word	0x00000270
        /*0488*/ 	.word	0x000000ff
        /*048c*/ 	.word	0x00038800
        /*0490*/ 	.short	0x0100
        /*0492*/ 	.byte	0x08
	.zero		1


	//   ....[1]....
        /*0494*/ 	.word	0x00000280
        /*0498*/ 	.word	0x000000ff
        /*049c*/ 	.word	0x00038820
        /*04a0*/ 	.short	0x0100
        /*04a2*/ 	.byte	0x08
	.zero		1


	//   ....[2]....
        /*04a4*/ 	.word	0x00000370
        /*04a8*/ 	.word	0x000000ff
        /*04ac*/ 	.word	0x00038830
        /*04b0*/ 	.short	0x0100
        /*04b2*/ 	.byte	0x08
	.zero		1


	//   ....[3]....
        /*04b4*/ 	.word	0x00000380
        /*04b8*/ 	.word	0x000000ff
        /*04bc*/ 	.word	0x00038840
        /*04c0*/ 	.short	0x0100
        /*04c2*/ 	.byte	0x08
	.zero		1


	//   ....[4]....
        /*04c4*/ 	.word	0x00000390
        /*04c8*/ 	.word	0x000000ff
        /*04cc*/ 	.word	0x00038838
        /*04d0*/ 	.short	0x0100
        /*04d2*/ 	.byte	0x08
	.zero		1


	//   ....[5]....
        /*04d4*/ 	.word	0x000003a0
        /*04d8*/ 	.word	0x000000ff
        /*04dc*/ 	.word	0x00038848
        /*04e0*/ 	.short	0x0100
        /*04e2*/ 	.byte	0x08
	.zero		1


	//   ....[6]....
        /*04e4*/ 	.word	0x000004d0
        /*04e8*/ 	.word	0x000000ff
        /*04ec*/ 	.word	0x00038850
        /*04f0*/ 	.short	0x0100
        /*04f2*/ 	.byte	0x08
	.zero		1


	//   ....[7]....
        /*04f4*/ 	.word	0x000004e0
        /*04f8*/ 	.word	0x000000ff
        /*04fc*/ 	.word	0x00038860
        /*0500*/ 	.short	0x0100
        /*0502*/ 	.byte	0x08
	.zero		1


	//   ....[8]....
        /*0504*/ 	.word	0x000004f0
        /*0508*/ 	.word	0x000000ff
        /*050c*/ 	.word	0x00038858
        /*0510*/ 	.short	0x0100
        /*0512*/ 	.byte	0x08
	.zero		1


	//   ....[9]....
        /*0514*/ 	.word	0x00000500
        /*0518*/ 	.word	0x000000ff
        /*051c*/ 	.word	0x00038868
        /*0520*/ 	.short	0x0100
        /*0522*/ 	.byte	0x08
	.zero		1


	//   ....[10]....
        /*0524*/ 	.word	0x000005f0
        /*0528*/ 	.word	0x000000ff
        /*052c*/ 	.word	0x00038870
        /*0530*/ 	.short	0x0100
        /*0532*/ 	.byte	0x06
	.zero		1


	//   ....[11]....
        /*0534*/ 	.word	0x00000600
        /*0538*/ 	.word	0x000000ff
        /*053c*/ 	.word	0x00038880
        /*0540*/ 	.short	0x0100
        /*0542*/ 	.byte	0x06
	.zero		1


	//   ....[12]....
        /*0544*/ 	.word	0x00000610
        /*0548*/ 	.word	0x000000ff
        /*054c*/ 	.word	0x00038878
        /*0550*/ 	.short	0x0100
        /*0552*/ 	.byte	0x06
	.zero		1


	//   ....[13]....
        /*0554*/ 	.word	0x00000620
        /*0558*/ 	.word	0x000000ff
        /*055c*/ 	.word	0x00038888
        /*0560*/ 	.short	0x0100
        /*0562*/ 	.byte	0x06
	.zero		1


	//   ....[14]....
        /*0564*/ 	.word	0x00000750
        /*0568*/ 	.word	0x000000ff
        /*056c*/ 	.word	0x00038890
        /*0570*/ 	.short	0x0100
        /*0572*/ 	.byte	0x08
	.zero		1


	//   ....[15]....
        /*0574*/ 	.word	0x00000760
        /*0578*/ 	.word	0x000000ff
        /*057c*/ 	.word	0x000388a0
        /*0580*/ 	.short	0x0100
        /*0582*/ 	.byte	0x08
	.zero		1


	//   ....[16]....
        /*0584*/ 	.word	0x00000770
        /*0588*/ 	.word	0x000000ff
        /*058c*/ 	.word	0x00038898
        /*0590*/ 	.short	0x0100
        /*0592*/ 	.byte	0x08
	.zero		1


	//   ....[17]....
        /*0594*/ 	.word	0x00000780
        /*0598*/ 	.word	0x000000ff
        /*059c*/ 	.word	0x000388a8
        /*05a0*/ 	.short	0x0100
        /*05a2*/ 	.byte	0x08
	.zero		1


	//   ....[18]....
        /*05a4*/ 	.word	0x000008b0
        /*05a8*/ 	.word	0x000000ff
        /*05ac*/ 	.word	0x000388b0
        /*05b0*/ 	.short	0x0100
        /*05b2*/ 	.byte	0x08
	.zero		1


	//   ....[19]....
        /*05b4*/ 	.word	0x000008c0
        /*05b8*/ 	.word	0x000000ff
        /*05bc*/ 	.word	0x000388c0
        /*05c0*/ 	.short	0x0100
        /*05c2*/ 	.byte	0x08
	.zero		1


	//   ....[20]....
        /*05c4*/ 	.word	0x000008d0
        /*05c8*/ 	.word	0x000000ff
        /*05cc*/ 	.word	0x000388b8
        /*05d0*/ 	.short	0x0100
        /*05d2*/ 	.byte	0x08
	.zero		1


	//   ....[21]....
        /*05d4*/ 	.word	0x000008e0
        /*05d8*/ 	.word	0x000000ff
        /*05dc*/ 	.word	0x000388c8
        /*05e0*/ 	.short	0x0100
        /*05e2*/ 	.byte	0x08
	.zero		1


	//   ....[22]....
        /*05e4*/ 	.word	0x00001240
        /*05e8*/ 	.word	0x000000ff
        /*05ec*/ 	.word	0x00038800
        /*05f0*/ 	.short	0x010a
        /*05f2*/ 	.byte	0x24
	.zero		1


	//   ....[23]....
        /*05f4*/ 	.word	0x000012d0
        /*05f8*/ 	.word	0x00000000
        /*05fc*/ 	.word	0x00038830
        /*0600*/ 	.short	0x010a
        /*0602*/ 	.byte	0x3f
	.zero		1


	//   ....[24]....
        /*0604*/ 	.word	0x00001350
        /*0608*/ 	.word	0x00000000
        /*060c*/ 	.word	0x00038830
        /*0610*/ 	.short	0x010a
        /*0612*/ 	.byte	0x3f
	.zero		1


	//   ....[25]....
        /*0614*/ 	.word	0x00004500
        /*0618*/ 	.word	0x00000000
        /*061c*/ 	.word	0x00000000
        /*0620*/ 	.short	0x0101
        /*0622*/ 	.byte	0x3f
	.zero		1


	//   ....[26]....
        /*0624*/ 	.word	0x00005a30
        /*0628*/ 	.word	0x000000ff
        /*062c*/ 	.word	0x00038830
        /*0630*/ 	.short	0x010a
        /*0632*/ 	.byte	0x06
	.zero		1


	//   ....[27]....
        /*0634*/ 	.word	0x00005a80
        /*0638*/ 	.word	0x000000ff
        /*063c*/ 	.word	0x00038830
        /*0640*/ 	.short	0x010a
        /*0642*/ 	.byte	0x04
	.zero		1


	//   ....[28]....
        /*0644*/ 	.word	0x00008330
        /*0648*/ 	.word	0x000000ff
        /*064c*/ 	.word	0x00038850
        /*0650*/ 	.short	0x010a
        /*0652*/ 	.byte	0x04
	.zero		1


	//   ....[29]....
        /*0654*/ 	.word	0x00008370
        /*0658*/ 	.word	0x000000ff
        /*065c*/ 	.word	0x00038850
        /*0660*/ 	.short	0x010a
        /*0662*/ 	.byte	0x04
	.zero		1


	//   ....[30]....
        /*0664*/ 	.word	0x000093d0
        /*0668*/ 	.word	0x0000009d
        /*066c*/ 	.word	0x00000000
        /*0670*/ 	.short	0x0101
        /*0672*/ 	.byte	0x3f
	.zero		1


	//   ....[31]....
        /*0674*/ 	.word	0x00009440
        /*0678*/ 	.word	0x000000a5
        /*067c*/ 	.word	0x00000000
        /*0680*/ 	.short	0x0101
        /*0682*/ 	.byte	0x3f
	.zero		1


	//   ....[32]....
        /*0684*/ 	.word	0x0000a0d0
        /*0688*/ 	.word	0x000000ff
        /*068c*/ 	.word	0x00038850
        /*0690*/ 	.short	0x010a
        /*0692*/ 	.byte	0x0c
	.zero		1


	//   ....[33]....
        /*0694*/ 	.word	0x0000a110
        /*0698*/ 	.word	0x000000ff
        /*069c*/ 	.word	0x00038850
        /*06a0*/ 	.short	0x010a
        /*06a2*/ 	.byte	0x0c
	.zero		1


	//   ....[34]....
        /*06a4*/ 	.word	0x0000b250
        /*06a8*/ 	.word	0x0000009b
        /*06ac*/ 	.word	0x00000000
        /*06b0*/ 	.short	0x0101
        /*06b2*/ 	.byte	0x3f
	.zero		1


	//   ....[35]....
        /*06b4*/ 	.word	0x0000c500
        /*06b8*/ 	.word	0x000000ff
        /*06bc*/ 	.word	0x00000000
        /*06c0*/ 	.short	0x0101
        /*06c2*/ 	.byte	0x04
	.zero		1


	//   ....[36]....
        /*06c4*/ 	.word	0x0000d780
        /*06c8*/ 	.word	0x00000000
        /*06cc*/ 	.word	0x00038840
        /*06d0*/ 	.short	0x010a
        /*06d2*/ 	.byte	0x3f
	.zero		1


	//   ....[37]....
        /*06d4*/ 	.word	0x0000e660
        /*06d8*/ 	.word	0x000000ff
        /*06dc*/ 	.word	0x00038800
        /*06e0*/ 	.short	0x0107
        /*06e2*/ 	.byte	0x24
	.zero		1


	//   ....[38]....
        /*06e4*/ 	.word	0x0000e6d0
        /*06e8*/ 	.word	0x000000ff
        /*06ec*/ 	.word	0x00038800
        /*06f0*/ 	.short	0x0101
        /*06f2*/ 	.byte	0x24
	.zero		1


	//   ....[39]....
        /*06f4*/ 	.word	0x0000e700
        /*06f8*/ 	.word	0x000000ff
        /*06fc*/ 	.word	0x00038820
        /*0700*/ 	.short	0x010a
        /*0702*/ 	.byte	0x24
	.zero		1


	//   ....[40]....
        /*0704*/ 	.word	0x0000ea40
        /*0708*/ 	.word	0x00000003
        /*070c*/ 	.word	0x00038840
        /*0710*/ 	.short	0x010a
        /*0712*/ 	.byte	0x3f
	.zero		1


	//   ....[41]....
        /*0714*/ 	.word	0x0000efd0
        /*0718*/ 	.word	0x00000003
        /*071c*/ 	.word	0x00000060
        /*0720*/ 	.short	0x010a
        /*0722*/ 	.byte	0x3f
	.zero		1


	//   ....[42]....
        /*0724*/ 	.word	0x0000f820
        /*0728*/ 	.word	0x00000003
        /*072c*/ 	.word	0x00038840
        /*0730*/ 	.short	0x010a
        /*0732*/ 	.byte	0x3f
	.zero		1


	//   ....[43]....
        /*0734*/ 	.word	0x0000fdb0
        /*0738*/ 	.word	0x00000005
        /*073c*/ 	.word	0x00000060
        /*0740*/ 	.short	0x010a
        /*0742*/ 	.byte	0x3f
	.zero		1


	//   ....[44]....
        /*0744*/ 	.word	0x00010540
        /*0748*/ 	.word	0x00000002
        /*074c*/ 	.word	0x00038840
        /*0750*/ 	.short	0x010a
        /*0752*/ 	.byte	0x3f
	.zero		1


	//   ....[45]....
        /*0754*/ 	.word	0x00010ad0
        /*0758*/ 	.word	0x00000005
        /*075c*/ 	.word	0x00000060
        /*0760*/ 	.short	0x010a
        /*0762*/ 	.byte	0x3f
	.zero		1


	//   ....[46]....
        /*0764*/ 	.word	0x00011100
        /*0768*/ 	.word	0x00000002
        /*076c*/ 	.word	0x00038860
        /*0770*/ 	.short	0x010a
        /*0772*/ 	.byte	0x3f
	.zero		1


	//   ....[47]....
        /*0774*/ 	.word	0x00011760
        /*0778*/ 	.word	0x00000000
        /*077c*/ 	.word	0x00038820
        /*0780*/ 	.short	0x010a
        /*0782*/ 	.byte	0x3f
	.zero		1


	//   ....[48]....
        /*0784*/ 	.word	0x00011950
        /*0788*/ 	.word	0x00000006
        /*078c*/ 	.word	0x00000000
        /*0790*/ 	.short	0x010a
        /*0792*/ 	.byte	0x3f
	.zero		1


	//   ....[49]....
        /*0794*/ 	.word	0x000119a0
        /*0798*/ 	.word	0x00000003
        /*079c*/ 	.word	0x00000000
        /*07a0*/ 	.short	0x010a
        /*07a2*/ 	.byte	0x3f
	.zero		1


	//   ....[50]....
        /*07a4*/ 	.word	0x00011a00
        /*07a8*/ 	.word	0x00000012
        /*07ac*/ 	.word	0x00000000
        /*07b0*/ 	.short	0x010a
        /*07b2*/ 	.byte	0x3f
	.zero		1


	//   ....[51]....
        /*07b4*/ 	.word	0x00011a30
        /*07b8*/ 	.word	0x00000003
        /*07bc*/ 	.word	0x00000000
        /*07c0*/ 	.short	0x010a
        /*07c2*/ 	.byte	0x3f
	.zero		1


	//   ....[52]....
        /*07c4*/ 	.word	0x00011aa0
        /*07c8*/ 	.word	0x00000003
        /*07cc*/ 	.word	0x00038800
        /*07d0*/ 	.short	0x010a
        /*07d2*/ 	.byte	0x3f
	.zero		1


	//   ....[53]....
        /*07d4*/ 	.word	0x00011af0
        /*07d8*/ 	.word	0x00000000
        /*07dc*/ 	.word	0x00038830
        /*07e0*/ 	.short	0x010a
        /*07e2*/ 	.byte	0x3f
	.zero		1


	//   ....[54]....
        /*07e4*/ 	.word	0x00011b60
        /*07e8*/ 	.word	0x00000004
        /*07ec*/ 	.word	0x00038830
        /*07f0*/ 	.short	0x010a
        /*07f2*/ 	.byte	0x3f
	.zero		1


	//   ....[55]....
        /*07f4*/ 	.word	0x00011bc0
        /*07f8*/ 	.word	0x00000003
        /*07fc*/ 	.word	0x00038850
        /*0800*/ 	.short	0x010a
        /*0802*/ 	.byte	0x3f
	.zero		1


	//   ....[56]....
        /*0804*/ 	.word	0x00011c20
        /*0808*/ 	.word	0x00000007
        /*080c*/ 	.word	0x00038850
        /*0810*/ 	.short	0x010a
        /*0812*/ 	.byte	0x3f
	.zero		1


	//   ....[57]....
        /*0814*/ 	.word	0x00011dc0
        /*0818*/ 	.word	0x00000000
        /*081c*/ 	.word	0x00038840
        /*0820*/ 	.short	0x010a
        /*0822*/ 	.byte	0x3f
	.zero		1


	//   ....[58]....
        /*0824*/ 	.word	0x000129b0
        /*0828*/ 	.word	0x00000009
        /*082c*/ 	.word	0x00038820
        /*0830*/ 	.short	0x010a
        /*0832*/ 	.byte	0x3f
	.zero		1


	//   ....[59]....
        /*0834*/ 	.word	0x00012a00
        /*0838*/ 	.word	0x00000003
        /*083c*/ 	.word	0x00038840
        /*0840*/ 	.short	0x010a
        /*0842*/ 	.byte	0x3f
	.zero		1


	//   ....[60]....
        /*0844*/ 	.word	0x00012a50
        /*0848*/ 	.word	0x00000003
        /*084c*/ 	.word	0x00000060
        /*0850*/ 	.short	0x010a
        /*0852*/ 	.byte	0x3f
	.zero		1


	//   ....[61]....
        /*0854*/ 	.word	0x00012aa0
        /*0858*/ 	.word	0x00000003
        /*085c*/ 	.word	0x00038840
        /*0860*/ 	.short	0x010a
        /*0862*/ 	.byte	0x3f
	.zero		1


	//   ....[62]....
        /*0864*/ 	.word	0x00012af0
        /*0868*/ 	.word	0x00000005
        /*086c*/ 	.word	0x00000060
        /*0870*/ 	.short	0x010a
        /*0872*/ 	.byte	0x3f
	.zero		1


	//   ....[63]....
        /*0874*/ 	.word	0x00012b40
        /*0878*/ 	.word	0x00000002
        /*087c*/ 	.word	0x00038840
        /*0880*/ 	.short	0x010a
        /*0882*/ 	.byte	0x3f
	.zero		1


	//   ....[64]....
        /*0884*/ 	.word	0x00012b90
        /*0888*/ 	.word	0x00000005
        /*088c*/ 	.word	0x00000060
        /*0890*/ 	.short	0x010a
        /*0892*/ 	.byte	0x3f
	.zero		1


	//   ....[65]....
        /*0894*/ 	.word	0x00012be0
        /*0898*/ 	.word	0x00000002
        /*089c*/ 	.word	0x00038860
        /*08a0*/ 	.short	0x010a
        /*08a2*/ 	.byte	0x3f
	.zero		1


	//   ....[66]....
        /*08a4*/ 	.word	0x00012c30
        /*08a8*/ 	.word	0x00000000
        /*08ac*/ 	.word	0x00038820
        /*08b0*/ 	.short	0x010a
        /*08b2*/ 	.byte	0x3f
	.zero		1


	//   ....[67]....
        /*08b4*/ 	.word	0x00012dd0
        /*08b8*/ 	.word	0x00000006
        /*08bc*/ 	.word	0x00000000
        /*08c0*/ 	.short	0x010a
        /*08c2*/ 	.byte	0x3f
	.zero		1


	//   ....[68]....
        /*08c4*/ 	.word	0x00012e20
        /*08c8*/ 	.word	0x00000003
        /*08cc*/ 	.word	0x00000000
        /*08d0*/ 	.short	0x010a
        /*08d2*/ 	.byte	0x3f
	.zero		1


	//   ....[69]....
        /*08d4*/ 	.word	0x00012e70
        /*08d8*/ 	.word	0x00000012
        /*08dc*/ 	.word	0x00000000
        /*08e0*/ 	.short	0x010a
        /*08e2*/ 	.byte	0x3f
	.zero		1


	//----- nvinfo : EIATTR_NUM_MBARRIERS
	.align		4
.L_99:
        /*08e4*/ 	.byte	0x03, 0x38
        /*08e6*/ 	.short	0x0016


	//----- nvinfo : EIATTR_EXIT_INSTR_OFFSETS
	.align		4
        /*08e8*/ 	.byte	0x04, 0x1c
        /*08ea*/ 	.short	(.L_101 - .L_100)


	//   ....[0]....
.L_100:
        /*08ec*/ 	.word	0x00000a00


	//   ....[1]....
        /*08f0*/ 	.word	0x0000cc10


	//   ....[2]....
        /*08f4*/ 	.word	0x00011a80


	//----- nvinfo : EIATTR_MAX_THREADS
	.align		4
.L_101:
        /*08f8*/ 	.byte	0x04, 0x05
        /*08fa*/ 	.short	(.L_103 - .L_102)
.L_102:
        /*08fc*/ 	.word	0x00000180
        /*0900*/ 	.word	0x00000001
        /*0904*/ 	.word	0x00000001


	//----- nvinfo : EIATTR_CRS_STACK_SIZE
	.align		4
.L_103:
        /*0908*/ 	.byte	0x04, 0x1e
        /*090a*/ 	.short	(.L_105 - .L_104)
.L_104:
        /*090c*/ 	.word	0x00000000


	//----- nvinfo : EIATTR_CBANK_PARAM_SIZE
	.align		4
.L_105:
        /*0910*/ 	.byte	0x03, 0x19
        /*0912*/ 	.short	0x0a70


	//----- nvinfo : EIATTR_PARAM_CBANK
	.align		4
        /*0914*/ 	.byte	0x04, 0x0a
        /*0916*/ 	.short	(.L_107 - .L_106)
	.align		4
.L_106:
        /*0918*/ 	.word	index@(.nv.constant0._ZN7cutlass13device_kernelIN5flash11enable_sm90INS1_16FlashAttnFwdSm90INS1_25CollectiveMainloopFwdSm90ILi2EN4cute5tupleIJNS5_1CILi1EEES8_S8_EEENS6_IJNS7_ILi128EEENS7_ILi80EEENS7_ILi256EEEEEELi256ENS_10bfloat16_tEfNS_4arch4Sm90ELb0ELb0ELb1ELb0ELb0ELb0ELb0ELb1ELb1ELb1ELb0ELb0EEENS1_21CollectiveEpilogueFwdINS6_IJSA_SC_SB_EEES9_SE_SG_Li256ELb0ELb1ELb0ELb0EEENS1_29StaticPersistentTileSchedulerILb0EEEEEEEEEvNT_6ParamsE)
        /*091c*/ 	.short	0x0210
        /*091e*/ 	.short	0x0a70


	//----- nvinfo : EIATTR_SW_WAR
	.align		4
.L_107:
        /*0920*/ 	.byte	0x04, 0x36
        /*0922*/ 	.short	(.L_109 - .L_108)
.L_108:
        /*0924*/ 	.word	0x00000008
.L_109:


//--------------------- .nv.info._ZN7cutlass13device_kernelIN5flash11enable_sm90INS1_16FlashAttnFwdSm90INS1_25CollectiveMainloopFwdSm90ILi2EN4cute5tupleIJNS5_1CILi2EEENS7_ILi1EEES9_EEENS6_IJNS7_ILi128EEENS7_ILi80EEENS7_ILi256EEEEEELi256ENS_10bfloat16_tEfNS_4arch4Sm90ELb0ELb0ELb1ELb0ELb0ELb0ELb0ELb1ELb1ELb1ELb0ELb0EEENS1_21CollectiveEpilogueFwdINS6_IJSB_SD_SC_EEESA_SF_SH_Li256ELb0ELb1ELb0ELb0EEENS1_29StaticPersistentTileSchedulerILb0EEEEEEEEEvNT_6ParamsE --------------------------
	.section	.nv.info._ZN7cutlass13device_kernelIN5flash11enable_sm90INS1_16FlashAttnFwdSm90INS1_25CollectiveMainloopFwdSm90ILi2EN4cute5tupleIJNS5_1CILi2EEENS7_ILi1EEES9_EEENS6_IJNS7_ILi128EEENS7_ILi80EEENS7_ILi256EEEEEELi256ENS_10bfloat16_tEfNS_4arch4Sm90ELb0ELb0ELb1ELb0ELb0ELb0ELb0ELb1ELb1ELb1ELb0ELb0EEENS1_21CollectiveEpilogueFwdINS6_IJSB_SD_SC_EEESA_SF_SH_Li256ELb0ELb1ELb0ELb0EEENS1_29StaticPersistentTileSchedulerILb0EEEEEEEEEvNT_6ParamsE,"",@"SHT_CUDA_INFO"
	.sectionflags	@""
	.align	4


	//----- nvinfo : EIATTR_CUDA_API_VERSION
	.align		4
        /*0000*/ 	.byte	0x04, 0x37
        /*0002*/ 	.short	(.L_111 - .L_110)
.L_110:
        /*0004*/ 	.word	0x00000082


	//----- nvinfo : EIATTR_KPARAM_INFO
	.align		4
.L_111:
        /*0008*/ 	.byte	0x04, 0x17
        /*000a*/ 	.short	(.L_113 - .L_112)
.L_112:
        /*000c*/ 	.word	0x00000000
        /*0010*/ 	.short	0x0000
        /*0012*/ 	.short	0x0070
        /*0014*/ 	.byte	0x00, 0xf0, 0x01, 0x28


	//----- nvinfo : EIATTR_SPARSE_MMA_MASK
	.align		4
.L_113:
        /*0018*/ 	.byte	0x03, 0x50
        /*001a*/ 	.short	0x0000


	//----- nvinfo : EIATTR_MAXREG_COUNT
	.align		4
        /*001c*/ 	.byte	0x03, 0x1b
        /*001e*/ 	.short	0x00a8


	//----- nvinfo : EIATTR_NUM_BARRIERS
	.align		4
        /*0020*/ 	.byte	0x02, 0x4c
        /*0022*/ 	.byte	0x09
	.zero		1


	//----- nvinfo : EIATTR_EXTERNS
	.align		4
        /*0024*/ 	.byte	0x04, 0x0f
        /*0026*/ 	.short	(.L_115 - .L_114)


	//   ....[0]....
	.align		4
.L_114:
        /*0028*/ 	.word	index@(__assertfail)


	//----- nvinfo : EIATTR_ANNOTATIONS
	.align		4
.L_115:
        /*002c*/ 	.byte	0x04, 0x55
        /*002e*/ 	.short	(.L_117 - .L_116)


	//   ....[0]....
.L_116:
        /* <DEDUP_REMOVED lines=32> */


	//----- nvinfo : EIATTR_MERCURY_ISA_VERSION
	.align		4
.L_117:
        /*0218*/ 	.byte	0x03, 0x5f
        /*021a*/ 	.short	0x0101


	//----- nvinfo : EIATTR_INT_WARP_WIDE_INSTR_OFFSETS
	.align		4
        /*021c*/ 	.byte	0x04, 0x31
        /*021e*/ 	.short	(.L_119 - .L_118)


	//   ....[0]....
.L_118:
        /*0220*/ 	.word	0x00000130


	//   ....[1]....
        /*0224*/ 	.word	0x00000170


	//   ....[2]....
        /*0228*/ 	.word	0x000001e0


	//----- nvinfo : EIATTR_COOP_GROUP_MASK_REGIDS
	.align		4
.L_119:
        /*022c*/ 	.byte	0x04, 0x29
        /*022e*/ 	.short	(.L_121 - .L_120)


	//   ....[0]....
.L_120:
        /*0230*/ 	.word	0xffffffff


	//   ....[1]....
        /*0234*/ 	.word	0xffffffff


	//   ....[2]....
        /*0238*/ 	.word	0xffffffff


	//   ....[3]....
        /*023c*/ 	.word	0xffffffff


	//   ....[4]....
        /*0240*/ 	.word	0xffffffff


	//   ....[5]....
        /*0244*/ 	.word	0xffffffff


	//   ....[6]....
        /*0248*/ 	.word	0xffffffff


	//   ....[7]....
        /*024c*/ 	.word	0xffffffff


	//   ....[8]....
        /*0250*/ 	.word	0xffffffff


	//   ....[9]....
        /*0254*/ 	.word	0xffffffff


	//   ....[10]....
        /*0258*/ 	.word	0xffffffff


	//   ....[11]....
        /*025c*/ 	.word	0xffffffff


	//   ....[12]....
        /*0260*/ 	.word	0xffffffff


	//   ....[13]....
        /*0264*/ 	.word	0xffffffff


	//   ....[14]....
        /*0268*/ 	.word	0xffffffff


	//   ....[15]....
        /*026c*/ 	.word	0xffffffff


	//   ....[16]....
        /*0270*/ 	.word	0xffffffff


	//   ....[17]....
        /*0274*/ 	.word	0xffffffff


	//   ....[18]....
        /*0278*/ 	.word	0xffffffff


	//   ....[19]....
        /*027c*/ 	.word	0xffffffff


	//   ....[20]....
        /*0280*/ 	.word	0xffffffff


	//   ....[21]....
        /*0284*/ 	.word	0xffffffff


	//   ....[22]....
        /*0288*/ 	.word	0xffffffff


	//   ....[23]....
        /*028c*/ 	.word	0xffffffff


	//   ....[24]....
        /*0290*/ 	.word	0xffffffff


	//   ....[25]....
        /*0294*/ 	.word	0xffffffff


	//   ....[26]....
        /*0298*/ 	.word	0xffffffff


	//   ....[27]....
        /*029c*/ 	.word	0xffffffff


	//   ....[28]....
        /*02a0*/ 	.word	0xffffffff


	//   ....[29]....
        /*02a4*/ 	.word	0xffffffff


	//   ....[30]....
        /*02a8*/ 	.word	0xffffffff


	//   ....[31]....
        /*02ac*/ 	.word	0xffffffff


	//   ....[32]....
        /*02b0*/ 	.word	0xffffffff


	//   ....[33]....
        /*02b4*/ 	.word	0xffffffff


	//   ....[34]....
        /*02b8*/ 	.word	0xffffffff


	//   ....[35]....
        /*02bc*/ 	.word	0xffffffff


	//   ....[36]....
        /*02c0*/ 	.word	0xffffffff


	//   ....[37]....
        /*02c4*/ 	.word	0xffffffff


	//   ....[38]....
        /*02c8*/ 	.word	0xffffffff


	//   ....[39]....
        /*02cc*/ 	.word	0xffffffff


	//   ....[40]....
        /*02d0*/ 	.word	0xffffffff


	//   ....[41]....
        /*02d4*/ 	.word	0xffffffff


	//   ....[42]....
        /*02d8*/ 	.word	0xffffffff


	//   ....[43]....
        /*02dc*/ 	.word	0xffffffff


	//   ....[44]....
        /*02e0*/ 	.word	0xffffffff


	//   ....[45]....
        /*02e4*/ 	.word	0xffffffff


	//   ....[46]....
        /*02e8*/ 	.word	0xffffffff


	//   ....[47]....
        /*02ec*/ 	.word	0xffffffff


	//   ....[48]....
        /*02f0*/ 	.word	0xffffffff


	//   ....[49]....
        /*02f4*/ 	.word	0xffffffff


	//   ....[50]....
        /*02f8*/ 	.word	0xffffffff


	//   ....[51]....
        /*02fc*/ 	.word	0x0500000f


	//   ....[52]....
        /*0300*/ 	.word	0x0500000f


	//   ....[53]....
        /*0304*/ 	.word	0x0500000f


	//   ....[54]....
        /*0308*/ 	.word	0x0500000f


	//   ....[55]....
        /*030c*/ 	.word	0x0500000f


	//   ....[56]....
        /*0310*/ 	.word	0x0500000f


	//   ....[57]....
        /*0314*/ 	.word	0x0500000f


	//   ....[58]....
        /*0318*/ 	.word	0x0500000f


	//   ....[59]....
        /*031c*/ 	.word	0x0500000f


	//   ....[60]....
        /*0320*/ 	.word	0x0500000f


	//   ....[61]....
        /*0324*/ 	.word	0x0500000f


	//   ....[62]....
        /*0328*/ 	.word	0x0500000f


	//   ....[63]....
        /*032c*/ 	.word	0x0500000f


	//   ....[64]....
        /*0330*/ 	.word	0x0500000f


	//   ....[65]....
        /*0334*/ 	.word	0x0500000f


	//   ....[66]....
        /*0338*/ 	.word	0x0500000f


	//   ....[67]....
        /*033c*/ 	.word	0x0500000f


	//   ....[68]....
        /*0340*/ 	.word	0x0500000f


	//----- nvinfo : EIATTR_COOP_GROUP_INSTR_OFFSETS
	.align		4
.L_121:
        /*0344*/ 	.byte	0x04, 0x28
        /*0346*/ 	.short	(.L_123 - .L_122)


	//   ....[0]....
.L_122:
        /*0348*/ 	.word	0x00000060


	//   ....[1]....
        /*034c*/ 	.word	0x00000140


	//   ....[2]....
        /*0350*/ 	.word	0x00000190


	//   ....[3]....
        /*0354*/ 	.word	0x000003d0


	//   ....[4]....
        /*0358*/ 	.word	0x00000600


	//   ....[5]....
        /*035c*/ 	.word	0x00000830


	//   ....[6]....
        /*0360*/ 	.word	0x00000ac0


	//   ....[7]....
        /*0364*/ 	.word	0x00000dd0


	//   ....[8]....
        /*0368*/ 	.word	0x00001310


	//   ....[9]....
        /*036c*/ 	.word	0x00004850


	//   ....[10]....
        /*0370*/ 	.word	0x000048d0


	//   ....[11]....
        /*0374*/ 	.word	0x00004c70


	//   ....[12]....
        /*0378*/ 	.word	0x00004cf0


	//   ....[13]....
        /*037c*/ 	.word	0x00008a90


	//   ....[14]....
        /*0380*/ 	.word	0x00008ab0


	//   ....[15]....
        /*0384*/ 	.word	0x00008ad0


	//   ....[16]....
        /*0388*/ 	.word	0x00008af0


	//   ....[17]....
        /*038c*/ 	.word	0x00009ee0


	//   ....[18]....
        /*0390*/ 	.word	0x00009f10


	//   ....[19]....
        /*0394*/ 	.word	0x00009fd0


	//   ....[20]....
        /*0398*/ 	.word	0x00009fe0


	//   ....[21]....
        /*039c*/ 	.word	0x0000bb80


	//   ....[22]....
        /*03a0*/ 	.word	0x0000bbb0


	//   ....[23]....
        /*03a4*/ 	.word	0x0000bcd0


	//   ....[24]....
        /*03a8*/ 	.word	0x0000bd00


	//   ....[25]....
        /*03ac*/ 	.word	0x0000c3d0


	//   ....[26]....
        /*03b0*/ 	.word	0x0000c400


	//   ....[27]....
        /*03b4*/ 	.word	0x0000c560


	//   ....[28]....
        /*03b8*/ 	.word	0x0000c580


	//   ....[29]....
        /*03bc*/ 	.word	0x0000c6c0


	//   ....[30]....
        /*03c0*/ 	.word	0x0000c6e0


	//   ....[31]....
        /*03c4*/ 	.word	0x0000c840


	//   ....[32]....
        /*03c8*/ 	.word	0x0000c870


	//   ....[33]....
        /*03cc*/ 	.word	0x0000d420


	//   ....[34]....
        /*03d0*/ 	.word	0x0000dfb0


	//   ....[35]....
        /*03d4*/ 	.word	0x0000dff0


	//   ....[36]....
        /*03d8*/ 	.word	0x0000e0f0


	//   ....[37]....
        /*03dc*/ 	.word	0x0000e100


	//   ....[38]....
        /*03e0*/ 	.word	0x0000e1b0


	//   ....[39]....
        /*03e4*/ 	.word	0x0000e1c0


	//   ....[40]....
        /*03e8*/ 	.word	0x0000e280


	//   ....[41]....
        /*03ec*/ 	.word	0x0000e290


	//   ....[42]....
        /*03f0*/ 	.word	0x0000e350


	//   ....[43]....
        /*03f4*/ 	.word	0x0000e360


	//   ....[44]....
        /*03f8*/ 	.word	0x0000e420


	//   ....[45]....
        /*03fc*/ 	.word	0x0000e430


	//   ....[46]....
        /*0400*/ 	.word	0x0000e4f0


	//   ....[47]....
        /*0404*/ 	.word	0x0000e500


	//   ....[48]....
        /*0408*/ 	.word	0x0000e570


	//   ....[49]....
        /*040c*/ 	.word	0x0000e5c0


	//   ....[50]....
        /*0410*/ 	.word	0x00011d20


	//   ....[51]....
        /*0414*/ 	.word	0x00012240


	//   ....[52]....
        /*0418*/ 	.word	0x000123c0


	//   ....[53]....
        /*041c*/ 	.word	0x00012420


	//   ....[54]....
        /*0420*/ 	.word	0x000125d0


	//   ....[55]....
        /*0424*/ 	.word	0x00012620


	//   ....[56]....
        /*0428*/ 	.word	0x00012770


	//   ....[57]....
        /*042c*/ 	.word	0x000127c0


	//   ....[58]....
        /*0430*/ 	.word	0x00012910


	//   ....[59]....
        /*0434*/ 	.word	0x00012960


	//   ....[60]....
        /*0438*/ 	.word	0x00012ab0


	//   ....[61]....
        /*043c*/ 	.word	0x00012b00


	//   ....[62]....
        /*0440*/ 	.word	0x00012c50


	//   ....[63]....
        /*0444*/ 	.word	0x00012ca0


	//   ....[64]....
        /*0448*/ 	.word	0x00012de0


	//   ....[65]....
        /*044c*/ 	.word	0x00012e30


	//   ....[66]....
        /*0450*/ 	.word	0x00012f60


	//   ....[67]....
        /*0454*/ 	.word	0x00012fb0


	//   ....[68]....
        /*0458*/ 	.word	0x00013360


	//----- nvinfo : EIATTR_REG_RECONFIG
	.align		4
.L_123:
        /*045c*/ 	.byte	0x01, 0x54
	.zero		2


	//----- nvinfo : EIATTR_SYSCALL_OFFSETS
	.align		4
        /*0460*/ 	.byte	0x04, 0x46
        /*0462*/ 	.short	(.L_125 - .L_124)


	//   ....[0]....
.L_124:
        /*0464*/ 	.word	0x000016d0


	//   ....[1]....
        /*0468*/ 	.word	0x0000d040


	//   ....[2]....
        /*046c*/ 	.word	0x0000d180


	//   ....[3]....
        /*0470*/ 	.word	0x0000d270


	//   ....[4]....
        /*0474*/ 	.word	0x0000db50


	//----- nvinfo : EIATTR_MBARRIER_INSTR_OFFSETS
	.align		4
.L_125:
        /*0478*/ 	.byte	0x04, 0x39
        /*047a*/ 	.short	(.L_127 - .L_126)


	//   ....[0]....
.L_126:
        /*047c*/ 	.word	0x00000270
        /*0480*/ 	.word	0x000000ff
        /*0484*/ 	.word	0x00038800
        /*0488*/ 	.short	0x0100
        /*048a*/ 	.byte	0x08
	.zero		1


	//   ....[1]....
        /*048c*/ 	.word	0x00000280
        /*0490*/ 	.word	0x000000ff
        /*0494*/ 	.word	0x00038820
        /*0498*/ 	.short	0x0100
        /*049a*/ 	.byte	0x08
	.zero		1


	//   ....[2]....
        /*049c*/ 	.word	0x00000370
        /*04a0*/ 	.word	0x000000ff
        /*04a4*/ 	.word	0x00038830
        /*04a8*/ 	.short	0x0100
        /*04aa*/ 	.byte	0x08
	.zero		1


	//   ....[3]....
        /*04ac*/ 	.word	0x00000380
        /*04b0*/ 	.word	0x000000ff
        /*04b4*/ 	.word	0x00038840
        /*04b8*/ 	.short	0x0100
        /*04ba*/ 	.byte	0x08
	.zero		1


	//   ....[4]....
        /*04bc*/ 	.word	0x00000390
        /*04c0*/ 	.word	0x000000ff
        /*04c4*/ 	.word	0x00038838
        /*04c8*/ 	.short	0x0100
        /*04ca*/ 	.byte	0x08
	.zero		1


	//   ....[5]....
        /*04cc*/ 	.word	0x000003a0
        /*04d0*/ 	.word	0x000000ff
        /*04d4*/ 	.word	0x00038848
        /*04d8*/ 	.short	0x0100
        /*04da*/ 	.byte	0x08
	.zero		1


	//   ....[6]....
        /*04dc*/ 	.word	0x000005b0
        /*04e0*/ 	.word	0x000000ff
        /*04e4*/ 	.word	0x00038850
        /*04e8*/ 	.short	0x0100
        /*04ea*/ 	.byte	0x08
	.zero		1


	//   ....[7]....
        /*04ec*/ 	.word	0x000005c0
        /*04f0*/ 	.word	0x000000ff
        /*04f4*/ 	.word	0x00038860
        /*04f8*/ 	.short	0x0100
        /*04fa*/ 	.byte	0x08
	.zero		1


	//   ....[8]....
        /*04fc*/ 	.word	0x000005d0
        /*0500*/ 	.word	0x000000ff
        /*0504*/ 	.word	0x00038858
        /*0508*/ 	.short	0x0100
        /*050a*/ 	.byte	0x08
	.zero		1


	//   ....[9]....
        /*050c*/ 	.word	0x000005e0
        /*0510*/ 	.word	0x000000ff
        /*0514*/ 	.word	0x00038868
        /*0518*/ 	.short	0x0100
        /*051a*/ 	.byte	0x08
	.zero		1


	//   ....[10]....
        /*051c*/ 	.word	0x000007e0
        /*0520*/ 	.word	0x000000ff
        /*0524*/ 	.word	0x00038870
        /*0528*/ 	.short	0x0100
        /*052a*/ 	.byte	0x08
	.zero		1


	//   ....[11]....
        /*052c*/ 	.word	0x000007f0
        /*0530*/ 	.word	0x000000ff
        /*0534*/ 	.word	0x00038880
        /*0538*/ 	.short	0x0100
        /*053a*/ 	.byte	0x08
	.zero		1


	//   ....[12]....
        /*053c*/ 	.word	0x00000800
        /*0540*/ 	.word	0x000000ff
        /*0544*/ 	.word	0x00038878
        /*0548*/ 	.short	0x0100
        /*054a*/ 	.byte	0x08
	.zero		1


	//   ....[13]....
        /*054c*/ 	.word	0x00000810
        /*0550*/ 	.word	0x000000ff
        /*0554*/ 	.word	0x00038888
        /*0558*/ 	.short	0x0100
        /*055a*/ 	.byte	0x08
	.zero		1


	//   ....[14]....
        /*055c*/ 	.word	0x00000a70
        /*0560*/ 	.word	0x000000ff
        /*0564*/ 	.word	0x00038890
        /*0568*/ 	.short	0x0100
        /*056a*/ 	.byte	0x08
	.zero		1


	//   ....[15]....
        /*056c*/ 	.word	0x00000a80
        /*0570*/ 	.word	0x000000ff
        /*0574*/ 	.word	0x000388a0
        /*0578*/ 	.short	0x0100
        /*057a*/ 	.byte	0x08
	.zero		1


	//   ....[16]....
        /*057c*/ 	.word	0x00000a90
        /*0580*/ 	.word	0x000000ff
        /*0584*/ 	.word	0x00038898
        /*0588*/ 	.short	0x0100
        /*058a*/ 	.byte	0x08
	.zero		1


	//   ....[17]....
        /*058c*/ 	.word	0x00000aa0
        /*0590*/ 	.word	0x000000ff
        /*0594*/ 	.word	0x000388a8
        /*0598*/ 	.short	0x0100
        /*059a*/ 	.byte	0x08
	.zero		1


	//   ....[18]....
        /*059c*/ 	.word	0x00000d30
        /*05a0*/ 	.word	0x000000ff
        /*05a4*/ 	.word	0x000388b0
        /*05a8*/ 	.short	0x0100
        /*05aa*/ 	.byte	0x08
	.zero		1


	//   ....[19]....
        /*05ac*/ 	.word	0x00000d40
        /*05b0*/ 	.word	0x000000ff
        /*05b4*/ 	.word	0x000388c0
        /*05b8*/ 	.short	0x0100
        /*05ba*/ 	.byte	0x08
	.zero		1


	//   ....[20]....
        /*05bc*/ 	.word	0x00000d50
        /*05c0*/ 	.word	0x000000ff
        /*05c4*/ 	.word	0x000388b8
        /*05c8*/ 	.short	0x0100
        /*05ca*/ 	.byte	0x08
	.zero		1


	//   ....[21]....
        /*05cc*/ 	.word	0x00000d60
        /*05d0*/ 	.word	0x000000ff
        /*05d4*/ 	.word	0x000388c8
        /*05d8*/ 	.short	0x0100
        /*05da*/ 	.byte	0x08
	.zero		1


	//   ....[22]....
        /*05dc*/ 	.word	0x00001750
        /*05e0*/ 	.word	0x000000ff
        /*05e4*/ 	.word	0x00038800
        /*05e8*/ 	.short	0x010a
        /*05ea*/ 	.byte	0x24
	.zero		1


	//   ....[23]....
        /*05ec*/ 	.word	0x000017e0
        /*05f0*/ 	.word	0x00000000
        /*05f4*/ 	.word	0x00038830
        /*05f8*/ 	.short	0x010a
        /*05fa*/ 	.byte	0x3f
	.zero		1


	//   ....[24]....
        /*05fc*/ 	.word	0x00001820
        /*0600*/ 	.word	0x00000000
        /*0604*/ 	.word	0x00038830
        /*0608*/ 	.short	0x010a
        /*060a*/ 	.byte	0x3f
	.zero		1


	//   ....[25]....
        /*060c*/ 	.word	0x00004f60
        /*0610*/ 	.word	0x00000000
        /*0614*/ 	.word	0x00000000
        /*0618*/ 	.short	0x0101
        /*061a*/ 	.byte	0x3f
	.zero		1


	//   ....[26]....
        /*061c*/ 	.word	0x00005730
        /*0620*/ 	.word	0x000000ff
        /*0624*/ 	.word	0x00038830
        /*0628*/ 	.short	0x010a
        /*062a*/ 	.byte	0x06
	.zero		1


	//   ....[27]....
        /*062c*/ 	.word	0x00005780
        /*0630*/ 	.word	0x000000ff
        /*0634*/ 	.word	0x00038830
        /*0638*/ 	.short	0x010a
        /*063a*/ 	.byte	0x04
	.zero		1


	//   ....[28]....
        /*063c*/ 	.word	0x00008030
        /*0640*/ 	.word	0x000000ff
        /*0644*/ 	.word	0x00038850
        /*0648*/ 	.short	0x010a
        /*064a*/ 	.byte	0x04
	.zero		1


	//   ....[29]....
        /*064c*/ 	.word	0x00008070
        /*0650*/ 	.word	0x000000ff
        /*0654*/ 	.word	0x00038850
        /*0658*/ 	.short	0x010a
        /*065a*/ 	.byte	0x04
	.zero		1


	//   ....[30]....
        /*065c*/ 	.word	0x000091d0
        /*0660*/ 	.word	0x0000000e
        /*0664*/ 	.word	0x00000000
        /*0668*/ 	.short	0x0101
        /*066a*/ 	.byte	0x3f
	.zero		1


	//   ....[31]....
        /*066c*/ 	.word	0x000094a0
        /*0670*/ 	.word	0x0000009b
        /*0674*/ 	.word	0x00000000
        /*0678*/ 	.short	0x0101
        /*067a*/ 	.byte	0x3f
	.zero		1


	//   ....[32]....
        /*067c*/ 	.word	0x00009e50
        /*0680*/ 	.word	0x000000ff
        /*0684*/ 	.word	0x00038850
        /*0688*/ 	.short	0x010a
        /*068a*/ 	.byte	0x09
	.zero		1


	//   ....[33]....
        /*068c*/ 	.word	0x00009e90
        /*0690*/ 	.word	0x000000ff
        /*0694*/ 	.word	0x00038850
        /*0698*/ 	.short	0x010a
        /*069a*/ 	.byte	0x09
	.zero		1


	//   ....[34]....
        /*069c*/ 	.word	0x0000a850
        /*06a0*/ 	.word	0x00000007
        /*06a4*/ 	.word	0x00000000
        /*06a8*/ 	.short	0x0101
        /*06aa*/ 	.byte	0x3f
	.zero		1


	//   ....[35]....
        /*06ac*/ 	.word	0x0000c3a0
        /*06b0*/ 	.word	0x000000ff
        /*06b4*/ 	.word	0x00000000
        /*06b8*/ 	.short	0x0101
        /*06ba*/ 	.byte	0x05
	.zero		1


	//   ....[36]....
        /*06bc*/ 	.word	0x0000c410
        /*06c0*/ 	.word	0x000000ff
        /*06c4*/ 	.word	0x00000000
        /*06c8*/ 	.short	0x0101
        /*06ca*/ 	.byte	0x04
	.zero		1


	//   ....[37]....
        /*06cc*/ 	.word	0x0000d640
        /*06d0*/ 	.word	0x00000002
        /*06d4*/ 	.word	0x00038840
        /*06d8*/ 	.short	0x010a
        /*06da*/ 	.byte	0x3f
	.zero		1


	//   ....[38]....
        /*06dc*/ 	.word	0x0000e6e0
        /*06e0*/ 	.word	0x000000ff
        /*06e4*/ 	.word	0x00038800
        /*06e8*/ 	.short	0x0107
        /*06ea*/ 	.byte	0x24
	.zero		1


	//   ....[39]....
        /*06ec*/ 	.word	0x0000e750
        /*06f0*/ 	.word	0x000000ff
        /*06f4*/ 	.word	0x00038800
        /*06f8*/ 	.short	0x0101
        /*06fa*/ 	.byte	0x24
	.zero		1


	//   ....[40]....
        /*06fc*/ 	.word	0x0000e770
        /*0700*/ 	.word	0x000000ff
        /*0704*/ 	.word	0x00038820
        /*0708*/ 	.short	0x010a
        /*070a*/ 	.byte	0x24
	.zero		1


	//   ....[41]....
        /*070c*/ 	.word	0x0000ea90
        /*0710*/ 	.word	0x00000003
        /*0714*/ 	.word	0x00038840
        /*0718*/ 	.short	0x010a
        /*071a*/ 	.byte	0x3f
	.zero		1


	//   ....[42]....
        /*071c*/ 	.word	0x0000f0f0
        /*0720*/ 	.word	0x00000002
        /*0724*/ 	.word	0x00038860
        /*0728*/ 	.short	0x010a
        /*072a*/ 	.byte	0x3f
	.zero		1


	//   ....[43]....
        /*072c*/ 	.word	0x0000f9c0
        /*0730*/ 	.word	0x00000003
        /*0734*/ 	.word	0x00038840
        /*0738*/ 	.short	0x010a
        /*073a*/ 	.byte	0x3f
	.zero		1


	//   ....[44]....
        /*073c*/ 	.word	0x00010020
        /*0740*/ 	.word	0x00000002
        /*0744*/ 	.word	0x00038860
        /*0748*/ 	.short	0x010a
        /*074a*/ 	.byte	0x3f
	.zero		1


	//   ....[45]....
        /*074c*/ 	.word	0x00010850
        /*0750*/ 	.word	0x00000003
        /*0754*/ 	.word	0x00038840
        /*0758*/ 	.short	0x010a
        /*075a*/ 	.byte	0x3f
	.zero		1


	//   ....[46]....
        /*075c*/ 	.word	0x00010ea0
        /*0760*/ 	.word	0x00000002
        /*0764*/ 	.word	0x00038860
        /*0768*/ 	.short	0x010a
        /*076a*/ 	.byte	0x3f
	.zero		1


	//   ....[47]....
        /*076c*/ 	.word	0x00011540
        /*0770*/ 	.word	0x00000000
        /*0774*/ 	.word	0x00038860
        /*0778*/ 	.short	0x010a
        /*077a*/ 	.byte	0x3f
	.zero		1


	//   ....[48]....
        /*077c*/ 	.word	0x00011ca0
        /*0780*/ 	.word	0x00000000
        /*0784*/ 	.word	0x00038820
        /*0788*/ 	.short	0x010a
        /*078a*/ 	.byte	0x3f
	.zero		1


	//   ....[49]....
        /*078c*/ 	.word	0x00011eb0
        /*0790*/ 	.word	0x00000006
        /*0794*/ 	.word	0x00000000
        /*0798*/ 	.short	0x010a
        /*079a*/ 	.byte	0x3f
	.zero		1


	//   ....[50]....
        /*079c*/ 	.word	0x00011ee0
        /*07a0*/ 	.word	0x00000007
        /*07a4*/ 	.word	0x00000000
        /*07a8*/ 	.short	0x010a
        /*07aa*/ 	.byte	0x3f
	.zero		1


	//   ....[51]....
        /*07ac*/ 	.word	0x00011f40
        /*07b0*/ 	.word	0x00000004
        /*07b4*/ 	.word	0x00000000
        /*07b8*/ 	.short	0x010a
        /*07ba*/ 	.byte	0x3f
	.zero		1


	//   ....[52]....
        /*07bc*/ 	.word	0x00011f70
        /*07c0*/ 	.word	0x00000003
        /*07c4*/ 	.word	0x00000000
        /*07c8*/ 	.short	0x010a
        /*07ca*/ 	.byte	0x3f
	.zero		1


	//   ....[53]....
        /*07cc*/ 	.word	0x00011fe0
        /*07d0*/ 	.word	0x00000003
        /*07d4*/ 	.word	0x00038800
        /*07d8*/ 	.short	0x010a
        /*07da*/ 	.byte	0x3f
	.zero		1


	//   ....[54]....
        /*07dc*/ 	.word	0x00012030
        /*07e0*/ 	.word	0x00000000
        /*07e4*/ 	.word	0x00038830
        /*07e8*/ 	.short	0x010a
        /*07ea*/ 	.byte	0x3f
	.zero		1


	//   ....[55]....
        /*07ec*/ 	.word	0x000120a0
        /*07f0*/ 	.word	0x00000098
        /*07f4*/ 	.word	0x00038830
        /*07f8*/ 	.short	0x010a
        /*07fa*/ 	.byte	0x3f
	.zero		1


	//   ....[56]....
        /*07fc*/ 	.word	0x00012100
        /*0800*/ 	.word	0x00000003
        /*0804*/ 	.word	0x00038850
        /*0808*/ 	.short	0x010a
        /*080a*/ 	.byte	0x3f
	.zero		1


	//   ....[57]....
        /*080c*/ 	.word	0x00012160
        /*0810*/ 	.word	0x00000007
        /*0814*/ 	.word	0x00038850
        /*0818*/ 	.short	0x010a
        /*081a*/ 	.byte	0x3f
	.zero		1


	//   ....[58]....
        /*081c*/ 	.word	0x00012300
        /*0820*/ 	.word	0x00000002
        /*0824*/ 	.word	0x00038840
        /*0828*/ 	.short	0x010a
        /*082a*/ 	.byte	0x3f
	.zero		1


	//   ....[59]....
        /*082c*/ 	.word	0x00013000
        /*0830*/ 	.word	0x00000002
        /*0834*/ 	.word	0x00038820
        /*0838*/ 	.short	0x010a
        /*083a*/ 	.byte	0x3f
	.zero		1


	//   ....[60]....
        /*083c*/ 	.word	0x00013050
        /*0840*/ 	.word	0x00000003
        /*0844*/ 	.word	0x00038840
        /*0848*/ 	.short	0x010a
        /*084a*/ 	.byte	0x3f
	.zero		1


	//   ....[61]....
        /*084c*/ 	.word	0x000130a0
        /*0850*/ 	.word	0x00000002
        /*0854*/ 	.word	0x00038860
        /*0858*/ 	.short	0x010a
        /*085a*/ 	.byte	0x3f
	.zero		1


	//   ....[62]....
        /*085c*/ 	.word	0x000130f0
        /*0860*/ 	.word	0x00000003
        /*0864*/ 	.word	0x00038840
        /*0868*/ 	.short	0x010a
        /*086a*/ 	.byte	0x3f
	.zero		1


	//   ....[63]....
        /*086c*/ 	.word	0x00013140
        /*0870*/ 	.word	0x00000002
        /*0874*/ 	.word	0x00038860
        /*0878*/ 	.short	0x010a
        /*087a*/ 	.byte	0x3f
	.zero		1


	//   ....[64]....
        /*087c*/ 	.word	0x00013190
        /*0880*/ 	.word	0x00000003
        /*0884*/ 	.word	0x00038840
        /*0888*/ 	.short	0x010a
        /*088a*/ 	.byte	0x3f
	.zero		1


	//   ....[65]....
        /*088c*/ 	.word	0x000131e0
        /*0890*/ 	.word	0x00000002
        /*0894*/ 	.word	0x00038860
        /*0898*/ 	.short	0x010a
        /*089a*/ 	.byte	0x3f
	.zero		1


	//   ....[66]....
        /*089c*/ 	.word	0x00013230
        /*08a0*/ 	.word	0x00000000
        /*08a4*/ 	.word	0x00038860
        /*08a8*/ 	.short	0x010a
        /*08aa*/ 	.byte	0x3f
	.zero		1


	//   ....[67]....
        /*08ac*/ 	.word	0x00013280
        /*08b0*/ 	.word	0x00000000
        /*08b4*/ 	.word	0x00038820
        /*08b8*/ 	.short	0x010a
        /*08ba*/ 	.byte	0x3f
	.zero		1


	//   ....[68]....
        /*08bc*/ 	.word	0x00013420
        /*08c0*/ 	.word	0x00000006
        /*08c4*/ 	.word	0x00000000
        /*08c8*/ 	.short	0x010a
        /*08ca*/ 	.byte	0x3f
	.zero		1


	//   ....[69]....
        /*08cc*/ 	.word	0x00013470
        /*08d0*/ 	.word	0x00000007
        /*08d4*/ 	.word	0x00000000
        /*08d8*/ 	.short	0x010a
        /*08da*/ 	.byte	0x3f
	.zero		1


	//   ....[70]....
        /*08dc*/ 	.word	0x000134c0
        /*08e0*/ 	.word	0x00000004
        /*08e4*/ 	.word	0x00000000
        /*08e8*/ 	.short	0x010a
        /*08ea*/ 	.byte	0x3f
	.zero		1


	//----- nvinfo : EIATTR_NUM_MBARRIERS
	.align		4
.L_127:
        /*08ec*/ 	.byte	0x03, 0x38
        /*08ee*/ 	.short	0x0016


	//----- nvinfo : EIATTR_EXIT_INSTR_OFFSETS
	.align		4
        /*08f0*/ 	.byte	0x04, 0x1c
        /*08f2*/ 	.short	(.L_129 - .L_128)


	//   ....[0]....
.L_128:
        /*08f4*/ 	.word	0x00000f10


	//   ....[1]....
        /*08f8*/ 	.word	0x0000ca10


	//   ....[2]....
        /*08fc*/ 	.word	0x00011fc0


	//----- nvinfo : EIATTR_MAX_THREADS
	.align		4
.L_129:
        /*0900*/ 	.byte	0x04, 0x05
        /*0902*/ 	.short	(.L_131 - .L_130)
.L_130:
        /*0904*/ 	.word	0x00000180
        /*0908*/ 	.word	0x00000001
        /*090c*/ 	.word	0x00000001


	//----- nvinfo : EIATTR_CRS_STACK_SIZE
	.align		4
.L_131:
        /*0910*/ 	.byte	0x04, 0x1e
        /*0912*/ 	.short	(.L_133 - .L_132)
.L_132:
        /*0914*/ 	.word	0x00000000


	//----- nvinfo : EIATTR_CBANK_PARAM_SIZE
	.align		4
.L_133:
        /*0918*/ 	.byte	0x03, 0x19
        /*091a*/ 	.short	0x0a70


	//----- nvinfo : EIATTR_PARAM_CBANK
	.align		4
        /*091c*/ 	.byte	0x04, 0x0a
        /*091e*/ 	.short	(.L_135 - .L_134)
	.align		4
.L_134:
        /*0920*/ 	.word	index@(.nv.constant0._ZN7cutlass13device_kernelIN5flash11enable_sm90INS1_16FlashAttnFwdSm90INS1_25CollectiveMainloopFwdSm90ILi2EN4cute5tupleIJNS5_1CILi2EEENS7_ILi1EEES9_EEENS6_IJNS7_ILi128EEENS7_ILi80EEENS7_ILi256EEEEEELi256ENS_10bfloat16_tEfNS_4arch4Sm90ELb0ELb0ELb1ELb0ELb0ELb0ELb0ELb1ELb1ELb1ELb0ELb0EEENS1_21CollectiveEpilogueFwdINS6_IJSB_SD_SC_EEESA_SF_SH_Li256ELb0ELb1ELb0ELb0EEENS1_29StaticPersistentTileSchedulerILb0EEEEEEEEEvNT_6ParamsE)
        /*0924*/ 	.short	0x0210
        /*0926*/ 	.short	0x0a70


	//----- nvinfo : EIATTR_SW_WAR
	.align		4
.L_135:
        /*0928*/ 	.byte	0x04, 0x36
        /*092a*/ 	.short	(.L_137 - .L_136)
.L_136:
        /*092c*/ 	.word	0x00000008
.L_137:


//--------------------- .nv.info._ZN7cutlass13device_kernelIN5flash11enable_sm90INS1_16FlashAttnFwdSm90INS1_25CollectiveMainloopFwdSm90ILi2EN4cute5tupleIJNS5_1CILi1EEES8_S8_EEENS6_IJNS7_ILi128EEENS7_ILi80EEENS7_ILi256EEEEEELi256ENS_10bfloat16_tEfNS_4arch4Sm90ELb0ELb0ELb1ELb1ELb0ELb0ELb0ELb1ELb1ELb1ELb0ELb0EEENS1_21CollectiveEpilogueFwdINS6_IJSA_SC_SB_EEES9_SE_SG_Li256ELb1ELb1ELb0ELb0EEENS1_36VarlenDynamicPersistentTileSchedulerILi128ELi80ELi256ELi128ELb0ELb1ELb1ELb0ELb1ELb1EEEEEEEEEvNT_6ParamsE --------------------------
	.section	.nv.info._ZN7cutlass13device_kernelIN5flash11enable_sm90INS1_16FlashAttnFwdSm90INS1_25CollectiveMainloopFwdSm90ILi2EN4cute5tupleIJNS5_1CILi1EEES8_S8_EEENS6_IJNS7_ILi128EEENS7_ILi80EEENS7_ILi256EEEEEELi256ENS_10bfloat16_tEfNS_4arch4Sm90ELb0ELb0ELb1ELb1ELb0ELb0ELb0ELb1ELb1ELb1ELb0ELb0EEENS1_21CollectiveEpilogueFwdINS6_IJSA_SC_SB_EEES9_SE_SG_Li256ELb1ELb1ELb0ELb0EEENS1_36VarlenDynamicPersistentTileSchedulerILi128ELi80ELi256ELi128ELb0ELb1ELb1ELb0ELb1ELb1EEEEEEEEEvNT_6ParamsE,"",@"SHT_CUDA_INFO"
	.sectionflags	@""
	.align	4


	//----- nvinfo : EIATTR_CUDA_API_VERSION
	.align		4
        /*0000*/ 	.byte	0x04, 0x37
        /*0002*/ 	.short	(.L_139 - .L_138)
.L_138:
        /*0004*/ 	.word	0x00000082


	//----- nvinfo : EIATTR_KPARAM_INFO
	.align		4
.L_139:
        /*0008*/ 	.byte	0x04, 0x17
        /*000a*/ 	.short	(.L_141 - .L_140)
.L_140:
        /*000c*/ 	.word	0x00000000
        /*0010*/ 	.short	0x0000
        /*0012*/ 	.short	0x0070
        /*0014*/ 	.byte	0x00, 0xf0, 0x01, 0x2a


	//----- nvinfo : EIATTR_SPARSE_MMA_MASK
	.align		4
.L_141:
        /*0018*/ 	.byte	0x03, 0x50
        /*001a*/ 	.short	0x0000


	//----- nvinfo : EIATTR_MAXREG_COUNT
	.align		4
        /*001c*/ 	.byte	0x03, 0x1b
        /*001e*/ 	.short	0x00a8


	//----- nvinfo : EIATTR_NUM_BARRIERS
	.align		4
        /*0020*/ 	.byte	0x02, 0x4c
        /*0022*/ 	.byte	0x09
	.zero		1


	//----- nvinfo : EIATTR_EXTERNS
	.align		4
        /*0024*/ 	.byte	0x04, 0x0f
        /*0026*/ 	.short	(.L_143 - .L_142)


	//   ....[0]....
	.align		4
.L_142:
        /*0028*/ 	.word	index@(__assertfail)


	//----- nvinfo : EIATTR_ANNOTATIONS
	.align		4
.L_143:
        /*002c*/ 	.byte	0x04, 0x55
        /*002e*/ 	.short	(.L_145 - .L_144)


	//   ....[0]....
.L_144:
        /* <DEDUP_REMOVED lines=80> */
        /*0524*/ 	.byte	0xc0, 0x55, 0x01, 0x00, 0x01, 0x00, 0x00, 0x00, 0xe0, 0x61, 0x01, 0x00


	//----- nvinfo : EIATTR_MERCURY_ISA_VERSION
	.align		4
.L_145:
        /*0530*/ 	.byte	0x03, 0x5f
        /*0532*/ 	.short	0x0101


	//----- nvinfo : EIATTR_UNUSED_LOAD_BYTE_OFFSET
	.align		4
        /*0534*/ 	.byte	0x04, 0x44
        /*0536*/ 	.short	(.L_147 - .L_146)


	//   ....[0]....
.L_146:
        /*0538*/ 	.word	0x00000a10
        /*053c*/ 	.word	0x0000fff0


	//   ....[1]....
        /*0540*/ 	.word	0x0000b4a0
        /*0544*/ 	.word	0x0000fff0


	//----- nvinfo : EIATTR_INT_WARP_WIDE_INSTR_OFFSETS
	.align		4
.L_147:
        /*0548*/ 	.byte	0x04, 0x31
        /*054a*/ 	.short	(.L_149 - .L_148)


	//   ....[0]....
.L_148:
        /*054c*/ 	.word	0x00000130


	//   ....[1]....
        /*0550*/ 	.word	0x00000170


	//   ....[2]....
        /*0554*/ 	.word	0x000001e0


	//   ....[3]....
        /*0558*/ 	.word	0x00008e90


	//   ....[4]....
        /*055c*/ 	.word	0x0000f550


	//   ....[5]....
        /*0560*/ 	.word	0x0000f5f0


	//   ....[6]....
        /*0564*/ 	.word	0x00013c90


	//   ....[7]....
        /*0568*/ 	.word	0x00013d00


	//----- nvinfo : EIATTR_COOP_GROUP_MASK_REGIDS
	.align		4
.L_149:
        /*056c*/ 	.byte	0x04, 0x29
        /*056e*/ 	.short	(.L_151 - .L_150)


	//   ....[0]....
.L_150:
        /*0570*/ 	.word	0xffffffff


	//   ....[1]....
        /*0574*/ 	.word	0xffffffff


	//   ....[2]....
        /*0578*/ 	.word	0xffffffff


	//   ....[3]....
        /*057c*/ 	.word	0xffffffff


	//   ....[4]....
        /*0580*/ 	.word	0xffffffff


	//   ....[5]....
        /*0584*/ 	.word	0xffffffff


	//   ....[6]....
        /*0588*/ 	.word	0xffffffff


	//   ....[7]....
        /*058c*/ 	.word	0xffffffff


	//   ....[8]....
        /*0590*/ 	.word	0xffffffff


	//   ....[9]....
        /*0594*/ 	.word	0xffffffff


	//   ....[10]....
        /*0598*/ 	.word	0xffffffff


	//   ....[11]....
        /*059c*/ 	.word	0xffffffff


	//   ....[12]....
        /*05a0*/ 	.word	0xffffffff


	//   ....[13]....
        /*05a4*/ 	.word	0xffffffff


	//   ....[14]....
        /*05a8*/ 	.word	0xffffffff


	//   ....[15]....
        /*05ac*/ 	.word	0xffffffff


	//   ....[16]....
        /*05b0*/ 	.word	0xffffffff


	//   ....[17]....
        /*05b4*/ 	.word	0xffffffff


	//   ....[18]....
        /*05b8*/ 	.word	0xffffffff


	//   ....[19]....
        /*05bc*/ 	.word	0xffffffff


	//   ....[20]....
        /*05c0*/ 	.word	0xffffffff


	//   ....[21]....
        /*05c4*/ 	.word	0xffffffff


	//   ....[22]....
        /*05c8*/ 	.word	0xffffffff


	//   ....[23]....
        /*05cc*/ 	.word	0xffffffff


	//   ....[24]....
        /*05d0*/ 	.word	0xffffffff


	//   ....[25]....
        /*05d4*/ 	.word	0xffffffff


	//   ....[26]....
        /*05d8*/ 	.word	0xffffffff


	//   ....[27]....
        /*05dc*/ 	.word	0xffffffff


	//   ....[28]....
        /*05e0*/ 	.word	0xffffffff


	//   ....[29]....
        /*05e4*/ 	.word	0xffffffff


	//   ....[30]....
        /*05e8*/ 	.word	0xffffffff


	//   ....[31]....
        /*05ec*/ 	.word	0xffffffff


	//   ....[32]....
        /*05f0*/ 	.word	0xffffffff


	//   ....[33]....
        /*05f4*/ 	.word	0xffffffff


	//   ....[34]....
        /*05f8*/ 	.word	0xffffffff


	//   ....[35]....
        /*05fc*/ 	.word	0xffffffff


	//   ....[36]....
        /*0600*/ 	.word	0xffffffff


	//   ....[37]....
        /*0604*/ 	.word	0xffffffff


	//   ....[38]....
        /*0608*/ 	.word	0xffffffff


	//   ....[39]....
        /*060c*/ 	.word	0xffffffff


	//   ....[40]....
        /*0610*/ 	.word	0xffffffff


	//   ....[41]....
        /*0614*/ 	.word	0xffffffff


	//   ....[42]....
        /*0618*/ 	.word	0xffffffff


	//   ....[43]....
        /*061c*/ 	.word	0xffffffff


	//   ....[44]....
        /*0620*/ 	.word	0xffffffff


	//   ....[45]....
        /*0624*/ 	.word	0xffffffff


	//   ....[46]....
        /*0628*/ 	.word	0xffffffff


	//   ....[47]....
        /*062c*/ 	.word	0xffffffff


	//   ....[48]....
        /*0630*/ 	.word	0xffffffff


	//   ....[49]....
        /*0634*/ 	.word	0xffffffff


	//   ....[50]....
        /*0638*/ 	.word	0xffffffff


	//   ....[51]....
        /*063c*/ 	.word	0xffffffff


	//   ....[52]....
        /*0640*/ 	.word	0xffffffff


	//   ....[53]....
        /*0644*/ 	.word	0xffffffff


	//   ....[54]....
        /*0648*/ 	.word	0xffffffff


	//   ....[55]....
        /*064c*/ 	.word	0xffffffff


	//   ....[56]....
        /*0650*/ 	.word	0xffffffff


	//   ....[57]....
        /*0654*/ 	.word	0xffffffff


	//   ....[58]....
        /*0658*/ 	.word	0xffffffff


	//   ....[59]....
        /*065c*/ 	.word	0xffffffff


	//   ....[60]....
        /*0660*/ 	.word	0xffffffff


	//   ....[61]....
        /*0664*/ 	.word	0xffffffff


	//   ....[62]....
        /*0668*/ 	.word	0xffffffff


	//   ....[63]....
        /*066c*/ 	.word	0xffffffff


	//   ....[64]....
        /*0670*/ 	.word	0xffffffff


	//   ....[65]....
        /*0674*/ 	.word	0xffffffff


	//   ....[66]....
        /*0678*/ 	.word	0xffffffff


	//   ....[67]....
        /*067c*/ 	.word	0xffffffff


	//   ....[68]....
        /*0680*/ 	.word	0xffffffff


	//   ....[69]....
        /*0684*/ 	.word	0xffffffff


	//   ....[70]....
        /*0688*/ 	.word	0xffffffff


	//   ....[71]....
        /*068c*/ 	.word	0xffffffff


	//   ....[72]....
        /*0690*/ 	.word	0xffffffff


	//   ....[73]....
        /*0694*/ 	.word	0xffffffff


	//   ....[74]....
        /*0698*/ 	.word	0xffffffff


	//   ....[75]....
        /*069c*/ 	.word	0xffffffff


	//   ....[76]....
        /*06a0*/ 	.word	0xffffffff


	//   ....[77]....
        /*06a4*/ 	.word	0xffffffff


	//   ....[78]....
        /*06a8*/ 	.word	0xffffffff


	//   ....[79]....
        /*06ac*/ 	.word	0xffffffff


	//   ....[80]....
        /*06b0*/ 	.word	0xffffffff


	//   ....[81]....
        /*06b4*/ 	.word	0xffffffff


	//   ....[82]....
        /*06b8*/ 	.word	0xffffffff


	//   ....[83]....
        /*06bc*/ 	.word	0xffffffff


	//   ....[84]....
        /*06c0*/ 	.word	0xffffffff


	//   ....[85]....
        /*06c4*/ 	.word	0xffffffff


	//   ....[86]....
        /*06c8*/ 	.word	0xffffffff


	//   ....[87]....
        /*06cc*/ 	.word	0xffffffff


	//   ....[88]....
        /*06d0*/ 	.word	0xffffffff


	//   ....[89]....
        /*06d4*/ 	.word	0xffffffff


	//   ....[90]....
        /*06d8*/ 	.word	0xffffffff


	//   ....[91]....
        /*06dc*/ 	.word	0x0500000f


	//   ....[92]....
        /*06e0*/ 	.word	0x0500000f


	//   ....[93]....
        /*06e4*/ 	.word	0x0500000f


	//   ....[94]....
        /*06e8*/ 	.word	0x0500000f


	//   ....[95]....
        /*06ec*/ 	.word	0x0500000f


	//   ....[96]....
        /*06f0*/ 	.word	0x0500000f


	//   ....[97]....
        /*06f4*/ 	.word	0x0500000f


	//   ....[98]....
        /*06f8*/ 	.word	0x0500000f


	//   ....[99]....
        /*06fc*/ 	.word	0x0500000f


	//   ....[100]....
        /*0700*/ 	.word	0x0500000f


	//   ....[101]....
        /*0704*/ 	.word	0x0500000f


	//   ....[102]....
        /*0708*/ 	.word	0x0500000f


	//   ....[103]....
        /*070c*/ 	.word	0x0500000f


	//   ....[104]....
        /*0710*/ 	.word	0x0500000f


	//   ....[105]....
        /*0714*/ 	.word	0x0500000f


	//   ....[106]....
        /*0718*/ 	.word	0x0500000f


	//   ....[107]....
        /*071c*/ 	.word	0x0500000f


	//   ....[108]....
        /*0720*/ 	.word	0x0500000f


	//   ....[109]....
        /*0724*/ 	.word	0x0500000f


	//   ....[110]....
        /*0728*/ 	.word	0x0500000f


	//   ....[111]....
        /*072c*/ 	.word	0x0500000f


	//   ....[112]....
        /*0730*/ 	.word	0x0500000f


	//   ....[113]....
        /*0734*/ 	.word	0x0500000f


	//   ....[114]....
        /*0738*/ 	.word	0x0500000f


	//   ....[115]....
        /*073c*/ 	.word	0x0500000f


	//   ....[116]....
        /*0740*/ 	.word	0x0500000f


	//   ....[117]....
        /*0744*/ 	.word	0x0500000f


	//   ....[118]....
        /*0748*/ 	.word	0x0500000f


	//   ....[119]....
        /*074c*/ 	.word	0x0500000f


	//   ....[120]....
        /*0750*/ 	.word	0x0500000f


	//   ....[121]....
        /*0754*/ 	.word	0x0500000f


	//   ....[122]....
        /*0758*/ 	.word	0x0500000f


	//   ....[123]....
        /*075c*/ 	.word	0x0500000f


	//   ....[124]....
        /*0760*/ 	.word	0x0500000f


	//   ....[125]....
        /*0764*/ 	.word	0x0500000f


	//----- nvinfo : EIATTR_COOP_GROUP_INSTR_OFFSETS
	.align		4
.L_151:
        /*0768*/ 	.byte	0x04, 0x28
        /*076a*/ 	.short	(.L_153 - .L_152)


	//   ....[0]....
.L_152:
        /*076c*/ 	.word	0x00000060


	//   ....[1]....
        /*0770*/ 	.word	0x00000140


	//   ....[2]....
        /*0774*/ 	.word	0x00000190


	//   ....[3]....
        /*0778*/ 	.word	0x000003c0


	//   ....[4]....
        /*077c*/ 	.word	0x00000520


	//   ....[5]....
        /*0780*/ 	.word	0x00000640


	//   ....[6]....
        /*0784*/ 	.word	0x000007a0


	//   ....[7]....
        /*0788*/ 	.word	0x000016c0


	//   ....[8]....
        /*078c*/ 	.word	0x00004d90


	//   ....[9]....
        /*0790*/ 	.word	0x00004e10


	//   ....[10]....
        /*0794*/ 	.word	0x00005180


	//   ....[11]....
        /*0798*/ 	.word	0x00005200


	//   ....[12]....
        /*079c*/ 	.word	0x000090a0


	//   ....[13]....
        /*07a0*/ 	.word	0x00009100


	//   ....[14]....
        /*07a4*/ 	.word	0x000096f0


	//   ....[15]....
        /*07a8*/ 	.word	0x00009750


	//   ....[16]....
        /*07ac*/ 	.word	0x0000a7b0


	//   ....[17]....
        /*07b0*/ 	.word	0x0000a870


	//   ....[18]....
        /*07b4*/ 	.word	0x0000a940


	//   ....[19]....
        /*07b8*/ 	.word	0x0000ab20


	//   ....[20]....
        /*07bc*/ 	.word	0x0000c6a0


	//   ....[21]....
        /*07c0*/ 	.word	0x0000c6d0


	//   ....[22]....
        /*07c4*/ 	.word	0x0000c780


	//   ....[23]....
        /*07c8*/ 	.word	0x0000c7c0


	//   ....[24]....
        /*07cc*/ 	.word	0x0000cf40


	//   ....[25]....
        /*07d0*/ 	.word	0x0000cf80


	//   ....[26]....
        /*07d4*/ 	.word	0x0000d0f0


	//   ....[27]....
        /*07d8*/ 	.word	0x0000d110


	//   ....[28]....
        /*07dc*/ 	.word	0x0000d260


	//   ....[29]....
        /*07e0*/ 	.word	0x0000d280


	//   ....[30]....
        /*07e4*/ 	.word	0x0000d3e0


	//   ....[31]....
        /*07e8*/ 	.word	0x0000d400


	//   ....[32]....
        /*07ec*/ 	.word	0x0000de20


	//   ....[33]....
        /*07f0*/ 	.word	0x0000de50


	//   ....[34]....
        /*07f4*/ 	.word	0x0000dfb0


	//   ....[35]....
        /*07f8*/ 	.word	0x0000dfd0


	//   ....[36]....
        /*07fc*/ 	.word	0x0000e120


	//   ....[37]....
        /*0800*/ 	.word	0x0000e140


	//   ....[38]....
        /*0804*/ 	.word	0x0000e2a0


	//   ....[39]....
        /*0808*/ 	.word	0x0000e2c0


	//   ....[40]....
        /*080c*/ 	.word	0x0000e480


	//   ....[41]....
        /*0810*/ 	.word	0x0000e670


	//   ....[42]....
        /*0814*/ 	.word	0x0000e6a0


	//   ....[43]....
        /*0818*/ 	.word	0x0000e6d0


	//   ....[44]....
        /*081c*/ 	.word	0x0000e700


	//   ....[45]....
        /*0820*/ 	.word	0x0000e730


	//   ....[46]....
        /*0824*/ 	.word	0x0000e760


	//   ....[47]....
        /*0828*/ 	.word	0x0000e8e0


	//   ....[48]....
        /*082c*/ 	.word	0x0000e910


	//   ....[49]....
        /*0830*/ 	.word	0x0000e940


	//   ....[50]....
        /*0834*/ 	.word	0x0000e970


	//   ....[51]....
        /*0838*/ 	.word	0x0000e9a0


	//   ....[52]....
        /*083c*/ 	.word	0x0000e9d0


	//   ....[53]....
        /*0840*/ 	.word	0x0000ea70


	//   ....[54]....
        /*0844*/ 	.word	0x0000eaa0


	//   ....[55]....
        /*0848*/ 	.word	0x0000eb30


	//   ....[56]....
        /*084c*/ 	.word	0x0000fb80


	//   ....[57]....
        /*0850*/ 	.word	0x00010880


	//   ....[58]....
        /*0854*/ 	.word	0x000108b0


	//   ....[59]....
        /*0858*/ 	.word	0x000108d0


	//   ....[60]....
        /*085c*/ 	.word	0x00010980


	//   ....[61]....
        /*0860*/ 	.word	0x00010990


	//   ....[62]....
        /*0864*/ 	.word	0x00010a40


	//   ....[63]....
        /*0868*/ 	.word	0x00010a50


	//   ....[64]....
        /*086c*/ 	.word	0x00010b00


	//   ....[65]....
        /*0870*/ 	.word	0x00010b10


	//   ....[66]....
        /*0874*/ 	.word	0x00010bc0


	//   ....[67]....
        /*0878*/ 	.word	0x00010bd0


	//   ....[68]....
        /*087c*/ 	.word	0x00010c80


	//   ....[69]....
        /*0880*/ 	.word	0x00010c90


	//   ....[70]....
        /*0884*/ 	.word	0x00010d40


	//   ....[71]....
        /*0888*/ 	.word	0x00010d50


	//   ....[72]....
        /*088c*/ 	.word	0x00010da0


	//   ....[73]....
        /*0890*/ 	.word	0x000145d0


	//   ....[74]....
        /*0894*/ 	.word	0x00014600


	//   ....[75]....
        /*0898*/ 	.word	0x00014640


	//   ....[76]....
        /*089c*/ 	.word	0x00014670


	//   ....[77]....
        /*08a0*/ 	.word	0x000146a0


	//   ....[78]....
        /*08a4*/ 	.word	0x000146d0


	//   ....[79]....
        /*08a8*/ 	.word	0x00014700


	//   ....[80]....
        /*08ac*/ 	.word	0x00014730


	//   ....[81]....
        /*08b0*/ 	.word	0x000148c0


	//   ....[82]....
        /*08b4*/ 	.word	0x000148f0


	//   ....[83]....
        /*08b8*/ 	.word	0x00014920


	//   ....[84]....
        /*08bc*/ 	.word	0x00014950


	//   ....[85]....
        /*08c0*/ 	.word	0x00014980


	//   ....[86]....
        /*08c4*/ 	.word	0x000149b0


	//   ....[87]....
        /*08c8*/ 	.word	0x00014a70


	//   ....[88]....
        /*08cc*/ 	.word	0x00014a90


	//   ....[89]....
        /*08d0*/ 	.word	0x00014b00


	//   ....[90]....
        /*08d4*/ 	.word	0x00014f90


	//   ....[91]....
        /*08d8*/ 	.word	0x000154b0


	//   ....[92]....
        /*08dc*/ 	.word	0x00015680


	//   ....[93]....
        /*08e0*/ 	.word	0x000156d0


	//   ....[94]....
        /*08e4*/ 	.word	0x00015810


	//   ....[95]....
        /*08e8*/ 	.word	0x00015860


	//   ....[96]....
        /*08ec*/ 	.word	0x000159a0


	//   ....[97]....
        /*08f0*/ 	.word	0x000159f0


	//   ....[98]....
        /*08f4*/ 	.word	0x00015b30


	//   ....[99]....
        /*08f8*/ 	.word	0x00015b80


	//   ....[100]....
        /*08fc*/ 	.word	0x00015cc0


	//   ....[101]....
        /*0900*/ 	.word	0x00015d10


	//   ....[102]....
        /*0904*/ 	.word	0x00015e50


	//   ....[103]....
        /*0908*/ 	.word	0x00015ea0


	//   ....[104]....
        /*090c*/ 	.word	0x00015fc0


	//   ....[105]....
        /*0910*/ 	.word	0x00016030


	//   ....[106]....
        /*0914*/ 	.word	0x00016150


	//   ....[107]....
        /*0918*/ 	.word	0x000161a0


	//   ....[108]....
        /*091c*/ 	.word	0x000164d0


	//   ....[109]....
        /*0920*/ 	.word	0x00016570


	//   ....[110]....
        /*0924*/ 	.word	0x000166a0


	//   ....[111]....
        /*0928*/ 	.word	0x00016720


	//   ....[112]....
        /*092c*/ 	.word	0x000167a0


	//   ....[113]....
        /*0930*/ 	.word	0x00016820


	//   ....[114]....
        /*0934*/ 	.word	0x000168a0


	//   ....[115]....
        /*0938*/ 	.word	0x00016930


	//   ....[116]....
        /*093c*/ 	.word	0x000169d0


	//   ....[117]....
        /*0940*/ 	.word	0x00016a80


	//   ....[118]....
        /*0944*/ 	.word	0x00016b00


	//   ....[119]....
        /*0948*/ 	.word	0x00016b80


	//   ....[120]....
        /*094c*/ 	.word	0x00016c00


	//   ....[121]....
        /*0950*/ 	.word	0x00016c90


	//   ....[122]....
        /*0954*/ 	.word	0x00016d10


	//   ....[123]....
        /*0958*/ 	.word	0x00016db0


	//   ....[124]....
        /*095c*/ 	.word	0x00016e40


	//   ....[125]....
        /*0960*/ 	.word	0x00016f70


	//----- nvinfo : EIATTR_REG_RECONFIG
	.align		4
.L_153:
        /*0964*/ 	.byte	0x01, 0x54
	.zero		2


	//----- nvinfo : EIATTR_SYSCALL_OFFSETS
	.align		4
        /*0968*/ 	.byte	0x04, 0x46
        /*096a*/ 	.short	(.L_155 - .L_154)


	//   ....[0]....
.L_154:
        /*096c*/ 	.word	0x000018a0


	//   ....[1]....
        /*0970*/ 	.word	0x0000f760


	//   ....[2]....
        /*0974*/ 	.word	0x0000f8c0


	//   ....[3]....
        /*0978*/ 	.word	0x0000f9c0


	//   ....[4]....
        /*097c*/ 	.word	0x00010400


	//----- nvinfo : EIATTR_MBARRIER_INSTR_OFFSETS
	.align		4
.L_155:
        /*0980*/ 	.byte	0x04, 0x39
        /*0982*/ 	.short	(.L_157 - .L_156)


	//   ....[0]....
.L_156:
        /*0984*/ 	.word	0x00000270
        /*0988*/ 	.word	0x000000ff
        /*098c*/ 	.word	0x00038800
        /*0990*/ 	.short	0x0100
        /*0992*/ 	.byte	0x08
	.zero		1


	//   ....[1]....
        /*0994*/ 	.word	0x00000280
        /*0998*/ 	.word	0x000000ff
        /*099c*/ 	.word	0x00038820
        /*09a0*/ 	.short	0x0100
        /*09a2*/ 	.byte	0x08
	.zero		1


	//   ....[2]....
        /*09a4*/ 	.word	0x00000370
        /*09a8*/ 	.word	0x000000ff
        /*09ac*/ 	.word	0x00038830
        /*09b0*/ 	.short	0x0100
        /*09b2*/ 	.byte	0x08
	.zero		1


	//   ....[3]....
        /*09b4*/ 	.word	0x00000380
        /*09b8*/ 	.word	0x000000ff
        /*09bc*/ 	.word	0x00038840
        /*09c0*/ 	.short	0x0100
        /*09c2*/ 	.byte	0x08
	.zero		1


	//   ....[4]....
        /*09c4*/ 	.word	0x00000390
        /*09c8*/ 	.word	0x000000ff
        /*09cc*/ 	.word	0x00038838
        /*09d0*/ 	.short	0x0100
        /*09d2*/ 	.byte	0x08
	.zero		1


	//   ....[5]....
        /*09d4*/ 	.word	0x000003a0
        /*09d8*/ 	.word	0x000000ff
        /*09dc*/ 	.word	0x00038848
        /*09e0*/ 	.short	0x0100
        /*09e2*/ 	.byte	0x08
	.zero		1


	//   ....[6]....
        /*09e4*/ 	.word	0x000004d0
        /*09e8*/ 	.word	0x000000ff
        /*09ec*/ 	.word	0x00038850
        /*09f0*/ 	.short	0x0100
        /*09f2*/ 	.byte	0x08
	.zero		1


	//   ....[7]....
        /*09f4*/ 	.word	0x000004e0
        /*09f8*/ 	.word	0x000000ff
        /*09fc*/ 	.word	0x00038860
        /*0a00*/ 	.short	0x0100
        /*0a02*/ 	.byte	0x08
	.zero		1


	//   ....[8]....
        /*0a04*/ 	.word	0x000004f0
        /*0a08*/ 	.word	0x000000ff
        /*0a0c*/ 	.word	0x00038858
        /*0a10*/ 	.short	0x0100
        /*0a12*/ 	.byte	0x08
	.zero		1


	//   ....[9]....
        /*0a14*/ 	.word	0x00000500
        /*0a18*/ 	.word	0x000000ff
        /*0a1c*/ 	.word	0x00038868
        /*0a20*/ 	.short	0x0100
        /*0a22*/ 	.byte	0x08
	.zero		1


	//   ....[10]....
        /*0a24*/ 	.word	0x000005f0
        /*0a28*/ 	.word	0x000000ff
        /*0a2c*/ 	.word	0x00038870
        /*0a30*/ 	.short	0x0100
        /*0a32*/ 	.byte	0x06
	.zero		1


	//   ....[11]....
        /*0a34*/ 	.word	0x00000600
        /*0a38*/ 	.word	0x000000ff
        /*0a3c*/ 	.word	0x00038880
        /*0a40*/ 	.short	0x0100
        /*0a42*/ 	.byte	0x06
	.zero		1


	//   ....[12]....
        /*0a44*/ 	.word	0x00000610
        /*0a48*/ 	.word	0x000000ff
        /*0a4c*/ 	.word	0x00038878
        /*0a50*/ 	.short	0x0100
        /*0a52*/ 	.byte	0x06
	.zero		1


	//   ....[13]....
        /*0a54*/ 	.word	0x00000620
        /*0a58*/ 	.word	0x000000ff
        /*0a5c*/ 	.word	0x00038888
        /*0a60*/ 	.short	0x0100
        /*0a62*/ 	.byte	0x06
	.zero		1


	//   ....[14]....
        /*0a64*/ 	.word	0x00000750
        /*0a68*/ 	.word	0x000000ff
        /*0a6c*/ 	.word	0x00038890
        /*0a70*/ 	.short	0x0100
        /*0a72*/ 	.byte	0x08
	.zero		1


	//   ....[15]....
        /*0a74*/ 	.word	0x00000760
        /*0a78*/ 	.word	0x000000ff
        /*0a7c*/ 	.word	0x000388a0
        /*0a80*/ 	.short	0x0100
        /*0a82*/ 	.byte	0x08
	.zero		1


	//   ....[16]....
        /*0a84*/ 	.word	0x00000770
        /*0a88*/ 	.word	0x000000ff
        /*0a8c*/ 	.word	0x00038898
        /*0a90*/ 	.short	0x0100
        /*0a92*/ 	.byte	0x08
	.zero		1


	//   ....[17]....
        /*0a94*/ 	.word	0x00000780
        /*0a98*/ 	.word	0x000000ff
        /*0a9c*/ 	.word	0x000388a8
        /*0aa0*/ 	.short	0x0100
        /*0aa2*/ 	.byte	0x08
	.zero		1


	//   ....[18]....
        /*0aa4*/ 	.word	0x000008b0
        /*0aa8*/ 	.word	0x000000ff
        /*0aac*/ 	.word	0x000388b0
        /*0ab0*/ 	.short	0x0100
        /*0ab2*/ 	.byte	0x08
	.zero		1


	//   ....[19]....
        /*0ab4*/ 	.word	0x000008c0
        /*0ab8*/ 	.word	0x000000ff
        /*0abc*/ 	.word	0x000388c0
        /*0ac0*/ 	.short	0x0100
        /*0ac2*/ 	.byte	0x08
	.zero		1


	//   ....[20]....
        /*0ac4*/ 	.word	0x000008d0
        /*0ac8*/ 	.word	0x000000ff
        /*0acc*/ 	.word	0x000388b8
        /*0ad0*/ 	.short	0x0100
        /*0ad2*/ 	.byte	0x08
	.zero		1


	//   ....[21]....
        /*0ad4*/ 	.word	0x000008e0
        /*0ad8*/ 	.word	0x000000ff
        /*0adc*/ 	.word	0x000388c8
        /*0ae0*/ 	.short	0x0100
        /*0ae2*/ 	.byte	0x08
	.zero		1


	//   ....[22]....
        /*0ae4*/ 	.word	0x00001970
        /*0ae8*/ 	.word	0x00000005
        /*0aec*/ 	.word	0x00038800
        /*0af0*/ 	.short	0x010a
        /*0af2*/ 	.byte	0x3f
	.zero		1


	//   ....[23]....
        /*0af4*/ 	.word	0x000019e0
        /*0af8*/ 	.word	0x00000000
        /*0afc*/ 	.word	0x00038830
        /*0b00*/ 	.short	0x010a
        /*0b02*/ 	.byte	0x3f
	.zero		1


	//   ....[24]....
        /*0b04*/ 	.word	0x00001a50
        /*0b08*/ 	.word	0x00000000
        /*0b0c*/ 	.word	0x00038830
        /*0b10*/ 	.short	0x010a
        /*0b12*/ 	.byte	0x3f
	.zero		1


	//   ....[25]....
        /*0b14*/ 	.word	0x00004c10
        /*0b18*/ 	.word	0x00000000
        /*0b1c*/ 	.word	0x00000000
        /*0b20*/ 	.short	0x0101
        /*0b22*/ 	.byte	0x3f
	.zero		1


	//   ....[26]....
        /*0b24*/ 	.word	0x00006100
        /*0b28*/ 	.word	0x000000ff
        /*0b2c*/ 	.word	0x00038830
        /*0b30*/ 	.short	0x010a
        /*0b32*/ 	.byte	0x04
	.zero		1


	//   ....[27]....
        /*0b34*/ 	.word	0x00006150
        /*0b38*/ 	.word	0x000000ff
        /*0b3c*/ 	.word	0x00038830
        /*0b40*/ 	.short	0x010a
        /*0b42*/ 	.byte	0x04
	.zero		1


	//   ....[28]....
        /*0b44*/ 	.word	0x000089f0
        /*0b48*/ 	.word	0x000000ff
        /*0b4c*/ 	.word	0x00038850
        /*0b50*/ 	.short	0x010a
        /*0b52*/ 	.byte	0x04
	.zero		1


	//   ....[29]....
        /*0b54*/ 	.word	0x00008a30
        /*0b58*/ 	.word	0x000000ff
        /*0b5c*/ 	.word	0x00038850
        /*0b60*/ 	.short	0x010a
        /*0b62*/ 	.byte	0x04
	.zero		1


	//   ....[30]....
        /*0b64*/ 	.word	0x00009c80
        /*0b68*/ 	.word	0x000000ff
        /*0b6c*/ 	.word	0x00000000
        /*0b70*/ 	.short	0x0101
        /*0b72*/ 	.byte	0x06
	.zero		1


	//   ....[31]....
        /*0b74*/ 	.word	0x00009ca0
        /*0b78*/ 	.word	0x000000ff
        /*0b7c*/ 	.word	0x00000000
        /*0b80*/ 	.short	0x0101
        /*0b82*/ 	.byte	0x04
	.zero		1


	//   ....[32]....
        /*0b84*/ 	.word	0x0000a710
        /*0b88*/ 	.word	0x0000000b
        /*0b8c*/ 	.word	0x00038850
        /*0b90*/ 	.short	0x010a
        /*0b92*/ 	.byte	0x3f
	.zero		1


	//   ....[33]....
        /*0b94*/ 	.word	0x0000a750
        /*0b98*/ 	.word	0x0000000b
        /*0b9c*/ 	.word	0x00038850
        /*0ba0*/ 	.short	0x010a
        /*0ba2*/ 	.byte	0x3f
	.zero		1


	//   ....[34]....
        /*0ba4*/ 	.word	0x0000ac40
        /*0ba8*/ 	.word	0x0000000b
        /*0bac*/ 	.word	0x00000000
        /*0bb0*/ 	.short	0x0101
        /*0bb2*/ 	.byte	0x3f
	.zero		1


	//   ....[35]....
        /*0bb4*/ 	.word	0x0000cf90
        /*0bb8*/ 	.word	0x00000098
        /*0bbc*/ 	.word	0x00000000
        /*0bc0*/ 	.short	0x0101
        /*0bc2*/ 	.byte	0x3f
	.zero		1


	//   ....[36]....
        /*0bc4*/ 	.word	0x0000fe10
        /*0bc8*/ 	.word	0x00000000
        /*0bcc*/ 	.word	0x00038840
        /*0bd0*/ 	.short	0x010a
        /*0bd2*/ 	.byte	0x3f
	.zero		1


	//   ....[37]....
        /*0bd4*/ 	.word	0x00010f00
        /*0bd8*/ 	.word	0x00000009
        /*0bdc*/ 	.word	0x00038800
        /*0be0*/ 	.short	0x0107
        /*0be2*/ 	.byte	0x3f
	.zero		1


	//   ....[38]....
        /*0be4*/ 	.word	0x00011010
        /*0be8*/ 	.word	0x00000002
        /*0bec*/ 	.word	0x00038800
        /*0bf0*/ 	.short	0x0101
        /*0bf2*/ 	.byte	0x3f
	.zero		1


	//   ....[39]....
        /*0bf4*/ 	.word	0x00011030
        /*0bf8*/ 	.word	0x00000002
        /*0bfc*/ 	.word	0x00038820
        /*0c00*/ 	.short	0x010a
        /*0c02*/ 	.byte	0x3f
	.zero		1


	//   ....[40]....
        /*0c04*/ 	.word	0x000113c0
        /*0c08*/ 	.word	0x00000003
        /*0c0c*/ 	.word	0x00038840
        /*0c10*/ 	.short	0x010a
        /*0c12*/ 	.byte	0x3f
	.zero		1


	//   ....[41]....
        /*0c14*/ 	.word	0x00011980
        /*0c18*/ 	.word	0x00000003
        /*0c1c*/ 	.word	0x00000060
        /*0c20*/ 	.short	0x010a
        /*0c22*/ 	.byte	0x3f
	.zero		1


	//   ....[42]....
        /*0c24*/ 	.word	0x000122a0
        /*0c28*/ 	.word	0x00000003
        /*0c2c*/ 	.word	0x00038840
        /*0c30*/ 	.short	0x010a
        /*0c32*/ 	.byte	0x3f
	.zero		1


	//   ....[43]....
        /*0c34*/ 	.word	0x00012860
        /*0c38*/ 	.word	0x00000002
        /*0c3c*/ 	.word	0x00000060
        /*0c40*/ 	.short	0x010a
        /*0c42*/ 	.byte	0x3f
	.zero		1


	//   ....[44]....
        /*0c44*/ 	.word	0x00013090
        /*0c48*/ 	.word	0x00000002
        /*0c4c*/ 	.word	0x00038840
        /*0c50*/ 	.short	0x010a
        /*0c52*/ 	.byte	0x3f
	.zero		1


	//   ....[45]....
        /*0c54*/ 	.word	0x00013650
        /*0c58*/ 	.word	0x00000002
        /*0c5c*/ 	.word	0x00000060
        /*0c60*/ 	.short	0x010a
        /*0c62*/ 	.byte	0x3f
	.zero		1


	//   ....[46]....
        /*0c64*/ 	.word	0x00013e10
        /*0c68*/ 	.word	0x00000002
        /*0c6c*/ 	.word	0x00038860
        /*0c70*/ 	.short	0x010a
        /*0c72*/ 	.byte	0x3f
	.zero		1


	//   ....[47]....
        /*0c74*/ 	.word	0x00014f10
        /*0c78*/ 	.word	0x00000000
        /*0c7c*/ 	.word	0x00038820
        /*0c80*/ 	.short	0x010a
        /*0c82*/ 	.byte	0x3f
	.zero		1


	//   ....[48]....
        /*0c84*/ 	.word	0x000150f0
        /*0c88*/ 	.word	0x00000006
        /*0c8c*/ 	.word	0x00000000
        /*0c90*/ 	.short	0x010a
        /*0c92*/ 	.byte	0x3f
	.zero		1


	//   ....[49]....
        /*0c94*/ 	.word	0x00015160
        /*0c98*/ 	.word	0x00000007
        /*0c9c*/ 	.word	0x00000000
        /*0ca0*/ 	.short	0x010a
        /*0ca2*/ 	.byte	0x3f
	.zero		1


	//   ....[50]....
        /*0ca4*/ 	.word	0x000151d0
        /*0ca8*/ 	.word	0x00000004
        /*0cac*/ 	.word	0x00000000
        /*0cb0*/ 	.short	0x010a
        /*0cb2*/ 	.byte	0x3f
	.zero		1


	//   ....[51]....
        /*0cb4*/ 	.word	0x00015200
        /*0cb8*/ 	.word	0x00000003
        /*0cbc*/ 	.word	0x00000000
        /*0cc0*/ 	.short	0x010a
        /*0cc2*/ 	.byte	0x3f
	.zero		1


	//   ....[52]....
        /*0cc4*/ 	.word	0x00015260
        /*0cc8*/ 	.word	0x00000005
        /*0ccc*/ 	.word	0x00038800
        /*0cd0*/ 	.short	0x010a
        /*0cd2*/ 	.byte	0x3f
	.zero		1


	//   ....[53]....
        /*0cd4*/ 	.word	0x000152b0
        /*0cd8*/ 	.word	0x00000000
        /*0cdc*/ 	.word	0x00038830
        /*0ce0*/ 	.short	0x010a
        /*0ce2*/ 	.byte	0x3f
	.zero		1


	//   ....[54]....
        /*0ce4*/ 	.word	0x00015320
        /*0ce8*/ 	.word	0x00000004
        /*0cec*/ 	.word	0x00038830
        /*0cf0*/ 	.short	0x010a
        /*0cf2*/ 	.byte	0x3f
	.zero		1


	//   ....[55]....
        /*0cf4*/ 	.word	0x00015380
        /*0cf8*/ 	.word	0x00000003
        /*0cfc*/ 	.word	0x00038850
        /*0d00*/ 	.short	0x010a
        /*0d02*/ 	.byte	0x3f
	.zero		1


	//   ....[56]....
        /*0d04*/ 	.word	0x000153d0
        /*0d08*/ 	.word	0x0000000b
        /*0d0c*/ 	.word	0x00038850
        /*0d10*/ 	.short	0x010a
        /*0d12*/ 	.byte	0x3f
	.zero		1


	//   ....[57]....
        /*0d14*/ 	.word	0x00015570
        /*0d18*/ 	.word	0x00000000
        /*0d1c*/ 	.word	0x00038840
        /*0d20*/ 	.short	0x010a
        /*0d22*/ 	.byte	0x3f
	.zero		1


	//   ....[58]....
        /*0d24*/ 	.word	0x000161f0
        /*0d28*/ 	.word	0x00000002
        /*0d2c*/ 	.word	0x00038820
        /*0d30*/ 	.short	0x010a
        /*0d32*/ 	.byte	0x3f
	.zero		1


	//   ....[59]....
        /*0d34*/ 	.word	0x00016240
        /*0d38*/ 	.word	0x00000003
        /*0d3c*/ 	.word	0x00038840
        /*0d40*/ 	.short	0x010a
        /*0d42*/ 	.byte	0x3f
	.zero		1


	//   ....[60]....
        /*0d44*/ 	.word	0x00016290
        /*0d48*/ 	.word	0x00000003
        /*0d4c*/ 	.word	0x00000060
        /*0d50*/ 	.short	0x010a
        /*0d52*/ 	.byte	0x3f
	.zero		1


	//   ....[61]....
        /*0d54*/ 	.word	0x000162e0
        /*0d58*/ 	.word	0x00000003
        /*0d5c*/ 	.word	0x00038840
        /*0d60*/ 	.short	0x010a
        /*0d62*/ 	.byte	0x3f
	.zero		1


	//   ....[62]....
        /*0d64*/ 	.word	0x00016330
        /*0d68*/ 	.word	0x00000002
        /*0d6c*/ 	.word	0x00000060
        /*0d70*/ 	.short	0x010a
        /*0d72*/ 	.byte	0x3f
	.zero		1


	//   ....[63]....
        /*0d74*/ 	.word	0x00016380
        /*0d78*/ 	.word	0x00000002
        /*0d7c*/ 	.word	0x00038840
        /*0d80*/ 	.short	0x010a
        /*0d82*/ 	.byte	0x3f
	.zero		1


	//   ....[64]....
        /*0d84*/ 	.word	0x000163d0
        /*0d88*/ 	.word	0x00000002
        /*0d8c*/ 	.word	0x00000060
        /*0d90*/ 	.short	0x010a
        /*0d92*/ 	.byte	0x3f
	.zero		1


	//   ....[65]....
        /*0d94*/ 	.word	0x00016420
        /*0d98*/ 	.word	0x00000002
        /*0d9c*/ 	.word	0x00038860
        /*0da0*/ 	.short	0x010a
        /*0da2*/ 	.byte	0x3f
	.zero		1


	//   ....[66]....
        /*0da4*/ 	.word	0x00016e90
        /*0da8*/ 	.word	0x00000000
        /*0dac*/ 	.word	0x00038820
        /*0db0*/ 	.short	0x010a
        /*0db2*/ 	.byte	0x3f
	.zero		1


	//   ....[67]....
        /*0db4*/ 	.word	0x00017030
        /*0db8*/ 	.word	0x00000006
        /*0dbc*/ 	.word	0x00000000
        /*0dc0*/ 	.short	0x010a
        /*0dc2*/ 	.byte	0x3f
	.zero		1


	//   ....[68]....
        /*0dc4*/ 	.word	0x00017080
        /*0dc8*/ 	.word	0x00000007
        /*0dcc*/ 	.word	0x00000000
        /*0dd0*/ 	.short	0x010a
        /*0dd2*/ 	.byte	0x3f
	.zero		1


	//   ....[69]....
        /*0dd4*/ 	.word	0x000170d0
        /*0dd8*/ 	.word	0x00000004
        /*0ddc*/ 	.word	0x00000000
        /*0de0*/ 	.short	0x010a
        /*0de2*/ 	.byte	0x3f
	.zero		1


	//----- nvinfo : EIATTR_NUM_MBARRIERS
	.align		4
.L_157:
        /*0de4*/ 	.byte	0x03, 0x38
        /*0de6*/ 	.short	0x0016


	//----- nvinfo : EIATTR_EXIT_INSTR_OFFSETS
	.align		4
        /*0de8*/ 	.byte	0x04, 0x1c
        /*0dea*/ 	.short	(.L_159 - .L_158)


	//   ....[0]....
.L_158:
        /*0dec*/ 	.word	0x00000a50


	//   ....[1]....
        /*0df0*/ 	.word	0x0000e440


	//   ....[2]....
        /*0df4*/ 	.word	0x00015250


	//----- nvinfo : EIATTR_MAX_THREADS
	.align		4
.L_159:
        /*0df8*/ 	.byte	0x04, 0x05
        /*0dfa*/ 	.short	(.L_161 - .L_160)
.L_160:
        /*0dfc*/ 	.word	0x00000180
        /*0e00*/ 	.word	0x00000001
        /*0e04*/ 	.word	0x00000001


	//----- nvinfo : EIATTR_CRS_STACK_SIZE
	.align		4
.L_161:
        /*0e08*/ 	.byte	0x04, 0x1e
        /*0e0a*/ 	.short	(.L_163 - .L_162)
.L_162:
        /*0e0c*/ 	.word	0x00000000


	//----- nvinfo : EIATTR_CBANK_PARAM_SIZE
	.align		4
.L_163:
        /*0e10*/ 	.byte	0x03, 0x19
        /*0e12*/ 	.short	0x0af0


	//----- nvinfo : EIATTR_PARAM_CBANK
	.align		4
        /*0e14*/ 	.byte	0x04, 0x0a
        /*0e16*/ 	.short	(.L_165 - .L_164)
	.align		4
.L_164:
        /*0e18*/ 	.word	index@(.nv.constant0._ZN7cutlass13device_kernelIN5flash11enable_sm90INS1_16FlashAttnFwdSm90INS1_25CollectiveMainloopFwdSm90ILi2EN4cute5tupleIJNS5_1CILi1EEES8_S8_EEENS6_IJNS7_ILi128EEENS7_ILi80EEENS7_ILi256EEEEEELi256ENS_10bfloat16_tEfNS_4arch4Sm90ELb0ELb0ELb1ELb1ELb0ELb0ELb0ELb1ELb1ELb1ELb0ELb0EEENS1_21CollectiveEpilogueFwdINS6_IJSA_SC_SB_EEES9_SE_SG_Li256ELb1ELb1ELb0ELb0EEENS1_36VarlenDynamicPersistentTileSchedulerILi128ELi80ELi256ELi128ELb0ELb1ELb1ELb0ELb1ELb1EEEEEEEEEvNT_6ParamsE)
        /*0e1c*/ 	.short	0x0210
        /*0e1e*/ 	.short	0x0af0


	//----- nvinfo : EIATTR_SW_WAR
	.align		4
.L_165:
        /*0e20*/ 	.byte	0x04, 0x36
        /*0e22*/ 	.short	(.L_167 - .L_166)
.L_166:
        /*0e24*/ 	.word	0x00000008
.L_167:


//--------------------- .nv.info._ZN7cutlass13device_kernelIN5flash11enable_sm90INS1_16FlashAttnFwdSm90INS1_25CollectiveMainloopFwdSm90ILi2EN4cute5tupleIJNS5_1CILi1EEES8_S8_EEENS6_IJNS7_ILi128EEENS7_ILi80EEENS7_ILi256EEEEEELi256ENS_10bfloat16_tEfNS_4arch4Sm90ELb0ELb0ELb1ELb1ELb0ELb1ELb0ELb1ELb1ELb1ELb0ELb0EEENS1_21CollectiveEpilogueFwdINS6_IJSA_SC_SB_EEES9_SE_SG_Li256ELb1ELb1ELb0ELb0EEENS1_36VarlenDynamicPersistentTileSchedulerILi128ELi80ELi256ELi128ELb0ELb1ELb1ELb0ELb1ELb1EEEEEEEEEvNT_6ParamsE --------------------------
	.section	.nv.info._ZN7cutlass13device_kernelIN5flash11enable_sm90INS1_16FlashAttnFwdSm90INS1_25CollectiveMainloopFwdSm90ILi2EN4cute5tupleIJNS5_1CILi1EEES8_S8_EEENS6_IJNS7_ILi128EEENS7_ILi80EEENS7_ILi256EEEEEELi256ENS_10bfloat16_tEfNS_4arch4Sm90ELb0ELb0ELb1ELb1ELb0ELb1ELb0ELb1ELb1ELb1ELb0ELb0EEENS1_21CollectiveEpilogueFwdINS6_IJSA_SC_SB_EEES9_SE_SG_Li256ELb1ELb1ELb0ELb0EEENS1_36VarlenDynamicPersistentTileSchedulerILi128ELi80ELi256ELi128ELb0ELb1ELb1ELb0ELb1ELb1EEEEEEEEEvNT_6ParamsE,"",@"SHT_CUDA_INFO"
	.sectionflags	@""
	.align	4


	//----- nvinfo : EIATTR_CUDA_API_VERSION
	.align		4
        /*0000*/ 	.byte	0x04, 0x37
        /*0002*/ 	.short	(.L_169 - .L_168)
.L_168:
        /*0004*/ 	.word	0x00000082


	//----- nvinfo : EIATTR_KPARAM_INFO
	.align		4
.L_169:
        /*0008*/ 	.byte	0x04, 0x17
        /*000a*/ 	.short	(.L_171 - .L_170)
.L_170:
        /*000c*/ 	.word	0x00000000
        /*0010*/ 	.short	0x0000
        /*0012*/ 	.short	0x0070
        /*0014*/ 	.byte	0x00, 0xf0, 0x01, 0x2a


	//----- nvinfo : EIATTR_SPARSE_MMA_MASK
	.align		4
.L_171:
        /*0018*/ 	.byte	0x03, 0x50
        /*001a*/ 	.short	0x0000


	//----- nvinfo : EIATTR_MAXREG_COUNT
	.align		4
        /*001c*/ 	.byte	0x03, 0x1b
        /*001e*/ 	.short	0x00a8


	//----- nvinfo : EIATTR_NUM_BARRIERS
	.align		4
        /*0020*/ 	.byte	0x02, 0x4c
        /*0022*/ 	.byte	0x10
	.zero		1


	//----- nvinfo : EIATTR_EXTERNS
	.align		4
        /*0024*/ 	.byte	0x04, 0x0f
        /*0026*/ 	.short	(.L_173 - .L_172)


	//   ....[0]....
	.align		4
.L_172:
        /*0028*/ 	.word	index@(__assertfail)


	//----- nvinfo : EIATTR_ANNOTATIONS
	.align		4
.L_173:
        /*002c*/ 	.byte	0x04, 0x55
        /*002e*/ 	.short	(.L_175 - .L_174)


	//   ....[0]....
.L_174:
        /* <DEDUP_REMOVED lines=120> */


	//----- nvinfo : EIATTR_MERCURY_ISA_VERSION
	.align		4
.L_175:
        /*07a0*/ 	.byte	0x03, 0x5f
        /*07a2*/ 	.short	0x0101


	//----- nvinfo : EIATTR_UNUSED_LOAD_BYTE_OFFSET
	.align		4
        /*07a4*/ 	.byte	0x04, 0x44
        /*07a6*/ 	.short	(.L_177 - .L_176)


	//   ....[0]....
.L_176:
        /*07a8*/ 	.word	0x00000a70
        /*07ac*/ 	.word	0x0000fff0


	//   ....[1]....
        /*07b0*/ 	.word	0x0001d880
        /*07b4*/ 	.word	0x0000fff0


	//----- nvinfo : EIATTR_INT_WARP_WIDE_INSTR_OFFSETS
	.align		4
.L_177:
        /*07b8*/ 	.byte	0x04, 0x31
        /*07ba*/ 	.short	(.L_179 - .L_178)


	//   ....[0]....
.L_178:
        /*07bc*/ 	.word	0x00000180


	//   ....[1]....
        /*07c0*/ 	.word	0x000001c0


	//   ....[2]....
        /*07c4*/ 	.word	0x00000280


	//   ....[3]....
        /*07c8*/ 	.word	0x00023300


	//   ....[4]....
        /*07cc*/ 	.word	0x00023370


	//   ....[5]....
        /*07d0*/ 	.word	0x00027aa0


	//   ....[6]....
        /*07d4*/ 	.word	0x00027b10


	//----- nvinfo : EIATTR_COOP_GROUP_MASK_REGIDS
	.align		4
.L_179:
        /*07d8*/ 	.byte	0x04, 0x29
        /*07da*/ 	.short	(.L_181 - .L_180)


	//   ....[0]....
.L_180:
        /*07dc*/ 	.word	0xffffffff


	//   ....[1]....
        /*07e0*/ 	.word	0xffffffff


	//   ....[2]....
        /*07e4*/ 	.word	0xffffffff


	//   ....[3]....
        /*07e8*/ 	.word	0xffffffff


	//   ....[4]....
        /*07ec*/ 	.word	0xffffffff


	//   ....[5]....
        /*07f0*/ 	.word	0xffffffff


	//   ....[6]....
        /*07f4*/ 	.word	0xffffffff


	//   ....[7]....
        /*07f8*/ 	.word	0xffffffff


	//   ....[8]....
        /*07fc*/ 	.word	0xffffffff


	//   ....[9]....
        /*0800*/ 	.word	0xffffffff


	//   ....[10]....
        /*0804*/ 	.word	0xffffffff


	//   ....[11]....
        /*0808*/ 	.word	0xffffffff


	//   ....[12]....
        /*080c*/ 	.word	0xffffffff


	//   ....[13]....
        /*0810*/ 	.word	0xffffffff


	//   ....[14]....
        /*0814*/ 	.word	0xffffffff


	//   ....[15]....
        /*0818*/ 	.word	0xffffffff


	//   ....[16]....
        /*081c*/ 	.word	0xffffffff


	//   ....[17]....
        /*0820*/ 	.word	0xffffffff


	//   ....[18]....
        /*0824*/ 	.word	0xffffffff


	//   ....[19]....
        /*0828*/ 	.word	0xffffffff


	//   ....[20]....
        /*082c*/ 	.word	0xffffffff


	//   ....[21]....
        /*0830*/ 	.word	0xffffffff


	//   ....[22]....
        /*0834*/ 	.word	0xffffffff


	//   ....[23]....
        /*0838*/ 	.word	0xffffffff


	//   ....[24]....
        /*083c*/ 	.word	0xffffffff


	//   ....[25]....
        /*0840*/ 	.word	0xffffffff


	//   ....[26]....
        /*0844*/ 	.word	0xffffffff


	//   ....[27]....
        /*0848*/ 	.word	0xffffffff


	//   ....[28]....
        /*084c*/ 	.word	0xffffffff


	//   ....[29]....
        /*0850*/ 	.word	0xffffffff


	//   ....[30]....
        /*0854*/ 	.word	0xffffffff


	//   ....[31]....
        /*0858*/ 	.word	0xffffffff


	//   ....[32]....
        /*085c*/ 	.word	0xffffffff


	//   ....[33]....
        /*0860*/ 	.word	0xffffffff


	//   ....[34]....
        /*0864*/ 	.word	0xffffffff


	//   ....[35]....
        /*0868*/ 	.word	0xffffffff


	//   ....[36]....
        /*086c*/ 	.word	0xffffffff


	//   ....[37]....
        /*0870*/ 	.word	0xffffffff


	//   ....[38]....
        /*0874*/ 	.word	0xffffffff


	//   ....[39]....
        /*0878*/ 	.word	0xffffffff


	//   ....[40]....
        /*087c*/ 	.word	0xffffffff


	//   ....[41]....
        /*0880*/ 	.word	0xffffffff


	//   ....[42]....
        /*0884*/ 	.word	0xffffffff


	//   ....[43]....
        /*0888*/ 	.word	0xffffffff


	//   ....[44]....
        /*088c*/ 	.word	0xffffffff


	//   ....[45]....
        /*0890*/ 	.word	0xffffffff


	//   ....[46]....
        /*0894*/ 	.word	0xffffffff


	//   ....[47]....
        /*0898*/ 	.word	0xffffffff


	//   ....[48]....
        /*089c*/ 	.word	0xffffffff


	//   ....[49]....
        /*08a0*/ 	.word	0xffffffff


	//   ....[50]....
        /*08a4*/ 	.word	0xffffffff


	//   ....[51]....
        /*08a8*/ 	.word	0xffffffff


	//   ....[52]....
        /*08ac*/ 	.word	0xffffffff


	//   ....[53]....
        /*08b0*/ 	.word	0xffffffff


	//   ....[54]....
        /*08b4*/ 	.word	0xffffffff


	//   ....[55]....
        /*08b8*/ 	.word	0xffffffff


	//   ....[56]....
        /*08bc*/ 	.word	0xffffffff


	//   ....[57]....
        /*08c0*/ 	.word	0xffffffff


	//   ....[58]....
        /*08c4*/ 	.word	0xffffffff


	//   ....[59]....
        /*08c8*/ 	.word	0xffffffff


	//   ....[60]....
        /*08cc*/ 	.word	0xffffffff


	//   ....[61]....
        /*08d0*/ 	.word	0xffffffff


	//   ....[62]....
        /*08d4*/ 	.word	0xffffffff


	//   ....[63]....
        /*08d8*/ 	.word	0xffffffff


	//   ....[64]....
        /*08dc*/ 	.word	0xffffffff


	//   ....[65]....
        /*08e0*/ 	.word	0xffffffff


	//   ....[66]....
        /*08e4*/ 	.word	0xffffffff


	//   ....[67]....
        /*08e8*/ 	.word	0xffffffff


	//   ....[68]....
        /*08ec*/ 	.word	0xffffffff


	//   ....[69]....
        /*08f0*/ 	.word	0xffffffff


	//   ....[70]....
        /*08f4*/ 	.word	0xffffffff


	//   ....[71]....
        /*08f8*/ 	.word	0xffffffff


	//   ....[72]....
        /*08fc*/ 	.word	0xffffffff


	//   ....[73]....
        /*0900*/ 	.word	0xffffffff


	//   ....[74]....
        /*0904*/ 	.word	0xffffffff


	//   ....[75]....
        /*0908*/ 	.word	0xffffffff


	//   ....[76]....
        /*090c*/ 	.word	0xffffffff


	//   ....[77]....
        /*0910*/ 	.word	0xffffffff


	//   ....[78]....
        /*0914*/ 	.word	0xffffffff


	//   ....[79]....
        /*0918*/ 	.word	0xffffffff


	//   ....[80]....
        /*091c*/ 	.word	0xffffffff


	//   ....[81]....
        /*0920*/ 	.word	0xffffffff


	//   ....[82]....
        /*0924*/ 	.word	0xffffffff


	//   ....[83]....
        /*0928*/ 	.word	0xffffffff


	//   ....[84]....
        /*092c*/ 	.word	0xffffffff


	//   ....[85]....
        /*0930*/ 	.word	0xffffffff


	//   ....[86]....
        /*0934*/ 	.word	0xffffffff


	//   ....[87]....
        /*0938*/ 	.word	0xffffffff


	//   ....[88]....
        /*093c*/ 	.word	0xffffffff


	//   ....[89]....
        /*0940*/ 	.word	0xffffffff


	//   ....[90]....
        /*0944*/ 	.word	0xffffffff


	//   ....[91]....
        /*0948*/ 	.word	0xffffffff


	//   ....[92]....
        /*094c*/ 	.word	0xffffffff


	//   ....[93]....
        /*0950*/ 	.word	0xffffffff


	//   ....[94]....
        /*0954*/ 	.word	0xffffffff


	//   ....[95]....
        /*0958*/ 	.word	0xffffffff


	//   ....[96]....
        /*095c*/ 	.word	0xffffffff


	//   ....[97]....
        /*0960*/ 	.word	0xffffffff


	//   ....[98]....
        /*0964*/ 	.word	0xffffffff


	//   ....[99]....
        /*0968*/ 	.word	0xffffffff


	//   ....[100]....
        /*096c*/ 	.word	0x0500000f


	//   ....[101]....
        /*0970*/ 	.word	0x0500000f


	//   ....[102]....
        /*0974*/ 	.word	0x0500000f


	//   ....[103]....
        /*0978*/ 	.word	0x0500000f


	//   ....[104]....
        /*097c*/ 	.word	0x0500000f


	//   ....[105]....
        /*0980*/ 	.word	0x0500000f


	//   ....[106]....
        /*0984*/ 	.word	0x0500000f


	//   ....[107]....
        /*0988*/ 	.word	0x0500000f


	//   ....[108]....
        /*098c*/ 	.word	0x0500000f


	//   ....[109]....
        /*0990*/ 	.word	0x0500000f


	//   ....[110]....
        /*0994*/ 	.word	0x0500000f


	//   ....[111]....
        /*0998*/ 	.word	0x0500000f


	//   ....[112]....
        /*099c*/ 	.word	0x0500000f


	//   ....[113]....
        /*09a0*/ 	.word	0x0500000f


	//   ....[114]....
        /*09a4*/ 	.word	0x0500000f


	//   ....[115]....
        /*09a8*/ 	.word	0x0500000f


	//   ....[116]....
        /*09ac*/ 	.word	0x0500000f


	//   ....[117]....
        /*09b0*/ 	.word	0x0500000f


	//   ....[118]....
        /*09b4*/ 	.word	0x0500000f


	//   ....[119]....
        /*09b8*/ 	.word	0x0500000f


	//   ....[120]....
        /*09bc*/ 	.word	0x0500000f


	//   ....[121]....
        /*09c0*/ 	.word	0x0500000f


	//   ....[122]....
        /*09c4*/ 	.word	0x0500000f


	//   ....[123]....
        /*09c8*/ 	.word	0x0500000f


	//   ....[124]....
        /*09cc*/ 	.word	0x0500000f


	//   ....[125]....
        /*09d0*/ 	.word	0x0500000f


	//   ....[126]....
        /*09d4*/ 	.word	0x0500000f


	//   ....[127]....
        /*09d8*/ 	.word	0x0500000f


	//   ....[128]....
        /*09dc*/ 	.word	0x0500000f


	//   ....[129]....
        /*09e0*/ 	.word	0x0500000f


	//   ....[130]....
        /*09e4*/ 	.word	0x0500000f


	//   ....[131]....
        /*09e8*/ 	.word	0x0500000f


	//   ....[132]....
        /*09ec*/ 	.word	0x0500000f


	//   ....[133]....
        /*09f0*/ 	.word	0x0500000f


	//   ....[134]....
        /*09f4*/ 	.word	0x0500000f


	//   ....[135]....
        /*09f8*/ 	.word	0x0500000f


	//   ....[136]....
        /*09fc*/ 	.word	0x0500000f


	//   ....[137]....
        /*0a00*/ 	.word	0x0500000f


	//   ....[138]....
        /*0a04*/ 	.word	0x0500000f


	//   ....[139]....
        /*0a08*/ 	.word	0x0500000f


	//   ....[140]....
        /*0a0c*/ 	.word	0x0500000f


	//   ....[141]....
        /*0a10*/ 	.word	0x0500000f


	//   ....[142]....
        /*0a14*/ 	.word	0x0500000f


	//   ....[143]....
        /*0a18*/ 	.word	0x0500000f


	//----- nvinfo : EIATTR_COOP_GROUP_INSTR_OFFSETS
	.align		4
.L_181:
        /*0a1c*/ 	.byte	0x04, 0x28
        /*0a1e*/ 	.short	(.L_183 - .L_182)


	//   ....[0]....
.L_182:
        /*0a20*/ 	.word	0x00000060


	//   ....[1]....
        /*0a24*/ 	.word	0x00000190


	//   ....[2]....
        /*0a28*/ 	.word	0x00000290


	//   ....[3]....
        /*0a2c*/ 	.word	0x00000400


	//   ....[4]....
        /*0a30*/ 	.word	0x00000560


	//   ....[5]....
        /*0a34*/ 	.word	0x00000680


	//   ....[6]....
        /*0a38*/ 	.word	0x000007e0


	//   ....[7]....
        /*0a3c*/ 	.word	0x0000b3a0


	//   ....[8]....
        /*0a40*/ 	.word	0x0000b910


	//   ....[9]....
        /*0a44*/ 	.word	0x0000b920


	//   ....[10]....
        /*0a48*/ 	.word	0x0000b930


	//   ....[11]....
        /*0a4c*/ 	.word	0x0000b940


	//   ....[12]....
        /*0a50*/ 	.word	0x0000ebc0


	//   ....[13]....
        /*0a54*/ 	.word	0x0000ebd0


	//   ....[14]....
        /*0a58*/ 	.word	0x0000ebe0


	//   ....[15]....
        /*0a5c*/ 	.word	0x0000ebf0


	//   ....[16]....
        /*0a60*/ 	.word	0x00015ca0


	//   ....[17]....
        /*0a64*/ 	.word	0x00015cc0


	//   ....[18]....
        /*0a68*/ 	.word	0x00015fa0


	//   ....[19]....
        /*0a6c*/ 	.word	0x00015fd0


	//   ....[20]....
        /*0a70*/ 	.word	0x0001b6b0


	//   ....[21]....
        /*0a74*/ 	.word	0x0001b6e0


	//   ....[22]....
        /*0a78*/ 	.word	0x0001ba60


	//   ....[23]....
        /*0a7c*/ 	.word	0x0001bb00


	//   ....[24]....
        /*0a80*/ 	.word	0x0001cde0


	//   ....[25]....
        /*0a84*/ 	.word	0x0001ce60


	//   ....[26]....
        /*0a88*/ 	.word	0x0001ce70


	//   ....[27]....
        /*0a8c*/ 	.word	0x0001cea0


	//   ....[28]....
        /*0a90*/ 	.word	0x0001ead0


	//   ....[29]....
        /*0a94*/ 	.word	0x0001eb10


	//   ....[30]....
        /*0a98*/ 	.word	0x0001ebe0


	//   ....[31]....
        /*0a9c*/ 	.word	0x0001ec40


	//   ....[32]....
        /*0aa0*/ 	.word	0x0001f2c0


	//   ....[33]....
        /*0aa4*/ 	.word	0x0001f300


	//   ....[34]....
        /*0aa8*/ 	.word	0x0001f460


	//   ....[35]....
        /*0aac*/ 	.word	0x0001f480


	//   ....[36]....
        /*0ab0*/ 	.word	0x0001f5d0


	//   ....[37]....
        /*0ab4*/ 	.word	0x0001f5f0


	//   ....[38]....
        /*0ab8*/ 	.word	0x0001f750


	//   ....[39]....
        /*0abc*/ 	.word	0x0001f770


	//   ....[40]....
        /*0ac0*/ 	.word	0x000200c0


	//   ....[41]....
        /*0ac4*/ 	.word	0x000200d0


	//   ....[42]....
        /*0ac8*/ 	.word	0x00020230


	//   ....[43]....
        /*0acc*/ 	.word	0x00020250


	//   ....[44]....
        /*0ad0*/ 	.word	0x000203a0


	//   ....[45]....
        /*0ad4*/ 	.word	0x000203c0


	//   ....[46]....
        /*0ad8*/ 	.word	0x00020520


	//   ....[47]....
        /*0adc*/ 	.word	0x00020540


	//   ....[48]....
        /*0ae0*/ 	.word	0x00020720


	//   ....[49]....
        /*0ae4*/ 	.word	0x00020900


	//   ....[50]....
        /*0ae8*/ 	.word	0x00020930


	//   ....[51]....
        /*0aec*/ 	.word	0x00020960


	//   ....[52]....
        /*0af0*/ 	.word	0x00020990


	//   ....[53]....
        /*0af4*/ 	.word	0x000209c0


	//   ....[54]....
        /*0af8*/ 	.word	0x000209f0


	//   ....[55]....
        /*0afc*/ 	.word	0x00020b70


	//   ....[56]....
        /*0b00*/ 	.word	0x00020ba0


	//   ....[57]....
        /*0b04*/ 	.word	0x00020bd0


	//   ....[58]....
        /*0b08*/ 	.word	0x00020c00


	//   ....[59]....
        /*0b0c*/ 	.word	0x00020c30


	//   ....[60]....
        /*0b10*/ 	.word	0x00020c60


	//   ....[61]....
        /*0b14*/ 	.word	0x00020cf0


	//   ....[62]....
        /*0b18*/ 	.word	0x00020d20


	//   ....[63]....
        /*0b1c*/ 	.word	0x00020db0


	//   ....[64]....
        /*0b20*/ 	.word	0x00021990


	//   ....[65]....
        /*0b24*/ 	.word	0x00023930


	//   ....[66]....
        /*0b28*/ 	.word	0x000246a0


	//   ....[67]....
        /*0b2c*/ 	.word	0x000246b0


	//   ....[68]....
        /*0b30*/ 	.word	0x00024780


	//   ....[69]....
        /*0b34*/ 	.word	0x00024790


	//   ....[70]....
        /*0b38*/ 	.word	0x00024840


	//   ....[71]....
        /*0b3c*/ 	.word	0x00024850


	//   ....[72]....
        /*0b40*/ 	.word	0x00024900


	//   ....[73]....
        /*0b44*/ 	.word	0x00024910


	//   ....[74]....
        /*0b48*/ 	.word	0x000249c0


	//   ....[75]....
        /*0b4c*/ 	.word	0x000249d0


	//   ....[76]....
        /*0b50*/ 	.word	0x00024a80


	//   ....[77]....
        /*0b54*/ 	.word	0x00024a90


	//   ....[78]....
        /*0b58*/ 	.word	0x00024b40


	//   ....[79]....
        /*0b5c*/ 	.word	0x00024b50


	//   ....[80]....
        /*0b60*/ 	.word	0x00024ba0


	//   ....[81]....
        /*0b64*/ 	.word	0x00024bf0


	//   ....[82]....
        /*0b68*/ 	.word	0x000283e0


	//   ....[83]....
        /*0b6c*/ 	.word	0x00028410


	//   ....[84]....
        /*0b70*/ 	.word	0x00028450


	//   ....[85]....
        /*0b74*/ 	.word	0x00028480


	//   ....[86]....
        /*0b78*/ 	.word	0x000284b0


	//   ....[87]....
        /*0b7c*/ 	.word	0x000284e0


	//   ....[88]....
        /*0b80*/ 	.word	0x00028510


	//   ....[89]....
        /*0b84*/ 	.word	0x00028540


	//   ....[90]....
        /*0b88*/ 	.word	0x000286d0


	//   ....[91]....
        /*0b8c*/ 	.word	0x00028700


	//   ....[92]....
        /*0b90*/ 	.word	0x00028730


	//   ....[93]....
        /*0b94*/ 	.word	0x00028760


	//   ....[94]....
        /*0b98*/ 	.word	0x00028790


	//   ....[95]....
        /*0b9c*/ 	.word	0x000287c0


	//   ....[96]....
        /*0ba0*/ 	.word	0x00028880


	//   ....[97]....
        /*0ba4*/ 	.word	0x000288a0


	//   ....[98]....
        /*0ba8*/ 	.word	0x00028910


	//   ....[99]....
        /*0bac*/ 	.word	0x00028da0


	//   ....[100]....
        /*0bb0*/ 	.word	0x000291e0


	//   ....[101]....
        /*0bb4*/ 	.word	0x00029270


	//   ....[102]....
        /*0bb8*/ 	.word	0x000292c0


	//   ....[103]....
        /*0bbc*/ 	.word	0x00029310


	//   ....[104]....
        /*0bc0*/ 	.word	0x000293f0


	//   ....[105]....
        /*0bc4*/ 	.word	0x00029480


	//   ....[106]....
        /*0bc8*/ 	.word	0x000294d0


	//   ....[107]....
        /*0bcc*/ 	.word	0x00029520


	//   ....[108]....
        /*0bd0*/ 	.word	0x00029780


	//   ....[109]....
        /*0bd4*/ 	.word	0x00029a70


	//   ....[110]....
        /*0bd8*/ 	.word	0x00029be0


	//   ....[111]....
        /*0bdc*/ 	.word	0x00029c30


	//   ....[112]....
        /*0be0*/ 	.word	0x00029de0


	//   ....[113]....
        /*0be4*/ 	.word	0x00029e30


	//   ....[114]....
        /*0be8*/ 	.word	0x00029f70


	//   ....[115]....
        /*0bec*/ 	.word	0x00029fc0


	//   ....[116]....
        /*0bf0*/ 	.word	0x0002a100


	//   ....[117]....
        /*0bf4*/ 	.word	0x0002a150


	//   ....[118]....
        /*0bf8*/ 	.word	0x0002a290


	//   ....[119]....
        /*0bfc*/ 	.word	0x0002a2e0


	//   ....[120]....
        /*0c00*/ 	.word	0x0002a420


	//   ....[121]....
        /*0c04*/ 	.word	0x0002a470


	//   ....[122]....
        /*0c08*/ 	.word	0x0002a590


	//   ....[123]....
        /*0c0c*/ 	.word	0x0002a600


	//   ....[124]....
        /*0c10*/ 	.word	0x0002a720


	//   ....[125]....
        /*0c14*/ 	.word	0x0002a770


	//   ....[126]....
        /*0c18*/ 	.word	0x0002aaa0


	//   ....[127]....
        /*0c1c*/ 	.word	0x0002ab40


	//   ....[128]....
        /*0c20*/ 	.word	0x0002ac70


	//   ....[129]....
        /*0c24*/ 	.word	0x0002acf0


	//   ....[130]....
        /*0c28*/ 	.word	0x0002ad70


	//   ....[131]....
        /*0c2c*/ 	.word	0x0002adf0


	//   ....[132]....
        /*0c30*/ 	.word	0x0002ae70


	//   ....[133]....
        /*0c34*/ 	.word	0x0002af00


	//   ....[134]....
        /*0c38*/ 	.word	0x0002afa0


	//   ....[135]....
        /*0c3c*/ 	.word	0x0002b050


	//   ....[136]....
        /*0c40*/ 	.word	0x0002b0d0


	//   ....[137]....
        /*0c44*/ 	.word	0x0002b150


	//   ....[138]....
        /*0c48*/ 	.word	0x0002b1d0


	//   ....[139]....
        /*0c4c*/ 	.word	0x0002b260


	//   ....[140]....
        /*0c50*/ 	.word	0x0002b2e0


	//   ....[141]....
        /*0c54*/ 	.word	0x0002b380


	//   ....[142]....
        /*0c58*/ 	.word	0x0002b410


	//   ....[143]....
        /*0c5c*/ 	.word	0x0002b540


	//----- nvinfo : EIATTR_REG_RECONFIG
	.align		4
.L_183:
        /*0c60*/ 	.byte	0x01, 0x54
	.zero		2


	//----- nvinfo : EIATTR_SYSCALL_OFFSETS
	.align		4
        /*0c64*/ 	.byte	0x04, 0x46
        /*0c66*/ 	.short	(.L_185 - .L_184)


	//   ....[0]....
.L_184:
        /*0c68*/ 	.word	0x00001b00


	//   ....[1]....
        /*0c6c*/ 	.word	0x00001c50


	//   ....[2]....
        /*0c70*/ 	.word	0x0000b520


	//   ....[3]....
        /*0c74*/ 	.word	0x0000b880


	//   ....[4]....
        /*0c78*/ 	.word	0x00023510


	//   ....[5]....
        /*0c7c*/ 	.word	0x00023670


	//   ....[6]....
        /*0c80*/ 	.word	0x00023770


	//   ....[7]....
        /*0c84*/ 	.word	0x000241f0


	//----- nvinfo : EIATTR_MBARRIER_INSTR_OFFSETS
	.align		4
.L_185:
        /*0c88*/ 	.byte	0x04, 0x39
        /*0c8a*/ 	.short	(.L_187 - .L_186)


	//   ....[0]....
.L_186:
        /*0c8c*/ 	.word	0x000002b0
        /*0c90*/ 	.word	0x000000ff
        /*0c94*/ 	.word	0x00038800
        /*0c98*/ 	.short	0x0100
        /*0c9a*/ 	.byte	0x08
	.zero		1


	//   ....[1]....
        /*0c9c*/ 	.word	0x000002c0
        /*0ca0*/ 	.word	0x000000ff
        /*0ca4*/ 	.word	0x00038820
        /*0ca8*/ 	.short	0x0100
        /*0caa*/ 	.byte	0x08
	.zero		1


	//   ....[2]....
        /*0cac*/ 	.word	0x000003b0
        /*0cb0*/ 	.word	0x000000ff
        /*0cb4*/ 	.word	0x00038830
        /*0cb8*/ 	.short	0x0100
        /*0cba*/ 	.byte	0x08
	.zero		1


	//   ....[3]....
        /*0cbc*/ 	.word	0x000003c0
        /*0cc0*/ 	.word	0x000000ff
        /*0cc4*/ 	.word	0x00038840
        /*0cc8*/ 	.short	0x0100
        /*0cca*/ 	.byte	0x08
	.zero		1


	//   ....[4]....
        /*0ccc*/ 	.word	0x000003d0
        /*0cd0*/ 	.word	0x000000ff
        /*0cd4*/ 	.word	0x00038838
        /*0cd8*/ 	.short	0x0100
        /*0cda*/ 	.byte	0x08
	.zero		1


	//   ....[5]....
        /*0cdc*/ 	.word	0x000003e0
        /*0ce0*/ 	.word	0x000000ff
        /*0ce4*/ 	.word	0x00038848
        /*0ce8*/ 	.short	0x0100
        /*0cea*/ 	.byte	0x08
	.zero		1


	//   ....[6]....
        /*0cec*/ 	.word	0x00000510
        /*0cf0*/ 	.word	0x000000ff
        /*0cf4*/ 	.word	0x00038850
        /*0cf8*/ 	.short	0x0100
        /*0cfa*/ 	.byte	0x08
	.zero		1


	//   ....[7]....
        /*0cfc*/ 	.word	0x00000520
        /*0d00*/ 	.word	0x000000ff
        /*0d04*/ 	.word	0x00038860
        /*0d08*/ 	.short	0x0100
        /*0d0a*/ 	.byte	0x08
	.zero		1


	//   ....[8]....
        /*0d0c*/ 	.word	0x00000530
        /*0d10*/ 	.word	0x000000ff
        /*0d14*/ 	.word	0x00038858
        /*0d18*/ 	.short	0x0100
        /*0d1a*/ 	.byte	0x08
	.zero		1


	//   ....[9]....
        /*0d1c*/ 	.word	0x00000540
        /*0d20*/ 	.word	0x000000ff
        /*0d24*/ 	.word	0x00038868
        /*0d28*/ 	.short	0x0100
        /*0d2a*/ 	.byte	0x08
	.zero		1


	//   ....[10]....
        /*0d2c*/ 	.word	0x00000630
        /*0d30*/ 	.word	0x000000ff
        /*0d34*/ 	.word	0x00038870
        /*0d38*/ 	.short	0x0100
        /*0d3a*/ 	.byte	0x06
	.zero		1


	//   ....[11]....
        /*0d3c*/ 	.word	0x00000640
        /*0d40*/ 	.word	0x000000ff
        /*0d44*/ 	.word	0x00038880
        /*0d48*/ 	.short	0x0100
        /*0d4a*/ 	.byte	0x06
	.zero		1


	//   ....[12]....
        /*0d4c*/ 	.word	0x00000650
        /*0d50*/ 	.word	0x000000ff
        /*0d54*/ 	.word	0x00038878
        /*0d58*/ 	.short	0x0100
        /*0d5a*/ 	.byte	0x06
	.zero		1


	//   ....[13]....
        /*0d5c*/ 	.word	0x00000660
        /*0d60*/ 	.word	0x000000ff
        /*0d64*/ 	.word	0x00038888
        /*0d68*/ 	.short	0x0100
        /*0d6a*/ 	.byte	0x06
	.zero		1


	//   ....[14]....
        /*0d6c*/ 	.word	0x00000790
        /*0d70*/ 	.word	0x000000ff
        /*0d74*/ 	.word	0x00038890
        /*0d78*/ 	.short	0x0100
        /*0d7a*/ 	.byte	0x08
	.zero		1


	//   ....[15]....
        /*0d7c*/ 	.word	0x000007a0
        /*0d80*/ 	.word	0x000000ff
        /*0d84*/ 	.word	0x000388a0
        /*0d88*/ 	.short	0x0100
        /*0d8a*/ 	.byte	0x08
	.zero		1


	//   ....[16]....
        /*0d8c*/ 	.word	0x000007b0
        /*0d90*/ 	.word	0x000000ff
        /*0d94*/ 	.word	0x00038898
        /*0d98*/ 	.short	0x0100
        /*0d9a*/ 	.byte	0x08
	.zero		1


	//   ....[17]....
        /*0d9c*/ 	.word	0x000007c0
        /*0da0*/ 	.word	0x000000ff
        /*0da4*/ 	.word	0x000388a8
        /*0da8*/ 	.short	0x0100
        /*0daa*/ 	.byte	0x08
	.zero		1


	//   ....[18]....
        /*0dac*/ 	.word	0x000008f0
        /*0db0*/ 	.word	0x000000ff
        /*0db4*/ 	.word	0x000388b0
        /*0db8*/ 	.short	0x0100
        /*0dba*/ 	.byte	0x08
	.zero		1


	//   ....[19]....
        /*0dbc*/ 	.word	0x00000900
        /*0dc0*/ 	.word	0x000000ff
        /*0dc4*/ 	.word	0x000388c0
        /*0dc8*/ 	.short	0x0100
        /*0dca*/ 	.byte	0x08
	.zero		1


	//   ....[20]....
        /*0dcc*/ 	.word	0x00000910
        /*0dd0*/ 	.word	0x000000ff
        /*0dd4*/ 	.word	0x000388b8
        /*0dd8*/ 	.short	0x0100
        /*0dda*/ 	.byte	0x08
	.zero		1


	//   ....[21]....
        /*0ddc*/ 	.word	0x00000920
        /*0de0*/ 	.word	0x000000ff
        /*0de4*/ 	.word	0x000388c8
        /*0de8*/ 	.short	0x0100
        /*0dea*/ 	.byte	0x08
	.zero		1


	//   ....[22]....
        /*0dec*/ 	.word	0x00003870
        /*0df0*/ 	.word	0x00000000
        /*0df4*/ 	.word	0x00038890
        /*0df8*/ 	.short	0x010a
        /*0dfa*/ 	.byte	0x3f
	.zero		1


	//   ....[23]....
        /*0dfc*/ 	.word	0x00006f50
        /*0e00*/ 	.word	0x00000000
        /*0e04*/ 	.word	0x00038890
        /*0e08*/ 	.short	0x010a
        /*0e0a*/ 	.byte	0x3f
	.zero		1


	//   ....[24]....
        /*0e0c*/ 	.word	0x0000a340
        /*0e10*/ 	.word	0x00000000
        /*0e14*/ 	.word	0x00038890
        /*0e18*/ 	.short	0x010a
        /*0e1a*/ 	.byte	0x3f
	.zero		1


	//   ....[25]....
        /*0e1c*/ 	.word	0x0000a790
        /*0e20*/ 	.word	0x00000024
        /*0e24*/ 	.word	0x00000000
        /*0e28*/ 	.short	0x0101
        /*0e2a*/ 	.byte	0x3f
	.zero		1


	//   ....[26]....
        /*0e2c*/ 	.word	0x0000a7d0
        /*0e30*/ 	.word	0x00000000
        /*0e34*/ 	.word	0x000388b0
        /*0e38*/ 	.short	0x010a
        /*0e3a*/ 	.byte	0x3f
	.zero		1


	//   ....[27]....
        /*0e3c*/ 	.word	0x0000ae10
        /*0e40*/ 	.word	0x00000000
        /*0e44*/ 	.word	0x00000000
        /*0e48*/ 	.short	0x0101
        /*0e4a*/ 	.byte	0x3f
	.zero		1


	//   ....[28]....
        /*0e4c*/ 	.word	0x0000b5a0
        /*0e50*/ 	.word	0x00000012
        /*0e54*/ 	.word	0x00038800
        /*0e58*/ 	.short	0x010a
        /*0e5a*/ 	.byte	0x3f
	.zero		1


	//   ....[29]....
        /*0e5c*/ 	.word	0x0000b5f0
        /*0e60*/ 	.word	0x00000012
        /*0e64*/ 	.word	0x00038800
        /*0e68*/ 	.short	0x010a
        /*0e6a*/ 	.byte	0x3f
	.zero		1


	//   ....[30]....
        /*0e6c*/ 	.word	0x0000bdb0
        /*0e70*/ 	.word	0x00000012
        /*0e74*/ 	.word	0x00038800
        /*0e78*/ 	.short	0x010a
        /*0e7a*/ 	.byte	0x3f
	.zero		1


	//   ....[31]....
        /*0e7c*/ 	.word	0x0000ef20
        /*0e80*/ 	.word	0x00000012
        /*0e84*/ 	.word	0x00038800
        /*0e88*/ 	.short	0x010a
        /*0e8a*/ 	.byte	0x3f
	.zero		1


	//   ....[32]....
        /*0e8c*/ 	.word	0x00012250
        /*0e90*/ 	.word	0x00000000
        /*0e94*/ 	.word	0x00038830
        /*0e98*/ 	.short	0x010a
        /*0e9a*/ 	.byte	0x3f
	.zero		1


	//   ....[33]....
        /*0e9c*/ 	.word	0x000122d0
        /*0ea0*/ 	.word	0x00000000
        /*0ea4*/ 	.word	0x00038830
        /*0ea8*/ 	.short	0x010a
        /*0eaa*/ 	.byte	0x3f
	.zero		1


	//   ....[34]....
        /*0eac*/ 	.word	0x000165a0
        /*0eb0*/ 	.word	0x00000000
        /*0eb4*/ 	.word	0x00000000
        /*0eb8*/ 	.short	0x0101
        /*0eba*/ 	.byte	0x3f
	.zero		1


	//   ....[35]....
        /*0ebc*/ 	.word	0x000175b0
        /*0ec0*/ 	.word	0x0000000b
        /*0ec4*/ 	.word	0x00038830
        /*0ec8*/ 	.short	0x010a
        /*0eca*/ 	.byte	0x3f
	.zero		1


	//   ....[36]....
        /*0ecc*/ 	.word	0x00017630
        /*0ed0*/ 	.word	0x0000000b
        /*0ed4*/ 	.word	0x00038830
        /*0ed8*/ 	.short	0x010a
        /*0eda*/ 	.byte	0x3f
	.zero		1


	//   ....[37]....
        /*0edc*/ 	.word	0x0001ad60
        /*0ee0*/ 	.word	0x00000009
        /*0ee4*/ 	.word	0x00038850
        /*0ee8*/ 	.short	0x010a
        /*0eea*/ 	.byte	0x3f
	.zero		1


	//   ....[38]....
        /*0eec*/ 	.word	0x0001adb0
        /*0ef0*/ 	.word	0x00000009
        /*0ef4*/ 	.word	0x00038850
        /*0ef8*/ 	.short	0x010a
        /*0efa*/ 	.byte	0x3f
	.zero		1


	//   ....[39]....
        /*0efc*/ 	.word	0x0001bd30
        /*0f00*/ 	.word	0x000000a4
        /*0f04*/ 	.word	0x00000000
        /*0f08*/ 	.short	0x0101
        /*0f0a*/ 	.byte	0x3f
	.zero		1


	//   ....[40]....
        /*0f0c*/ 	.word	0x0001be50
        /*0f10*/ 	.word	0x00000009
        /*0f14*/ 	.word	0x00000000
        /*0f18*/ 	.short	0x0101
        /*0f1a*/ 	.byte	0x3f
	.zero		1


	//   ....[41]....
        /*0f1c*/ 	.word	0x0001cae0
        /*0f20*/ 	.word	0x00000000
        /*0f24*/ 	.word	0x00038850
        /*0f28*/ 	.short	0x010a
        /*0f2a*/ 	.byte	0x3f
	.zero		1


	//   ....[42]....
        /*0f2c*/ 	.word	0x0001cb80
        /*0f30*/ 	.word	0x00000000
        /*0f34*/ 	.word	0x00038850
        /*0f38*/ 	.short	0x010a
        /*0f3a*/ 	.byte	0x3f
	.zero		1


	//   ....[43]....
        /*0f3c*/ 	.word	0x0001d010
        /*0f40*/ 	.word	0x0000000c
        /*0f44*/ 	.word	0x00000000
        /*0f48*/ 	.short	0x0101
        /*0f4a*/ 	.byte	0x3f
	.zero		1


	//   ....[44]....
        /*0f4c*/ 	.word	0x0001f2f0
        /*0f50*/ 	.word	0x00000000
        /*0f54*/ 	.word	0x00000000
        /*0f58*/ 	.short	0x0101
        /*0f5a*/ 	.byte	0x3f
	.zero		1


	//   ....[45]....
        /*0f5c*/ 	.word	0x00021a80
        /*0f60*/ 	.word	0x00000004
        /*0f64*/ 	.word	0x00038820
        /*0f68*/ 	.short	0x010a
        /*0f6a*/ 	.byte	0x3f
	.zero		1


	//   ....[46]....
        /*0f6c*/ 	.word	0x00021b60
        /*0f70*/ 	.word	0x00000006
        /*0f74*/ 	.word	0x000388a0
        /*0f78*/ 	.short	0x010a
        /*0f7a*/ 	.byte	0x3f
	.zero		1


	//   ....[47]....
        /*0f7c*/ 	.word	0x000220b0
        /*0f80*/ 	.word	0x00000006
        /*0f84*/ 	.word	0x000388c0
        /*0f88*/ 	.short	0x010a
        /*0f8a*/ 	.byte	0x3f
	.zero		1


	//   ....[48]....
        /*0f8c*/ 	.word	0x00022740
        /*0f90*/ 	.word	0x00000006
        /*0f94*/ 	.word	0x000388a0
        /*0f98*/ 	.short	0x010a
        /*0f9a*/ 	.byte	0x3f
	.zero		1


	//   ....[49]....
        /*0f9c*/ 	.word	0x00022c80
        /*0fa0*/ 	.word	0x00000006
        /*0fa4*/ 	.word	0x000388c0
        /*0fa8*/ 	.short	0x010a
        /*0faa*/ 	.byte	0x3f
	.zero		1


	//   ....[50]....
        /*0fac*/ 	.word	0x00023be0
        /*0fb0*/ 	.word	0x00000000
        /*0fb4*/ 	.word	0x00038840
        /*0fb8*/ 	.short	0x010a
        /*0fba*/ 	.byte	0x3f
	.zero		1


	//   ....[51]....
        /*0fbc*/ 	.word	0x00024d10
        /*0fc0*/ 	.word	0x00000009
        /*0fc4*/ 	.word	0x00038800
        /*0fc8*/ 	.short	0x0107
        /*0fca*/ 	.byte	0x3f
	.zero		1


	//   ....[52]....
        /*0fcc*/ 	.word	0x00024e20
        /*0fd0*/ 	.word	0x00000002
        /*0fd4*/ 	.word	0x00038800
        /*0fd8*/ 	.short	0x0101
        /*0fda*/ 	.byte	0x3f
	.zero		1


	//   ....[53]....
        /*0fdc*/ 	.word	0x00024e40
        /*0fe0*/ 	.word	0x00000002
        /*0fe4*/ 	.word	0x00038820
        /*0fe8*/ 	.short	0x010a
        /*0fea*/ 	.byte	0x3f
	.zero		1


	//   ....[54]....
        /*0fec*/ 	.word	0x000251d0
        /*0ff0*/ 	.word	0x00000003
        /*0ff4*/ 	.word	0x00038840
        /*0ff8*/ 	.short	0x010a
        /*0ffa*/ 	.byte	0x3f
	.zero		1


	//   ....[55]....
        /*0ffc*/ 	.word	0x00025790
        /*1000*/ 	.word	0x00000003
        /*1004*/ 	.word	0x00000060
        /*1008*/ 	.short	0x010a
        /*100a*/ 	.byte	0x3f
	.zero		1


	//   ....[56]....
        /*100c*/ 	.word	0x000260b0
        /*1010*/ 	.word	0x00000003
        /*1014*/ 	.word	0x00038840
        /*1018*/ 	.short	0x010a
        /*101a*/ 	.byte	0x3f
	.zero		1


	//   ....[57]....
        /*101c*/ 	.word	0x00026670
        /*1020*/ 	.word	0x00000002
        /*1024*/ 	.word	0x00000060
        /*1028*/ 	.short	0x010a
        /*102a*/ 	.byte	0x3f
	.zero		1


	//   ....[58]....
        /*102c*/ 	.word	0x00026ea0
        /*1030*/ 	.word	0x00000002
        /*1034*/ 	.word	0x00038840
        /*1038*/ 	.short	0x010a
        /*103a*/ 	.byte	0x3f
	.zero		1


	//   ....[59]....
        /*103c*/ 	.word	0x00027460
        /*1040*/ 	.word	0x00000002
        /*1044*/ 	.word	0x00000060
        /*1048*/ 	.short	0x010a
        /*104a*/ 	.byte	0x3f
	.zero		1


	//   ....[60]....
        /*104c*/ 	.word	0x00027c20
        /*1050*/ 	.word	0x00000002
        /*1054*/ 	.word	0x00038860
        /*1058*/ 	.short	0x010a
        /*105a*/ 	.byte	0x3f
	.zero		1


	//   ....[61]....
        /*105c*/ 	.word	0x00028d20
        /*1060*/ 	.word	0x00000000
        /*1064*/ 	.word	0x00038820
        /*1068*/ 	.short	0x010a
        /*106a*/ 	.byte	0x3f
	.zero		1


	//   ....[62]....
        /*106c*/ 	.word	0x00028ed0
        /*1070*/ 	.word	0x00000006
        /*1074*/ 	.word	0x00000000
        /*1078*/ 	.short	0x010a
        /*107a*/ 	.byte	0x3f
	.zero		1


	//   ....[63]....
        /*107c*/ 	.word	0x00028f40
        /*1080*/ 	.word	0x00000007
        /*1084*/ 	.word	0x00000000
        /*1088*/ 	.short	0x010a
        /*108a*/ 	.byte	0x3f
	.zero		1


	//   ....[64]....
        /*108c*/ 	.word	0x00028fb0
        /*1090*/ 	.word	0x00000004
        /*1094*/ 	.word	0x00000000
        /*1098*/ 	.short	0x010a
        /*109a*/ 	.byte	0x3f
	.zero		1


	//   ....[65]....
        /*109c*/ 	.word	0x00028fe0
        /*10a0*/ 	.word	0x00000003
        /*10a4*/ 	.word	0x00000000
        /*10a8*/ 	.short	0x010a
        /*10aa*/ 	.byte	0x3f
	.zero		1


	//   ....[66]....
        /*10ac*/ 	.word	0x00029040
        /*10b0*/ 	.word	0x00000000
        /*10b4*/ 	.word	0x00038890
        /*10b8*/ 	.short	0x010a
        /*10ba*/ 	.byte	0x3f
	.zero		1


	//   ....[67]....
        /*10bc*/ 	.word	0x00029090
        /*10c0*/ 	.word	0x00000000
        /*10c4*/ 	.word	0x00038890
        /*10c8*/ 	.short	0x010a
        /*10ca*/ 	.byte	0x3f
	.zero		1


	//   ....[68]....
        /*10cc*/ 	.word	0x000290e0
        /*10d0*/ 	.word	0x00000000
        /*10d4*/ 	.word	0x00038890
        /*10d8*/ 	.short	0x010a
        /*10da*/ 	.byte	0x3f
	.zero		1


	//   ....[69]....
        /*10dc*/ 	.word	0x00029130
        /*10e0*/ 	.word	0x00000000
        /*10e4*/ 	.word	0x000388b0
        /*10e8*/ 	.short	0x010a
        /*10ea*/ 	.byte	0x3f
	.zero		1


	//   ....[70]....
        /*10ec*/ 	.word	0x00029340
        /*10f0*/ 	.word	0x00000012
        /*10f4*/ 	.word	0x00038800
        /*10f8*/ 	.short	0x010a
        /*10fa*/ 	.byte	0x3f
	.zero		1


	//   ....[71]....
        /*10fc*/ 	.word	0x00029560
        /*1100*/ 	.word	0x00000012
        /*1104*/ 	.word	0x00038800
        /*1108*/ 	.short	0x010a
        /*110a*/ 	.byte	0x3f
	.zero		1


	//   ....[72]....
        /*110c*/ 	.word	0x000295b0
        /*1110*/ 	.word	0x00000000
        /*1114*/ 	.word	0x00038830
        /*1118*/ 	.short	0x010a
        /*111a*/ 	.byte	0x3f
	.zero		1


	//   ....[73]....
        /*111c*/ 	.word	0x00029600
        /*1120*/ 	.word	0x0000000b
        /*1124*/ 	.word	0x00038830
        /*1128*/ 	.short	0x010a
        /*112a*/ 	.byte	0x3f
	.zero		1


	//   ....[74]....
        /*112c*/ 	.word	0x00029650
        /*1130*/ 	.word	0x00000009
        /*1134*/ 	.word	0x00038850
        /*1138*/ 	.short	0x010a
        /*113a*/ 	.byte	0x3f
	.zero		1


	//   ....[75]....
        /*113c*/ 	.word	0x000296a0
        /*1140*/ 	.word	0x00000000
        /*1144*/ 	.word	0x00038850
        /*1148*/ 	.short	0x010a
        /*114a*/ 	.byte	0x3f
	.zero		1


	//   ....[76]....
        /*114c*/ 	.word	0x00029850
        /*1150*/ 	.word	0x00000003
        /*1154*/ 	.word	0x00038820
        /*1158*/ 	.short	0x010a
        /*115a*/ 	.byte	0x3f
	.zero		1


	//   ....[77]....
        /*115c*/ 	.word	0x000298a0
        /*1160*/ 	.word	0x00000006
        /*1164*/ 	.word	0x000388a0
        /*1168*/ 	.short	0x010a
        /*116a*/ 	.byte	0x3f
	.zero		1


	//   ....[78]....
        /*116c*/ 	.word	0x000298f0
        /*1170*/ 	.word	0x00000006
        /*1174*/ 	.word	0x000388c0
        /*1178*/ 	.short	0x010a
        /*117a*/ 	.byte	0x3f
	.zero		1


	//   ....[79]....
        /*117c*/ 	.word	0x00029940
        /*1180*/ 	.word	0x00000006
        /*1184*/ 	.word	0x000388a0
        /*1188*/ 	.short	0x010a
        /*118a*/ 	.byte	0x3f
	.zero		1


	//   ....[80]....
        /*118c*/ 	.word	0x00029990
        /*1190*/ 	.word	0x00000006
        /*1194*/ 	.word	0x000388c0
        /*1198*/ 	.short	0x010a
        /*119a*/ 	.byte	0x3f
	.zero		1


	//   ....[81]....
        /*119c*/ 	.word	0x00029b30
        /*11a0*/ 	.word	0x00000000
        /*11a4*/ 	.word	0x00038840
        /*11a8*/ 	.short	0x010a
        /*11aa*/ 	.byte	0x3f
	.zero		1


	//   ....[82]....
        /*11ac*/ 	.word	0x0002a7c0
        /*11b0*/ 	.word	0x00000002
        /*11b4*/ 	.word	0x00038820
        /*11b8*/ 	.short	0x010a
        /*11ba*/ 	.byte	0x3f
	.zero		1


	//   ....[83]....
        /*11bc*/ 	.word	0x0002a810
        /*11c0*/ 	.word	0x00000003
        /*11c4*/ 	.word	0x00038840
        /*11c8*/ 	.short	0x010a
        /*11ca*/ 	.byte	0x3f
	.zero		1


	//   ....[84]....
        /*11cc*/ 	.word	0x0002a860
        /*11d0*/ 	.word	0x00000003
        /*11d4*/ 	.word	0x00000060
        /*11d8*/ 	.short	0x010a
        /*11da*/ 	.byte	0x3f
	.zero		1


	//   ....[85]....
        /*11dc*/ 	.word	0x0002a8b0
        /*11e0*/ 	.word	0x00000003
        /*11e4*/ 	.word	0x00038840
        /*11e8*/ 	.short	0x010a
        /*11ea*/ 	.byte	0x3f
	.zero		1


	//   ....[86]....
        /*11ec*/ 	.word	0x0002a900
        /*11f0*/ 	.word	0x00000002
        /*11f4*/ 	.word	0x00000060
        /*11f8*/ 	.short	0x010a
        /*11fa*/ 	.byte	0x3f
	.zero		1


	//   ....[87]....
        /*11fc*/ 	.word	0x0002a950
        /*1200*/ 	.word	0x00000002
        /*1204*/ 	.word	0x00038840
        /*1208*/ 	.short	0x010a
        /*120a*/ 	.byte	0x3f
	.zero		1


	//   ....[88]....
        /*120c*/ 	.word	0x0002a9a0
        /*1210*/ 	.word	0x00000002
        /*1214*/ 	.word	0x00000060
        /*1218*/ 	.short	0x010a
        /*121a*/ 	.byte	0x3f
	.zero		1


	//   ....[89]....
        /*121c*/ 	.word	0x0002a9f0
        /*1220*/ 	.word	0x00000002
        /*1224*/ 	.word	0x00038860
        /*1228*/ 	.short	0x010a
        /*122a*/ 	.byte	0x3f
	.zero		1


	//   ....[90]....
        /*122c*/ 	.word	0x0002b460
        /*1230*/ 	.word	0x00000000
        /*1234*/ 	.word	0x00038820
        /*1238*/ 	.short	0x010a
        /*123a*/ 	.byte	0x3f
	.zero		1


	//   ....[91]....
        /*123c*/ 	.word	0x0002b600
        /*1240*/ 	.word	0x00000006
        /*1244*/ 	.word	0x00000000
        /*1248*/ 	.short	0x010a
        /*124a*/ 	.byte	0x3f
	.zero		1


	//   ....[92]....
        /*124c*/ 	.word	0x0002b650
        /*1250*/ 	.word	0x00000007
        /*1254*/ 	.word	0x00000000
        /*1258*/ 	.short	0x010a
        /*125a*/ 	.byte	0x3f
	.zero		1


	//   ....[93]....
        /*125c*/ 	.word	0x0002b6a0
        /*1260*/ 	.word	0x00000004
        /*1264*/ 	.word	0x00000000
        /*1268*/ 	.short	0x010a
        /*126a*/ 	.byte	0x3f
	.zero		1


	//----- nvinfo : EIATTR_NUM_MBARRIERS
	.align		4
.L_187:
        /*126c*/ 	.byte	0x03, 0x38
        /*126e*/ 	.short	0x0016


	//----- nvinfo : EIATTR_EXIT_INSTR_OFFSETS
	.align		4
        /*1270*/ 	.byte	0x04, 0x1c
        /*1272*/ 	.short	(.L_189 - .L_188)


	//   ....[0]....
.L_188:
        /*1274*/ 	.word	0x00029030


	//----- nvinfo : EIATTR_MAX_THREADS
	.align		4
.L_189:
        /*1278*/ 	.byte	0x04, 0x05
        /*127a*/ 	.short	(.L_191 - .L_190)
.L_190:
        /*127c*/ 	.word	0x00000180
        /*1280*/ 	.word	0x00000001
        /*1284*/ 	.word	0x00000001


	//----- nvinfo : EIATTR_CRS_STACK_SIZE
	.align		4
.L_191:
        /*1288*/ 	.byte	0x04, 0x1e
        /*128a*/ 	.short	(.L_193 - .L_192)
.L_192:
        /*128c*/ 	.word	0x00000000


	//----- nvinfo : EIATTR_CBANK_PARAM_SIZE
	.align		4
.L_193:
        /*1290*/ 	.byte	0x03, 0x19
        /*1292*/ 	.short	0x0af0


	//----- nvinfo : EIATTR_PARAM_CBANK
	.align		4
        /*1294*/ 	.byte	0x04, 0x0a
        /*1296*/ 	.short	(.L_195 - .L_194)
	.align		4
.L_194:
        /*1298*/ 	.word	index@(.nv.constant0._ZN7cutlass13device_kernelIN5flash11enable_sm90INS1_16FlashAttnFwdSm90INS1_25CollectiveMainloopFwdSm90ILi2EN4cute5tupleIJNS5_1CILi1EEES8_S8_EEENS6_IJNS7_ILi128EEENS7_ILi80EEENS7_ILi256EEEEEELi256ENS_10bfloat16_tEfNS_4arch4Sm90ELb0ELb0ELb1ELb1ELb0ELb1ELb0ELb1ELb1ELb1ELb0ELb0EEENS1_21CollectiveEpilogueFwdINS6_IJSA_SC_SB_EEES9_SE_SG_Li256ELb1ELb1ELb0ELb0EEENS1_36VarlenDynamicPersistentTileSchedulerILi128ELi80ELi256ELi128ELb0ELb1ELb1ELb0ELb1ELb1EEEEEEEEEvNT_6ParamsE)
        /*129c*/ 	.short	0x0210
        /*129e*/ 	.short	0x0af0


	//----- nvinfo : EIATTR_SW_WAR
	.align		4
.L_195:
        /*12a0*/ 	.byte	0x04, 0x36
        /*12a2*/ 	.short	(.L_197 - .L_196)
.L_196:
        /*12a4*/ 	.word	0x00000008
.L_197:


//--------------------- .nv.info._ZN7cutlass13device_kernelIN5flash11enable_sm90INS1_16FlashAttnFwdSm90INS1_25CollectiveMainloopFwdSm90ILi2EN4cute5tupleIJNS5_1CILi1EEES8_S8_EEENS6_IJNS7_ILi128EEENS7_ILi64EEENS7_ILi256EEEEEELi256ENS_10bfloat16_tEfNS_4arch4Sm90ELb0ELb1ELb1ELb0ELb0ELb0ELb0ELb1ELb1ELb1ELb0ELb0EEENS1_21CollectiveEpilogueFwdINS6_IJSA_SC_SB_EEES9_SE_SG_Li256ELb0ELb1ELb0ELb0EEENS1_30DynamicPersistentTileSchedulerILi256ELi128ELb0ELb1ELb1EEEEEEEEEvNT_6ParamsE --------------------------
	.section	.nv.info._ZN7cutlass13device_kernelIN5flash11enable_sm90INS1_16FlashAttnFwdSm90INS1_25CollectiveMainloopFwdSm90ILi2EN4cute5tupleIJNS5_1CILi1EEES8_S8_EEENS6_IJNS7_ILi128EEENS7_ILi64EEENS7_ILi256EEEEEELi256ENS_10bfloat16_tEfNS_4arch4Sm90ELb0ELb1ELb1ELb0ELb0ELb0ELb0ELb1ELb1ELb1ELb0ELb0EEENS1_21CollectiveEpilogueFwdINS6_IJSA_SC_SB_EEES9_SE_SG_Li256ELb0ELb1ELb0ELb0EEENS1_30DynamicPersistentTileSchedulerILi256ELi128ELb0ELb1ELb1EEEEEEEEEvNT_6ParamsE,"",@"SHT_CUDA_INFO"
	.sectionflags	@""
	.align	4


	//----- nvinfo : EIATTR_CUDA_API_VERSION
	.align		4
        /*0000*/ 	.byte	0x04, 0x37
        /*0002*/ 	.short	(.L_199 - .L_198)
.L_198:
        /*0004*/ 	.word	0x00000082


	//----- nvinfo : EIATTR_KPARAM_INFO
	.align		4
.L_199:
        /*0008*/ 	.byte	0x04, 0x17
        /*000a*/ 	.short	(.L_201 - .L_200)
.L_200:
        /*000c*/ 	.word	0x00000000
        /*0010*/ 	.short	0x0000
        /*0012*/ 	.short	0x0070
        /*0014*/ 	.byte	0x00, 0xf0, 0x01, 0x2a


	//----- nvinfo : EIATTR_SPARSE_MMA_MASK
	.align		4
.L_201:
        /*0018*/ 	.byte	0x03, 0x50
        /*001a*/ 	.short	0x0000


	//----- nvinfo : EIATTR_MAXREG_COUNT
	.align		4
        /*001c*/ 	.byte	0x03, 0x1b
        /*001e*/ 	.short	0x00a8


	//----- nvinfo : EIATTR_NUM_BARRIERS
	.align		4
        /*0020*/ 	.byte	0x02, 0x4c
        /*0022*/ 	.byte	0x09
	.zero		1


	//----- nvinfo : EIATTR_EXTERNS
	.align		4
        /*0024*/ 	.byte	0x04, 0x0f
        /*0026*/ 	.short	(.L_203 - .L_202)


	//   ....[0]....
	.align		4
.L_202:
        /*0028*/ 	.word	index@(__assertfail)


	//----- nvinfo : EIATTR_ANNOTATIONS
	.align		4
.L_203:
        /*002c*/ 	.byte	0x04, 0x55
        /*002e*/ 	.short	(.L_205 - .L_204)


	//   ....[0]....
.L_204:
        /* <DEDUP_REMOVED lines=26> */


	//----- nvinfo : EIATTR_MERCURY_ISA_VERSION
	.align		4
.L_205:
        /*01b8*/ 	.byte	0x03, 0x5f
        /*01ba*/ 	.short	0x0101


	//----- nvinfo : EIATTR_INT_WARP_WIDE_INSTR_OFFSETS
	.align		4
        /*01bc*/ 	.byte	0x04, 0x31
        /*01be*/ 	.short	(.L_207 - .L_206)


	//   ....[0]....
.L_206:
        /*01c0*/ 	.word	0x00000130


	//   ....[1]....
        /*01c4*/ 	.word	0x00000170


	//   ....[2]....
        /*01c8*/ 	.word	0x000001e0


	//   ....[3]....
        /*01cc*/ 	.word	0x00010ea0


	//   ....[4]....
        /*01d0*/ 	.word	0x00010f40


	//   ....[5]....
        /*01d4*/ 	.word	0x000151a0


	//   ....[6]....
        /*01d8*/ 	.word	0x00015240


	//----- nvinfo : EIATTR_COOP_GROUP_MASK_REGIDS
	.align		4
.L_207:
        /*01dc*/ 	.byte	0x04, 0x29
        /*01de*/ 	.short	(.L_209 - .L_208)


	//   ....[0]....
.L_208:
        /*01e0*/ 	.word	0xffffffff


	//   ....[1]....
        /*01e4*/ 	.word	0xffffffff


	//   ....[2]....
        /*01e8*/ 	.word	0xffffffff


	//   ....[3]....
        /*01ec*/ 	.word	0xffffffff


	//   ....[4]....
        /*01f0*/ 	.word	0xffffffff


	//   ....[5]....
        /*01f4*/ 	.word	0xffffffff


	//   ....[6]....
        /*01f8*/ 	.word	0xffffffff


	//   ....[7]....
        /*01fc*/ 	.word	0xffffffff


	//   ....[8]....
        /*0200*/ 	.word	0xffffffff


	//   ....[9]....
        /*0204*/ 	.word	0xffffffff


	//   ....[10]....
        /*0208*/ 	.word	0xffffffff


	//   ....[11]....
        /*020c*/ 	.word	0xffffffff


	//   ....[12]....
        /*0210*/ 	.word	0xffffffff


	//   ....[13]....
        /*0214*/ 	.word	0xffffffff


	//   ....[14]....
        /*0218*/ 	.word	0xffffffff


	//   ....[15]....
        /*021c*/ 	.word	0xffffffff


	//   ....[16]....
        /*0220*/ 	.word	0xffffffff


	//   ....[17]....
        /*0224*/ 	.word	0xffffffff


	//   ....[18]....
        /*0228*/ 	.word	0xffffffff


	//   ....[19]....
        /*022c*/ 	.word	0xffffffff


	//   ....[20]....
        /*0230*/ 	.word	0xffffffff


	//   ....[21]....
        /*0234*/ 	.word	0xffffffff


	//   ....[22]....
        /*0238*/ 	.word	0xffffffff


	//   ....[23]....
        /*023c*/ 	.word	0xffffffff


	//   ....[24]....
        /*0240*/ 	.word	0xffffffff


	//   ....[25]....
        /*0244*/ 	.word	0xffffffff


	//   ....[26]....
        /*0248*/ 	.word	0xffffffff


	//   ....[27]....
        /*024c*/ 	.word	0xffffffff


	//   ....[28]....
        /*0250*/ 	.word	0xffffffff


	//   ....[29]....
        /*0254*/ 	.word	0xffffffff


	//   ....[30]....
        /*0258*/ 	.word	0xffffffff


	//   ....[31]....
        /*025c*/ 	.word	0xffffffff


	//   ....[32]....
        /*0260*/ 	.word	0xffffffff


	//   ....[33]....
        /*0264*/ 	.word	0xffffffff


	//   ....[34]....
        /*0268*/ 	.word	0xffffffff


	//   ....[35]....
        /*026c*/ 	.word	0xffffffff


	//   ....[36]....
        /*0270*/ 	.word	0xffffffff


	//   ....[37]....
        /*0274*/ 	.word	0xffffffff


	//   ....[38]....
        /*0278*/ 	.word	0xffffffff


	//   ....[39]....
        /*027c*/ 	.word	0xffffffff


	//   ....[40]....
        /*0280*/ 	.word	0xffffffff


	//   ....[41]....
        /*0284*/ 	.word	0xffffffff


	//   ....[42]....
        /*0288*/ 	.word	0xffffffff


	//   ....[43]....
        /*028c*/ 	.word	0xffffffff


	//   ....[44]....
        /*0290*/ 	.word	0xffffffff


	//   ....[45]....
        /*0294*/ 	.word	0xffffffff


	//   ....[46]....
        /*0298*/ 	.word	0xffffffff


	//   ....[47]....
        /*029c*/ 	.word	0xffffffff


	//   ....[48]....
        /*02a0*/ 	.word	0xffffffff


	//   ....[49]....
        /*02a4*/ 	.word	0xffffffff


	//   ....[50]....
        /*02a8*/ 	.word	0xffffffff


	//   ....[51]....
        /*02ac*/ 	.word	0xffffffff


	//   ....[52]....
        /*02b0*/ 	.word	0xffffffff


	//   ....[53]....
        /*02b4*/ 	.word	0xffffffff


	//   ....[54]....
        /*02b8*/ 	.word	0xffffffff


	//   ....[55]....
        /*02bc*/ 	.word	0xffffffff


	//   ....[56]....
        /*02c0*/ 	.word	0xffffffff


	//   ....[57]....
        /*02c4*/ 	.word	0xffffffff


	//   ....[58]....
        /*02c8*/ 	.word	0xffffffff


	//   ....[59]....
        /*02cc*/ 	.word	0xffffffff


	//   ....[60]....
        /*02d0*/ 	.word	0xffffffff


	//   ....[61]....
        /*02d4*/ 	.word	0xffffffff


	//   ....[62]....
        /*02d8*/ 	.word	0xffffffff


	//   ....[63]....
        /*02dc*/ 	.word	0xffffffff


	//   ....[64]....
        /*02e0*/ 	.word	0xffffffff


	//   ....[65]....
        /*02e4*/ 	.word	0xffffffff


	//   ....[66]....
        /*02e8*/ 	.word	0xffffffff


	//   ....[67]....
        /*02ec*/ 	.word	0xffffffff


	//   ....[68]....
        /*02f0*/ 	.word	0xffffffff


	//   ....[69]....
        /*02f4*/ 	.word	0xffffffff


	//   ....[70]....
        /*02f8*/ 	.word	0xffffffff


	//   ....[71]....
        /*02fc*/ 	.word	0xffffffff


	//   ....[72]....
        /*0300*/ 	.word	0xffffffff


	//   ....[73]....
        /*0304*/ 	.word	0xffffffff


	//   ....[74]....
        /*0308*/ 	.word	0x0500000f


	//   ....[75]....
        /*030c*/ 	.word	0x0500000f


	//   ....[76]....
        /*0310*/ 	.word	0x0500000f


	//   ....[77]....
        /*0314*/ 	.word	0x0500000f


	//   ....[78]....
        /*0318*/ 	.word	0x0500000f


	//   ....[79]....
        /*031c*/ 	.word	0x0500000f


	//   ....[80]....
        /*0320*/ 	.word	0x0500000f


	//   ....[81]....
        /*0324*/ 	.word	0x0500000f


	//   ....[82]....
        /*0328*/ 	.word	0x0500000f


	//   ....[83]....
        /*032c*/ 	.word	0x0500000f


	//   ....[84]....
        /*0330*/ 	.word	0x0500000f


	//   ....[85]....
        /*0334*/ 	.word	0x0500000f


	//   ....[86]....
        /*0338*/ 	.word	0x0500000f


	//   ....[87]....
        /*033c*/ 	.word	0x0500000f


	//   ....[88]....
        /*0340*/ 	.word	0x0500000f


	//   ....[89]....
        /*0344*/ 	.word	0x0500000f


	//   ....[90]....
        /*0348*/ 	.word	0x0500000f


	//   ....[91]....
        /*034c*/ 	.word	0x0500000f


	//   ....[92]....
        /*0350*/ 	.word	0x0500000f


	//----- nvinfo : EIATTR_COOP_GROUP_INSTR_OFFSETS
	.align		4
.L_209:
        /*0354*/ 	.byte	0x04, 0x28
        /*0356*/ 	.short	(.L_211 - .L_210)


	//   ....[0]....
.L_210:
        /*0358*/ 	.word	0x00000060


	//   ....[1]....
        /*035c*/ 	.word	0x00000140


	//   ....[2]....
        /*0360*/ 	.word	0x00000190


	//   ....[3]....
        /*0364*/ 	.word	0x000003c0


	//   ....[4]....
        /*0368*/ 	.word	0x00000520


	//   ....[5]....
        /*036c*/ 	.word	0x00000640


	//   ....[6]....
        /*0370*/ 	.word	0x000007a0


	//   ....[7]....
        /*0374*/ 	.word	0x00001a50


	//   ....[8]....
        /*0378*/ 	.word	0x00002570


	//   ....[9]....
        /*037c*/ 	.word	0x00002e30


	//   ....[10]....
        /*0380*/ 	.word	0x000037b0


	//   ....[11]....
        /*0384*/ 	.word	0x000038c0


	//   ....[12]....
        /*0388*/ 	.word	0x00003c60


	//   ....[13]....
        /*038c*/ 	.word	0x00003cf0


	//   ....[14]....
        /*0390*/ 	.word	0x00005cd0


	//   ....[15]....
        /*0394*/ 	.word	0x00006150


	//   ....[16]....
        /*0398*/ 	.word	0x00006850


	//   ....[17]....
        /*039c*/ 	.word	0x00006950


	//   ....[18]....
        /*03a0*/ 	.word	0x00006c90


	//   ....[19]....
        /*03a4*/ 	.word	0x00006d50


	//   ....[20]....
        /*03a8*/ 	.word	0x00008d80


	//   ....[21]....
        /*03ac*/ 	.word	0x00008e40


	//   ....[22]....
        /*03b0*/ 	.word	0x00009090


	//   ....[23]....
        /*03b4*/ 	.word	0x000090e0


	//   ....[24]....
        /*03b8*/ 	.word	0x0000aad0


	//   ....[25]....
        /*03bc*/ 	.word	0x0000b0d0


	//   ....[26]....
        /*03c0*/ 	.word	0x0000b7b0


	//   ....[27]....
        /*03c4*/ 	.word	0x0000b8b0


	//   ....[28]....
        /*03c8*/ 	.word	0x0000bc40


	//   ....[29]....
        /*03cc*/ 	.word	0x0000bcc0


	//   ....[30]....
        /*03d0*/ 	.word	0x0000cca0


	//   ....[31]....
        /*03d4*/ 	.word	0x0000cce0


	//   ....[32]....
        /*03d8*/ 	.word	0x0000ce20


	//   ....[33]....
        /*03dc*/ 	.word	0x0000ce40


	//   ....[34]....
        /*03e0*/ 	.word	0x0000ea00


	//   ....[35]....
        /*03e4*/ 	.word	0x0000ea30


	//   ....[36]....
        /*03e8*/ 	.word	0x0000eb20


	//   ....[37]....
        /*03ec*/ 	.word	0x0000eb50


	//   ....[38]....
        /*03f0*/ 	.word	0x0000f0f0


	//   ....[39]....
        /*03f4*/ 	.word	0x0000f130


	//   ....[40]....
        /*03f8*/ 	.word	0x0000f280


	//   ....[41]....
        /*03fc*/ 	.word	0x0000f2a0


	//   ....[42]....
        /*0400*/ 	.word	0x0000f3f0


	//   ....[43]....
        /*0404*/ 	.word	0x0000f410


	//   ....[44]....
        /*0408*/ 	.word	0x0000f570


	//   ....[45]....
        /*040c*/ 	.word	0x0000f590


	//   ....[46]....
        /*0410*/ 	.word	0x0000fd40


	//   ....[47]....
        /*0414*/ 	.word	0x0000fd60


	//   ....[48]....
        /*0418*/ 	.word	0x0000feb0


	//   ....[49]....
        /*041c*/ 	.word	0x0000fed0


	//   ....[50]....
        /*0420*/ 	.word	0x00010020


	//   ....[51]....
        /*0424*/ 	.word	0x00010040


	//   ....[52]....
        /*0428*/ 	.word	0x000101a0


	//   ....[53]....
        /*042c*/ 	.word	0x000101c0


	//   ....[54]....
        /*0430*/ 	.word	0x000103d0


	//   ....[55]....
        /*0434*/ 	.word	0x000114c0


	//   ....[56]....
        /*0438*/ 	.word	0x00011fd0


	//   ....[57]....
        /*043c*/ 	.word	0x00012010


	//   ....[58]....
        /*0440*/ 	.word	0x00012030


	//   ....[59]....
        /*0444*/ 	.word	0x000120f0


	//   ....[60]....
        /*0448*/ 	.word	0x00012110


	//   ....[61]....
        /*044c*/ 	.word	0x000121c0


	//   ....[62]....
        /*0450*/ 	.word	0x000121e0


	//   ....[63]....
        /*0454*/ 	.word	0x00012290


	//   ....[64]....
        /*0458*/ 	.word	0x000122b0


	//   ....[65]....
        /*045c*/ 	.word	0x00012360


	//   ....[66]....
        /*0460*/ 	.word	0x00012380


	//   ....[67]....
        /*0464*/ 	.word	0x00012430


	//   ....[68]....
        /*0468*/ 	.word	0x00012450


	//   ....[69]....
        /*046c*/ 	.word	0x00012500


	//   ....[70]....
        /*0470*/ 	.word	0x00012520


	//   ....[71]....
        /*0474*/ 	.word	0x000125c0


	//   ....[72]....
        /*0478*/ 	.word	0x00015970


	//   ....[73]....
        /*047c*/ 	.word	0x00015b60


	//   ....[74]....
        /*0480*/ 	.word	0x000161b0


	//   ....[75]....
        /*0484*/ 	.word	0x00016310


	//   ....[76]....
        /*0488*/ 	.word	0x00016360


	//   ....[77]....
        /*048c*/ 	.word	0x000164e0


	//   ....[78]....
        /*0490*/ 	.word	0x00016530


	//   ....[79]....
        /*0494*/ 	.word	0x00016660


	//   ....[80]....
        /*0498*/ 	.word	0x000166d0


	//   ....[81]....
        /*049c*/ 	.word	0x00016800


	//   ....[82]....
        /*04a0*/ 	.word	0x00016870


	//   ....[83]....
        /*04a4*/ 	.word	0x000169a0


	//   ....[84]....
        /*04a8*/ 	.word	0x00016a10


	//   ....[85]....
        /*04ac*/ 	.word	0x00016b40


	//   ....[86]....
        /*04b0*/ 	.word	0x00016bb0


	//   ....[87]....
        /*04b4*/ 	.word	0x00016ce0


	//   ....[88]....
        /*04b8*/ 	.word	0x00016d50


	//   ....[89]....
        /*04bc*/ 	.word	0x00016e80


	//   ....[90]....
        /*04c0*/ 	.word	0x00016ed0


	//   ....[91]....
        /*04c4*/ 	.word	0x000171f0


	//   ....[92]....
        /*04c8*/ 	.word	0x00017310


	//----- nvinfo : EIATTR_REG_RECONFIG
	.align		4
.L_211:
        /*04cc*/ 	.byte	0x01, 0x54
	.zero		2


	//----- nvinfo : EIATTR_SYSCALL_OFFSETS
	.align		4
        /*04d0*/ 	.byte	0x04, 0x46
        /*04d2*/ 	.short	(.L_213 - .L_212)


	//   ....[0]....
.L_212:
        /*04d4*/ 	.word	0x00001c30


	//   ....[1]....
        /*04d8*/ 	.word	0x000110b0


	//   ....[2]....
        /*04dc*/ 	.word	0x00011200


	//   ....[3]....
        /*04e0*/ 	.word	0x000112f0


	//   ....[4]....
        /*04e4*/ 	.word	0x00011ba0


	//----- nvinfo : EIATTR_MBARRIER_INSTR_OFFSETS
	.align		4
.L_213:
        /*04e8*/ 	.byte	0x04, 0x39
        /*04ea*/ 	.short	(.L_215 - .L_214)


	//   ....[0]....
.L_214:
        /*04ec*/ 	.word	0x00000270
        /*04f0*/ 	.word	0x000000ff
        /*04f4*/ 	.word	0x00030800
        /*04f8*/ 	.short	0x0100
        /*04fa*/ 	.byte	0x08
	.zero		1


	//   ....[1]....
        /*04fc*/ 	.word	0x00000280
        /*0500*/ 	.word	0x000000ff
        /*0504*/ 	.word	0x00030820
        /*0508*/ 	.short	0x0100
        /*050a*/ 	.byte	0x08
	.zero		1


	//   ....[2]....
        /*050c*/ 	.word	0x00000370
        /*0510*/ 	.word	0x000000ff
        /*0514*/ 	.word	0x00030830
        /*0518*/ 	.short	0x0100
        /*051a*/ 	.byte	0x08
	.zero		1


	//   ....[3]....
        /*051c*/ 	.word	0x00000380
        /*0520*/ 	.word	0x000000ff
        /*0524*/ 	.word	0x00030840
        /*0528*/ 	.short	0x0100
        /*052a*/ 	.byte	0x08
	.zero		1


	//   ....[4]....
        /*052c*/ 	.word	0x00000390
        /*0530*/ 	.word	0x000000ff
        /*0534*/ 	.word	0x00030838
        /*0538*/ 	.short	0x0100
        /*053a*/ 	.byte	0x08
	.zero		1


	//   ....[5]....
        /*053c*/ 	.word	0x000003a0
        /*0540*/ 	.word	0x000000ff
        /*0544*/ 	.word	0x00030848
        /*0548*/ 	.short	0x0100
        /*054a*/ 	.byte	0x08
	.zero		1


	//   ....[6]....
        /*054c*/ 	.word	0x000004d0
        /*0550*/ 	.word	0x000000ff
        /*0554*/ 	.word	0x00030850
        /*0558*/ 	.short	0x0100
        /*055a*/ 	.byte	0x08
	.zero		1


	//   ....[7]....
        /*055c*/ 	.word	0x000004e0
        /*0560*/ 	.word	0x000000ff
        /*0564*/ 	.word	0x00030860
        /*0568*/ 	.short	0x0100
        /*056a*/ 	.byte	0x08
	.zero		1


	//   ....[8]....
        /*056c*/ 	.word	0x000004f0
        /*0570*/ 	.word	0x000000ff
        /*0574*/ 	.word	0x00030858
        /*0578*/ 	.short	0x0100
        /*057a*/ 	.byte	0x08
	.zero		1


	//   ....[9]....
        /*057c*/ 	.word	0x00000500
        /*0580*/ 	.word	0x000000ff
        /*0584*/ 	.word	0x00030868
        /*0588*/ 	.short	0x0100
        /*058a*/ 	.byte	0x08
	.zero		1


	//   ....[10]....
        /*058c*/ 	.word	0x000005f0
        /*0590*/ 	.word	0x000000ff
        /*0594*/ 	.word	0x00030870
        /*0598*/ 	.short	0x0100
        /*059a*/ 	.byte	0x06
	.zero		1


	//   ....[11]....
        /*059c*/ 	.word	0x00000600
        /*05a0*/ 	.word	0x000000ff
        /*05a4*/ 	.word	0x00030880
        /*05a8*/ 	.short	0x0100
        /*05aa*/ 	.byte	0x06
	.zero		1


	//   ....[12]....
        /*05ac*/ 	.word	0x00000610
        /*05b0*/ 	.word	0x000000ff
        /*05b4*/ 	.word	0x00030878
        /*05b8*/ 	.short	0x0100
        /*05ba*/ 	.byte	0x06
	.zero		1


	//   ....[13]....
        /*05bc*/ 	.word	0x00000620
        /*05c0*/ 	.word	0x000000ff
        /*05c4*/ 	.word	0x00030888
        /*05c8*/ 	.short	0x0100
        /*05ca*/ 	.byte	0x06
	.zero		1


	//   ....[14]....
        /*05cc*/ 	.word	0x00000750
        /*05d0*/ 	.word	0x000000ff
        /*05d4*/ 	.word	0x00030890
        /*05d8*/ 	.short	0x0100
        /*05da*/ 	.byte	0x08
	.zero		1


	//   ....[15]....
        /*05dc*/ 	.word	0x00000760
        /*05e0*/ 	.word	0x000000ff
        /*05e4*/ 	.word	0x000308a0
        /*05e8*/ 	.short	0x0100
        /*05ea*/ 	.byte	0x08
	.zero		1


	//   ....[16]....
        /*05ec*/ 	.word	0x00000770
        /*05f0*/ 	.word	0x000000ff
        /*05f4*/ 	.word	0x00030898
        /*05f8*/ 	.short	0x0100
        /*05fa*/ 	.byte	0x08
	.zero		1


	//   ....[17]....
        /*05fc*/ 	.word	0x00000780
        /*0600*/ 	.word	0x000000ff
        /*0604*/ 	.word	0x000308a8
        /*0608*/ 	.short	0x0100
        /*060a*/ 	.byte	0x08
	.zero		1


	//   ....[18]....
        /*060c*/ 	.word	0x000008b0
        /*0610*/ 	.word	0x000000ff
        /*0614*/ 	.word	0x000308b0
        /*0618*/ 	.short	0x0100
        /*061a*/ 	.byte	0x08
	.zero		1


	//   ....[19]....
        /*061c*/ 	.word	0x000008c0
        /*0620*/ 	.word	0x000000ff
        /*0624*/ 	.word	0x000308c0
        /*0628*/ 	.short	0x0100
        /*062a*/ 	.byte	0x08
	.zero		1


	//   ....[20]....
        /*062c*/ 	.word	0x000008d0
        /*0630*/ 	.word	0x000000ff
        /*0634*/ 	.word	0x000308b8
        /*0638*/ 	.short	0x0100
        /*063a*/ 	.byte	0x08
	.zero		1


	//   ....[21]....
        /*063c*/ 	.word	0x000008e0
        /*0640*/ 	.word	0x000000ff
        /*0644*/ 	.word	0x000308c8
        /*0648*/ 	.short	0x0100
        /*064a*/ 	.byte	0x08
	.zero		1


	//   ....[22]....
        /*064c*/ 	.word	0x00001cd0
        /*0650*/ 	.word	0x000000ff
        /*0654*/ 	.word	0x00030800
        /*0658*/ 	.short	0x010a
        /*065a*/ 	.byte	0x26
	.zero		1


	//   ....[23]....
        /*065c*/ 	.word	0x00001d50
        /*0660*/ 	.word	0x00000039
        /*0664*/ 	.word	0x00030830
        /*0668*/ 	.short	0x010a
        /*066a*/ 	.byte	0x3f
	.zero		1


	//   ....[24]....
        /*066c*/ 	.word	0x00001db0
        /*0670*/ 	.word	0x00000039
        /*0674*/ 	.word	0x00030830
        /*0678*/ 	.short	0x010a
        /*067a*/ 	.byte	0x3f
	.zero		1


	//   ....[25]....
        /*067c*/ 	.word	0x00002a40
        /*0680*/ 	.word	0x00000000
        /*0684*/ 	.word	0x00000000
        /*0688*/ 	.short	0x0101
        /*068a*/ 	.byte	0x3f
	.zero		1


	//   ....[26]....
        /*068c*/ 	.word	0x00004980
        /*0690*/ 	.word	0x000000ff
        /*0694*/ 	.word	0x00030830
        /*0698*/ 	.short	0x010a
        /*069a*/ 	.byte	0x07
	.zero		1


	//   ....[27]....
        /*069c*/ 	.word	0x000049c0
        /*06a0*/ 	.word	0x000000ff
        /*06a4*/ 	.word	0x00030830
        /*06a8*/ 	.short	0x010a
        /*06aa*/ 	.byte	0x07
	.zero		1


	//   ....[28]....
        /*06ac*/ 	.word	0x00005850
        /*06b0*/ 	.word	0x000000ff
        /*06b4*/ 	.word	0x00030850
        /*06b8*/ 	.short	0x010a
        /*06ba*/ 	.byte	0x0e
	.zero		1


	//   ....[29]....
        /*06bc*/ 	.word	0x00005890
        /*06c0*/ 	.word	0x000000ff
        /*06c4*/ 	.word	0x00030850
        /*06c8*/ 	.short	0x010a
        /*06ca*/ 	.byte	0x0e
	.zero		1


	//   ....[30]....
        /*06cc*/ 	.word	0x00005ed0
        /*06d0*/ 	.word	0x00000098
        /*06d4*/ 	.word	0x00000000
        /*06d8*/ 	.short	0x0101
        /*06da*/ 	.byte	0x3f
	.zero		1


	//   ....[31]....
        /*06dc*/ 	.word	0x00007040
        /*06e0*/ 	.word	0x0000009d
        /*06e4*/ 	.word	0x00000000
        /*06e8*/ 	.short	0x0101
        /*06ea*/ 	.byte	0x3f
	.zero		1


	//   ....[32]....
        /*06ec*/ 	.word	0x000077e0
        /*06f0*/ 	.word	0x000000ff
        /*06f4*/ 	.word	0x00030830
        /*06f8*/ 	.short	0x010a
        /*06fa*/ 	.byte	0x06
	.zero		1


	//   ....[33]....
        /*06fc*/ 	.word	0x00007820
        /*0700*/ 	.word	0x000000ff
        /*0704*/ 	.word	0x00030830
        /*0708*/ 	.short	0x010a
        /*070a*/ 	.byte	0x06
	.zero		1


	//   ....[34]....
        /*070c*/ 	.word	0x000086b0
        /*0710*/ 	.word	0x000000ff
        /*0714*/ 	.word	0x00030850
        /*0718*/ 	.short	0x010a
        /*071a*/ 	.byte	0x0e
	.zero		1


	//   ....[35]....
        /*071c*/ 	.word	0x000086f0
        /*0720*/ 	.word	0x000000ff
        /*0724*/ 	.word	0x00030850
        /*0728*/ 	.short	0x010a
        /*072a*/ 	.byte	0x0e
	.zero		1


	//   ....[36]....
        /*072c*/ 	.word	0x00009340
        /*0730*/ 	.word	0x00000099
        /*0734*/ 	.word	0x00000000
        /*0738*/ 	.short	0x0101
        /*073a*/ 	.byte	0x3f
	.zero		1


	//   ....[37]....
        /*073c*/ 	.word	0x000093e0
        /*0740*/ 	.word	0x00000010
        /*0744*/ 	.word	0x00000000
        /*0748*/ 	.short	0x0101
        /*074a*/ 	.byte	0x3f
	.zero		1


	//   ....[38]....
        /*074c*/ 	.word	0x00009920
        /*0750*/ 	.word	0x000000ff
        /*0754*/ 	.word	0x00030830
        /*0758*/ 	.short	0x010a
        /*075a*/ 	.byte	0x06
	.zero		1


	//   ....[39]....
        /*075c*/ 	.word	0x00009960
        /*0760*/ 	.word	0x000000ff
        /*0764*/ 	.word	0x00030830
        /*0768*/ 	.short	0x010a
        /*076a*/ 	.byte	0x06
	.zero		1


	//   ....[40]....
        /*076c*/ 	.word	0x0000a7f0
        /*0770*/ 	.word	0x000000ff
        /*0774*/ 	.word	0x00030850
        /*0778*/ 	.short	0x010a
        /*077a*/ 	.byte	0x0a
	.zero		1


	//   ....[41]....
        /*077c*/ 	.word	0x0000a830
        /*0780*/ 	.word	0x000000ff
        /*0784*/ 	.word	0x00030850
        /*0788*/ 	.short	0x010a
        /*078a*/ 	.byte	0x0a
	.zero		1


	//   ....[42]....
        /*078c*/ 	.word	0x0000ae40
        /*0790*/ 	.word	0x00000002
        /*0794*/ 	.word	0x00000000
        /*0798*/ 	.short	0x0101
        /*079a*/ 	.byte	0x3f
	.zero		1


	//   ....[43]....
        /*079c*/ 	.word	0x0000bf80
        /*07a0*/ 	.word	0x0000009b
        /*07a4*/ 	.word	0x00000000
        /*07a8*/ 	.short	0x0101
        /*07aa*/ 	.byte	0x3f
	.zero		1


	//   ....[44]....
        /*07ac*/ 	.word	0x0000cc10
        /*07b0*/ 	.word	0x000000ff
        /*07b4*/ 	.word	0x00030850
        /*07b8*/ 	.short	0x010a
        /*07ba*/ 	.byte	0x05
	.zero		1


	//   ....[45]....
        /*07bc*/ 	.word	0x0000cc50
        /*07c0*/ 	.word	0x000000ff
        /*07c4*/ 	.word	0x00030850
        /*07c8*/ 	.short	0x010a
        /*07ca*/ 	.byte	0x05
	.zero		1


	//   ....[46]....
        /*07cc*/ 	.word	0x0000d0b0
        /*07d0*/ 	.word	0x00000009
        /*07d4*/ 	.word	0x00000000
        /*07d8*/ 	.short	0x0101
        /*07da*/ 	.byte	0x3f
	.zero		1


	//   ....[47]....
        /*07dc*/ 	.word	0x0000f120
        /*07e0*/ 	.word	0x000000cf
        /*07e4*/ 	.word	0x00000000
        /*07e8*/ 	.short	0x0101
        /*07ea*/ 	.byte	0x3f
	.zero		1


	//   ....[48]....
        /*07ec*/ 	.word	0x00011700
        /*07f0*/ 	.word	0x00000000
        /*07f4*/ 	.word	0x00030840
        /*07f8*/ 	.short	0x010a
        /*07fa*/ 	.byte	0x3f
	.zero		1


	//   ....[49]....
        /*07fc*/ 	.word	0x000126c0
        /*0800*/ 	.word	0x00000011
        /*0804*/ 	.word	0x00030800
        /*0808*/ 	.short	0x0107
        /*080a*/ 	.byte	0x3f
	.zero		1


	//   ....[50]....
        /*080c*/ 	.word	0x000127d0
        /*0810*/ 	.word	0x00000011
        /*0814*/ 	.word	0x00030800
        /*0818*/ 	.short	0x0101
        /*081a*/ 	.byte	0x3f
	.zero		1


	//   ....[51]....
        /*081c*/ 	.word	0x000127f0
        /*0820*/ 	.word	0x00000011
        /*0824*/ 	.word	0x00030820
        /*0828*/ 	.short	0x010a
        /*082a*/ 	.byte	0x3f
	.zero		1


	//   ....[52]....
        /*082c*/ 	.word	0x00012b30
        /*0830*/ 	.word	0x00000003
        /*0834*/ 	.word	0x00030840
        /*0838*/ 	.short	0x010a
        /*083a*/ 	.byte	0x3f
	.zero		1


	//   ....[53]....
        /*083c*/ 	.word	0x000130c0
        /*0840*/ 	.word	0x00000003
        /*0844*/ 	.word	0x00000060
        /*0848*/ 	.short	0x010a
        /*084a*/ 	.byte	0x3f
	.zero		1


	//   ....[54]....
        /*084c*/ 	.word	0x00013910
        /*0850*/ 	.word	0x00000003
        /*0854*/ 	.word	0x00030840
        /*0858*/ 	.short	0x010a
        /*085a*/ 	.byte	0x3f
	.zero		1


	//   ....[55]....
        /*085c*/ 	.word	0x00013ea0
        /*0860*/ 	.word	0x00000009
        /*0864*/ 	.word	0x00000060
        /*0868*/ 	.short	0x010a
        /*086a*/ 	.byte	0x3f
	.zero		1


	//   ....[56]....
        /*086c*/ 	.word	0x00014630
        /*0870*/ 	.word	0x00000002
        /*0874*/ 	.word	0x00030840
        /*0878*/ 	.short	0x010a
        /*087a*/ 	.byte	0x3f
	.zero		1


	//   ....[57]....
        /*087c*/ 	.word	0x00014bc0
        /*0880*/ 	.word	0x00000002
        /*0884*/ 	.word	0x00000060
        /*0888*/ 	.short	0x010a
        /*088a*/ 	.byte	0x3f
	.zero		1


	//   ....[58]....
        /*088c*/ 	.word	0x00015300
        /*0890*/ 	.word	0x00000000
        /*0894*/ 	.word	0x00030860
        /*0898*/ 	.short	0x010a
        /*089a*/ 	.byte	0x3f
	.zero		1


	//   ....[59]....
        /*089c*/ 	.word	0x00015ae0
        /*08a0*/ 	.word	0x00000000
        /*08a4*/ 	.word	0x00030820
        /*08a8*/ 	.short	0x010a
        /*08aa*/ 	.byte	0x3f
	.zero		1


	//   ....[60]....
        /*08ac*/ 	.word	0x00015cd0
        /*08b0*/ 	.word	0x00000006
        /*08b4*/ 	.word	0x00000000
        /*08b8*/ 	.short	0x010a
        /*08ba*/ 	.byte	0x3f
	.zero		1


	//   ....[61]....
        /*08bc*/ 	.word	0x00015d20
        /*08c0*/ 	.word	0x00000003
        /*08c4*/ 	.word	0x00000000
        /*08c8*/ 	.short	0x010a
        /*08ca*/ 	.byte	0x3f
	.zero		1


	//   ....[62]....
        /*08cc*/ 	.word	0x00015d80
        /*08d0*/ 	.word	0x00000012
        /*08d4*/ 	.word	0x00000000
        /*08d8*/ 	.short	0x010a
        /*08da*/ 	.byte	0x3f
	.zero		1


	//   ....[63]....
        /*08dc*/ 	.word	0x00015db0
        /*08e0*/ 	.word	0x00000003
        /*08e4*/ 	.word	0x00000000
        /*08e8*/ 	.short	0x010a
        /*08ea*/ 	.byte	0x3f
	.zero		1


	//   ....[64]....
        /*08ec*/ 	.word	0x00015e20
        /*08f0*/ 	.word	0x00000003
        /*08f4*/ 	.word	0x00030800
        /*08f8*/ 	.short	0x010a
        /*08fa*/ 	.byte	0x3f
	.zero		1


	//   ....[65]....
        /*08fc*/ 	.word	0x00015e70
        /*0900*/ 	.word	0x00000039
        /*0904*/ 	.word	0x00030830
        /*0908*/ 	.short	0x010a
        /*090a*/ 	.byte	0x3f
	.zero		1


	//   ....[66]....
        /*090c*/ 	.word	0x00015ed0
        /*0910*/ 	.word	0x00000098
        /*0914*/ 	.word	0x00030830
        /*0918*/ 	.short	0x010a
        /*091a*/ 	.byte	0x3f
	.zero		1


	//   ....[67]....
        /*091c*/ 	.word	0x00015f30
        /*0920*/ 	.word	0x00000015
        /*0924*/ 	.word	0x00030850
        /*0928*/ 	.short	0x010a
        /*092a*/ 	.byte	0x3f
	.zero		1


	//   ....[68]....
        /*092c*/ 	.word	0x00015f90
        /*0930*/ 	.word	0x00000004
        /*0934*/ 	.word	0x00030830
        /*0938*/ 	.short	0x010a
        /*093a*/ 	.byte	0x3f
	.zero		1


	//   ....[69]....
        /*093c*/ 	.word	0x00015ff0
        /*0940*/ 	.word	0x00000003
        /*0944*/ 	.word	0x00030850
        /*0948*/ 	.short	0x010a
        /*094a*/ 	.byte	0x3f
	.zero		1


	//   ....[70]....
        /*094c*/ 	.word	0x00016050
        /*0950*/ 	.word	0x00000004
        /*0954*/ 	.word	0x00030830
        /*0958*/ 	.short	0x010a
        /*095a*/ 	.byte	0x3f
	.zero		1


	//   ....[71]....
        /*095c*/ 	.word	0x000160b0
        /*0960*/ 	.word	0x00000003
        /*0964*/ 	.word	0x00030850
        /*0968*/ 	.short	0x010a
        /*096a*/ 	.byte	0x3f
	.zero		1


	//   ....[72]....
        /*096c*/ 	.word	0x00016110
        /*0970*/ 	.word	0x00000007
        /*0974*/ 	.word	0x00030850
        /*0978*/ 	.short	0x010a
        /*097a*/ 	.byte	0x3f
	.zero		1


	//   ....[73]....
        /*097c*/ 	.word	0x00016260
        /*0980*/ 	.word	0x00000000
        /*0984*/ 	.word	0x00030840
        /*0988*/ 	.short	0x010a
        /*098a*/ 	.byte	0x3f
	.zero		1


	//   ....[74]....
        /*098c*/ 	.word	0x00016f10
        /*0990*/ 	.word	0x00000011
        /*0994*/ 	.word	0x00030820
        /*0998*/ 	.short	0x010a
        /*099a*/ 	.byte	0x3f
	.zero		1


	//   ....[75]....
        /*099c*/ 	.word	0x00016f60
        /*09a0*/ 	.word	0x00000003
        /*09a4*/ 	.word	0x00030840
        /*09a8*/ 	.short	0x010a
        /*09aa*/ 	.byte	0x3f
	.zero		1


	//   ....[76]....
        /*09ac*/ 	.word	0x00016fb0
        /*09b0*/ 	.word	0x00000003
        /*09b4*/ 	.word	0x00000060
        /*09b8*/ 	.short	0x010a
        /*09ba*/ 	.byte	0x3f
	.zero		1


	//   ....[77]....
        /*09bc*/ 	.word	0x00017000
        /*09c0*/ 	.word	0x00000003
        /*09c4*/ 	.word	0x00030840
        /*09c8*/ 	.short	0x010a
        /*09ca*/ 	.byte	0x3f
	.zero		1


	//   ....[78]....
        /*09cc*/ 	.word	0x00017050
        /*09d0*/ 	.word	0x00000009
        /*09d4*/ 	.word	0x00000060
        /*09d8*/ 	.short	0x010a
        /*09da*/ 	.byte	0x3f
	.zero		1


	//   ....[79]....
        /*09dc*/ 	.word	0x000170a0
        /*09e0*/ 	.word	0x00000002
        /*09e4*/ 	.word	0x00030840
        /*09e8*/ 	.short	0x010a
        /*09ea*/ 	.byte	0x3f
	.zero		1


	//   ....[80]....
        /*09ec*/ 	.word	0x000170f0
        /*09f0*/ 	.word	0x00000002
        /*09f4*/ 	.word	0x00000060
        /*09f8*/ 	.short	0x010a
        /*09fa*/ 	.byte	0x3f
	.zero		1


	//   ....[81]....
        /*09fc*/ 	.word	0x00017140
        /*0a00*/ 	.word	0x00000000
        /*0a04*/ 	.word	0x00030860
        /*0a08*/ 	.short	0x010a
        /*0a0a*/ 	.byte	0x3f
	.zero		1


	//   ....[82]....
        /*0a0c*/ 	.word	0x00017230
        /*0a10*/ 	.word	0x00000000
        /*0a14*/ 	.word	0x00030820
        /*0a18*/ 	.short	0x010a
        /*0a1a*/ 	.byte	0x3f
	.zero		1


	//   ....[83]....
        /*0a1c*/ 	.word	0x000173d0
        /*0a20*/ 	.word	0x00000006
        /*0a24*/ 	.word	0x00000000
        /*0a28*/ 	.short	0x010a
        /*0a2a*/ 	.byte	0x3f
	.zero		1


	//   ....[84]....
        /*0a2c*/ 	.word	0x00017420
        /*0a30*/ 	.word	0x00000003
        /*0a34*/ 	.word	0x00000000
        /*0a38*/ 	.short	0x010a
        /*0a3a*/ 	.byte	0x3f
	.zero		1


	//   ....[85]....
        /*0a3c*/ 	.word	0x00017470
        /*0a40*/ 	.word	0x00000012
        /*0a44*/ 	.word	0x00000000
        /*0a48*/ 	.short	0x010a
        /*0a4a*/ 	.byte	0x3f
	.zero		1


	//----- nvinfo : EIATTR_NUM_MBARRIERS
	.align		4
.L_215:
        /*0a4c*/ 	.byte	0x03, 0x38
        /*0a4e*/ 	.short	0x0016


	//----- nvinfo : EIATTR_EXIT_INSTR_OFFSETS
	.align		4
        /*0a50*/ 	.byte	0x04, 0x1c
        /*0a52*/ 	.short	(.L_217 - .L_216)


	//   ....[0]....
.L_216:
        /*0a54*/ 	.word	0x00000a10


	//   ....[1]....
        /*0a58*/ 	.word	0x00010350


	//   ....[2]....
        /*0a5c*/ 	.word	0x00015e00


	//----- nvinfo : EIATTR_MAX_THREADS
	.align		4
.L_217:
        /*0a60*/ 	.byte	0x04, 0x05
        /*0a62*/ 	.short	(.L_219 - .L_218)
.L_218:
        /*0a64*/ 	.word	0x00000180
        /*0a68*/ 	.word	0x00000001
        /*0a6c*/ 	.word	0x00000001


	//----- nvinfo : EIATTR_CRS_STACK_SIZE
	.align		4
.L_219:
        /*0a70*/ 	.byte	0x04, 0x1e
        /*0a72*/ 	.short	(.L_221 - .L_220)
.L_220:
        /*0a74*/ 	.word	0x00000000


	//----- nvinfo : EIATTR_CBANK_PARAM_SIZE
	.align		4
.L_221:
        /*0a78*/ 	.byte	0x03, 0x19
        /*0a7a*/ 	.short	0x0af0


	//----- nvinfo : EIATTR_PARAM_CBANK
	.align		4
        /*0a7c*/ 	.byte	0x04, 0x0a
        /*0a7e*/ 	.short	(.L_223 - .L_222)
	.align		4
.L_222:
        /*0a80*/ 	.word	index@(.nv.constant0._ZN7cutlass13device_kernelIN5flash11enable_sm90INS1_16FlashAttnFwdSm90INS1_25CollectiveMainloopFwdSm90ILi2EN4cute5tupleIJNS5_1CILi1EEES8_S8_EEENS6_IJNS7_ILi128EEENS7_ILi64EEENS7_ILi256EEEEEELi256ENS_10bfloat16_tEfNS_4arch4Sm90ELb0ELb1ELb1ELb0ELb0ELb0ELb0ELb1ELb1ELb1ELb0ELb0EEENS1_21CollectiveEpilogueFwdINS6_IJSA_SC_SB_EEES9_SE_SG_Li256ELb0ELb1ELb0ELb0EEENS1_30DynamicPersistentTileSchedulerILi256ELi128ELb0ELb1ELb1EEEEEEEEEvNT_6ParamsE)
        /*0a84*/ 	.short	0x0210
        /*0a86*/ 	.short	0x0af0


	//----- nvinfo : EIATTR_SW_WAR
	.align		4
.L_223:
        /*0a88*/ 	.byte	0x04, 0x36
        /*0a8a*/ 	.short	(.L_225 - .L_224)
.L_224:
        /*0a8c*/ 	.word	0x00000008
.L_225:


//--------------------- .nv.info._ZN7cutlass13device_kernelIN5flash11enable_sm90INS1_16FlashAttnFwdSm90INS1_25CollectiveMainloopFwdSm90ILi2EN4cute5tupleIJNS5_1CILi1EEES8_S8_EEENS6_IJNS7_ILi128EEENS7_ILi64EEENS7_ILi256EEEEEELi256ENS_10bfloat16_tEfNS_4arch4Sm90ELb0ELb1ELb1ELb1ELb0ELb0ELb0ELb1ELb1ELb1ELb0ELb0EEENS1_21CollectiveEpilogueFwdINS6_IJSA_SC_SB_EEES9_SE_SG_Li256ELb1ELb1ELb0ELb0EEENS1_36VarlenDynamicPersistentTileSchedulerILi128ELi64ELi256ELi128ELb0ELb1ELb1ELb1ELb0ELb1EEEEEEEEEvNT_6ParamsE --------------------------
	.section	.nv.info._ZN7cutlass13device_kernelIN5flash11enable_sm90INS1_16FlashAttnFwdSm90INS1_25CollectiveMainloopFwdSm90ILi2EN4cute5tupleIJNS5_1CILi1EEES8_S8_EEENS6_IJNS7_ILi128EEENS7_ILi64EEENS7_ILi256EEEEEELi256ENS_10bfloat16_tEfNS_4arch4Sm90ELb0ELb1ELb1ELb1ELb0ELb0ELb0ELb1ELb1ELb1ELb0ELb0EEENS1_21CollectiveEpilogueFwdINS6_IJSA_SC_SB_EEES9_SE_SG_Li256ELb1ELb1ELb0ELb0EEENS1_36VarlenDynamicPersistentTileSchedulerILi128ELi64ELi256ELi128ELb0ELb1ELb1ELb1ELb0ELb1EEEEEEEEEvNT_6ParamsE,"",@"SHT_CUDA_INFO"
	.sectionflags	@""
	.align	4


	//----- nvinfo : EIATTR_CUDA_API_VERSION
	.align		4
        /*0000*/ 	.byte	0x04, 0x37
        /*0002*/ 	.short	(.L_227 - .L_226)
.L_226:
        /*0004*/ 	.word	0x00000082


	//----- nvinfo : EIATTR_KPARAM_INFO
	.align		4
.L_227:
        /*0008*/ 	.byte	0x04, 0x17
        /*000a*/ 	.short	(.L_229 - .L_228)
.L_228:
        /*000c*/ 	.word	0x00000000
        /*0010*/ 	.short	0x0000
        /*0012*/ 	.short	0x0070
        /*0014*/ 	.byte	0x00, 0xf0, 0x01, 0x2a


	//----- nvinfo : EIATTR_SPARSE_MMA_MASK
	.align		4
.L_229:
        /*0018*/ 	.byte	0x03, 0x50
        /*001a*/ 	.short	0x0000


	//----- nvinfo : EIATTR_MAXREG_COUNT
	.align		4
        /*001c*/ 	.byte	0x03, 0x1b
        /*001e*/ 	.short	0x00a8


	//----- nvinfo : EIATTR_NUM_BARRIERS
	.align		4
        /*0020*/ 	.byte	0x02, 0x4c
        /*0022*/ 	.byte	0x09
	.zero		1


	//----- nvinfo : EIATTR_EXTERNS
	.align		4
        /*0024*/ 	.byte	0x04, 0x0f
        /*0026*/ 	.short	(.L_231 - .L_230)


	//   ....[0]....
	.align		4
.L_230:
        /*0028*/ 	.word	index@(__assertfail)


	//----- nvinfo : EIATTR_ANNOTATIONS
	.align		4
.L_231:
        /*002c*/ 	.byte	0x04, 0x55
        /*002e*/ 	.short	(.L_233 - .L_232)


	//   ....[0]....
.L_232:
        /* <DEDUP_REMOVED lines=64> */


	//----- nvinfo : EIATTR_MERCURY_ISA_VERSION
	.align		4
.L_233:
        /*0418*/ 	.byte	0x03, 0x5f
        /*041a*/ 	.short	0x0101


	//----- nvinfo : EIATTR_UNUSED_LOAD_BYTE_OFFSET
	.align		4
        /*041c*/ 	.byte	0x04, 0x44
        /*041e*/ 	.short	(.L_235 - .L_234)


	//   ....[0]....
.L_234:
        /*0420*/ 	.word	0x00000a10
        /*0424*/ 	.word	0x0000fff0


	//   ....[1]....
        /*0428*/ 	.word	0x0000db20
        /*042c*/ 	.word	0x0000fff0


	//----- nvinfo : EIATTR_INT_WARP_WIDE_INSTR_OFFSETS
	.align		4
.L_235:
        /*0430*/ 	.byte	0x04, 0x31
        /*0432*/ 	.short	(.L_237 - .L_236)


	//   ....[0]....
.L_236:
        /*0434*/ 	.word	0x00000130


	//   ....[1]....
        /*0438*/ 	.word	0x00000170


	//   ....[2]....
        /*043c*/ 	.word	0x000001e0


	//   ....[3]....
        /*0440*/ 	.word	0x00012110


	//   ....[4]....
        /*0444*/ 	.word	0x000121b0


	//   ....[5]....
        /*0448*/ 	.word	0x000167b0


	//   ....[6]....
        /*044c*/ 	.word	0x00016820


	//----- nvinfo : EIATTR_COOP_GROUP_MASK_REGIDS
	.align		4
.L_237:
        /*0450*/ 	.byte	0x04, 0x29
        /*0452*/ 	.short	(.L_239 - .L_238)


	//   ....[0]....
.L_238:
        /*0454*/ 	.word	0xffffffff


	//   ....[1]....
        /*0458*/ 	.word	0xffffffff


	//   ....[2]....
        /*045c*/ 	.word	0xffffffff


	//   ....[3]....
        /*0460*/ 	.word	0xffffffff


	//   ....[4]....
        /*0464*/ 	.word	0xffffffff


	//   ....[5]....
        /*0468*/ 	.word	0xffffffff


	//   ....[6]....
        /*046c*/ 	.word	0xffffffff


	//   ....[7]....
        /*0470*/ 	.word	0xffffffff


	//   ....[8]....
        /*0474*/ 	.word	0xffffffff


	//   ....[9]....
        /*0478*/ 	.word	0xffffffff


	//   ....[10]....
        /*047c*/ 	.word	0xffffffff


	//   ....[11]....
        /*0480*/ 	.word	0xffffffff


	//   ....[12]....
        /*0484*/ 	.word	0xffffffff


	//   ....[13]....
        /*0488*/ 	.word	0xffffffff


	//   ....[14]....
        /*048c*/ 	.word	0xffffffff


	//   ....[15]....
        /*0490*/ 	.word	0xffffffff


	//   ....[16]....
        /*0494*/ 	.word	0xffffffff


	//   ....[17]....
        /*0498*/ 	.word	0xffffffff


	//   ....[18]....
        /*049c*/ 	.word	0xffffffff


	//   ....[19]....
        /*04a0*/ 	.word	0xffffffff


	//   ....[20]....
        /*04a4*/ 	.word	0xffffffff


	//   ....[21]....
        /*04a8*/ 	.word	0xffffffff


	//   ....[22]....
        /*04ac*/ 	.word	0xffffffff


	//   ....[23]....
        /*04b0*/ 	.word	0xffffffff


	//   ....[24]....
        /*04b4*/ 	.word	0xffffffff


	//   ....[25]....
        /*04b8*/ 	.word	0xffffffff


	//   ....[26]....
        /*04bc*/ 	.word	0xffffffff


	//   ....[27]....
        /*04c0*/ 	.word	0xffffffff


	//   ....[28]....
        /*04c4*/ 	.word	0xffffffff


	//   ....[29]....
        /*04c8*/ 	.word	0xffffffff


	//   ....[30]....
        /*04cc*/ 	.word	0xffffffff


	//   ....[31]....
        /*04d0*/ 	.word	0xffffffff


	//   ....[32]....
        /*04d4*/ 	.word	0xffffffff


	//   ....[33]....
        /*04d8*/ 	.word	0xffffffff


	//   ....[34]....
        /*04dc*/ 	.word	0xffffffff


	//   ....[35]....
        /*04e0*/ 	.word	0xffffffff


	//   ....[36]....
        /*04e4*/ 	.word	0xffffffff


	//   ....[37]....
        /*04e8*/ 	.word	0xffffffff


	//   ....[38]....
        /*04ec*/ 	.word	0xffffffff


	//   ....[39]....
        /*04f0*/ 	.word	0xffffffff


	//   ....[40]....
        /*04f4*/ 	.word	0xffffffff


	//   ....[41]....
        /*04f8*/ 	.word	0xffffffff


	//   ....[42]....
        /*04fc*/ 	.word	0xffffffff


	//   ....[43]....
        /*0500*/ 	.word	0xffffffff


	//   ....[44]....
        /*0504*/ 	.word	0xffffffff


	//   ....[45]....
        /*0508*/ 	.word	0xffffffff


	//   ....[46]....
        /*050c*/ 	.word	0xffffffff


	//   ....[47]....
        /*0510*/ 	.word	0xffffffff


	//   ....[48]....
        /*0514*/ 	.word	0xffffffff


	//   ....[49]....
        /*0518*/ 	.word	0xffffffff


	//   ....[50]....
        /*051c*/ 	.word	0xffffffff


	//   ....[51]....
        /*0520*/ 	.word	0xffffffff


	//   ....[52]....
        /*0524*/ 	.word	0xffffffff


	//   ....[53]....
        /*0528*/ 	.word	0xffffffff


	//   ....[54]....
        /*052c*/ 	.word	0xffffffff


	//   ....[55]....
        /*0530*/ 	.word	0xffffffff


	//   ....[56]....
        /*0534*/ 	.word	0xffffffff


	//   ....[57]....
        /*0538*/ 	.word	0xffffffff


	//   ....[58]....
        /*053c*/ 	.word	0xffffffff


	//   ....[59]....
        /*0540*/ 	.word	0xffffffff


	//   ....[60]....
        /*0544*/ 	.word	0xffffffff


	//   ....[61]....
        /*0548*/ 	.word	0xffffffff


	//   ....[62]....
        /*054c*/ 	.word	0xffffffff


	//   ....[63]....
        /*0550*/ 	.word	0xffffffff


	//   ....[64]....
        /*0554*/ 	.word	0xffffffff


	//   ....[65]....
        /*0558*/ 	.word	0xffffffff


	//   ....[66]....
        /*055c*/ 	.word	0xffffffff


	//   ....[67]....
        /*0560*/ 	.word	0xffffffff


	//   ....[68]....
        /*0564*/ 	.word	0xffffffff


	//   ....[69]....
        /*0568*/ 	.word	0xffffffff


	//   ....[70]....
        /*056c*/ 	.word	0xffffffff


	//   ....[71]....
        /*0570*/ 	.word	0xffffffff


	//   ....[72]....
        /*0574*/ 	.word	0xffffffff


	//   ....[73]....
        /*0578*/ 	.word	0xffffffff


	//   ....[74]....
        /*057c*/ 	.word	0xffffffff


	//   ....[75]....
        /*0580*/ 	.word	0xffffffff


	//   ....[76]....
        /*0584*/ 	.word	0xffffffff


	//   ....[77]....
        /*0588*/ 	.word	0xffffffff


	//   ....[78]....
        /*058c*/ 	.word	0xffffffff


	//   ....[79]....
        /*0590*/ 	.word	0xffffffff


	//   ....[80]....
        /*0594*/ 	.word	0xffffffff


	//   ....[81]....
        /*0598*/ 	.word	0xffffffff


	//   ....[82]....
        /*059c*/ 	.word	0xffffffff


	//   ....[83]....
        /*05a0*/ 	.word	0xffffffff


	//   ....[84]....
        /*05a4*/ 	.word	0xffffffff


	//   ....[85]....
        /*05a8*/ 	.word	0xffffffff


	//   ....[86]....
        /*05ac*/ 	.word	0xffffffff


	//   ....[87]....
        /*05b0*/ 	.word	0xffffffff


	//   ....[88]....
        /*05b4*/ 	.word	0xffffffff


	//   ....[89]....
        /*05b8*/ 	.word	0xffffffff


	//   ....[90]....
        /*05bc*/ 	.word	0xffffffff


	//   ....[91]....
        /*05c0*/ 	.word	0xffffffff


	//   ....[92]....
        /*05c4*/ 	.word	0xffffffff


	//   ....[93]....
        /*05c8*/ 	.word	0xffffffff


	//   ....[94]....
        /*05cc*/ 	.word	0xffffffff


	//   ....[95]....
        /*05d0*/ 	.word	0xffffffff


	//   ....[96]....
        /*05d4*/ 	.word	0xffffffff


	//   ....[97]....
        /*05d8*/ 	.word	0xffffffff


	//   ....[98]....
        /*05dc*/ 	.word	0xffffffff


	//   ....[99]....
        /*05e0*/ 	.word	0xffffffff


	//   ....[100]....
        /*05e4*/ 	.word	0xffffffff


	//   ....[101]....
        /*05e8*/ 	.word	0xffffffff


	//   ....[102]....
        /*05ec*/ 	.word	0xffffffff


	//   ....[103]....
        /*05f0*/ 	.word	0xffffffff


	//   ....[104]....
        /*05f4*/ 	.word	0xffffffff


	//   ....[105]....
        /*05f8*/ 	.word	0x0500000f


	//   ....[106]....
        /*05fc*/ 	.word	0x0500000f


	//   ....[107]....
        /*0600*/ 	.word	0x0500000f


	//   ....[108]....
        /*0604*/ 	.word	0x0500000f


	//   ....[109]....
        /*0608*/ 	.word	0x0500000f


	//   ....[110]....
        /*060c*/ 	.word	0x0500000f


	//   ....[111]....
        /*0610*/ 	.word	0x0500000f


	//   ....[112]....
        /*0614*/ 	.word	0x0500000f


	//   ....[113]....
        /*0618*/ 	.word	0x0500000f


	//   ....[114]....
        /*061c*/ 	.word	0x0500000f


	//   ....[115]....
        /*0620*/ 	.word	0x0500000f


	//   ....[116]....
        /*0624*/ 	.word	0x0500000f


	//   ....[117]....
        /*0628*/ 	.word	0x0500000f


	//   ....[118]....
        /*062c*/ 	.word	0x0500000f


	//   ....[119]....
        /*0630*/ 	.word	0x0500000f


	//   ....[120]....
        /*0634*/ 	.word	0x0500000f


	//   ....[121]....
        /*0638*/ 	.word	0x0500000f


	//   ....[122]....
        /*063c*/ 	.word	0x0500000f


	//   ....[123]....
        /*0640*/ 	.word	0x0500000f


	//   ....[124]....
        /*0644*/ 	.word	0x0500000f


	//   ....[125]....
        /*0648*/ 	.word	0x0500000f


	//   ....[126]....
        /*064c*/ 	.word	0x0500000f


	//   ....[127]....
        /*0650*/ 	.word	0x0500000f


	//   ....[128]....
        /*0654*/ 	.word	0x0500000f


	//   ....[129]....
        /*0658*/ 	.word	0x0500000f


	//   ....[130]....
        /*065c*/ 	.word	0x0500000f


	//   ....[131]....
        /*0660*/ 	.word	0x0500000f


	//   ....[132]....
        /*0664*/ 	.word	0x0500000f


	//   ....[133]....
        /*0668*/ 	.word	0x0500000f


	//   ....[134]....
        /*066c*/ 	.word	0x0500000f


	//   ....[135]....
        /*0670*/ 	.word	0x0500000f


	//   ....[136]....
        /*0674*/ 	.word	0x0500000f


	//   ....[137]....
        /*0678*/ 	.word	0x0500000f


	//   ....[138]....
        /*067c*/ 	.word	0x0500000f


	//   ....[139]....
        /*0680*/ 	.word	0x0500000f


	//----- nvinfo : EIATTR_COOP_GROUP_INSTR_OFFSETS
	.align		4
.L_239:
        /*0684*/ 	.byte	0x04, 0x28
        /*0686*/ 	.short	(.L_241 - .L_240)


	//   ....[0]....
.L_240:
        /*0688*/ 	.word	0x00000060


	//   ....[1]....
        /*068c*/ 	.word	0x00000140


	//   ....[2]....
        /*0690*/ 	.word	0x00000190


	//   ....[3]....
        /*0694*/ 	.word	0x000003c0


	//   ....[4]....
        /*0698*/ 	.word	0x00000520


	//   ....[5]....
        /*069c*/ 	.word	0x00000640


	//   ....[6]....
        /*06a0*/ 	.word	0x000007a0


	//   ....[7]....
        /*06a4*/ 	.word	0x00001c30


	//   ....[8]....
        /*06a8*/ 	.word	0x00002750


	//   ....[9]....
        /*06ac*/ 	.word	0x00003000


	//   ....[10]....
        /*06b0*/ 	.word	0x00003950


	//   ....[11]....
        /*06b4*/ 	.word	0x00003a70


	//   ....[12]....
        /*06b8*/ 	.word	0x00003de0


	//   ....[13]....
        /*06bc*/ 	.word	0x00003e90


	//   ....[14]....
        /*06c0*/ 	.word	0x00005e80


	//   ....[15]....
        /*06c4*/ 	.word	0x00006320


	//   ....[16]....
        /*06c8*/ 	.word	0x00006a20


	//   ....[17]....
        /*06cc*/ 	.word	0x00006b20


	//   ....[18]....
        /*06d0*/ 	.word	0x00006e60


	//   ....[19]....
        /*06d4*/ 	.word	0x00006f20


	//   ....[20]....
        /*06d8*/ 	.word	0x00008f90


	//   ....[21]....
        /*06dc*/ 	.word	0x00009050


	//   ....[22]....
        /*06e0*/ 	.word	0x00009290


	//   ....[23]....
        /*06e4*/ 	.word	0x000092e0


	//   ....[24]....
        /*06e8*/ 	.word	0x0000ad80


	//   ....[25]....
        /*06ec*/ 	.word	0x0000b340


	//   ....[26]....
        /*06f0*/ 	.word	0x0000b9c0


	//   ....[27]....
        /*06f4*/ 	.word	0x0000ba90


	//   ....[28]....
        /*06f8*/ 	.word	0x0000be70


	//   ....[29]....
        /*06fc*/ 	.word	0x0000bed0


	//   ....[30]....
        /*0700*/ 	.word	0x0000ceb0


	//   ....[31]....
        /*0704*/ 	.word	0x0000cef0


	//   ....[32]....
        /*0708*/ 	.word	0x0000d030


	//   ....[33]....
        /*070c*/ 	.word	0x0000d050


	//   ....[34]....
        /*0710*/ 	.word	0x0000ec40


	//   ....[35]....
        /*0714*/ 	.word	0x0000ec80


	//   ....[36]....
        /*0718*/ 	.word	0x0000ecc0


	//   ....[37]....
        /*071c*/ 	.word	0x0000ed00


	//   ....[38]....
        /*0720*/ 	.word	0x0000f570


	//   ....[39]....
        /*0724*/ 	.word	0x0000f5a0


	//   ....[40]....
        /*0728*/ 	.word	0x0000f700


	//   ....[41]....
        /*072c*/ 	.word	0x0000f720


	//   ....[42]....
        /*0730*/ 	.word	0x0000f870


	//   ....[43]....
        /*0734*/ 	.word	0x0000f890


	//   ....[44]....
        /*0738*/ 	.word	0x0000f9f0


	//   ....[45]....
        /*073c*/ 	.word	0x0000fa10


	//   ....[46]....
        /*0740*/ 	.word	0x00010420


	//   ....[47]....
        /*0744*/ 	.word	0x00010440


	//   ....[48]....
        /*0748*/ 	.word	0x00010590


	//   ....[49]....
        /*074c*/ 	.word	0x000105b0


	//   ....[50]....
        /*0750*/ 	.word	0x00010700


	//   ....[51]....
        /*0754*/ 	.word	0x00010720


	//   ....[52]....
        /*0758*/ 	.word	0x00010880


	//   ....[53]....
        /*075c*/ 	.word	0x000108a0


	//   ....[54]....
        /*0760*/ 	.word	0x00010a90


	//   ....[55]....
        /*0764*/ 	.word	0x00010c80


	//   ....[56]....
        /*0768*/ 	.word	0x00010cb0


	//   ....[57]....
        /*076c*/ 	.word	0x00010ce0


	//   ....[58]....
        /*0770*/ 	.word	0x00010d10


	//   ....[59]....
        /*0774*/ 	.word	0x00010d40


	//   ....[60]....
        /*0778*/ 	.word	0x00010d70


	//   ....[61]....
        /*077c*/ 	.word	0x00010ef0


	//   ....[62]....
        /*0780*/ 	.word	0x00010f20


	//   ....[63]....
        /*0784*/ 	.word	0x00010f50


	//   ....[64]....
        /*0788*/ 	.word	0x00010f80


	//   ....[65]....
        /*078c*/ 	.word	0x00010fb0


	//   ....[66]....
        /*0790*/ 	.word	0x00010fe0


	//   ....[67]....
        /*0794*/ 	.word	0x00011090


	//   ....[68]....
        /*0798*/ 	.word	0x000110f0


	//   ....[69]....
        /*079c*/ 	.word	0x00011180


	//   ....[70]....
        /*07a0*/ 	.word	0x000126f0


	//   ....[71]....
        /*07a4*/ 	.word	0x000133c0


	//   ....[72]....
        /*07a8*/ 	.word	0x000133e0


	//   ....[73]....
        /*07ac*/ 	.word	0x000134d0


	//   ....[74]....
        /*07b0*/ 	.word	0x000134e0


	//   ....[75]....
        /*07b4*/ 	.word	0x000135a0


	//   ....[76]....
        /*07b8*/ 	.word	0x000135b0


	//   ....[77]....
        /*07bc*/ 	.word	0x00013670


	//   ....[78]....
        /*07c0*/ 	.word	0x00013680


	//   ....[79]....
        /*07c4*/ 	.word	0x00013740


	//   ....[80]....
        /*07c8*/ 	.word	0x00013750


	//   ....[81]....
        /*07cc*/ 	.word	0x00013810


	//   ....[82]....
        /*07d0*/ 	.word	0x00013820


	//   ....[83]....
        /*07d4*/ 	.word	0x000138d0


	//   ....[84]....
        /*07d8*/ 	.word	0x000138e0


	//   ....[85]....
        /*07dc*/ 	.word	0x00013910


	//   ....[86]....
        /*07e0*/ 	.word	0x00013930


	//   ....[87]....
        /*07e4*/ 	.word	0x000170b0


	//   ....[88]....
        /*07e8*/ 	.word	0x00017110


	//   ....[89]....
        /*07ec*/ 	.word	0x00017140


	//   ....[90]....
        /*07f0*/ 	.word	0x00017150


	//   ....[91]....
        /*07f4*/ 	.word	0x00017180


	//   ....[92]....
        /*07f8*/ 	.word	0x000171b0


	//   ....[93]....
        /*07fc*/ 	.word	0x000171e0


	//   ....[94]....
        /*0800*/ 	.word	0x00017210


	//   ....[95]....
        /*0804*/ 	.word	0x000173a0


	//   ....[96]....
        /*0808*/ 	.word	0x000173d0


	//   ....[97]....
        /*080c*/ 	.word	0x00017400


	//   ....[98]....
        /*0810*/ 	.word	0x00017430


	//   ....[99]....
        /*0814*/ 	.word	0x00017460


	//   ....[100]....
        /*0818*/ 	.word	0x00017490


	//   ....[101]....
        /*081c*/ 	.word	0x00017550


	//   ....[102]....
        /*0820*/ 	.word	0x00017570


	//   ....[103]....
        /*0824*/ 	.word	0x000175e0


	//   ....[104]....
        /*0828*/ 	.word	0x00017cc0


	//   ....[105]....
        /*082c*/ 	.word	0x00018370


	//   ....[106]....
        /*0830*/ 	.word	0x00018550


	//   ....[107]....
        /*0834*/ 	.word	0x000185a0


	//   ....[108]....
        /*0838*/ 	.word	0x000186f0


	//   ....[109]....
        /*083c*/ 	.word	0x00018740


	//   ....[110]....
        /*0840*/ 	.word	0x00018890


	//   ....[111]....
        /*0844*/ 	.word	0x000188e0


	//   ....[112]....
        /*0848*/ 	.word	0x00018a30


	//   ....[113]....
        /*084c*/ 	.word	0x00018a80


	//   ....[114]....
        /*0850*/ 	.word	0x00018bd0


	//   ....[115]....
        /*0854*/ 	.word	0x00018c20


	//   ....[116]....
        /*0858*/ 	.word	0x00018d60


	//   ....[117]....
        /*085c*/ 	.word	0x00018db0


	//   ....[118]....
        /*0860*/ 	.word	0x00018ef0


	//   ....[119]....
        /*0864*/ 	.word	0x00018f40


	//   ....[120]....
        /*0868*/ 	.word	0x00019070


	//   ....[121]....
        /*086c*/ 	.word	0x000190c0


	//   ....[122]....
        /*0870*/ 	.word	0x000193f0


	//   ....[123]....
        /*0874*/ 	.word	0x00019490


	//   ....[124]....
        /*0878*/ 	.word	0x000195c0


	//   ....[125]....
        /*087c*/ 	.word	0x00019640


	//   ....[126]....
        /*0880*/ 	.word	0x000196c0


	//   ....[127]....
        /*0884*/ 	.word	0x00019740


	//   ....[128]....
        /*0888*/ 	.word	0x000197c0


	//   ....[129]....
        /*088c*/ 	.word	0x00019850


	//   ....[130]....
        /*0890*/ 	.word	0x000198f0


	//   ....[131]....
        /*0894*/ 	.word	0x00019990


	//   ....[132]....
        /*0898*/ 	.word	0x00019a10


	//   ....[133]....
        /*089c*/ 	.word	0x00019a90


	//   ....[134]....
        /*08a0*/ 	.word	0x00019b10


	//   ....[135]....
        /*08a4*/ 	.word	0x00019ba0


	//   ....[136]....
        /*08a8*/ 	.word	0x00019c20


	//   ....[137]....
        /*08ac*/ 	.word	0x00019cc0


	//   ....[138]....
        /*08b0*/ 	.word	0x00019d50


	//   ....[139]....
        /*08b4*/ 	.word	0x00019e80


	//----- nvinfo : EIATTR_REG_RECONFIG
	.align		4
.L_241:
        /*08b8*/ 	.byte	0x01, 0x54
	.zero		2


	//----- nvinfo : EIATTR_SYSCALL_OFFSETS
	.align		4
        /*08bc*/ 	.byte	0x04, 0x46
        /*08be*/ 	.short	(.L_243 - .L_242)


	//   ....[0]....
.L_242:
        /*08c0*/ 	.word	0x00001e10


	//   ....[1]....
        /*08c4*/ 	.word	0x00012320


	//   ....[2]....
        /*08c8*/ 	.word	0x00012470


	//   ....[3]....
        /*08cc*/ 	.word	0x00012560


	//   ....[4]....
        /*08d0*/ 	.word	0x00012ee0


	//----- nvinfo : EIATTR_MBARRIER_INSTR_OFFSETS
	.align		4
.L_243:
        /*08d4*/ 	.byte	0x04, 0x39
        /*08d6*/ 	.short	(.L_245 - .L_244)


	//   ....[0]....
.L_244:
        /*08d8*/ 	.word	0x00000270
        /*08dc*/ 	.word	0x000000ff
        /*08e0*/ 	.word	0x00030800
        /*08e4*/ 	.short	0x0100
        /*08e6*/ 	.byte	0x08
	.zero		1


	//   ....[1]....
        /*08e8*/ 	.word	0x00000280
        /*08ec*/ 	.word	0x000000ff
        /*08f0*/ 	.word	0x00030820
        /*08f4*/ 	.short	0x0100
        /*08f6*/ 	.byte	0x08
	.zero		1


	//   ....[2]....
        /*08f8*/ 	.word	0x00000370
        /*08fc*/ 	.word	0x000000ff
        /*0900*/ 	.word	0x00030830
        /*0904*/ 	.short	0x0100
        /*0906*/ 	.byte	0x08
	.zero		1


	//   ....[3]....
        /*0908*/ 	.word	0x00000380
        /*090c*/ 	.word	0x000000ff
        /*0910*/ 	.word	0x00030840
        /*0914*/ 	.short	0x0100
        /*0916*/ 	.byte	0x08
	.zero		1


	//   ....[4]....
        /*0918*/ 	.word	0x00000390
        /*091c*/ 	.word	0x000000ff
        /*0920*/ 	.word	0x00030838
        /*0924*/ 	.short	0x0100
        /*0926*/ 	.byte	0x08
	.zero		1


	//   ....[5]....
        /*0928*/ 	.word	0x000003a0
        /*092c*/ 	.word	0x000000ff
        /*0930*/ 	.word	0x00030848
        /*0934*/ 	.short	0x0100
        /*0936*/ 	.byte	0x08
	.zero		1


	//   ....[6]....
        /*0938*/ 	.word	0x000004d0
        /*093c*/ 	.word	0x000000ff
        /*0940*/ 	.word	0x00030850
        /*0944*/ 	.short	0x0100
        /*0946*/ 	.byte	0x08
	.zero		1


	//   ....[7]....
        /*0948*/ 	.word	0x000004e0
        /*094c*/ 	.word	0x000000ff
        /*0950*/ 	.word	0x00030860
        /*0954*/ 	.short	0x0100
        /*0956*/ 	.byte	0x08
	.zero		1


	//   ....[8]....
        /*0958*/ 	.word	0x000004f0
        /*095c*/ 	.word	0x000000ff
        /*0960*/ 	.word	0x00030858
        /*0964*/ 	.short	0x0100
        /*0966*/ 	.byte	0x08
	.zero		1


	//   ....[9]....
        /*0968*/ 	.word	0x00000500
        /*096c*/ 	.word	0x000000ff
        /*0970*/ 	.word	0x00030868
        /*0974*/ 	.short	0x0100
        /*0976*/ 	.byte	0x08
	.zero		1


	//   ....[10]....
        /*0978*/ 	.word	0x000005f0
        /*097c*/ 	.word	0x000000ff
        /*0980*/ 	.word	0x00030870
        /*0984*/ 	.short	0x0100
        /*0986*/ 	.byte	0x06
	.zero		1


	//   ....[11]....
        /*0988*/ 	.word	0x00000600
        /*098c*/ 	.word	0x000000ff
        /*0990*/ 	.word	0x00030880
        /*0994*/ 	.short	0x0100
        /*0996*/ 	.byte	0x06
	.zero		1


	//   ....[12]....
        /*0998*/ 	.word	0x00000610
        /*099c*/ 	.word	0x000000ff
        /*09a0*/ 	.word	0x00030878
        /*09a4*/ 	.short	0x0100
        /*09a6*/ 	.byte	0x06
	.zero		1


	//   ....[13]....
        /*09a8*/ 	.word	0x00000620
        /*09ac*/ 	.word	0x000000ff
        /*09b0*/ 	.word	0x00030888
        /*09b4*/ 	.short	0x0100
        /*09b6*/ 	.byte	0x06
	.zero		1


	//   ....[14]....
        /*09b8*/ 	.word	0x00000750
        /*09bc*/ 	.word	0x000000ff
        /*09c0*/ 	.word	0x00030890
        /*09c4*/ 	.short	0x0100
        /*09c6*/ 	.byte	0x08
	.zero		1


	//   ....[15]....
        /*09c8*/ 	.word	0x00000760
        /*09cc*/ 	.word	0x000000ff
        /*09d0*/ 	.word	0x000308a0
        /*09d4*/ 	.short	0x0100
        /*09d6*/ 	.byte	0x08
	.zero		1


	//   ....[16]....
        /*09d8*/ 	.word	0x00000770
        /*09dc*/ 	.word	0x000000ff
        /*09e0*/ 	.word	0x00030898
        /*09e4*/ 	.short	0x0100
        /*09e6*/ 	.byte	0x08
	.zero		1


	//   ....[17]....
        /*09e8*/ 	.word	0x00000780
        /*09ec*/ 	.word	0x000000ff
        /*09f0*/ 	.word	0x000308a8
        /*09f4*/ 	.short	0x0100
        /*09f6*/ 	.byte	0x08
	.zero		1


	//   ....[18]....
        /*09f8*/ 	.word	0x000008b0
        /*09fc*/ 	.word	0x000000ff
        /*0a00*/ 	.word	0x000308b0
        /*0a04*/ 	.short	0x0100
        /*0a06*/ 	.byte	0x08
	.zero		1


	//   ....[19]....
        /*0a08*/ 	.word	0x000008c0
        /*0a0c*/ 	.word	0x000000ff
        /*0a10*/ 	.word	0x000308c0
        /*0a14*/ 	.short	0x0100
        /*0a16*/ 	.byte	0x08
	.zero		1


	//   ....[20]....
        /*0a18*/ 	.word	0x000008d0
        /*0a1c*/ 	.word	0x000000ff
        /*0a20*/ 	.word	0x000308b8
        /*0a24*/ 	.short	0x0100
        /*0a26*/ 	.byte	0x08
	.zero		1


	//   ....[21]....
        /*0a28*/ 	.word	0x000008e0
        /*0a2c*/ 	.word	0x000000ff
        /*0a30*/ 	.word	0x000308c8
        /*0a34*/ 	.short	0x0100
        /*0a36*/ 	.byte	0x08
	.zero		1


	//   ....[22]....
        /*0a38*/ 	.word	0x00001eb0
        /*0a3c*/ 	.word	0x000000ff
        /*0a40*/ 	.word	0x00030800
        /*0a44*/ 	.short	0x010a
        /*0a46*/ 	.byte	0x26
	.zero		1


	//   ....[23]....
        /*0a48*/ 	.word	0x00001f30
        /*0a4c*/ 	.word	0x00000005
        /*0a50*/ 	.word	0x00030830
        /*0a54*/ 	.short	0x010a
        /*0a56*/ 	.byte	0x3f
	.zero		1


	//   ....[24]....
        /*0a58*/ 	.word	0x00001f90
        /*0a5c*/ 	.word	0x00000005
        /*0a60*/ 	.word	0x00030830
        /*0a64*/ 	.short	0x010a
        /*0a66*/ 	.byte	0x3f
	.zero		1


	//   ....[25]....
        /*0a68*/ 	.word	0x000029d0
        /*0a6c*/ 	.word	0x00000000
        /*0a70*/ 	.word	0x00000000
        /*0a74*/ 	.short	0x0101
        /*0a76*/ 	.byte	0x3f
	.zero		1


	//   ....[26]....
        /*0a78*/ 	.word	0x00004b40
        /*0a7c*/ 	.word	0x000000ff
        /*0a80*/ 	.word	0x00030830
        /*0a84*/ 	.short	0x010a
        /*0a86*/ 	.byte	0x07
	.zero		1


	//   ....[27]....
        /*0a88*/ 	.word	0x00004b80
        /*0a8c*/ 	.word	0x000000ff
        /*0a90*/ 	.word	0x00030830
        /*0a94*/ 	.short	0x010a
        /*0a96*/ 	.byte	0x07
	.zero		1


	//   ....[28]....
        /*0a98*/ 	.word	0x00005a10
        /*0a9c*/ 	.word	0x000000ff
        /*0aa0*/ 	.word	0x00030850
        /*0aa4*/ 	.short	0x010a
        /*0aa6*/ 	.byte	0x0e
	.zero		1


	//   ....[29]....
        /*0aa8*/ 	.word	0x00005a50
        /*0aac*/ 	.word	0x000000ff
        /*0ab0*/ 	.word	0x00030850
        /*0ab4*/ 	.short	0x010a
        /*0ab6*/ 	.byte	0x0e
	.zero		1


	//   ....[30]....
        /*0ab8*/ 	.word	0x00006090
        /*0abc*/ 	.word	0x00000098
        /*0ac0*/ 	.word	0x00000000
        /*0ac4*/ 	.short	0x0101
        /*0ac6*/ 	.byte	0x3f
	.zero		1


	//   ....[31]....
        /*0ac8*/ 	.word	0x000071d0
        /*0acc*/ 	.word	0x00000015
        /*0ad0*/ 	.word	0x00000000
        /*0ad4*/ 	.short	0x0101
        /*0ad6*/ 	.byte	0x3f
	.zero		1


	//   ....[32]....
        /*0ad8*/ 	.word	0x000079f0
        /*0adc*/ 	.word	0x000000ff
        /*0ae0*/ 	.word	0x00030830
        /*0ae4*/ 	.short	0x010a
        /*0ae6*/ 	.byte	0x06
	.zero		1


	//   ....[33]....
        /*0ae8*/ 	.word	0x00007a30
        /*0aec*/ 	.word	0x000000ff
        /*0af0*/ 	.word	0x00030830
        /*0af4*/ 	.short	0x010a
        /*0af6*/ 	.byte	0x06
	.zero		1


	//   ....[34]....
        /*0af8*/ 	.word	0x000088c0
        /*0afc*/ 	.word	0x000000ff
        /*0b00*/ 	.word	0x00030850
        /*0b04*/ 	.short	0x010a
        /*0b06*/ 	.byte	0x0e
	.zero		1


	//   ....[35]....
        /*0b08*/ 	.word	0x00008900
        /*0b0c*/ 	.word	0x000000ff
        /*0b10*/ 	.word	0x00030850
        /*0b14*/ 	.short	0x010a
        /*0b16*/ 	.byte	0x0e
	.zero		1


	//   ....[36]....
        /*0b18*/ 	.word	0x00009540
        /*0b1c*/ 	.word	0x00000099
        /*0b20*/ 	.word	0x00000000
        /*0b24*/ 	.short	0x0101
        /*0b26*/ 	.byte	0x3f
	.zero		1


	//   ....[37]....
        /*0b28*/ 	.word	0x000095e0
        /*0b2c*/ 	.word	0x00000010
        /*0b30*/ 	.word	0x00000000
        /*0b34*/ 	.short	0x0101
        /*0b36*/ 	.byte	0x3f
	.zero		1


	//   ....[38]....
        /*0b38*/ 	.word	0x00009b20
        /*0b3c*/ 	.word	0x000000ff
        /*0b40*/ 	.word	0x00030830
        /*0b44*/ 	.short	0x010a
        /*0b46*/ 	.byte	0x06
	.zero		1


	//   ....[39]....
        /*0b48*/ 	.word	0x00009b60
        /*0b4c*/ 	.word	0x000000ff
        /*0b50*/ 	.word	0x00030830
        /*0b54*/ 	.short	0x010a
        /*0b56*/ 	.byte	0x06
	.zero		1


	//   ....[40]....
        /*0b58*/ 	.word	0x0000a9f0
        /*0b5c*/ 	.word	0x000000ff
        /*0b60*/ 	.word	0x00030850
        /*0b64*/ 	.short	0x010a
        /*0b66*/ 	.byte	0x0a
	.zero		1


	//   ....[41]....
        /*0b68*/ 	.word	0x0000aa30
        /*0b6c*/ 	.word	0x000000ff
        /*0b70*/ 	.word	0x00030850
        /*0b74*/ 	.short	0x010a
        /*0b76*/ 	.byte	0x0a
	.zero		1


	//   ....[42]....
        /*0b78*/ 	.word	0x0000b070
        /*0b7c*/ 	.word	0x00000002
        /*0b80*/ 	.word	0x00000000
        /*0b84*/ 	.short	0x0101
        /*0b86*/ 	.byte	0x3f
	.zero		1


	//   ....[43]....
        /*0b88*/ 	.word	0x0000c210
        /*0b8c*/ 	.word	0x0000009b
        /*0b90*/ 	.word	0x00000000
        /*0b94*/ 	.short	0x0101
        /*0b96*/ 	.byte	0x3f
	.zero		1


	//   ....[44]....
        /*0b98*/ 	.word	0x0000ce20
        /*0b9c*/ 	.word	0x000000ff
        /*0ba0*/ 	.word	0x00030850
        /*0ba4*/ 	.short	0x010a
        /*0ba6*/ 	.byte	0x05
	.zero		1


	//   ....[45]....
        /*0ba8*/ 	.word	0x0000ce60
        /*0bac*/ 	.word	0x000000ff
        /*0bb0*/ 	.word	0x00030850
        /*0bb4*/ 	.short	0x010a
        /*0bb6*/ 	.byte	0x05
	.zero		1


	//   ....[46]....
        /*0bb8*/ 	.word	0x0000d2c0
        /*0bbc*/ 	.word	0x00000009
        /*0bc0*/ 	.word	0x00000000
        /*0bc4*/ 	.short	0x0101
        /*0bc6*/ 	.byte	0x3f
	.zero		1


	//   ....[47]....
        /*0bc8*/ 	.word	0x0000f5b0
        /*0bcc*/ 	.word	0x000000a8
        /*0bd0*/ 	.word	0x00000000
        /*0bd4*/ 	.short	0x0101
        /*0bd6*/ 	.byte	0x3f
	.zero		1


	//   ....[48]....
        /*0bd8*/ 	.word	0x00012990
        /*0bdc*/ 	.word	0x00000000
        /*0be0*/ 	.word	0x00030840
        /*0be4*/ 	.short	0x010a
        /*0be6*/ 	.byte	0x3f
	.zero		1


	//   ....[49]....
        /*0be8*/ 	.word	0x00013ab0
        /*0bec*/ 	.word	0x00000008
        /*0bf0*/ 	.word	0x00030800
        /*0bf4*/ 	.short	0x0107
        /*0bf6*/ 	.byte	0x3f
	.zero		1


	//   ....[50]....
        /*0bf8*/ 	.word	0x00013bc0
        /*0bfc*/ 	.word	0x00000002
        /*0c00*/ 	.word	0x00030800
        /*0c04*/ 	.short	0x0101
        /*0c06*/ 	.byte	0x3f
	.zero		1


	//   ....[51]....
        /*0c08*/ 	.word	0x00013be0
        /*0c0c*/ 	.word	0x00000002
        /*0c10*/ 	.word	0x00030820
        /*0c14*/ 	.short	0x010a
        /*0c16*/ 	.byte	0x3f
	.zero		1


	//   ....[52]....
        /*0c18*/ 	.word	0x00013f70
        /*0c1c*/ 	.word	0x00000003
        /*0c20*/ 	.word	0x00030840
        /*0c24*/ 	.short	0x010a
        /*0c26*/ 	.byte	0x3f
	.zero		1


	//   ....[53]....
        /*0c28*/ 	.word	0x00014530
        /*0c2c*/ 	.word	0x00000003
        /*0c30*/ 	.word	0x00000060
        /*0c34*/ 	.short	0x010a
        /*0c36*/ 	.byte	0x3f
	.zero		1


	//   ....[54]....
        /*0c38*/ 	.word	0x00014e20
        /*0c3c*/ 	.word	0x00000003
        /*0c40*/ 	.word	0x00030840
        /*0c44*/ 	.short	0x010a
        /*0c46*/ 	.byte	0x3f
	.zero		1


	//   ....[55]....
        /*0c48*/ 	.word	0x000153e0
        /*0c4c*/ 	.word	0x00000002
        /*0c50*/ 	.word	0x00000060
        /*0c54*/ 	.short	0x010a
        /*0c56*/ 	.byte	0x3f
	.zero		1


	//   ....[56]....
        /*0c58*/ 	.word	0x00015be0
        /*0c5c*/ 	.word	0x00000002
        /*0c60*/ 	.word	0x00030840
        /*0c64*/ 	.short	0x010a
        /*0c66*/ 	.byte	0x3f
	.zero		1


	//   ....[57]....
        /*0c68*/ 	.word	0x000161a0
        /*0c6c*/ 	.word	0x00000002
        /*0c70*/ 	.word	0x00000060
        /*0c74*/ 	.short	0x010a
        /*0c76*/ 	.byte	0x3f
	.zero		1


	//   ....[58]....
        /*0c78*/ 	.word	0x00016930
        /*0c7c*/ 	.word	0x00000000
        /*0c80*/ 	.word	0x00030860
        /*0c84*/ 	.short	0x010a
        /*0c86*/ 	.byte	0x3f
	.zero		1


	//   ....[59]....
        /*0c88*/ 	.word	0x00017c40
        /*0c8c*/ 	.word	0x00000000
        /*0c90*/ 	.word	0x00030820
        /*0c94*/ 	.short	0x010a
        /*0c96*/ 	.byte	0x3f
	.zero		1


	//   ....[60]....
        /*0c98*/ 	.word	0x00017e20
        /*0c9c*/ 	.word	0x00000006
        /*0ca0*/ 	.word	0x00000000
        /*0ca4*/ 	.short	0x010a
        /*0ca6*/ 	.byte	0x3f
	.zero		1


	//   ....[61]....
        /*0ca8*/ 	.word	0x00017e90
        /*0cac*/ 	.word	0x00000007
        /*0cb0*/ 	.word	0x00000000
        /*0cb4*/ 	.short	0x010a
        /*0cb6*/ 	.byte	0x3f
	.zero		1


	//   ....[62]....
        /*0cb8*/ 	.word	0x00017f00
        /*0cbc*/ 	.word	0x00000004
        /*0cc0*/ 	.word	0x00000000
        /*0cc4*/ 	.short	0x010a
        /*0cc6*/ 	.byte	0x3f
	.zero		1


	//   ....[63]....
        /*0cc8*/ 	.word	0x00017f30
        /*0ccc*/ 	.word	0x00000003
        /*0cd0*/ 	.word	0x00000000
        /*0cd4*/ 	.short	0x010a
        /*0cd6*/ 	.byte	0x3f
	.zero		1


	//   ....[64]....
        /*0cd8*/ 	.word	0x00017fa0
        /*0cdc*/ 	.word	0x00000003
        /*0ce0*/ 	.word	0x00030800
        /*0ce4*/ 	.short	0x010a
        /*0ce6*/ 	.byte	0x3f
	.zero		1


	//   ....[65]....
        /*0ce8*/ 	.word	0x00017ff0
        /*0cec*/ 	.word	0x00000005
        /*0cf0*/ 	.word	0x00030830
        /*0cf4*/ 	.short	0x010a
        /*0cf6*/ 	.byte	0x3f
	.zero		1


	//   ....[66]....
        /*0cf8*/ 	.word	0x00018050
        /*0cfc*/ 	.word	0x00000098
        /*0d00*/ 	.word	0x00030830
        /*0d04*/ 	.short	0x010a
        /*0d06*/ 	.byte	0x3f
	.zero		1


	//   ....[67]....
        /*0d08*/ 	.word	0x000180b0
        /*0d0c*/ 	.word	0x00000015
        /*0d10*/ 	.word	0x00030850
        /*0d14*/ 	.short	0x010a
        /*0d16*/ 	.byte	0x3f
	.zero		1


	//   ....[68]....
        /*0d18*/ 	.word	0x00018110
        /*0d1c*/ 	.word	0x00000004
        /*0d20*/ 	.word	0x00030830
        /*0d24*/ 	.short	0x010a
        /*0d26*/ 	.byte	0x3f
	.zero		1


	//   ....[69]....
        /*0d28*/ 	.word	0x00018170
        /*0d2c*/ 	.word	0x00000003
        /*0d30*/ 	.word	0x00030850
        /*0d34*/ 	.short	0x010a
        /*0d36*/ 	.byte	0x3f
	.zero		1


	//   ....[70]....
        /*0d38*/ 	.word	0x000181d0
        /*0d3c*/ 	.word	0x00000004
        /*0d40*/ 	.word	0x00030830
        /*0d44*/ 	.short	0x010a
        /*0d46*/ 	.byte	0x3f
	.zero		1


	//   ....[71]....
        /*0d48*/ 	.word	0x00018230
        /*0d4c*/ 	.word	0x00000003
        /*0d50*/ 	.word	0x00030850
        /*0d54*/ 	.short	0x010a
        /*0d56*/ 	.byte	0x3f
	.zero		1


	//   ....[72]....
        /*0d58*/ 	.word	0x00018290
        /*0d5c*/ 	.word	0x00000007
        /*0d60*/ 	.word	0x00030850
        /*0d64*/ 	.short	0x010a
        /*0d66*/ 	.byte	0x3f
	.zero		1


	//   ....[73]....
        /*0d68*/ 	.word	0x00018430
        /*0d6c*/ 	.word	0x00000000
        /*0d70*/ 	.word	0x00030840
        /*0d74*/ 	.short	0x010a
        /*0d76*/ 	.byte	0x3f
	.zero		1


	//   ....[74]....
        /*0d78*/ 	.word	0x00019110
        /*0d7c*/ 	.word	0x00000002
        /*0d80*/ 	.word	0x00030820
        /*0d84*/ 	.short	0x010a
        /*0d86*/ 	.byte	0x3f
	.zero		1


	//   ....[75]....
        /*0d88*/ 	.word	0x00019160
        /*0d8c*/ 	.word	0x00000003
        /*0d90*/ 	.word	0x00030840
        /*0d94*/ 	.short	0x010a
        /*0d96*/ 	.byte	0x3f
	.zero		1


	//   ....[76]....
        /*0d98*/ 	.word	0x000191b0
        /*0d9c*/ 	.word	0x00000003
        /*0da0*/ 	.word	0x00000060
        /*0da4*/ 	.short	0x010a
        /*0da6*/ 	.byte	0x3f
	.zero		1


	//   ....[77]....
        /*0da8*/ 	.word	0x00019200
        /*0dac*/ 	.word	0x00000003
        /*0db0*/ 	.word	0x00030840
        /*0db4*/ 	.short	0x010a
        /*0db6*/ 	.byte	0x3f
	.zero		1


	//   ....[78]....
        /*0db8*/ 	.word	0x00019250
        /*0dbc*/ 	.word	0x00000002
        /*0dc0*/ 	.word	0x00000060
        /*0dc4*/ 	.short	0x010a
        /*0dc6*/ 	.byte	0x3f
	.zero		1


	//   ....[79]....
        /*0dc8*/ 	.word	0x000192a0
        /*0dcc*/ 	.word	0x00000002
        /*0dd0*/ 	.word	0x00030840
        /*0dd4*/ 	.short	0x010a
        /*0dd6*/ 	.byte	0x3f
	.zero		1


	//   ....[80]....
        /*0dd8*/ 	.word	0x000192f0
        /*0ddc*/ 	.word	0x00000002
        /*0de0*/ 	.word	0x00000060
        /*0de4*/ 	.short	0x010a
        /*0de6*/ 	.byte	0x3f
	.zero		1


	//   ....[81]....
        /*0de8*/ 	.word	0x00019340
        /*0dec*/ 	.word	0x00000000
        /*0df0*/ 	.word	0x00030860
        /*0df4*/ 	.short	0x010a
        /*0df6*/ 	.byte	0x3f
	.zero		1


	//   ....[82]....
        /*0df8*/ 	.word	0x00019da0
        /*0dfc*/ 	.word	0x00000000
        /*0e00*/ 	.word	0x00030820
        /*0e04*/ 	.short	0x010a
        /*0e06*/ 	.byte	0x3f
	.zero		1


	//   ....[83]....
        /*0e08*/ 	.word	0x00019f40
        /*0e0c*/ 	.word	0x00000006
        /*0e10*/ 	.word	0x00000000
        /*0e14*/ 	.short	0x010a
        /*0e16*/ 	.byte	0x3f
	.zero		1


	//   ....[84]....
        /*0e18*/ 	.word	0x00019f90
        /*0e1c*/ 	.word	0x00000007
        /*0e20*/ 	.word	0x00000000
        /*0e24*/ 	.short	0x010a
        /*0e26*/ 	.byte	0x3f
	.zero		1


	//   ....[85]....
        /*0e28*/ 	.word	0x00019fe0
        /*0e2c*/ 	.word	0x00000004
        /*0e30*/ 	.word	0x00000000
        /*0e34*/ 	.short	0x010a
        /*0e36*/ 	.byte	0x3f
	.zero		1


	//----- nvinfo : EIATTR_NUM_MBARRIERS
	.align		4
.L_245:
        /*0e38*/ 	.byte	0x03, 0x38
        /*0e3a*/ 	.short	0x0016


	//----- nvinfo : EIATTR_EXIT_INSTR_OFFSETS
	.align		4
        /*0e3c*/ 	.byte	0x04, 0x1c
        /*0e3e*/ 	.short	(.L_247 - .L_246)


	//   ....[0]....
.L_246:
        /*0e40*/ 	.word	0x00000a50


	//   ....[1]....
        /*0e44*/ 	.word	0x00010a30


	//   ....[2]....
        /*0e48*/ 	.word	0x00017f80


	//----- nvinfo : EIATTR_MAX_THREADS
	.align		4
.L_247:
        /*0e4c*/ 	.byte	0x04, 0x05
        /*0e4e*/ 	.short	(.L_249 - .L_248)
.L_248:
        /*0e50*/ 	.word	0x00000180
        /*0e54*/ 	.word	0x00000001
        /*0e58*/ 	.word	0x00000001


	//----- nvinfo : EIATTR_CRS_STACK_SIZE
	.align		4
.L_249:
        /*0e5c*/ 	.byte	0x04, 0x1e
        /*0e5e*/ 	.short	(.L_251 - .L_250)
.L_250:
        /*0e60*/ 	.word	0x00000000


	//----- nvinfo : EIATTR_CBANK_PARAM_SIZE
	.align		4
.L_251:
        /*0e64*/ 	.byte	0x03, 0x19
        /*0e66*/ 	.short	0x0af0


	//----- nvinfo : EIATTR_PARAM_CBANK
	.align		4
        /*0e68*/ 	.byte	0x04, 0x0a
        /*0e6a*/ 	.short	(.L_253 - .L_252)
	.align		4
.L_252:
        /*0e6c*/ 	.word	index@(.nv.constant0._ZN7cutlass13device_kernelIN5flash11enable_sm90INS1_16FlashAttnFwdSm90INS1_25CollectiveMainloopFwdSm90ILi2EN4cute5tupleIJNS5_1CILi1EEES8_S8_EEENS6_IJNS7_ILi128EEENS7_ILi64EEENS7_ILi256EEEEEELi256ENS_10bfloat16_tEfNS_4arch4Sm90ELb0ELb1ELb1ELb1ELb0ELb0ELb0ELb1ELb1ELb1ELb0ELb0EEENS1_21CollectiveEpilogueFwdINS6_IJSA_SC_SB_EEES9_SE_SG_Li256ELb1ELb1ELb0ELb0EEENS1_36VarlenDynamicPersistentTileSchedulerILi128ELi64ELi256ELi128ELb0ELb1ELb1ELb1ELb0ELb1EEEEEEEEEvNT_6ParamsE)
        /*0e70*/ 	.short	0x0210
        /*0e72*/ 	.short	0x0af0


	//----- nvinfo : EIATTR_SW_WAR
	.align		4
.L_253:
        /*0e74*/ 	.byte	0x04, 0x36
        /*0e76*/ 	.short	(.L_255 - .L_254)
.L_254:
        /*0e78*/ 	.word	0x00000008
.L_255:


//--------------------- .nv.info._ZN7cutlass13device_kernelIN5flash11enable_sm90INS1_16FlashAttnFwdSm90INS1_25CollectiveMainloopFwdSm90ILi2EN4cute5tupleIJNS5_1CILi1EEES8_S8_EEENS6_IJNS7_ILi128EEENS7_ILi64EEENS7_ILi256EEEEEELi256ENS_10bfloat16_tEfNS_4arch4Sm90ELb0ELb1ELb1ELb1ELb0ELb1ELb0ELb1ELb1ELb1ELb0ELb0EEENS1_21CollectiveEpilogueFwdINS6_IJSA_SC_SB_EEES9_SE_SG_Li256ELb1ELb1ELb0ELb0EEENS1_36VarlenDynamicPersistentTileSchedulerILi128ELi64ELi256ELi128ELb0ELb1ELb1ELb1ELb0ELb1EEEEEEEEEvNT_6ParamsE --------------------------
	.section	.nv.info._ZN7cutlass13device_kernelIN5flash11enable_sm90INS1_16FlashAttnFwdSm90INS1_25CollectiveMainloopFwdSm90ILi2EN4cute5tupleIJNS5_1CILi1EEES8_S8_EEENS6_IJNS7_ILi128EEENS7_ILi64EEENS7_ILi256EEEEEELi256ENS_10bfloat16_tEfNS_4arch4Sm90ELb0ELb1ELb1ELb1ELb0ELb1ELb0ELb1ELb1ELb1ELb0ELb0EEENS1_21CollectiveEpilogueFwdINS6_IJSA_SC_SB_EEES9_SE_SG_Li256ELb1ELb1ELb0ELb0EEENS1_36VarlenDynamicPersistentTileSchedulerILi128ELi64ELi256ELi128ELb0ELb1ELb1ELb1ELb0ELb1EEEEEEEEEvNT_6ParamsE,"",@"SHT_CUDA_INFO"
	.sectionflags	@""
	.align	4


	//----- nvinfo : EIATTR_CUDA_API_VERSION
	.align		4
        /*0000*/ 	.byte	0x04, 0x37
        /*0002*/ 	.short	(.L_257 - .L_256)
.L_256:
        /*0004*/ 	.word	0x00000082


	//----- nvinfo : EIATTR_KPARAM_INFO
	.align		4
.L_257:
        /*0008*/ 	.byte	0x04, 0x17
        /*000a*/ 	.short	(.L_259 - .L_258)
.L_258:
        /*000c*/ 	.word	0x00000000
        /*0010*/ 	.short	0x0000
        /*0012*/ 	.short	0x0070
        /*0014*/ 	.byte	0x00, 0xf0, 0x01, 0x2a


	//----- nvinfo : EIATTR_SPARSE_MMA_MASK
	.align		4
.L_259:
        /*0018*/ 	.byte	0x03, 0x50
        /*001a*/ 	.short	0x0000


	//----- nvinfo : EIATTR_MAXREG_COUNT
	.align		4
        /*001c*/ 	.byte	0x03, 0x1b
        /*001e*/ 	.short	0x00a8


	//----- nvinfo : EIATTR_NUM_BARRIERS
	.align		4
        /*0020*/ 	.byte	0x02, 0x4c
        /*0022*/ 	.byte	0x10
	.zero		1


	//----- nvinfo : EIATTR_EXTERNS
	.align		4
        /*0024*/ 	.byte	0x04, 0x0f
        /*0026*/ 	.short	(.L_261 - .L_260)


	//   ....[0]....
	.align		4
.L_260:
        /*0028*/ 	.word	index@(__assertfail)


	//----- nvinfo : EIATTR_ANNOTATIONS
	.align		4
.L_261:
        /*002c*/ 	.byte	0x04, 0x55
        /*002e*/ 	.short	(.L_263 - .L_262)


	//   ....[0]....
.L_262:
        /* <DEDUP_REMOVED lines=155> */


	//----- nvinfo : EIATTR_MERCURY_ISA_VERSION
	.align		4
.L_263:
        /*09c8*/ 	.byte	0x03, 0x5f
        /*09ca*/ 	.short	0x0101


	//----- nvinfo : EIATTR_UNUSED_LOAD_BYTE_OFFSET
	.align		4
        /*09cc*/ 	.byte	0x04, 0x44
        /*09ce*/ 	.short	(.L_265 - .L_264)


	//   ....[0]....
.L_264:
        /*09d0*/ 	.word	0x00000a80
        /*09d4*/ 	.word	0x0000fff0


	//   ....[1]....
        /*09d8*/ 	.word	0x00020080
        /*09dc*/ 	.word	0x0000fff0


	//----- nvinfo : EIATTR_INT_WARP_WIDE_INSTR_OFFSETS
	.align		4
.L_265:
        /*09e0*/ 	.byte	0x04, 0x31
        /*09e2*/ 	.short	(.L_267 - .L_266)


	//   ....[0]....
.L_266:
        /*09e4*/ 	.word	0x00000180


	//   ....[1]....
        /*09e8*/ 	.word	0x000001c0


	//   ....[2]....
        /*09ec*/ 	.word	0x00000280


	//   ....[3]....
        /*09f0*/ 	.word	0x000263c0


	//   ....[4]....
        /*09f4*/ 	.word	0x00026450


	//   ....[5]....
        /*09f8*/ 	.word	0x0002a980


	//   ....[6]....
        /*09fc*/ 	.word	0x0002a9e0


	//----- nvinfo : EIATTR_COOP_GROUP_MASK_REGIDS
	.align		4
.L_267:
        /*0a00*/ 	.byte	0x04, 0x29
        /*0a02*/ 	.short	(.L_269 - .L_268)


	//   ....[0]....
.L_268:
        /*0a04*/ 	.word	0xffffffff


	//   ....[1]....
        /*0a08*/ 	.word	0xffffffff


	//   ....[2]....
        /*0a0c*/ 	.word	0xffffffff


	//   ....[3]....
        /*0a10*/ 	.word	0xffffffff


	//   ....[4]....
        /*0a14*/ 	.word	0xffffffff


	//   ....[5]....
        /*0a18*/ 	.word	0xffffffff


	//   ....[6]....
        /*0a1c*/ 	.word	0xffffffff


	//   ....[7]....
        /*0a20*/ 	.word	0xffffffff


	//   ....[8]....
        /*0a24*/ 	.word	0xffffffff


	//   ....[9]....
        /*0a28*/ 	.word	0xffffffff


	//   ....[10]....
        /*0a2c*/ 	.word	0xffffffff


	//   ....[11]....
        /*0a30*/ 	.word	0xffffffff


	//   ....[12]....
        /*0a34*/ 	.word	0xffffffff


	//   ....[13]....
        /*0a38*/ 	.word	0xffffffff


	//   ....[14]....
        /*0a3c*/ 	.word	0xffffffff


	//   ....[15]....
        /*0a40*/ 	.word	0xffffffff


	//   ....[16]....
        /*0a44*/ 	.word	0xffffffff


	//   ....[17]....
        /*0a48*/ 	.word	0xffffffff


	//   ....[18]....
        /*0a4c*/ 	.word	0xffffffff


	//   ....[19]....
        /*0a50*/ 	.word	0xffffffff


	//   ....[20]....
        /*0a54*/ 	.word	0xffffffff


	//   ....[21]....
        /*0a58*/ 	.word	0xffffffff


	//   ....[22]....
        /*0a5c*/ 	.word	0xffffffff


	//   ....[23]....
        /*0a60*/ 	.word	0xffffffff


	//   ....[24]....
        /*0a64*/ 	.word	0xffffffff


	//   ....[25]....
        /*0a68*/ 	.word	0xffffffff


	//   ....[26]....
        /*0a6c*/ 	.word	0xffffffff


	//   ....[27]....
        /*0a70*/ 	.word	0xffffffff


	//   ....[28]....
        /*0a74*/ 	.word	0xffffffff


	//   ....[29]....
        /*0a78*/ 	.word	0xffffffff


	//   ....[30]....
        /*0a7c*/ 	.word	0xffffffff


	//   ....[31]....
        /*0a80*/ 	.word	0xffffffff


	//   ....[32]....
        /*0a84*/ 	.word	0xffffffff


	//   ....[33]....
        /*0a88*/ 	.word	0xffffffff


	//   ....[34]....
        /*0a8c*/ 	.word	0xffffffff


	//   ....[35]....
        /*0a90*/ 	.word	0xffffffff


	//   ....[36]....
        /*0a94*/ 	.word	0xffffffff


	//   ....[37]....
        /*0a98*/ 	.word	0xffffffff


	//   ....[38]....
        /*0a9c*/ 	.word	0xffffffff


	//   ....[39]....
        /*0aa0*/ 	.word	0xffffffff


	//   ....[40]....
        /*0aa4*/ 	.word	0xffffffff


	//   ....[41]....
        /*0aa8*/ 	.word	0xffffffff


	//   ....[42]....
        /*0aac*/ 	.word	0xffffffff


	//   ....[43]....
        /*0ab0*/ 	.word	0xffffffff


	//   ....[44]....
        /*0ab4*/ 	.word	0xffffffff


	//   ....[45]....
        /*0ab8*/ 	.word	0xffffffff


	//   ....[46]....
        /*0abc*/ 	.word	0xffffffff


	//   ....[47]....
        /*0ac0*/ 	.word	0xffffffff


	//   ....[48]....
        /*0ac4*/ 	.word	0xffffffff


	//   ....[49]....
        /*0ac8*/ 	.word	0xffffffff


	//   ....[50]....
        /*0acc*/ 	.word	0xffffffff


	//   ....[51]....
        /*0ad0*/ 	.word	0xffffffff


	//   ....[52]....
        /*0ad4*/ 	.word	0xffffffff


	//   ....[53]....
        /*0ad8*/ 	.word	0xffffffff


	//   ....[54]....
        /*0adc*/ 	.word	0xffffffff


	//   ....[55]....
        /*0ae0*/ 	.word	0xffffffff


	//   ....[56]....
        /*0ae4*/ 	.word	0xffffffff


	//   ....[57]....
        /*0ae8*/ 	.word	0xffffffff


	//   ....[58]....
        /*0aec*/ 	.word	0xffffffff


	//   ....[59]....
        /*0af0*/ 	.word	0xffffffff


	//   ....[60]....
        /*0af4*/ 	.word	0xffffffff


	//   ....[61]....
        /*0af8*/ 	.word	0xffffffff


	//   ....[62]....
        /*0afc*/ 	.word	0xffffffff


	//   ....[63]....
        /*0b00*/ 	.word	0xffffffff


	//   ....[64]....
        /*0b04*/ 	.word	0xffffffff


	//   ....[65]....
        /*0b08*/ 	.word	0xffffffff


	//   ....[66]....
        /*0b0c*/ 	.word	0xffffffff


	//   ....[67]....
        /*0b10*/ 	.word	0xffffffff


	//   ....[68]....
        /*0b14*/ 	.word	0xffffffff


	//   ....[69]....
        /*0b18*/ 	.word	0xffffffff


	//   ....[70]....
        /*0b1c*/ 	.word	0xffffffff


	//   ....[71]....
        /*0b20*/ 	.word	0xffffffff


	//   ....[72]....
        /*0b24*/ 	.word	0xffffffff


	//   ....[73]....
        /*0b28*/ 	.word	0xffffffff


	//   ....[74]....
        /*0b2c*/ 	.word	0xffffffff


	//   ....[75]....
        /*0b30*/ 	.word	0xffffffff


	//   ....[76]....
        /*0b34*/ 	.word	0xffffffff


	//   ....[77]....
        /*0b38*/ 	.word	0xffffffff


	//   ....[78]....
        /*0b3c*/ 	.word	0xffffffff


	//   ....[79]....
        /*0b40*/ 	.word	0xffffffff


	//   ....[80]....
        /*0b44*/ 	.word	0xffffffff


	//   ....[81]....
        /*0b48*/ 	.word	0xffffffff


	//   ....[82]....
        /*0b4c*/ 	.word	0xffffffff


	//   ....[83]....
        /*0b50*/ 	.word	0xffffffff


	//   ....[84]....
        /*0b54*/ 	.word	0xffffffff


	//   ....[85]....
        /*0b58*/ 	.word	0xffffffff


	//   ....[86]....
        /*0b5c*/ 	.word	0xffffffff


	//   ....[87]....
        /*0b60*/ 	.word	0xffffffff


	//   ....[88]....
        /*0b64*/ 	.word	0xffffffff


	//   ....[89]....
        /*0b68*/ 	.word	0xffffffff


	//   ....[90]....
        /*0b6c*/ 	.word	0xffffffff


	//   ....[91]....
        /*0b70*/ 	.word	0xffffffff


	//   ....[92]....
        /*0b74*/ 	.word	0xffffffff


	//   ....[93]....
        /*0b78*/ 	.word	0xffffffff


	//   ....[94]....
        /*0b7c*/ 	.word	0xffffffff


	//   ....[95]....
        /*0b80*/ 	.word	0xffffffff


	//   ....[96]....
        /*0b84*/ 	.word	0xffffffff


	//   ....[97]....
        /*0b88*/ 	.word	0xffffffff


	//   ....[98]....
        /*0b8c*/ 	.word	0xffffffff


	//   ....[99]....
        /*0b90*/ 	.word	0xffffffff


	//   ....[100]....
        /*0b94*/ 	.word	0xffffffff


	//   ....[101]....
        /*0b98*/ 	.word	0xffffffff


	//   ....[102]....
        /*0b9c*/ 	.word	0xffffffff


	//   ....[103]....
        /*0ba0*/ 	.word	0xffffffff


	//   ....[104]....
        /*0ba4*/ 	.word	0xffffffff


	//   ....[105]....
        /*0ba8*/ 	.word	0xffffffff


	//   ....[106]....
        /*0bac*/ 	.word	0xffffffff


	//   ....[107]....
        /*0bb0*/ 	.word	0xffffffff


	//   ....[108]....
        /*0bb4*/ 	.word	0xffffffff


	//   ....[109]....
        /*0bb8*/ 	.word	0xffffffff


	//   ....[110]....
        /*0bbc*/ 	.word	0xffffffff


	//   ....[111]....
        /*0bc0*/ 	.word	0xffffffff


	//   ....[112]....
        /*0bc4*/ 	.word	0xffffffff


	//   ....[113]....
        /*0bc8*/ 	.word	0xffffffff


	//   ....[114]....
        /*0bcc*/ 	.word	0xffffffff


	//   ....[115]....
        /*0bd0*/ 	.word	0xffffffff


	//   ....[116]....
        /*0bd4*/ 	.word	0xffffffff


	//   ....[117]....
        /*0bd8*/ 	.word	0xffffffff


	//   ....[118]....
        /*0bdc*/ 	.word	0xffffffff


	//   ....[119]....
        /*0be0*/ 	.word	0xffffffff


	//   ....[120]....
        /*0be4*/ 	.word	0xffffffff


	//   ....[121]....
        /*0be8*/ 	.word	0xffffffff


	//   ....[122]....
        /*0bec*/ 	.word	0xffffffff


	//   ....[123]....
        /*0bf0*/ 	.word	0xffffffff


	//   ....[124]....
        /*0bf4*/ 	.word	0xffffffff


	//   ....[125]....
        /*0bf8*/ 	.word	0xffffffff


	//   ....[126]....
        /*0bfc*/ 	.word	0xffffffff


	//   ....[127]....
        /*0c00*/ 	.word	0xffffffff


	//   ....[128]....
        /*0c04*/ 	.word	0xffffffff


	//   ....[129]....
        /*0c08*/ 	.word	0xffffffff


	//   ....[130]....
        /*0c0c*/ 	.word	0xffffffff


	//   ....[131]....
        /*0c10*/ 	.word	0xffffffff


	//   ....[132]....
        /*0c14*/ 	.word	0xffffffff


	//   ....[133]....
        /*0c18*/ 	.word	0xffffffff


	//   ....[134]....
        /*0c1c*/ 	.word	0xffffffff


	//   ....[135]....
        /*0c20*/ 	.word	0xffffffff


	//   ....[136]....
        /*0c24*/ 	.word	0xffffffff


	//   ....[137]....
        /*0c28*/ 	.word	0xffffffff


	//   ....[138]....
        /*0c2c*/ 	.word	0x0500000f


	//   ....[139]....
        /*0c30*/ 	.word	0x0500000f


	//   ....[140]....
        /*0c34*/ 	.word	0x0500000f


	//   ....[141]....
        /*0c38*/ 	.word	0x0500000f


	//   ....[142]....
        /*0c3c*/ 	.word	0x0500000f


	//   ....[143]....
        /*0c40*/ 	.word	0x0500000f


	//   ....[144]....
        /*0c44*/ 	.word	0x0500000f


	//   ....[145]....
        /*0c48*/ 	.word	0x0500000f


	//   ....[146]....
        /*0c4c*/ 	.word	0x0500000f


	//   ....[147]....
        /*0c50*/ 	.word	0x0500000f


	//   ....[148]....
        /*0c54*/ 	.word	0x0500000f


	//   ....[149]....
        /*0c58*/ 	.word	0x0500000f


	//   ....[150]....
        /*0c5c*/ 	.word	0x0500000f


	//   ....[151]....
        /*0c60*/ 	.word	0x0500000f


	//   ....[152]....
        /*0c64*/ 	.word	0x0500000f


	//   ....[153]....
        /*0c68*/ 	.word	0x0500000f


	//   ....[154]....
        /*0c6c*/ 	.word	0x0500000f


	//   ....[155]....
        /*0c70*/ 	.word	0x0500000f


	//   ....[156]....
        /*0c74*/ 	.word	0x0500000f


	//   ....[157]....
        /*0c78*/ 	.word	0x0500000f


	//   ....[158]....
        /*0c7c*/ 	.word	0x0500000f


	//   ....[159]....
        /*0c80*/ 	.word	0x0500000f


	//   ....[160]....
        /*0c84*/ 	.word	0x0500000f


	//   ....[161]....
        /*0c88*/ 	.word	0x0500000f


	//   ....[162]....
        /*0c8c*/ 	.word	0x0500000f


	//   ....[163]....
        /*0c90*/ 	.word	0x0500000f


	//   ....[164]....
        /*0c94*/ 	.word	0x0500000f


	//   ....[165]....
        /*0c98*/ 	.word	0x0500000f


	//   ....[166]....
        /*0c9c*/ 	.word	0x0500000f


	//   ....[167]....
        /*0ca0*/ 	.word	0x0500000f


	//   ....[168]....
        /*0ca4*/ 	.word	0x0500000f


	//   ....[169]....
        /*0ca8*/ 	.word	0x0500000f


	//   ....[170]....
        /*0cac*/ 	.word	0x0500000f


	//   ....[171]....
        /*0cb0*/ 	.word	0x0500000f


	//   ....[172]....
        /*0cb4*/ 	.word	0x0500000f


	//   ....[173]....
        /*0cb8*/ 	.word	0x0500000f


	//   ....[174]....
        /*0cbc*/ 	.word	0x0500000f


	//   ....[175]....
        /*0cc0*/ 	.word	0x0500000f


	//   ....[176]....
        /*0cc4*/ 	.word	0x0500000f


	//   ....[177]....
        /*0cc8*/ 	.word	0x0500000f


	//   ....[178]....
        /*0ccc*/ 	.word	0x0500000f


	//   ....[179]....
        /*0cd0*/ 	.word	0x0500000f


	//   ....[180]....
        /*0cd4*/ 	.word	0x0500000f


	//   ....[181]....
        /*0cd8*/ 	.word	0x0500000f


	//   ....[182]....
        /*0cdc*/ 	.word	0x0500000f


	//   ....[183]....
        /*0ce0*/ 	.word	0x0500000f


	//   ....[184]....
        /*0ce4*/ 	.word	0x0500000f


	//   ....[185]....
        /*0ce8*/ 	.word	0x0500000f


	//   ....[186]....
        /*0cec*/ 	.word	0x0500000f


	//   ....[187]....
        /*0cf0*/ 	.word	0x0500000f


	//   ....[188]....
        /*0cf4*/ 	.word	0x0500000f


	//   ....[189]....
        /*0cf8*/ 	.word	0x0500000f


	//   ....[190]....
        /*0cfc*/ 	.word	0x0500000f


	//   ....[191]....
        /*0d00*/ 	.word	0x0500000f


	//   ....[192]....
        /*0d04*/ 	.word	0x0500000f


	//   ....[193]....
        /*0d08*/ 	.word	0x0500000f


	//   ....[194]....
        /*0d0c*/ 	.word	0x0500000f


	//   ....[195]....
        /*0d10*/ 	.word	0x0500000f


	//   ....[196]....
        /*0d14*/ 	.word	0x0500000f


	//   ....[197]....
        /*0d18*/ 	.word	0x0500000f


	//   ....[198]....
        /*0d1c*/ 	.word	0x0500000f


	//   ....[199]....
        /*0d20*/ 	.word	0x0500000f


	//   ....[200]....
        /*0d24*/ 	.word	0x0500000f


	//   ....[201]....
        /*0d28*/ 	.word	0x0500000f


	//   ....[202]....
        /*0d2c*/ 	.word	0x0500000f


	//   ....[203]....
        /*0d30*/ 	.word	0x0500000f


	//   ....[204]....
        /*0d34*/ 	.word	0x0500000f


	//   ....[205]....
        /*0d38*/ 	.word	0x0500000f


	//----- nvinfo : EIATTR_COOP_GROUP_INSTR_OFFSETS
	.align		4
.L_269:
        /*0d3c*/ 	.byte	0x04, 0x28
        /*0d3e*/ 	.short	(.L_271 - .L_270)


	//   ....[0]....
.L_270:
        /*0d40*/ 	.word	0x00000060


	//   ....[1]....
        /*0d44*/ 	.word	0x00000190


	//   ....[2]....
        /*0d48*/ 	.word	0x00000290


	//   ....[3]....
        /*0d4c*/ 	.word	0x00000400


	//   ....[4]....
        /*0d50*/ 	.word	0x00000560


	//   ....[5]....
        /*0d54*/ 	.word	0x00000680


	//   ....[6]....
        /*0d58*/ 	.word	0x000007e0


	//   ....[7]....
        /*0d5c*/ 	.word	0x00009200


	//   ....[8]....
        /*0d60*/ 	.word	0x00009960


	//   ....[9]....
        /*0d64*/ 	.word	0x00009970


	//   ....[10]....
        /*0d68*/ 	.word	0x00009980


	//   ....[11]....
        /*0d6c*/ 	.word	0x00009990


	//   ....[12]....
        /*0d70*/ 	.word	0x00009f40


	//   ....[13]....
        /*0d74*/ 	.word	0x00009f50


	//   ....[14]....
        /*0d78*/ 	.word	0x00009f60


	//   ....[15]....
        /*0d7c*/ 	.word	0x00009f70


	//   ....[16]....
        /*0d80*/ 	.word	0x0000a500


	//   ....[17]....
        /*0d84*/ 	.word	0x0000a510


	//   ....[18]....
        /*0d88*/ 	.word	0x0000a520


	//   ....[19]....
        /*0d8c*/ 	.word	0x0000a530


	//   ....[20]....
        /*0d90*/ 	.word	0x0000aae0


	//   ....[21]....
        /*0d94*/ 	.word	0x0000aaf0


	//   ....[22]....
        /*0d98*/ 	.word	0x0000ab00


	//   ....[23]....
        /*0d9c*/ 	.word	0x0000ab10


	//   ....[24]....
        /*0da0*/ 	.word	0x0000e5f0


	//   ....[25]....
        /*0da4*/ 	.word	0x0000e600


	//   ....[26]....
        /*0da8*/ 	.word	0x0000e610


	//   ....[27]....
        /*0dac*/ 	.word	0x0000e620


	//   ....[28]....
        /*0db0*/ 	.word	0x0000eaf0


	//   ....[29]....
        /*0db4*/ 	.word	0x0000eb00


	//   ....[30]....
        /*0db8*/ 	.word	0x0000eb10


	//   ....[31]....
        /*0dbc*/ 	.word	0x0000eb20


	//   ....[32]....
        /*0dc0*/ 	.word	0x0000efd0


	//   ....[33]....
        /*0dc4*/ 	.word	0x0000efe0


	//   ....[34]....
        /*0dc8*/ 	.word	0x0000eff0


	//   ....[35]....
        /*0dcc*/ 	.word	0x0000f000


	//   ....[36]....
        /*0dd0*/ 	.word	0x0000f4d0


	//   ....[37]....
        /*0dd4*/ 	.word	0x0000f4e0


	//   ....[38]....
        /*0dd8*/ 	.word	0x0000f4f0


	//   ....[39]....
        /*0ddc*/ 	.word	0x0000f500


	//   ....[40]....
        /*0de0*/ 	.word	0x00014250


	//   ....[41]....
        /*0de4*/ 	.word	0x000146c0


	//   ....[42]....
        /*0de8*/ 	.word	0x000151c0


	//   ....[43]....
        /*0dec*/ 	.word	0x000151e0


	//   ....[44]....
        /*0df0*/ 	.word	0x00015510


	//   ....[45]....
        /*0df4*/ 	.word	0x00015590


	//   ....[46]....
        /*0df8*/ 	.word	0x000179a0


	//   ....[47]....
        /*0dfc*/ 	.word	0x00017e60


	//   ....[48]....
        /*0e00*/ 	.word	0x00018480


	//   ....[49]....
        /*0e04*/ 	.word	0x000184a0


	//   ....[50]....
        /*0e08*/ 	.word	0x00018b90


	//   ....[51]....
        /*0e0c*/ 	.word	0x00018bc0


	//   ....[52]....
        /*0e10*/ 	.word	0x0001ae10


	//   ....[53]....
        /*0e14*/ 	.word	0x0001aea0


	//   ....[54]....
        /*0e18*/ 	.word	0x0001b2e0


	//   ....[55]....
        /*0e1c*/ 	.word	0x0001b340


	//   ....[56]....
        /*0e20*/ 	.word	0x0001d300


	//   ....[57]....
        /*0e24*/ 	.word	0x0001d800


	//   ....[58]....
        /*0e28*/ 	.word	0x0001de30


	//   ....[59]....
        /*0e2c*/ 	.word	0x0001de50


	//   ....[60]....
        /*0e30*/ 	.word	0x0001e550


	//   ....[61]....
        /*0e34*/ 	.word	0x0001e590


	//   ....[62]....
        /*0e38*/ 	.word	0x0001f4b0


	//   ....[63]....
        /*0e3c*/ 	.word	0x0001f5e0


	//   ....[64]....
        /*0e40*/ 	.word	0x0001f670


	//   ....[65]....
        /*0e44*/ 	.word	0x0001f680


	//   ....[66]....
        /*0e48*/ 	.word	0x00021180


	//   ....[67]....
        /*0e4c*/ 	.word	0x00021290


	//   ....[68]....
        /*0e50*/ 	.word	0x00021480


	//   ....[69]....
        /*0e54*/ 	.word	0x000214b0


	//   ....[70]....
        /*0e58*/ 	.word	0x00021a60


	//   ....[71]....
        /*0e5c*/ 	.word	0x00021aa0


	//   ....[72]....
        /*0e60*/ 	.word	0x00021bf0


	//   ....[73]....
        /*0e64*/ 	.word	0x00021c10


	//   ....[74]....
        /*0e68*/ 	.word	0x00021d50


	//   ....[75]....
        /*0e6c*/ 	.word	0x00021d70


	//   ....[76]....
        /*0e70*/ 	.word	0x00021ec0


	//   ....[77]....
        /*0e74*/ 	.word	0x00021ee0


	//   ....[78]....
        /*0e78*/ 	.word	0x00022800


	//   ....[79]....
        /*0e7c*/ 	.word	0x00022820


	//   ....[80]....
        /*0e80*/ 	.word	0x00022980


	//   ....[81]....
        /*0e84*/ 	.word	0x000229a0


	//   ....[82]....
        /*0e88*/ 	.word	0x00022ae0


	//   ....[83]....
        /*0e8c*/ 	.word	0x00022b00


	//   ....[84]....
        /*0e90*/ 	.word	0x00022c50


	//   ....[85]....
        /*0e94*/ 	.word	0x00022c70


	//   ....[86]....
        /*0e98*/ 	.word	0x00022e40


	//   ....[87]....
        /*0e9c*/ 	.word	0x00023010


	//   ....[88]....
        /*0ea0*/ 	.word	0x00023040


	//   ....[89]....
        /*0ea4*/ 	.word	0x00023070


	//   ....[90]....
        /*0ea8*/ 	.word	0x000230a0


	//   ....[91]....
        /*0eac*/ 	.word	0x000230d0


	//   ....[92]....
        /*0eb0*/ 	.word	0x00023100


	//   ....[93]....
        /*0eb4*/ 	.word	0x00023270


	//   ....[94]....
        /*0eb8*/ 	.word	0x000232a0


	//   ....[95]....
        /*0ebc*/ 	.word	0x000232d0


	//   ....[96]....
        /*0ec0*/ 	.word	0x00023300


	//   ....[97]....
        /*0ec4*/ 	.word	0x00023330


	//   ....[98]....
        /*0ec8*/ 	.word	0x00023360


	//   ....[99]....
        /*0ecc*/ 	.word	0x00023400


	//   ....[100]....
        /*0ed0*/ 	.word	0x00023460


	//   ....[101]....
        /*0ed4*/ 	.word	0x000234f0


	//   ....[102]....
        /*0ed8*/ 	.word	0x000245e0


	//   ....[103]....
        /*0edc*/ 	.word	0x00026980


	//   ....[104]....
        /*0ee0*/ 	.word	0x00027630


	//   ....[105]....
        /*0ee4*/ 	.word	0x00027650


	//   ....[106]....
        /*0ee8*/ 	.word	0x00027730


	//   ....[107]....
        /*0eec*/ 	.word	0x00027740


	//   ....[108]....
        /*0ef0*/ 	.word	0x000277f0


	//   ....[109]....
        /*0ef4*/ 	.word	0x00027800


	//   ....[110]....
        /*0ef8*/ 	.word	0x000278b0


	//   ....[111]....
        /*0efc*/ 	.word	0x000278c0


	//   ....[112]....
        /*0f00*/ 	.word	0x00027970


	//   ....[113]....
        /*0f04*/ 	.word	0x00027980


	//   ....[114]....
        /*0f08*/ 	.word	0x00027a30


	//   ....[115]....
        /*0f0c*/ 	.word	0x00027a40


	//   ....[116]....
        /*0f10*/ 	.word	0x00027af0


	//   ....[117]....
        /*0f14*/ 	.word	0x00027b00


	//   ....[118]....
        /*0f18*/ 	.word	0x00027b50


	//   ....[119]....
        /*0f1c*/ 	.word	0x00027ba0


	//   ....[120]....
        /*0f20*/ 	.word	0x0002b260


	//   ....[121]....
        /*0f24*/ 	.word	0x0002b290


	//   ....[122]....
        /*0f28*/ 	.word	0x0002b2d0


	//   ....[123]....
        /*0f2c*/ 	.word	0x0002b300


	//   ....[124]....
        /*0f30*/ 	.word	0x0002b330


	//   ....[125]....
        /*0f34*/ 	.word	0x0002b360


	//   ....[126]....
        /*0f38*/ 	.word	0x0002b390


	//   ....[127]....
        /*0f3c*/ 	.word	0x0002b3c0


	//   ....[128]....
        /*0f40*/ 	.word	0x0002b540


	//   ....[129]....
        /*0f44*/ 	.word	0x0002b570


	//   ....[130]....
        /*0f48*/ 	.word	0x0002b5a0


	//   ....[131]....
        /*0f4c*/ 	.word	0x0002b5d0


	//   ....[132]....
        /*0f50*/ 	.word	0x0002b600


	//   ....[133]....
        /*0f54*/ 	.word	0x0002b630


	//   ....[134]....
        /*0f58*/ 	.word	0x0002b6f0


	//   ....[135]....
        /*0f5c*/ 	.word	0x0002b710


	//   ....[136]....
        /*0f60*/ 	.word	0x0002b780


	//   ....[137]....
        /*0f64*/ 	.word	0x0002be50


	//   ....[138]....
        /*0f68*/ 	.word	0x0002c290


	//   ....[139]....
        /*0f6c*/ 	.word	0x0002c320


	//   ....[140]....
        /*0f70*/ 	.word	0x0002c370


	//   ....[141]....
        /*0f74*/ 	.word	0x0002c3c0


	//   ....[142]....
        /*0f78*/ 	.word	0x0002c450


	//   ....[143]....
        /*0f7c*/ 	.word	0x0002c4e0


	//   ....[144]....
        /*0f80*/ 	.word	0x0002c530


	//   ....[145]....
        /*0f84*/ 	.word	0x0002c580


	//   ....[146]....
        /*0f88*/ 	.word	0x0002c610


	//   ....[147]....
        /*0f8c*/ 	.word	0x0002c6a0


	//   ....[148]....
        /*0f90*/ 	.word	0x0002c6f0


	//   ....[149]....
        /*0f94*/ 	.word	0x0002c740


	//   ....[150]....
        /*0f98*/ 	.word	0x0002c7d0


	//   ....[151]....
        /*0f9c*/ 	.word	0x0002c860


	//   ....[152]....
        /*0fa0*/ 	.word	0x0002c8b0


	//   ....[153]....
        /*0fa4*/ 	.word	0x0002c900


	//   ....[154]....
        /*0fa8*/ 	.word	0x0002c9f0


	//   ....[155]....
        /*0fac*/ 	.word	0x0002ca80


	//   ....[156]....
        /*0fb0*/ 	.word	0x0002cad0


	//   ....[157]....
        /*0fb4*/ 	.word	0x0002cb20


	//   ....[158]....
        /*0fb8*/ 	.word	0x0002cbb0


	//   ....[159]....
        /*0fbc*/ 	.word	0x0002cc40


	//   ....[160]....
        /*0fc0*/ 	.word	0x0002cc90


	//   ....[161]....
        /*0fc4*/ 	.word	0x0002cce0


	//   ....[162]....
        /*0fc8*/ 	.word	0x0002cd70


	//   ....[163]....
        /*0fcc*/ 	.word	0x0002ce00


	//   ....[164]....
        /*0fd0*/ 	.word	0x0002ce50


	//   ....[165]....
        /*0fd4*/ 	.word	0x0002cea0


	//   ....[166]....
        /*0fd8*/ 	.word	0x0002cf30


	//   ....[167]....
        /*0fdc*/ 	.word	0x0002cfc0


	//   ....[168]....
        /*0fe0*/ 	.word	0x0002d010


	//   ....[169]....
        /*0fe4*/ 	.word	0x0002d060


	//   ....[170]....
        /*0fe8*/ 	.word	0x0002d400


	//   ....[171]....
        /*0fec*/ 	.word	0x0002d6f0


	//   ....[172]....
        /*0ff0*/ 	.word	0x0002d8d0


	//   ....[173]....
        /*0ff4*/ 	.word	0x0002d920


	//   ....[174]....
        /*0ff8*/ 	.word	0x0002d980


	//   ....[175]....
        /*0ffc*/ 	.word	0x0002daa0


	//   ....[176]....
        /*1000*/ 	.word	0x0002db00


	//   ....[177]....
        /*1004*/ 	.word	0x0002dc20


	//   ....[178]....
        /*1008*/ 	.word	0x0002dc80


	//   ....[179]....
        /*100c*/ 	.word	0x0002dda0


	//   ....[180]....
        /*1010*/ 	.word	0x0002de00


	//   ....[181]....
        /*1014*/ 	.word	0x0002df20


	//   ....[182]....
        /*1018*/ 	.word	0x0002df80


	//   ....[183]....
        /*101c*/ 	.word	0x0002e0a0


	//   ....[184]....
        /*1020*/ 	.word	0x0002e100


	//   ....[185]....
        /*1024*/ 	.word	0x0002e1e0


	//   ....[186]....
        /*1028*/ 	.word	0x0002e2b0


	//   ....[187]....
        /*102c*/ 	.word	0x0002e340


	//   ....[188]....
        /*1030*/ 	.word	0x0002e6e0


	//   ....[189]....
        /*1034*/ 	.word	0x0002e780


	//   ....[190]....
        /*1038*/ 	.word	0x0002e8a0


	//   ....[191]....
        /*103c*/ 	.word	0x0002e920


	//   ....[192]....
        /*1040*/ 	.word	0x0002e9a0


	//   ....[193]....
        /*1044*/ 	.word	0x0002ea20


	//   ....[194]....
        /*1048*/ 	.word	0x0002eaa0


	//   ....[195]....
        /*104c*/ 	.word	0x0002eb30


	//   ....[196]....
        /*1050*/ 	.word	0x0002ebd0


	//   ....[197]....
        /*1054*/ 	.word	0x0002ec80


	//   ....[198]....
        /*1058*/ 	.word	0x0002ed00


	//   ....[199]....
        /*105c*/ 	.word	0x0002ed80


	//   ....[200]....
        /*1060*/ 	.word	0x0002ee00


	//   ....[201]....
        /*1064*/ 	.word	0x0002ee90


	//   ....[202]....
        /*1068*/ 	.word	0x0002ef10


	//   ....[203]....
        /*106c*/ 	.word	0x0002efb0


	//   ....[204]....
        /*1070*/ 	.word	0x0002f040


	//   ....[205]....
        /*1074*/ 	.word	0x0002f170


	//----- nvinfo : EIATTR_REG_RECONFIG
	.align		4
.L_271:
        /*1078*/ 	.byte	0x01, 0x54
	.zero		2


	//----- nvinfo : EIATTR_SYSCALL_OFFSETS
	.align		4
        /*107c*/ 	.byte	0x04, 0x46
        /*107e*/ 	.short	(.L_273 - .L_272)


	//   ....[0]....
.L_272:
        /*1080*/ 	.word	0x00001fc0


	//   ....[1]....
        /*1084*/ 	.word	0x00002110


	//   ....[2]....
        /*1088*/ 	.word	0x000093a0


	//   ....[3]....
        /*108c*/ 	.word	0x000096c0


	//   ....[4]....
        /*1090*/ 	.word	0x000265c0


	//   ....[5]....
        /*1094*/ 	.word	0x00026710


	//   ....[6]....
        /*1098*/ 	.word	0x00026800


	//   ....[7]....
        /*109c*/ 	.word	0x00027160


	//----- nvinfo : EIATTR_MBARRIER_INSTR_OFFSETS
	.align		4
.L_273:
        /*10a0*/ 	.byte	0x04, 0x39
        /*10a2*/ 	.short	(.L_275 - .L_274)


	//   ....[0]....
.L_274:
        /*10a4*/ 	.word	0x000002b0
        /*10a8*/ 	.word	0x000000ff
        /*10ac*/ 	.word	0x00030800
        /*10b0*/ 	.short	0x0100
        /*10b2*/ 	.byte	0x08
	.zero		1


	//   ....[1]....
        /*10b4*/ 	.word	0x000002c0
        /*10b8*/ 	.word	0x000000ff
        /*10bc*/ 	.word	0x00030820
        /*10c0*/ 	.short	0x0100
        /*10c2*/ 	.byte	0x08
	.zero		1


	//   ....[2]....
        /*10c4*/ 	.word	0x000003b0
        /*10c8*/ 	.word	0x000000ff
        /*10cc*/ 	.word	0x00030830
        /*10d0*/ 	.short	0x0100
        /*10d2*/ 	.byte	0x08
	.zero		1


	//   ....[3]....
        /*10d4*/ 	.word	0x000003c0
        /*10d8*/ 	.word	0x000000ff
        /*10dc*/ 	.word	0x00030840
        /*10e0*/ 	.short	0x0100
        /*10e2*/ 	.byte	0x08
	.zero		1


	//   ....[4]....
        /*10e4*/ 	.word	0x000003d0
        /*10e8*/ 	.word	0x000000ff
        /*10ec*/ 	.word	0x00030838
        /*10f0*/ 	.short	0x0100
        /*10f2*/ 	.byte	0x08
	.zero		1


	//   ....[5]....
        /*10f4*/ 	.word	0x000003e0
        /*10f8*/ 	.word	0x000000ff
        /*10fc*/ 	.word	0x00030848
        /*1100*/ 	.short	0x0100
        /*1102*/ 	.byte	0x08
	.zero		1


	//   ....[6]....
        /*1104*/ 	.word	0x00000510
        /*1108*/ 	.word	0x000000ff
        /*110c*/ 	.word	0x00030850
        /*1110*/ 	.short	0x0100
        /*1112*/ 	.byte	0x08
	.zero		1


	//   ....[7]....
        /*1114*/ 	.word	0x00000520
        /*1118*/ 	.word	0x000000ff
        /*111c*/ 	.word	0x00030860
        /*1120*/ 	.short	0x0100
        /*1122*/ 	.byte	0x08
	.zero		1


	//   ....[8]....
        /*1124*/ 	.word	0x00000530
        /*1128*/ 	.word	0x000000ff
        /*112c*/ 	.word	0x00030858
        /*1130*/ 	.short	0x0100
        /*1132*/ 	.byte	0x08
	.zero		1


	//   ....[9]....
        /*1134*/ 	.word	0x00000540
        /*1138*/ 	.word	0x000000ff
        /*113c*/ 	.word	0x00030868
        /*1140*/ 	.short	0x0100
        /*1142*/ 	.byte	0x08
	.zero		1


	//   ....[10]....
        /*1144*/ 	.word	0x00000630
        /*1148*/ 	.word	0x000000ff
        /*114c*/ 	.word	0x00030870
        /*1150*/ 	.short	0x0100
        /*1152*/ 	.byte	0x06
	.zero		1


	//   ....[11]....
        /*1154*/ 	.word	0x00000640
        /*1158*/ 	.word	0x000000ff
        /*115c*/ 	.word	0x00030880
        /*1160*/ 	.short	0x0100
        /*1162*/ 	.byte	0x06
	.zero		1


	//   ....[12]....
        /*1164*/ 	.word	0x00000650
        /*1168*/ 	.word	0x000000ff
        /*116c*/ 	.word	0x00030878
        /*1170*/ 	.short	0x0100
        /*1172*/ 	.byte	0x06
	.zero		1


	//   ....[13]....
        /*1174*/ 	.word	0x00000660
        /*1178*/ 	.word	0x000000ff
        /*117c*/ 	.word	0x00030888
        /*1180*/ 	.short	0x0100
        /*1182*/ 	.byte	0x06
	.zero		1


	//   ....[14]....
        /*1184*/ 	.word	0x00000790
        /*1188*/ 	.word	0x000000ff
        /*118c*/ 	.word	0x00030890
        /*1190*/ 	.short	0x0100
        /*1192*/ 	.byte	0x08
	.zero		1


	//   ....[15]....
        /*1194*/ 	.word	0x000007a0
        /*1198*/ 	.word	0x000000ff
        /*119c*/ 	.word	0x000308a0
        /*11a0*/ 	.short	0x0100
        /*11a2*/ 	.byte	0x08
	.zero		1


	//   ....[16]....
        /*11a4*/ 	.word	0x000007b0
        /*11a8*/ 	.word	0x000000ff
        /*11ac*/ 	.word	0x00030898
        /*11b0*/ 	.short	0x0100
        /*11b2*/ 	.byte	0x08
	.zero		1


	//   ....[17]....
        /*11b4*/ 	.word	0x000007c0
        /*11b8*/ 	.word	0x000000ff
        /*11bc*/ 	.word	0x000308a8
        /*11c0*/ 	.short	0x0100
        /*11c2*/ 	.byte	0x08
	.zero		1


	//   ....[18]....
        /*11c4*/ 	.word	0x000008f0
        /*11c8*/ 	.word	0x000000ff
        /*11cc*/ 	.word	0x000308b0
        /*11d0*/ 	.short	0x0100
        /*11d2*/ 	.byte	0x08
	.zero		1


	//   ....[19]....
        /*11d4*/ 	.word	0x00000900
        /*11d8*/ 	.word	0x000000ff
        /*11dc*/ 	.word	0x000308c0
        /*11e0*/ 	.short	0x0100
        /*11e2*/ 	.byte	0x08
	.zero		1


	//   ....[20]....
        /*11e4*/ 	.word	0x00000910
        /*11e8*/ 	.word	0x000000ff
        /*11ec*/ 	.word	0x000308b8
        /*11f0*/ 	.short	0x0100
        /*11f2*/ 	.byte	0x08
	.zero		1


	//   ....[21]....
        /*11f4*/ 	.word	0x00000920
        /*11f8*/ 	.word	0x000000ff
        /*11fc*/ 	.word	0x000308c8
        /*1200*/ 	.short	0x0100
        /*1202*/ 	.byte	0x08
	.zero		1


	//   ....[22]....
        /*1204*/ 	.word	0x00003780
        /*1208*/ 	.word	0x00000063
        /*120c*/ 	.word	0x00030890
        /*1210*/ 	.short	0x010a
        /*1212*/ 	.byte	0x3f
	.zero		1


	//   ....[23]....
        /*1214*/ 	.word	0x00005ce0
        /*1218*/ 	.word	0x00000063
        /*121c*/ 	.word	0x00030890
        /*1220*/ 	.short	0x010a
        /*1222*/ 	.byte	0x3f
	.zero		1


	//   ....[24]....
        /*1224*/ 	.word	0x00008080
        /*1228*/ 	.word	0x00000063
        /*122c*/ 	.word	0x00030890
        /*1230*/ 	.short	0x010a
        /*1232*/ 	.byte	0x3f
	.zero		1


	//   ....[25]....
        /*1234*/ 	.word	0x00008380
        /*1238*/ 	.word	0x00000024
        /*123c*/ 	.word	0x00000000
        /*1240*/ 	.short	0x0101
        /*1242*/ 	.byte	0x3f
	.zero		1


	//   ....[26]....
        /*1244*/ 	.word	0x000083c0
        /*1248*/ 	.word	0x00000063
        /*124c*/ 	.word	0x000308b0
        /*1250*/ 	.short	0x010a
        /*1252*/ 	.byte	0x3f
	.zero		1


	//   ....[27]....
        /*1254*/ 	.word	0x000088b0
        /*1258*/ 	.word	0x00000063
        /*125c*/ 	.word	0x00000000
        /*1260*/ 	.short	0x0101
        /*1262*/ 	.byte	0x3f
	.zero		1


	//   ....[28]....
        /*1264*/ 	.word	0x00009440
        /*1268*/ 	.word	0x00000010
        /*126c*/ 	.word	0x00030800
        /*1270*/ 	.short	0x010a
        /*1272*/ 	.byte	0x3f
	.zero		1


	//   ....[29]....
        /*1274*/ 	.word	0x00009490
        /*1278*/ 	.word	0x00000010
        /*127c*/ 	.word	0x00030800
        /*1280*/ 	.short	0x010a
        /*1282*/ 	.byte	0x3f
	.zero		1


	//   ....[30]....
        /*1284*/ 	.word	0x0000aee0
        /*1288*/ 	.word	0x00000010
        /*128c*/ 	.word	0x00030800
        /*1290*/ 	.short	0x010a
        /*1292*/ 	.byte	0x3f
	.zero		1


	//   ....[31]....
        /*1294*/ 	.word	0x0000f800
        /*1298*/ 	.word	0x00000010
        /*129c*/ 	.word	0x00030800
        /*12a0*/ 	.short	0x010a
        /*12a2*/ 	.byte	0x3f
	.zero		1


	//   ....[32]....
        /*12a4*/ 	.word	0x00013360
        /*12a8*/ 	.word	0x00000039
        /*12ac*/ 	.word	0x00030830
        /*12b0*/ 	.short	0x010a
        /*12b2*/ 	.byte	0x3f
	.zero		1


	//   ....[33]....
        /*12b4*/ 	.word	0x000133d0
        /*12b8*/ 	.word	0x00000039
        /*12bc*/ 	.word	0x00030830
        /*12c0*/ 	.short	0x010a
        /*12c2*/ 	.byte	0x3f
	.zero		1


	//   ....[34]....
        /*12c4*/ 	.word	0x000142f0
        /*12c8*/ 	.word	0x00000002
        /*12cc*/ 	.word	0x00000000
        /*12d0*/ 	.short	0x0101
        /*12d2*/ 	.byte	0x3f
	.zero		1


	//   ....[35]....
        /*12d4*/ 	.word	0x000161d0
        /*12d8*/ 	.word	0x00000002
        /*12dc*/ 	.word	0x00030830
        /*12e0*/ 	.short	0x010a
        /*12e2*/ 	.byte	0x3f
	.zero		1


	//   ....[36]....
        /*12e4*/ 	.word	0x00016260
        /*12e8*/ 	.word	0x00000002
        /*12ec*/ 	.word	0x00030830
        /*12f0*/ 	.short	0x010a
        /*12f2*/ 	.byte	0x3f
	.zero		1


	//   ....[37]....
        /*12f4*/ 	.word	0x000174c0
        /*12f8*/ 	.word	0x00000000
        /*12fc*/ 	.word	0x00030850
        /*1300*/ 	.short	0x010a
        /*1302*/ 	.byte	0x3f
	.zero		1


	//   ....[38]....
        /*1304*/ 	.word	0x00017510
        /*1308*/ 	.word	0x00000000
        /*130c*/ 	.word	0x00030850
        /*1310*/ 	.short	0x010a
        /*1312*/ 	.byte	0x3f
	.zero		1


	//   ....[39]....
        /*1314*/ 	.word	0x00017920
        /*1318*/ 	.word	0x00000002
        /*131c*/ 	.word	0x00000000
        /*1320*/ 	.short	0x0101
        /*1322*/ 	.byte	0x3f
	.zero		1


	//   ....[40]....
        /*1324*/ 	.word	0x00018370
        /*1328*/ 	.word	0x00000000
        /*132c*/ 	.word	0x00000000
        /*1330*/ 	.short	0x0101
        /*1332*/ 	.byte	0x3f
	.zero		1


	//   ....[41]....
        /*1334*/ 	.word	0x00019550
        /*1338*/ 	.word	0x00000003
        /*133c*/ 	.word	0x00030830
        /*1340*/ 	.short	0x010a
        /*1342*/ 	.byte	0x3f
	.zero		1


	//   ....[42]....
        /*1344*/ 	.word	0x000195e0
        /*1348*/ 	.word	0x00000003
        /*134c*/ 	.word	0x00030830
        /*1350*/ 	.short	0x010a
        /*1352*/ 	.byte	0x3f
	.zero		1


	//   ....[43]....
        /*1354*/ 	.word	0x0001a830
        /*1358*/ 	.word	0x000000e8
        /*135c*/ 	.word	0x00030850
        /*1360*/ 	.short	0x010a
        /*1362*/ 	.byte	0x3f
	.zero		1


	//   ....[44]....
        /*1364*/ 	.word	0x0001a880
        /*1368*/ 	.word	0x000000e8
        /*136c*/ 	.word	0x00030850
        /*1370*/ 	.short	0x010a
        /*1372*/ 	.byte	0x3f
	.zero		1


	//   ....[45]....
        /*1374*/ 	.word	0x0001b500
        /*1378*/ 	.word	0x0000009c
        /*137c*/ 	.word	0x00000000
        /*1380*/ 	.short	0x0101
        /*1382*/ 	.byte	0x3f
	.zero		1


	//   ....[46]....
        /*1384*/ 	.word	0x0001b550
        /*1388*/ 	.word	0x000000e8
        /*138c*/ 	.word	0x00000000
        /*1390*/ 	.short	0x0101
        /*1392*/ 	.byte	0x3f
	.zero		1


	//   ....[47]....
        /*1394*/ 	.word	0x0001bb40
        /*1398*/ 	.word	0x00000003
        /*139c*/ 	.word	0x00030830
        /*13a0*/ 	.short	0x010a
        /*13a2*/ 	.byte	0x3f
	.zero		1


	//   ....[48]....
        /*13a4*/ 	.word	0x0001bbd0
        /*13a8*/ 	.word	0x00000003
        /*13ac*/ 	.word	0x00030830
        /*13b0*/ 	.short	0x010a
        /*13b2*/ 	.byte	0x3f
	.zero		1


	//   ....[49]....
        /*13b4*/ 	.word	0x0001ce50
        /*13b8*/ 	.word	0x00000000
        /*13bc*/ 	.word	0x00030850
        /*13c0*/ 	.short	0x010a
        /*13c2*/ 	.byte	0x3f
	.zero		1


	//   ....[50]....
        /*13c4*/ 	.word	0x0001cea0
        /*13c8*/ 	.word	0x00000000
        /*13cc*/ 	.word	0x00030850
        /*13d0*/ 	.short	0x010a
        /*13d2*/ 	.byte	0x3f
	.zero		1


	//   ....[51]....
        /*13d4*/ 	.word	0x0001d3e0
        /*13d8*/ 	.word	0x00000004
        /*13dc*/ 	.word	0x00000000
        /*13e0*/ 	.short	0x0101
        /*13e2*/ 	.byte	0x3f
	.zero		1


	//   ....[52]....
        /*13e4*/ 	.word	0x0001dd20
        /*13e8*/ 	.word	0x00000000
        /*13ec*/ 	.word	0x00000000
        /*13f0*/ 	.short	0x0101
        /*13f2*/ 	.byte	0x3f
	.zero		1


	//   ....[53]....
        /*13f4*/ 	.word	0x0001f350
        /*13f8*/ 	.word	0x0000000c
        /*13fc*/ 	.word	0x00030850
        /*1400*/ 	.short	0x010a
        /*1402*/ 	.byte	0x3f
	.zero		1


	//   ....[54]....
        /*1404*/ 	.word	0x0001f3f0
        /*1408*/ 	.word	0x0000000c
        /*140c*/ 	.word	0x00030850
        /*1410*/ 	.short	0x010a
        /*1412*/ 	.byte	0x3f
	.zero		1


	//   ....[55]....
        /*1414*/ 	.word	0x0001f810
        /*1418*/ 	.word	0x0000000c
        /*141c*/ 	.word	0x00000000
        /*1420*/ 	.short	0x0101
        /*1422*/ 	.byte	0x3f
	.zero		1


	//   ....[56]....
        /*1424*/ 	.word	0x00021a90
        /*1428*/ 	.word	0x00000000
        /*142c*/ 	.word	0x00000000
        /*1430*/ 	.short	0x0101
        /*1432*/ 	.byte	0x3f
	.zero		1


	//   ....[57]....
        /*1434*/ 	.word	0x000246d0
        /*1438*/ 	.word	0x00000007
        /*143c*/ 	.word	0x00030820
        /*1440*/ 	.short	0x010a
        /*1442*/ 	.byte	0x3f
	.zero		1


	//   ....[58]....
        /*1444*/ 	.word	0x000247b0
        /*1448*/ 	.word	0x00000008
        /*144c*/ 	.word	0x000308a0
        /*1450*/ 	.short	0x010a
        /*1452*/ 	.byte	0x3f
	.zero		1


	//   ....[59]....
        /*1454*/ 	.word	0x00024d10
        /*1458*/ 	.word	0x00000008
        /*145c*/ 	.word	0x000308c0
        /*1460*/ 	.short	0x010a
        /*1462*/ 	.byte	0x3f
	.zero		1


	//   ....[60]....
        /*1464*/ 	.word	0x000253d0
        /*1468*/ 	.word	0x00000008
        /*146c*/ 	.word	0x000308a0
        /*1470*/ 	.short	0x010a
        /*1472*/ 	.byte	0x3f
	.zero		1


	//   ....[61]....
        /*1474*/ 	.word	0x00025910
        /*1478*/ 	.word	0x00000008
        /*147c*/ 	.word	0x000308c0
        /*1480*/ 	.short	0x010a
        /*1482*/ 	.byte	0x3f
	.zero		1


	//   ....[62]....
        /*1484*/ 	.word	0x00026c10
        /*1488*/ 	.word	0x00000000
        /*148c*/ 	.word	0x00030840
        /*1490*/ 	.short	0x010a
        /*1492*/ 	.byte	0x3f
	.zero		1


	//   ....[63]....
        /*1494*/ 	.word	0x00027cb0
        /*1498*/ 	.word	0x00000009
        /*149c*/ 	.word	0x00030800
        /*14a0*/ 	.short	0x0107
        /*14a2*/ 	.byte	0x3f
	.zero		1


	//   ....[64]....
        /*14a4*/ 	.word	0x00027dc0
        /*14a8*/ 	.word	0x00000002
        /*14ac*/ 	.word	0x00030800
        /*14b0*/ 	.short	0x0101
        /*14b2*/ 	.byte	0x3f
	.zero		1


	//   ....[65]....
        /*14b4*/ 	.word	0x00027de0
        /*14b8*/ 	.word	0x00000002
        /*14bc*/ 	.word	0x00030820
        /*14c0*/ 	.short	0x010a
        /*14c2*/ 	.byte	0x3f
	.zero		1


	//   ....[66]....
        /*14c4*/ 	.word	0x00028160
        /*14c8*/ 	.word	0x00000003
        /*14cc*/ 	.word	0x00030840
        /*14d0*/ 	.short	0x010a
        /*14d2*/ 	.byte	0x3f
	.zero		1


	//   ....[67]....
        /*14d4*/ 	.word	0x00028720
        /*14d8*/ 	.word	0x00000003
        /*14dc*/ 	.word	0x00000060
        /*14e0*/ 	.short	0x010a
        /*14e2*/ 	.byte	0x3f
	.zero		1


	//   ....[68]....
        /*14e4*/ 	.word	0x00029000
        /*14e8*/ 	.word	0x00000003
        /*14ec*/ 	.word	0x00030840
        /*14f0*/ 	.short	0x010a
        /*14f2*/ 	.byte	0x3f
	.zero		1


	//   ....[69]....
        /*14f4*/ 	.word	0x000295c0
        /*14f8*/ 	.word	0x00000002
        /*14fc*/ 	.word	0x00000060
        /*1500*/ 	.short	0x010a
        /*1502*/ 	.byte	0x3f
	.zero		1


	//   ....[70]....
        /*1504*/ 	.word	0x00029db0
        /*1508*/ 	.word	0x00000002
        /*150c*/ 	.word	0x00030840
        /*1510*/ 	.short	0x010a
        /*1512*/ 	.byte	0x3f
	.zero		1


	//   ....[71]....
        /*1514*/ 	.word	0x0002a370
        /*1518*/ 	.word	0x00000002
        /*151c*/ 	.word	0x00000060
        /*1520*/ 	.short	0x010a
        /*1522*/ 	.byte	0x3f
	.zero		1


	//   ....[72]....
        /*1524*/ 	.word	0x0002aaf0
        /*1528*/ 	.word	0x00000000
        /*152c*/ 	.word	0x00030860
        /*1530*/ 	.short	0x010a
        /*1532*/ 	.byte	0x3f
	.zero		1


	//   ....[73]....
        /*1534*/ 	.word	0x0002bdd0
        /*1538*/ 	.word	0x00000000
        /*153c*/ 	.word	0x00030820
        /*1540*/ 	.short	0x010a
        /*1542*/ 	.byte	0x3f
	.zero		1


	//   ....[74]....
        /*1544*/ 	.word	0x0002bf80
        /*1548*/ 	.word	0x00000006
        /*154c*/ 	.word	0x00000000
        /*1550*/ 	.short	0x010a
        /*1552*/ 	.byte	0x3f
	.zero		1


	//   ....[75]....
        /*1554*/ 	.word	0x0002bff0
        /*1558*/ 	.word	0x00000007
        /*155c*/ 	.word	0x00000000
        /*1560*/ 	.short	0x010a
        /*1562*/ 	.byte	0x3f
	.zero		1


	//   ....[76]....
        /*1564*/ 	.word	0x0002c060
        /*1568*/ 	.word	0x00000004
        /*156c*/ 	.word	0x00000000
        /*1570*/ 	.short	0x010a
        /*1572*/ 	.byte	0x3f
	.zero		1


	//   ....[77]....
        /*1574*/ 	.word	0x0002c090
        /*1578*/ 	.word	0x00000003
        /*157c*/ 	.word	0x00000000
        /*1580*/ 	.short	0x010a
        /*1582*/ 	.byte	0x3f
	.zero		1


	//   ....[78]....
        /*1584*/ 	.word	0x0002c0f0
        /*1588*/ 	.word	0x00000063
        /*158c*/ 	.word	0x00030890
        /*1590*/ 	.short	0x010a
        /*1592*/ 	.byte	0x3f
	.zero		1


	//   ....[79]....
        /*1594*/ 	.word	0x0002c140
        /*1598*/ 	.word	0x00000063
        /*159c*/ 	.word	0x00030890
        /*15a0*/ 	.short	0x010a
        /*15a2*/ 	.byte	0x3f
	.zero		1


	//   ....[80]....
        /*15a4*/ 	.word	0x0002c190
        /*15a8*/ 	.word	0x00000063
        /*15ac*/ 	.word	0x00030890
        /*15b0*/ 	.short	0x010a
        /*15b2*/ 	.byte	0x3f
	.zero		1


	//   ....[81]....
        /*15b4*/ 	.word	0x0002c1e0
        /*15b8*/ 	.word	0x00000063
        /*15bc*/ 	.word	0x000308b0
        /*15c0*/ 	.short	0x010a
        /*15c2*/ 	.byte	0x3f
	.zero		1


	//   ....[82]....
        /*15c4*/ 	.word	0x0002c940
        /*15c8*/ 	.word	0x00000010
        /*15cc*/ 	.word	0x00030800
        /*15d0*/ 	.short	0x010a
        /*15d2*/ 	.byte	0x3f
	.zero		1


	//   ....[83]....
        /*15d4*/ 	.word	0x0002d0a0
        /*15d8*/ 	.word	0x00000010
        /*15dc*/ 	.word	0x00030800
        /*15e0*/ 	.short	0x010a
        /*15e2*/ 	.byte	0x3f
	.zero		1


	//   ....[84]....
        /*15e4*/ 	.word	0x0002d0f0
        /*15e8*/ 	.word	0x00000039
        /*15ec*/ 	.word	0x00030830
        /*15f0*/ 	.short	0x010a
        /*15f2*/ 	.byte	0x3f
	.zero		1


	//   ....[85]....
        /*15f4*/ 	.word	0x0002d140
        /*15f8*/ 	.word	0x00000002
        /*15fc*/ 	.word	0x00030830
        /*1600*/ 	.short	0x010a
        /*1602*/ 	.byte	0x3f
	.zero		1


	//   ....[86]....
        /*1604*/ 	.word	0x0002d190
        /*1608*/ 	.word	0x00000000
        /*160c*/ 	.word	0x00030850
        /*1610*/ 	.short	0x010a
        /*1612*/ 	.byte	0x3f
	.zero		1


	//   ....[87]....
        /*1614*/ 	.word	0x0002d1e0
        /*1618*/ 	.word	0x00000003
        /*161c*/ 	.word	0x00030830
        /*1620*/ 	.short	0x010a
        /*1622*/ 	.byte	0x3f
	.zero		1


	//   ....[88]....
        /*1624*/ 	.word	0x0002d230
        /*1628*/ 	.word	0x000000e8
        /*162c*/ 	.word	0x00030850
        /*1630*/ 	.short	0x010a
        /*1632*/ 	.byte	0x3f
	.zero		1


	//   ....[89]....
        /*1634*/ 	.word	0x0002d280
        /*1638*/ 	.word	0x00000003
        /*163c*/ 	.word	0x00030830
        /*1640*/ 	.short	0x010a
        /*1642*/ 	.byte	0x3f
	.zero		1


	//   ....[90]....
        /*1644*/ 	.word	0x0002d2d0
        /*1648*/ 	.word	0x00000000
        /*164c*/ 	.word	0x00030850
        /*1650*/ 	.short	0x010a
        /*1652*/ 	.byte	0x3f
	.zero		1


	//   ....[91]....
        /*1654*/ 	.word	0x0002d320
        /*1658*/ 	.word	0x0000000c
        /*165c*/ 	.word	0x00030850
        /*1660*/ 	.short	0x010a
        /*1662*/ 	.byte	0x3f
	.zero		1


	//   ....[92]....
        /*1664*/ 	.word	0x0002d4d0
        /*1668*/ 	.word	0x00000006
        /*166c*/ 	.word	0x00030820
        /*1670*/ 	.short	0x010a
        /*1672*/ 	.byte	0x3f
	.zero		1


	//   ....[93]....
        /*1674*/ 	.word	0x0002d520
        /*1678*/ 	.word	0x00000008
        /*167c*/ 	.word	0x000308a0
        /*1680*/ 	.short	0x010a
        /*1682*/ 	.byte	0x3f
	.zero		1


	//   ....[94]....
        /*1684*/ 	.word	0x0002d570
        /*1688*/ 	.word	0x00000008
        /*168c*/ 	.word	0x000308c0
        /*1690*/ 	.short	0x010a
        /*1692*/ 	.byte	0x3f
	.zero		1


	//   ....[95]....
        /*1694*/ 	.word	0x0002d5c0
        /*1698*/ 	.word	0x00000008
        /*169c*/ 	.word	0x000308a0
        /*16a0*/ 	.short	0x010a
        /*16a2*/ 	.byte	0x3f
	.zero		1


	//   ....[96]....
        /*16a4*/ 	.word	0x0002d610
        /*16a8*/ 	.word	0x00000008
        /*16ac*/ 	.word	0x000308c0
        /*16b0*/ 	.short	0x010a
        /*16b2*/ 	.byte	0x3f
	.zero		1


	//   ....[97]....
        /*16b4*/ 	.word	0x0002d7b0
        /*16b8*/ 	.word	0x00000000
        /*16bc*/ 	.word	0x00030840
        /*16c0*/ 	.short	0x010a
        /*16c2*/ 	.byte	0x3f
	.zero		1


	//   ....[98]....
        /*16c4*/ 	.word	0x0002e400
        /*16c8*/ 	.word	0x00000002
        /*16cc*/ 	.word	0x00030820
        /*16d0*/ 	.short	0x010a
        /*16d2*/ 	.byte	0x3f
	.zero		1


	//   ....[99]....
        /*16d4*/ 	.word	0x0002e450
        /*16d8*/ 	.word	0x00000003
        /*16dc*/ 	.word	0x00030840
        /*16e0*/ 	.short	0x010a
        /*16e2*/ 	.byte	0x3f
	.zero		1


	//   ....[100]....
        /*16e4*/ 	.word	0x0002e4a0
        /*16e8*/ 	.word	0x00000003
        /*16ec*/ 	.word	0x00000060
        /*16f0*/ 	.short	0x010a
        /*16f2*/ 	.byte	0x3f
	.zero		1


	//   ....[101]....
        /*16f4*/ 	.word	0x0002e4f0
        /*16f8*/ 	.word	0x00000003
        /*16fc*/ 	.word	0x00030840
        /*1700*/ 	.short	0x010a
        /*1702*/ 	.byte	0x3f
	.zero		1


	//   ....[102]....
        /*1704*/ 	.word	0x0002e540
        /*1708*/ 	.word	0x00000002
        /*170c*/ 	.word	0x00000060
        /*1710*/ 	.short	0x010a
        /*1712*/ 	.byte	0x3f
	.zero		1


	//   ....[103]....
        /*1714*/ 	.word	0x0002e590
        /*1718*/ 	.word	0x00000002
        /*171c*/ 	.word	0x00030840
        /*1720*/ 	.short	0x010a
        /*1722*/ 	.byte	0x3f
	.zero		1


	//   ....[104]....
        /*1724*/ 	.word	0x0002e5e0
        /*1728*/ 	.word	0x00000002
        /*172c*/ 	.word	0x00000060
        /*1730*/ 	.short	0x010a
        /*1732*/ 	.byte	0x3f
	.zero		1


	//   ....[105]....
        /*1734*/ 	.word	0x0002e630
        /*1738*/ 	.word	0x00000000
        /*173c*/ 	.word	0x00030860
        /*1740*/ 	.short	0x010a
        /*1742*/ 	.byte	0x3f
	.zero		1


	//   ....[106]....
        /*1744*/ 	.word	0x0002f090
        /*1748*/ 	.word	0x00000000
        /*174c*/ 	.word	0x00030820
        /*1750*/ 	.short	0x010a
        /*1752*/ 	.byte	0x3f
	.zero		1


	//   ....[107]....
        /*1754*/ 	.word	0x0002f230
        /*1758*/ 	.word	0x00000006
        /*175c*/ 	.word	0x00000000
        /*1760*/ 	.short	0x010a
        /*1762*/ 	.byte	0x3f
	.zero		1


	//   ....[108]....
        /*1764*/ 	.word	0x0002f280
        /*1768*/ 	.word	0x00000007
        /*176c*/ 	.word	0x00000000
        /*1770*/ 	.short	0x010a
        /*1772*/ 	.byte	0x3f
	.zero		1


	//   ....[109]....
        /*1774*/ 	.word	0x0002f2d0
        /*1778*/ 	.word	0x00000004
        /*177c*/ 	.word	0x00000000
        /*1780*/ 	.short	0x010a
        /*1782*/ 	.byte	0x3f
	.zero		1


	//----- nvinfo : EIATTR_NUM_MBARRIERS
	.align		4
.L_275:
        /*1784*/ 	.byte	0x03, 0x38
        /*1786*/ 	.short	0x0016


	//----- nvinfo : EIATTR_EXIT_INSTR_OFFSETS
	.align		4
        /*1788*/ 	.byte	0x04, 0x1c
        /*178a*/ 	.short	(.L_277 - .L_276)


	//   ....[0]....
.L_276:
        /*178c*/ 	.word	0x0002c0e0


	//----- nvinfo : EIATTR_MAX_THREADS
	.align		4
.L_277:
        /*1790*/ 	.byte	0x04, 0x05
        /*1792*/ 	.short	(.L_279 - .L_278)
.L_278:
        /*1794*/ 	.word	0x00000180
        /*1798*/ 	.word	0x00000001
        /*179c*/ 	.word	0x00000001


	//----- nvinfo : EIATTR_CRS_STACK_SIZE
	.align		4
.L_279:
        /*17a0*/ 	.byte	0x04, 0x1e
        /*17a2*/ 	.short	(.L_281 - .L_280)
.L_280:
        /*17a4*/ 	.word	0x00000000


	//----- nvinfo : EIATTR_CBANK_PARAM_SIZE
	.align		4
.L_281:
        /*17a8*/ 	.byte	0x03, 0x19
        /*17aa*/ 	.short	0x0af0


	//----- nvinfo : EIATTR_PARAM_CBANK
	.align		4
        /*17ac*/ 	.byte	0x04, 0x0a
        /*17ae*/ 	.short	(.L_283 - .L_282)
	.align		4
.L_282:
        /*17b0*/ 	.word	index@(.nv.constant0._ZN7cutlass13device_kernelIN5flash11enable_sm90INS1_16FlashAttnFwdSm90INS1_25CollectiveMainloopFwdSm90ILi2EN4cute5tupleIJNS5_1CILi1EEES8_S8_EEENS6_IJNS7_ILi128EEENS7_ILi64EEENS7_ILi256EEEEEELi256ENS_10bfloat16_tEfNS_4arch4Sm90ELb0ELb1ELb1ELb1ELb0ELb1ELb0ELb1ELb1ELb1ELb0ELb0EEENS1_21CollectiveEpilogueFwdINS6_IJSA_SC_SB_EEES9_SE_SG_Li256ELb1ELb1ELb0ELb0EEENS1_36VarlenDynamicPersistentTileSchedulerILi128ELi64ELi256ELi128ELb0ELb1ELb1ELb1ELb0ELb1EEEEEEEEEvNT_6ParamsE)
        /*17b4*/ 	.short	0x0210
        /*17b6*/ 	.short	0x0af0


	//----- nvinfo : EIATTR_SW_WAR
	.align		4
.L_283:
        /*17b8*/ 	.byte	0x04, 0x36
        /*17ba*/ 	.short	(.L_285 - .L_284)
.L_284:
        /*17bc*/ 	.word	0x00000008
.L_285:


//--------------------- .nv.info._ZN7cutlass13device_kernelIN5flash11enable_sm90INS1_16FlashAttnFwdSm90INS1_25CollectiveMainloopFwdSm90ILi2EN4cute5tupleIJNS5_1CILi1EEES8_S8_EEENS6_IJNS7_ILi128EEENS7_ILi80EEENS7_ILi256EEEEEELi256ENS_10bfloat16_tEfNS_4arch4Sm90ELb1ELb0ELb1ELb0ELb0ELb0ELb0ELb1ELb1ELb1ELb0ELb0EEENS1_21CollectiveEpilogueFwdINS6_IJSA_SC_SB_EEES9_SE_SG_Li256ELb0ELb1ELb0ELb0EEENS1_30DynamicPersistentTileSchedulerILi256ELi128ELb0ELb1ELb1EEEEEEEEEvNT_6ParamsE --------------------------
	.section	.nv.info._ZN7cutlass13device_kernelIN5flash11enable_sm90INS1_16FlashAttnFwdSm90INS1_25CollectiveMainloopFwdSm90ILi2EN4cute5tupleIJNS5_1CILi1EEES8_S8_EEENS6_IJNS7_ILi128EEENS7_ILi80EEENS7_ILi256EEEEEELi256ENS_10bfloat16_tEfNS_4arch4Sm90ELb1ELb0ELb1ELb0ELb0ELb0ELb0ELb1ELb1ELb1ELb0ELb0EEENS1_21CollectiveEpilogueFwdINS6_IJSA_SC_SB_EEES9_SE_SG_Li256ELb0ELb1ELb0ELb0EEENS1_30DynamicPersistentTileSchedulerILi256ELi128ELb0ELb1ELb1EEEEEEEEEvNT_6ParamsE,"",@"SHT_CUDA_INFO"
	.sectionflags	@""
	.align	4


	//----- nvinfo : EIATTR_CUDA_API_VERSION
	.align		4
        /*0000*/ 	.byte	0x04, 0x37
        /*0002*/ 	.short	(.L_287 - .L_286)
.L_286:
        /*0004*/ 	.word	0x00000082


	//----- nvinfo : EIATTR_KPARAM_INFO
	.align		4
.L_287:
        /*0008*/ 	.byte	0x04, 0x17
        /*000a*/ 	.short	(.L_289 - .L_288)
.L_288:
        /*000c*/ 	.word	0x00000000
        /*0010*/ 	.short	0x0000
        /*0012*/ 	.short	0x0070
        /*0014*/ 	.byte	0x00, 0xf0, 0x01, 0x2a


	//----- nvinfo : EIATTR_SPARSE_MMA_MASK
	.align		4
.L_289:
        /*0018*/ 	.byte	0x03, 0x50
        /*001a*/ 	.short	0x0000


	//----- nvinfo : EIATTR_MAXREG_COUNT
	.align		4
        /*001c*/ 	.byte	0x03, 0x1b
        /*001e*/ 	.short	0x00a8


	//----- nvinfo : EIATTR_NUM_BARRIERS
	.align		4
        /*0020*/ 	.byte	0x02, 0x4c
        /*0022*/ 	.byte	0x09
	.zero		1


	//----- nvinfo : EIATTR_EXTERNS
	.align		4
        /*0024*/ 	.byte	0x04, 0x0f
        /*0026*/ 	.short	(.L_291 - .L_290)


	//   ....[0]....
	.align		4
.L_290:
        /*0028*/ 	.word	index@(__assertfail)


	//----- nvinfo : EIATTR_ANNOTATIONS
	.align		4
.L_291:
        /*002c*/ 	.byte	0x04, 0x55
        /*002e*/ 	.short	(.L_293 - .L_292)


	//   ....[0]....
.L_292:
        /* <DEDUP_REMOVED lines=27> */


	//----- nvinfo : EIATTR_MERCURY_ISA_VERSION
	.align		4
.L_293:
        /*01c8*/ 	.byte	0x03, 0x5f
        /*01ca*/ 	.short	0x0101


	//----- nvinfo : EIATTR_INT_WARP_WIDE_INSTR_OFFSETS
	.align		4
        /*01cc*/ 	.byte	0x04, 0x31
        /*01ce*/ 	.short	(.L_295 - .L_294)


	//   ....[0]....
.L_294:
        /*01d0*/ 	.word	0x00000130


	//   ....[1]....
        /*01d4*/ 	.word	0x00000170


	//   ....[2]....
        /*01d8*/ 	.word	0x000001e0


	//   ....[3]....
        /*01dc*/ 	.word	0x000125c0


	//   ....[4]....
        /*01e0*/ 	.word	0x00012660


	//   ....[5]....
        /*01e4*/ 	.word	0x00016790


	//   ....[6]....
        /*01e8*/ 	.word	0x00016830


	//----- nvinfo : EIATTR_COOP_GROUP_MASK_REGIDS
	.align		4
.L_295:
        /*01ec*/ 	.byte	0x04, 0x29
        /*01ee*/ 	.short	(.L_297 - .L_296)


	//   ....[0]....
.L_296:
        /*01f0*/ 	.word	0xffffffff


	//   ....[1]....
        /*01f4*/ 	.word	0xffffffff


	//   ....[2]....
        /*01f8*/ 	.word	0xffffffff


	//   ....[3]....
        /*01fc*/ 	.word	0xffffffff


	//   ....[4]....
        /*0200*/ 	.word	0xffffffff


	//   ....[5]....
        /*0204*/ 	.word	0xffffffff


	//   ....[6]....
        /*0208*/ 	.word	0xffffffff


	//   ....[7]....
        /*020c*/ 	.word	0xffffffff


	//   ....[8]....
        /*0210*/ 	.word	0xffffffff


	//   ....[9]....
        /*0214*/ 	.word	0xffffffff


	//   ....[10]....
        /*0218*/ 	.word	0xffffffff


	//   ....[11]....
        /*021c*/ 	.word	0xffffffff


	//   ....[12]....
        /*0220*/ 	.word	0xffffffff


	//   ....[13]....
        /*0224*/ 	.word	0xffffffff


	//   ....[14]....
        /*0228*/ 	.word	0xffffffff


	//   ....[15]....
        /*022c*/ 	.word	0xffffffff


	//   ....[16]....
        /*0230*/ 	.word	0xffffffff


	//   ....[17]....
        /*0234*/ 	.word	0xffffffff


	//   ....[18]....
        /*0238*/ 	.word	0xffffffff


	//   ....[19]....
        /*023c*/ 	.word	0xffffffff


	//   ....[20]....
        /*0240*/ 	.word	0xffffffff


	//   ....[21]....
        /*0244*/ 	.word	0xffffffff


	//   ....[22]....
        /*0248*/ 	.word	0xffffffff


	//   ....[23]....
        /*024c*/ 	.word	0xffffffff


	//   ....[24]....
        /*0250*/ 	.word	0xffffffff


	//   ....[25]....
        /*0254*/ 	.word	0xffffffff


	//   ....[26]....
        /*0258*/ 	.word	0xffffffff


	//   ....[27]....
        /*025c*/ 	.word	0xffffffff


	//   ....[28]....
        /*0260*/ 	.word	0xffffffff


	//   ....[29]....
        /*0264*/ 	.word	0xffffffff


	//   ....[30]....
        /*0268*/ 	.word	0xffffffff


	//   ....[31]....
        /*026c*/ 	.word	0xffffffff


	//   ....[32]....
        /*0270*/ 	.word	0xffffffff


	//   ....[33]....
        /*0274*/ 	.word	0xffffffff


	//   ....[34]....
        /*0278*/ 	.word	0xffffffff


	//   ....[35]....
        /*027c*/ 	.word	0xffffffff


	//   ....[36]....
        /*0280*/ 	.word	0xffffffff


	//   ....[37]....
        /*0284*/ 	.word	0xffffffff


	//   ....[38]....
        /*0288*/ 	.word	0xffffffff


	//   ....[39]....
        /*028c*/ 	.word	0xffffffff


	//   ....[40]....
        /*0290*/ 	.word	0xffffffff


	//   ....[41]....
        /*0294*/ 	.word	0xffffffff


	//   ....[42]....
        /*0298*/ 	.word	0xffffffff


	//   ....[43]....
        /*029c*/ 	.word	0xffffffff


	//   ....[44]....
        /*02a0*/ 	.word	0xffffffff


	//   ....[45]....
        /*02a4*/ 	.word	0xffffffff


	//   ....[46]....
        /*02a8*/ 	.word	0xffffffff


	//   ....[47]....
        /*02ac*/ 	.word	0xffffffff


	//   ....[48]....
        /*02b0*/ 	.word	0xffffffff


	//   ....[49]....
        /*02b4*/ 	.word	0xffffffff


	//   ....[50]....
        /*02b8*/ 	.word	0xffffffff


	//   ....[51]....
        /*02bc*/ 	.word	0xffffffff


	//   ....[52]....
        /*02c0*/ 	.word	0xffffffff


	//   ....[53]....
        /*02c4*/ 	.word	0xffffffff


	//   ....[54]....
        /*02c8*/ 	.word	0xffffffff


	//   ....[55]....
        /*02cc*/ 	.word	0xffffffff


	//   ....[56]....
        /*02d0*/ 	.word	0xffffffff


	//   ....[57]....
        /*02d4*/ 	.word	0xffffffff


	//   ....[58]....
        /*02d8*/ 	.word	0xffffffff


	//   ....[59]....
        /*02dc*/ 	.word	0xffffffff


	//   ....[60]....
        /*02e0*/ 	.word	0xffffffff


	//   ....[61]....
        /*02e4*/ 	.word	0xffffffff


	//   ....[62]....
        /*02e8*/ 	.word	0xffffffff


	//   ....[63]....
        /*02ec*/ 	.word	0xffffffff


	//   ....[64]....
        /*02f0*/ 	.word	0xffffffff


	//   ....[65]....
        /*02f4*/ 	.word	0xffffffff


	//   ....[66]....
        /*02f8*/ 	.word	0xffffffff


	//   ....[67]....
        /*02fc*/ 	.word	0xffffffff


	//   ....[68]....
        /*0300*/ 	.word	0x0500000f


	//   ....[69]....
        /*0304*/ 	.word	0x0500000f


	//   ....[70]....
        /*0308*/ 	.word	0x0500000f


	//   ....[71]....
        /*030c*/ 	.word	0x0500000f


	//   ....[72]....
        /*0310*/ 	.word	0x0500000f


	//   ....[73]....
        /*0314*/ 	.word	0x0500000f


	//   ....[74]....
        /*0318*/ 	.word	0x0500000f


	//   ....[75]....
        /*031c*/ 	.word	0x0500000f


	//   ....[76]....
        /*0320*/ 	.word	0x0500000f


	//   ....[77]....
        /*0324*/ 	.word	0x0500000f


	//   ....[78]....
        /*0328*/ 	.word	0x0500000f


	//   ....[79]....
        /*032c*/ 	.word	0x0500000f


	//   ....[80]....
        /*0330*/ 	.word	0x0500000f


	//   ....[81]....
        /*0334*/ 	.word	0x0500000f


	//   ....[82]....
        /*0338*/ 	.word	0x0500000f


	//   ....[83]....
        /*033c*/ 	.word	0x0500000f


	//   ....[84]....
        /*0340*/ 	.word	0x0500000f


	//   ....[85]....
        /*0344*/ 	.word	0x0500000f


	//   ....[86]....
        /*0348*/ 	.word	0x0500000f


	//----- nvinfo : EIATTR_COOP_GROUP_INSTR_OFFSETS
	.align		4
.L_297:
        /*034c*/ 	.byte	0x04, 0x28
        /*034e*/ 	.short	(.L_299 - .L_298)


	//   ....[0]....
.L_298:
        /*0350*/ 	.word	0x00000060


	//   ....[1]....
        /*0354*/ 	.word	0x00000140


	//   ....[2]....
        /*0358*/ 	.word	0x00000190


	//   ....[3]....
        /*035c*/ 	.word	0x000003c0


	//   ....[4]....
        /*0360*/ 	.word	0x00000520


	//   ....[5]....
        /*0364*/ 	.word	0x00000640


	//   ....[6]....
        /*0368*/ 	.word	0x000007a0


	//   ....[7]....
        /*036c*/ 	.word	0x00001710


	//   ....[8]....
        /*0370*/ 	.word	0x00003f70


	//   ....[9]....
        /*0374*/ 	.word	0x00003fa0


	//   ....[10]....
        /*0378*/ 	.word	0x00004cb0


	//   ....[11]....
        /*037c*/ 	.word	0x00004d20


	//   ....[12]....
        /*0380*/ 	.word	0x000052d0


	//   ....[13]....
        /*0384*/ 	.word	0x00005340


	//   ....[14]....
        /*0388*/ 	.word	0x00008670


	//   ....[15]....
        /*038c*/ 	.word	0x00008680


	//   ....[16]....
        /*0390*/ 	.word	0x00008dc0


	//   ....[17]....
        /*0394*/ 	.word	0x00008ec0


	//   ....[18]....
        /*0398*/ 	.word	0x000094a0


	//   ....[19]....
        /*039c*/ 	.word	0x00009520


	//   ....[20]....
        /*03a0*/ 	.word	0x0000ced0


	//   ....[21]....
        /*03a4*/ 	.word	0x0000cf30


	//   ....[22]....
        /*03a8*/ 	.word	0x0000d4c0


	//   ....[23]....
        /*03ac*/ 	.word	0x0000d520


	//   ....[24]....
        /*03b0*/ 	.word	0x0000e680


	//   ....[25]....
        /*03b4*/ 	.word	0x0000e6c0


	//   ....[26]....
        /*03b8*/ 	.word	0x0000e790


	//   ....[27]....
        /*03bc*/ 	.word	0x0000e7c0


	//   ....[28]....
        /*03c0*/ 	.word	0x00010520


	//   ....[29]....
        /*03c4*/ 	.word	0x00010550


	//   ....[30]....
        /*03c8*/ 	.word	0x000105f0


	//   ....[31]....
        /*03cc*/ 	.word	0x00010620


	//   ....[32]....
        /*03d0*/ 	.word	0x00010b70


	//   ....[33]....
        /*03d4*/ 	.word	0x00010ba0


	//   ....[34]....
        /*03d8*/ 	.word	0x00010d00


	//   ....[35]....
        /*03dc*/ 	.word	0x00010d20


	//   ....[36]....
        /*03e0*/ 	.word	0x00010e70


	//   ....[37]....
        /*03e4*/ 	.word	0x00010e90


	//   ....[38]....
        /*03e8*/ 	.word	0x00010ff0


	//   ....[39]....
        /*03ec*/ 	.word	0x00011010


	//   ....[40]....
        /*03f0*/ 	.word	0x000117e0


	//   ....[41]....
        /*03f4*/ 	.word	0x00011800


	//   ....[42]....
        /*03f8*/ 	.word	0x00011950


	//   ....[43]....
        /*03fc*/ 	.word	0x00011970


	//   ....[44]....
        /*0400*/ 	.word	0x00011ac0


	//   ....[45]....
        /*0404*/ 	.word	0x00011ae0


	//   ....[46]....
        /*0408*/ 	.word	0x00011c40


	//   ....[47]....
        /*040c*/ 	.word	0x00011c60


	//   ....[48]....
        /*0410*/ 	.word	0x00011e50


	//   ....[49]....
        /*0414*/ 	.word	0x00012be0


	//   ....[50]....
        /*0418*/ 	.word	0x000136d0


	//   ....[51]....
        /*041c*/ 	.word	0x00013710


	//   ....[52]....
        /*0420*/ 	.word	0x000137f0


	//   ....[53]....
        /*0424*/ 	.word	0x00013800


	//   ....[54]....
        /*0428*/ 	.word	0x000138a0


	//   ....[55]....
        /*042c*/ 	.word	0x000138b0


	//   ....[56]....
        /*0430*/ 	.word	0x00013950


	//   ....[57]....
        /*0434*/ 	.word	0x00013960


	//   ....[58]....
        /*0438*/ 	.word	0x00013a00


	//   ....[59]....
        /*043c*/ 	.word	0x00013a10


	//   ....[60]....
        /*0440*/ 	.word	0x00013ab0


	//   ....[61]....
        /*0444*/ 	.word	0x00013ac0


	//   ....[62]....
        /*0448*/ 	.word	0x00013b60


	//   ....[63]....
        /*044c*/ 	.word	0x00013b70


	//   ....[64]....
        /*0450*/ 	.word	0x00013bb0


	//   ....[65]....
        /*0454*/ 	.word	0x00013c00


	//   ....[66]....
        /*0458*/ 	.word	0x00016f70


	//   ....[67]....
        /*045c*/ 	.word	0x00017160


	//   ....[68]....
        /*0460*/ 	.word	0x00017710


	//   ....[69]....
        /*0464*/ 	.word	0x00017870


	//   ....[70]....
        /*0468*/ 	.word	0x000178d0


	//   ....[71]....
        /*046c*/ 	.word	0x00017a30


	//   ....[72]....
        /*0470*/ 	.word	0x00017a80


	//   ....[73]....
        /*0474*/ 	.word	0x00017bb0


	//   ....[74]....
        /*0478*/ 	.word	0x00017c00


	//   ....[75]....
        /*047c*/ 	.word	0x00017d30


	//   ....[76]....
        /*0480*/ 	.word	0x00017d80


	//   ....[77]....
        /*0484*/ 	.word	0x00017eb0


	//   ....[78]....
        /*0488*/ 	.word	0x00017f00


	//   ....[79]....
        /*048c*/ 	.word	0x00018030


	//   ....[80]....
        /*0490*/ 	.word	0x00018080


	//   ....[81]....
        /*0494*/ 	.word	0x000181b0


	//   ....[82]....
        /*0498*/ 	.word	0x00018200


	//   ....[83]....
        /*049c*/ 	.word	0x00018310


	//   ....[84]....
        /*04a0*/ 	.word	0x00018360


	//   ....[85]....
        /*04a4*/ 	.word	0x00018680


	//   ....[86]....
        /*04a8*/ 	.word	0x000187a0


	//----- nvinfo : EIATTR_REG_RECONFIG
	.align		4
.L_299:
        /*04ac*/ 	.byte	0x01, 0x54
	.zero		2


	//----- nvinfo : EIATTR_SYSCALL_OFFSETS
	.align		4
        /*04b0*/ 	.byte	0x04, 0x46
        /*04b2*/ 	.short	(.L_301 - .L_300)


	//   ....[0]....
.L_300:
        /*04b4*/ 	.word	0x00001900


	//   ....[1]....
        /*04b8*/ 	.word	0x000127d0


	//   ....[2]....
        /*04bc*/ 	.word	0x00012920


	//   ....[3]....
        /*04c0*/ 	.word	0x00012a10


	//   ....[4]....
        /*04c4*/ 	.word	0x00013280


	//----- nvinfo : EIATTR_MBARRIER_INSTR_OFFSETS
	.align		4
.L_301:
        /*04c8*/ 	.byte	0x04, 0x39
        /*04ca*/ 	.short	(.L_303 - .L_302)


	//   ....[0]....
.L_302:
        /*04cc*/ 	.word	0x00000270
        /*04d0*/ 	.word	0x000000ff
        /*04d4*/ 	.word	0x00038800
        /*04d8*/ 	.short	0x0100
        /*04da*/ 	.byte	0x08
	.zero		1


	//   ....[1]....
        /*04dc*/ 	.word	0x00000280
        /*04e0*/ 	.word	0x000000ff
        /*04e4*/ 	.word	0x00038820
        /*04e8*/ 	.short	0x0100
        /*04ea*/ 	.byte	0x08
	.zero		1


	//   ....[2]....
        /*04ec*/ 	.word	0x00000370
        /*04f0*/ 	.word	0x000000ff
        /*04f4*/ 	.word	0x00038830
        /*04f8*/ 	.short	0x0100
        /*04fa*/ 	.byte	0x08
	.zero		1


	//   ....[3]....
        /*04fc*/ 	.word	0x00000380
        /*0500*/ 	.word	0x000000ff
        /*0504*/ 	.word	0x00038840
        /*0508*/ 	.short	0x0100
        /*050a*/ 	.byte	0x08
	.zero		1


	//   ....[4]....
        /*050c*/ 	.word	0x00000390
        /*0510*/ 	.word	0x000000ff
        /*0514*/ 	.word	0x00038838
        /*0518*/ 	.short	0x0100
        /*051a*/ 	.byte	0x08
	.zero		1


	//   ....[5]....
        /*051c*/ 	.word	0x000003a0
        /*0520*/ 	.word	0x000000ff
        /*0524*/ 	.word	0x00038848
        /*0528*/ 	.short	0x0100
        /*052a*/ 	.byte	0x08
	.zero		1


	//   ....[6]....
        /*052c*/ 	.word	0x000004d0
        /*0530*/ 	.word	0x000000ff
        /*0534*/ 	.word	0x00038850
        /*0538*/ 	.short	0x0100
        /*053a*/ 	.byte	0x08
	.zero		1


	//   ....[7]....
        /*053c*/ 	.word	0x000004e0
        /*0540*/ 	.word	0x000000ff
        /*0544*/ 	.word	0x00038860
        /*0548*/ 	.short	0x0100
        /*054a*/ 	.byte	0x08
	.zero		1


	//   ....[8]....
        /*054c*/ 	.word	0x000004f0
        /*0550*/ 	.word	0x000000ff
        /*0554*/ 	.word	0x00038858
        /*0558*/ 	.short	0x0100
        /*055a*/ 	.byte	0x08
	.zero		1


	//   ....[9]....
        /*055c*/ 	.word	0x00000500
        /*0560*/ 	.word	0x000000ff
        /*0564*/ 	.word	0x00038868
        /*0568*/ 	.short	0x0100
        /*056a*/ 	.byte	0x08
	.zero		1


	//   ....[10]....
        /*056c*/ 	.word	0x000005f0
        /*0570*/ 	.word	0x000000ff
        /*0574*/ 	.word	0x00038870
        /*0578*/ 	.short	0x0100
        /*057a*/ 	.byte	0x06
	.zero		1


	//   ....[11]....
        /*057c*/ 	.word	0x00000600
        /*0580*/ 	.word	0x000000ff
        /*0584*/ 	.word	0x00038880
        /*0588*/ 	.short	0x0100
        /*058a*/ 	.byte	0x06
	.zero		1


	//   ....[12]....
        /*058c*/ 	.word	0x00000610
        /*0590*/ 	.word	0x000000ff
        /*0594*/ 	.word	0x00038878
        /*0598*/ 	.short	0x0100
        /*059a*/ 	.byte	0x06
	.zero		1


	//   ....[13]....
        /*059c*/ 	.word	0x00000620
        /*05a0*/ 	.word	0x000000ff
        /*05a4*/ 	.word	0x00038888
        /*05a8*/ 	.short	0x0100
        /*05aa*/ 	.byte	0x06
	.zero		1


	//   ....[14]....
        /*05ac*/ 	.word	0x00000750
        /*05b0*/ 	.word	0x000000ff
        /*05b4*/ 	.word	0x00038890
        /*05b8*/ 	.short	0x0100
        /*05ba*/ 	.byte	0x08
	.zero		1


	//   ....[15]....
        /*05bc*/ 	.word	0x00000760
        /*05c0*/ 	.word	0x000000ff
        /*05c4*/ 	.word	0x000388a0
        /*05c8*/ 	.short	0x0100
        /*05ca*/ 	.byte	0x08
	.zero		1


	//   ....[16]....
        /*05cc*/ 	.word	0x00000770
        /*05d0*/ 	.word	0x000000ff
        /*05d4*/ 	.word	0x00038898
        /*05d8*/ 	.short	0x0100
        /*05da*/ 	.byte	0x08
	.zero		1


	//   ....[17]....
        /*05dc*/ 	.word	0x00000780
        /*05e0*/ 	.word	0x000000ff
        /*05e4*/ 	.word	0x000388a8
        /*05e8*/ 	.short	0x0100
        /*05ea*/ 	.byte	0x08
	.zero		1


	//   ....[18]....
        /*05ec*/ 	.word	0x000008b0
        /*05f0*/ 	.word	0x000000ff
        /*05f4*/ 	.word	0x000388b0
        /*05f8*/ 	.short	0x0100
        /*05fa*/ 	.byte	0x08
	.zero		1


	//   ....[19]....
        /*05fc*/ 	.word	0x000008c0
        /*0600*/ 	.word	0x000000ff
        /*0604*/ 	.word	0x000388c0
        /*0608*/ 	.short	0x0100
        /*060a*/ 	.byte	0x08
	.zero		1


	//   ....[20]....
        /*060c*/ 	.word	0x000008d0
        /*0610*/ 	.word	0x000000ff
        /*0614*/ 	.word	0x000388b8
        /*0618*/ 	.short	0x0100
        /*061a*/ 	.byte	0x08
	.zero		1


	//   ....[21]....
        /*061c*/ 	.word	0x000008e0
        /*0620*/ 	.word	0x000000ff
        /*0624*/ 	.word	0x000388c8
        /*0628*/ 	.short	0x0100
        /*062a*/ 	.byte	0x08
	.zero		1


	//   ....[22]....
        /*062c*/ 	.word	0x000019b0
        /*0630*/ 	.word	0x000000ff
        /*0634*/ 	.word	0x00038800
        /*0638*/ 	.short	0x010a
        /*063a*/ 	.byte	0x06
	.zero		1


	//   ....[23]....
        /*063c*/ 	.word	0x00001a50
        /*0640*/ 	.word	0x00000000
        /*0644*/ 	.word	0x00038830
        /*0648*/ 	.short	0x010a
        /*064a*/ 	.byte	0x3f
	.zero		1


	//   ....[24]....
        /*064c*/ 	.word	0x00001ab0
        /*0650*/ 	.word	0x00000000
        /*0654*/ 	.word	0x00038830
        /*0658*/ 	.short	0x010a
        /*065a*/ 	.byte	0x3f
	.zero		1


	//   ....[25]....
        /*065c*/ 	.word	0x00004ae0
        /*0660*/ 	.word	0x00000000
        /*0664*/ 	.word	0x00000000
        /*0668*/ 	.short	0x0101
        /*066a*/ 	.byte	0x3f
	.zero		1


	//   ....[26]....
        /*066c*/ 	.word	0x00005d10
        /*0670*/ 	.word	0x000000ff
        /*0674*/ 	.word	0x00038830
        /*0678*/ 	.short	0x010a
        /*067a*/ 	.byte	0x04
	.zero		1


	//   ....[27]....
        /*067c*/ 	.word	0x00005d60
        /*0680*/ 	.word	0x000000ff
        /*0684*/ 	.word	0x00038830
        /*0688*/ 	.short	0x010a
        /*068a*/ 	.byte	0x04
	.zero		1


	//   ....[28]....
        /*068c*/ 	.word	0x00008230
        /*0690*/ 	.word	0x000000ff
        /*0694*/ 	.word	0x00038850
        /*0698*/ 	.short	0x010a
        /*069a*/ 	.byte	0x04
	.zero		1


	//   ....[29]....
        /*069c*/ 	.word	0x00008270
        /*06a0*/ 	.word	0x000000ff
        /*06a4*/ 	.word	0x00038850
        /*06a8*/ 	.short	0x010a
        /*06aa*/ 	.byte	0x04
	.zero		1


	//   ....[30]....
        /*06ac*/ 	.word	0x00009900
        /*06b0*/ 	.word	0x00000014
        /*06b4*/ 	.word	0x00000000
        /*06b8*/ 	.short	0x0101
        /*06ba*/ 	.byte	0x3f
	.zero		1


	//   ....[31]....
        /*06bc*/ 	.word	0x00009960
        /*06c0*/ 	.word	0x00000098
        /*06c4*/ 	.word	0x00000000
        /*06c8*/ 	.short	0x0101
        /*06ca*/ 	.byte	0x3f
	.zero		1


	//   ....[32]....
        /*06cc*/ 	.word	0x00009f60
        /*06d0*/ 	.word	0x000000ff
        /*06d4*/ 	.word	0x00038830
        /*06d8*/ 	.short	0x010a
        /*06da*/ 	.byte	0x04
	.zero		1


	//   ....[33]....
        /*06dc*/ 	.word	0x00009fa0
        /*06e0*/ 	.word	0x000000ff
        /*06e4*/ 	.word	0x00038830
        /*06e8*/ 	.short	0x010a
        /*06ea*/ 	.byte	0x04
	.zero		1


	//   ....[34]....
        /*06ec*/ 	.word	0x0000c860
        /*06f0*/ 	.word	0x000000ff
        /*06f4*/ 	.word	0x00038850
        /*06f8*/ 	.short	0x010a
        /*06fa*/ 	.byte	0x04
	.zero		1


	//   ....[35]....
        /*06fc*/ 	.word	0x0000c8a0
        /*0700*/ 	.word	0x000000ff
        /*0704*/ 	.word	0x00038850
        /*0708*/ 	.short	0x010a
        /*070a*/ 	.byte	0x04
	.zero		1


	//   ....[36]....
        /*070c*/ 	.word	0x0000d920
        /*0710*/ 	.word	0x00000015
        /*0714*/ 	.word	0x00000000
        /*0718*/ 	.short	0x0101
        /*071a*/ 	.byte	0x3f
	.zero		1


	//   ....[37]....
        /*071c*/ 	.word	0x0000d9d0
        /*0720*/ 	.word	0x0000009d
        /*0724*/ 	.word	0x00000000
        /*0728*/ 	.short	0x0101
        /*072a*/ 	.byte	0x3f
	.zero		1


	//   ....[38]....
        /*072c*/ 	.word	0x0000e5f0
        /*0730*/ 	.word	0x000000ff
        /*0734*/ 	.word	0x00038850
        /*0738*/ 	.short	0x010a
        /*073a*/ 	.byte	0x07
	.zero		1


	//   ....[39]....
        /*073c*/ 	.word	0x0000e630
        /*0740*/ 	.word	0x000000ff
        /*0744*/ 	.word	0x00038850
        /*0748*/ 	.short	0x010a
        /*074a*/ 	.byte	0x07
	.zero		1


	//   ....[40]....
        /*074c*/ 	.word	0x0000eb20
        /*0750*/ 	.word	0x00000009
        /*0754*/ 	.word	0x00000000
        /*0758*/ 	.short	0x0101
        /*075a*/ 	.byte	0x3f
	.zero		1


	//   ....[41]....
        /*075c*/ 	.word	0x00010bb0
        /*0760*/ 	.word	0x000000c7
        /*0764*/ 	.word	0x00000000
        /*0768*/ 	.short	0x0101
        /*076a*/ 	.byte	0x3f
	.zero		1


	//   ....[42]....
        /*076c*/ 	.word	0x00012df0
        /*0770*/ 	.word	0x00000000
        /*0774*/ 	.word	0x00038840
        /*0778*/ 	.short	0x010a
        /*077a*/ 	.byte	0x3f
	.zero		1


	//   ....[43]....
        /*077c*/ 	.word	0x00013d00
        /*0780*/ 	.word	0x00000011
        /*0784*/ 	.word	0x00038800
        /*0788*/ 	.short	0x0107
        /*078a*/ 	.byte	0x3f
	.zero		1


	//   ....[44]....
        /*078c*/ 	.word	0x00013e10
        /*0790*/ 	.word	0x00000011
        /*0794*/ 	.word	0x00038800
        /*0798*/ 	.short	0x0101
        /*079a*/ 	.byte	0x3f
	.zero		1


	//   ....[45]....
        /*079c*/ 	.word	0x00013e30
        /*07a0*/ 	.word	0x00000011
        /*07a4*/ 	.word	0x00038820
        /*07a8*/ 	.short	0x010a
        /*07aa*/ 	.byte	0x3f
	.zero		1


	//   ....[46]....
        /*07ac*/ 	.word	0x00014170
        /*07b0*/ 	.word	0x00000002
        /*07b4*/ 	.word	0x00038840
        /*07b8*/ 	.short	0x010a
        /*07ba*/ 	.byte	0x3f
	.zero		1


	//   ....[47]....
        /*07bc*/ 	.word	0x000146d0
        /*07c0*/ 	.word	0x00000003
        /*07c4*/ 	.word	0x00000060
        /*07c8*/ 	.short	0x010a
        /*07ca*/ 	.byte	0x3f
	.zero		1


	//   ....[48]....
        /*07cc*/ 	.word	0x00014f10
        /*07d0*/ 	.word	0x00000003
        /*07d4*/ 	.word	0x00038840
        /*07d8*/ 	.short	0x010a
        /*07da*/ 	.byte	0x3f
	.zero		1


	//   ....[49]....
        /*07dc*/ 	.word	0x000154a0
        /*07e0*/ 	.word	0x00000002
        /*07e4*/ 	.word	0x00000060
        /*07e8*/ 	.short	0x010a
        /*07ea*/ 	.byte	0x3f
	.zero		1


	//   ....[50]....
        /*07ec*/ 	.word	0x00015c30
        /*07f0*/ 	.word	0x00000002
        /*07f4*/ 	.word	0x00038840
        /*07f8*/ 	.short	0x010a
        /*07fa*/ 	.byte	0x3f
	.zero		1


	//   ....[51]....
        /*07fc*/ 	.word	0x000161c0
        /*0800*/ 	.word	0x00000002
        /*0804*/ 	.word	0x00000060
        /*0808*/ 	.short	0x010a
        /*080a*/ 	.byte	0x3f
	.zero		1


	//   ....[52]....
        /*080c*/ 	.word	0x00016900
        /*0810*/ 	.word	0x00000002
        /*0814*/ 	.word	0x00038860
        /*0818*/ 	.short	0x010a
        /*081a*/ 	.byte	0x3f
	.zero		1


	//   ....[53]....
        /*081c*/ 	.word	0x000170e0
        /*0820*/ 	.word	0x00000000
        /*0824*/ 	.word	0x00038820
        /*0828*/ 	.short	0x010a
        /*082a*/ 	.byte	0x3f
	.zero		1


	//   ....[54]....
        /*082c*/ 	.word	0x000172d0
        /*0830*/ 	.word	0x00000006
        /*0834*/ 	.word	0x00000000
        /*0838*/ 	.short	0x010a
        /*083a*/ 	.byte	0x3f
	.zero		1


	//   ....[55]....
        /*083c*/ 	.word	0x00017320
        /*0840*/ 	.word	0x00000003
        /*0844*/ 	.word	0x00000000
        /*0848*/ 	.short	0x010a
        /*084a*/ 	.byte	0x3f
	.zero		1


	//   ....[56]....
        /*084c*/ 	.word	0x00017380
        /*0850*/ 	.word	0x00000012
        /*0854*/ 	.word	0x00000000
        /*0858*/ 	.short	0x010a
        /*085a*/ 	.byte	0x3f
	.zero		1


	//   ....[57]....
        /*085c*/ 	.word	0x000173b0
        /*0860*/ 	.word	0x00000003
        /*0864*/ 	.word	0x00000000
        /*0868*/ 	.short	0x010a
        /*086a*/ 	.byte	0x3f
	.zero		1


	//   ....[58]....
        /*086c*/ 	.word	0x00017430
        /*0870*/ 	.word	0x00000003
        /*0874*/ 	.word	0x00038800
        /*0878*/ 	.short	0x010a
        /*087a*/ 	.byte	0x3f
	.zero		1


	//   ....[59]....
        /*087c*/ 	.word	0x00017480
        /*0880*/ 	.word	0x00000000
        /*0884*/ 	.word	0x00038830
        /*0888*/ 	.short	0x010a
        /*088a*/ 	.byte	0x3f
	.zero		1


	//   ....[60]....
        /*088c*/ 	.word	0x000174f0
        /*0890*/ 	.word	0x00000004
        /*0894*/ 	.word	0x00038830
        /*0898*/ 	.short	0x010a
        /*089a*/ 	.byte	0x3f
	.zero		1


	//   ....[61]....
        /*089c*/ 	.word	0x00017550
        /*08a0*/ 	.word	0x00000003
        /*08a4*/ 	.word	0x00038850
        /*08a8*/ 	.short	0x010a
        /*08aa*/ 	.byte	0x3f
	.zero		1


	//   ....[62]....
        /*08ac*/ 	.word	0x000175b0
        /*08b0*/ 	.word	0x00000004
        /*08b4*/ 	.word	0x00038830
        /*08b8*/ 	.short	0x010a
        /*08ba*/ 	.byte	0x3f
	.zero		1


	//   ....[63]....
        /*08bc*/ 	.word	0x00017610
        /*08c0*/ 	.word	0x00000003
        /*08c4*/ 	.word	0x00038850
        /*08c8*/ 	.short	0x010a
        /*08ca*/ 	.byte	0x3f
	.zero		1


	//   ....[64]....
        /*08cc*/ 	.word	0x00017670
        /*08d0*/ 	.word	0x00000007
        /*08d4*/ 	.word	0x00038850
        /*08d8*/ 	.short	0x010a
        /*08da*/ 	.byte	0x3f
	.zero		1


	//   ....[65]....
        /*08dc*/ 	.word	0x000177c0
        /*08e0*/ 	.word	0x00000000
        /*08e4*/ 	.word	0x00038840
        /*08e8*/ 	.short	0x010a
        /*08ea*/ 	.byte	0x3f
	.zero		1


	//   ....[66]....
        /*08ec*/ 	.word	0x000183a0
        /*08f0*/ 	.word	0x00000011
        /*08f4*/ 	.word	0x00038820
        /*08f8*/ 	.short	0x010a
        /*08fa*/ 	.byte	0x3f
	.zero		1


	//   ....[67]....
        /*08fc*/ 	.word	0x000183f0
        /*0900*/ 	.word	0x00000002
        /*0904*/ 	.word	0x00038840
        /*0908*/ 	.short	0x010a
        /*090a*/ 	.byte	0x3f
	.zero		1


	//   ....[68]....
        /*090c*/ 	.word	0x00018440
        /*0910*/ 	.word	0x00000003
        /*0914*/ 	.word	0x00000060
        /*0918*/ 	.short	0x010a
        /*091a*/ 	.byte	0x3f
	.zero		1


	//   ....[69]....
        /*091c*/ 	.word	0x00018490
        /*0920*/ 	.word	0x00000003
        /*0924*/ 	.word	0x00038840
        /*0928*/ 	.short	0x010a
        /*092a*/ 	.byte	0x3f
	.zero		1


	//   ....[70]....
        /*092c*/ 	.word	0x000184e0
        /*0930*/ 	.word	0x00000002
        /*0934*/ 	.word	0x00000060
        /*0938*/ 	.short	0x010a
        /*093a*/ 	.byte	0x3f
	.zero		1


	//   ....[71]....
        /*093c*/ 	.word	0x00018530
        /*0940*/ 	.word	0x00000002
        /*0944*/ 	.word	0x00038840
        /*0948*/ 	.short	0x010a
        /*094a*/ 	.byte	0x3f
	.zero		1


	//   ....[72]....
        /*094c*/ 	.word	0x00018580
        /*0950*/ 	.word	0x00000002
        /*0954*/ 	.word	0x00000060
        /*0958*/ 	.short	0x010a
        /*095a*/ 	.byte	0x3f
	.zero		1


	//   ....[73]....
        /*095c*/ 	.word	0x000185d0
        /*0960*/ 	.word	0x00000002
        /*0964*/ 	.word	0x00038860
        /*0968*/ 	.short	0x010a
        /*096a*/ 	.byte	0x3f
	.zero		1


	//   ....[74]....
        /*096c*/ 	.word	0x000186c0
        /*0970*/ 	.word	0x00000000
        /*0974*/ 	.word	0x00038820
        /*0978*/ 	.short	0x010a
        /*097a*/ 	.byte	0x3f
	.zero		1


	//   ....[75]....
        /*097c*/ 	.word	0x00018860
        /*0980*/ 	.word	0x00000006
        /*0984*/ 	.word	0x00000000
        /*0988*/ 	.short	0x010a
        /*098a*/ 	.byte	0x3f
	.zero		1


	//   ....[76]....
        /*098c*/ 	.word	0x000188b0
        /*0990*/ 	.word	0x00000003
        /*0994*/ 	.word	0x00000000
        /*0998*/ 	.short	0x010a
        /*099a*/ 	.byte	0x3f
	.zero		1


	//   ....[77]....
        /*099c*/ 	.word	0x00018900
        /*09a0*/ 	.word	0x00000012
        /*09a4*/ 	.word	0x00000000
        /*09a8*/ 	.short	0x010a
        /*09aa*/ 	.byte	0x3f
	.zero		1


	//----- nvinfo : EIATTR_NUM_MBARRIERS
	.align		4
.L_303:
        /*09ac*/ 	.byte	0x03, 0x38
        /*09ae*/ 	.short	0x0016


	//----- nvinfo : EIATTR_EXIT_INSTR_OFFSETS
	.align		4
        /*09b0*/ 	.byte	0x04, 0x1c
        /*09b2*/ 	.short	(.L_305 - .L_304)


	//   ....[0]....
.L_304:
        /*09b4*/ 	.word	0x00000a10


	//   ....[1]....
        /*09b8*/ 	.word	0x00011df0


	//   ....[2]....
        /*09bc*/ 	.word	0x00017400


	//----- nvinfo : EIATTR_MAX_THREADS
	.align		4
.L_305:
        /*09c0*/ 	.byte	0x04, 0x05
        /*09c2*/ 	.short	(.L_307 - .L_306)
.L_306:
        /*09c4*/ 	.word	0x00000180
        /*09c8*/ 	.word	0x00000001
        /*09cc*/ 	.word	0x00000001


	//----- nvinfo : EIATTR_CRS_STACK_SIZE
	.align		4
.L_307:
        /*09d0*/ 	.byte	0x04, 0x1e
        /*09d2*/ 	.short	(.L_309 - .L_308)
.L_308:
        /*09d4*/ 	.word	0x00000000


	//----- nvinfo : EIATTR_CBANK_PARAM_SIZE
	.align		4
.L_309:
        /*09d8*/ 	.byte	0x03, 0x19
        /*09da*/ 	.short	0x0af0


	//----- nvinfo : EIATTR_PARAM_CBANK
	.align		4
        /*09dc*/ 	.byte	0x04, 0x0a
        /*09de*/ 	.short	(.L_311 - .L_310)
	.align		4
.L_310:
        /*09e0*/ 	.word	index@(.nv.constant0._ZN7cutlass13device_kernelIN5flash11enable_sm90INS1_16FlashAttnFwdSm90INS1_25CollectiveMainloopFwdSm90ILi2EN4cute5tupleIJNS5_1CILi1EEES8_S8_EEENS6_IJNS7_ILi128EEENS7_ILi80EEENS7_ILi256EEEEEELi256ENS_10bfloat16_tEfNS_4arch4Sm90ELb1ELb0ELb1ELb0ELb0ELb0ELb0ELb1ELb1ELb1ELb0ELb0EEENS1_21CollectiveEpilogueFwdINS6_IJSA_SC_SB_EEES9_SE_SG_Li256ELb0ELb1ELb0ELb0EEENS1_30DynamicPersistentTileSchedulerILi256ELi128ELb0ELb1ELb1EEEEEEEEEvNT_6ParamsE)
        /*09e4*/ 	.short	0x0210
        /*09e6*/ 	.short	0x0af0


	//----- nvinfo : EIATTR_SW_WAR
	.align		4
.L_311:
        /*09e8*/ 	.byte	0x04, 0x36
        /*09ea*/ 	.short	(.L_313 - .L_312)
.L_312:
        /*09ec*/ 	.word	0x00000008
.L_313:


//--------------------- .nv.info._ZN7cutlass13device_kernelIN5flash11enable_sm90INS1_16FlashAttnFwdSm90INS1_25CollectiveMainloopFwdSm90ILi2EN4cute5tupleIJNS5_1CILi1EEES8_S8_EEENS6_IJNS7_ILi128EEENS7_ILi80EEENS7_ILi256EEEEEELi256ENS_10bfloat16_tEfNS_4arch4Sm90ELb1ELb0ELb1ELb1ELb0ELb0ELb0ELb1ELb1ELb1ELb0ELb0EEENS1_21CollectiveEpilogueFwdINS6_IJSA_SC_SB_EEES9_SE_SG_Li256ELb1ELb1ELb0ELb0EEENS1_36VarlenDynamicPersistentTileSchedulerILi128ELi80ELi256ELi128ELb0ELb1ELb1ELb1ELb1ELb1EEEEEEEEEvNT_6ParamsE --------------------------
	.section	.nv.info._ZN7cutlass13device_kernelIN5flash11enable_sm90INS1_16FlashAttnFwdSm90INS1_25CollectiveMainloopFwdSm90ILi2EN4cute5tupleIJNS5_1CILi1EEES8_S8_EEENS6_IJNS7_ILi128EEENS7_ILi80EEENS7_ILi256EEEEEELi256ENS_10bfloat16_tEfNS_4arch4Sm90ELb1ELb0ELb1ELb1ELb0ELb0ELb0ELb1ELb1ELb1ELb0ELb0EEENS1_21CollectiveEpilogueFwdINS6_IJSA_SC_SB_EEES9_SE_SG_Li256ELb1ELb1ELb0ELb0EEENS1_36VarlenDynamicPersistentTileSchedulerILi128ELi80ELi256ELi128ELb0ELb1ELb1ELb1ELb1ELb1EEEEEEEEEvNT_6ParamsE,"",@"SHT_CUDA_INFO"
	.sectionflags	@""
	.align	4


	//----- nvinfo : EIATTR_CUDA_API_VERSION
	.align		4
        /*0000*/ 	.byte	0x04, 0x37
        /*0002*/ 	.short	(.L_315 - .L_314)
.L_314:
        /*0004*/ 	.word	0x00000082


	//----- nvinfo : EIATTR_KPARAM_INFO
	.align		4
.L_315:
        /*0008*/ 	.byte	0x04, 0x17
        /*000a*/ 	.short	(.L_317 - .L_316)
.L_316:
        /*000c*/ 	.word	0x00000000
        /*0010*/ 	.short	0x0000
        /*0012*/ 	.short	0x0070
        /*0014*/ 	.byte	0x00, 0xf0, 0x01, 0x2a


	//----- nvinfo : EIATTR_SPARSE_MMA_MASK
	.align		4
.L_317:
        /*0018*/ 	.byte	0x03, 0x50
        /*001a*/ 	.short	0x0000


	//----- nvinfo : EIATTR_MAXREG_COUNT
	.align		4
        /*001c*/ 	.byte	0x03, 0x1b
        /*001e*/ 	.short	0x00a8


	//----- nvinfo : EIATTR_NUM_BARRIERS
	.align		4
        /*0020*/ 	.byte	0x02, 0x4c
        /*0022*/ 	.byte	0x09
	.zero		1


	//----- nvinfo : EIATTR_EXTERNS
	.align		4
        /*0024*/ 	.byte	0x04, 0x0f
        /*0026*/ 	.short	(.L_319 - .L_318)


	//   ....[0]....
	.align		4
.L_318:
        /*0028*/ 	.word	index@(__assertfail)


	//----- nvinfo : EIATTR_ANNOTATIONS
	.align		4
.L_319:
        /*002c*/ 	.byte	0x04, 0x55
        /*002e*/ 	.short	(.L_321 - .L_320)


	//   ....[0]....
.L_320:
        /* <DEDUP_REMOVED lines=79> */


	//----- nvinfo : EIATTR_MERCURY_ISA_VERSION
	.align		4
.L_321:
        /*0510*/ 	.byte	0x03, 0x5f
        /*0512*/ 	.short	0x0101


	//----- nvinfo : EIATTR_UNUSED_LOAD_BYTE_OFFSET
	.align		4
        /*0514*/ 	.byte	0x04, 0x44
        /*0516*/ 	.short	(.L_323 - .L_322)


	//   ....[0]....
.L_322:
        /*0518*/ 	.word	0x00000a10
        /*051c*/ 	.word	0x0000fff0


	//   ....[1]....
        /*0520*/ 	.word	0x0000f5b0
        /*0524*/ 	.word	0x0000fff0


	//----- nvinfo : EIATTR_INT_WARP_WIDE_INSTR_OFFSETS
	.align		4
.L_323:
        /*0528*/ 	.byte	0x04, 0x31
        /*052a*/ 	.short	(.L_325 - .L_324)


	//   ....[0]....
.L_324:
        /*052c*/ 	.word	0x00000130


	//   ....[1]....
        /*0530*/ 	.word	0x00000170


	//   ....[2]....
        /*0534*/ 	.word	0x000001e0


	//   ....[3]....
        /*0538*/ 	.word	0x000138f0


	//   ....[4]....
        /*053c*/ 	.word	0x00013990


	//   ....[5]....
        /*0540*/ 	.word	0x00018040


	//   ....[6]....
        /*0544*/ 	.word	0x000180b0


	//----- nvinfo : EIATTR_COOP_GROUP_MASK_REGIDS
	.align		4
.L_325:
        /*0548*/ 	.byte	0x04, 0x29
        /*054a*/ 	.short	(.L_327 - .L_326)


	//   ....[0]....
.L_326:
        /*054c*/ 	.word	0xffffffff


	//   ....[1]....
        /*0550*/ 	.word	0xffffffff


	//   ....[2]....
        /*0554*/ 	.word	0xffffffff


	//   ....[3]....
        /*0558*/ 	.word	0xffffffff


	//   ....[4]....
        /*055c*/ 	.word	0xffffffff


	//   ....[5]....
        /*0560*/ 	.word	0xffffffff


	//   ....[6]....
        /*0564*/ 	.word	0xffffffff


	//   ....[7]....
        /*0568*/ 	.word	0xffffffff


	//   ....[8]....
        /*056c*/ 	.word	0xffffffff


	//   ....[9]....
        /*0570*/ 	.word	0xffffffff


	//   ....[10]....
        /*0574*/ 	.word	0xffffffff


	//   ....[11]....
        /*0578*/ 	.word	0xffffffff


	//   ....[12]....
        /*057c*/ 	.word	0xffffffff


	//   ....[13]....
        /*0580*/ 	.word	0xffffffff


	//   ....[14]....
        /*0584*/ 	.word	0xffffffff


	//   ....[15]....
        /*0588*/ 	.word	0xffffffff


	//   ....[16]....
        /*058c*/ 	.word	0xffffffff


	//   ....[17]....
        /*0590*/ 	.word	0xffffffff


	//   ....[18]....
        /*0594*/ 	.word	0xffffffff


	//   ....[19]....
        /*0598*/ 	.word	0xffffffff


	//   ....[20]....
        /*059c*/ 	.word	0xffffffff


	//   ....[21]....
        /*05a0*/ 	.word	0xffffffff


	//   ....[22]....
        /*05a4*/ 	.word	0xffffffff


	//   ....[23]....
        /*05a8*/ 	.word	0xffffffff


	//   ....[24]....
        /*05ac*/ 	.word	0xffffffff


	//   ....[25]....
        /*05b0*/ 	.word	0xffffffff


	//   ....[26]....
        /*05b4*/ 	.word	0xffffffff


	//   ....[27]....
        /*05b8*/ 	.word	0xffffffff


	//   ....[28]....
        /*05bc*/ 	.word	0xffffffff


	//   ....[29]....
        /*05c0*/ 	.word	0xffffffff


	//   ....[30]....
        /*05c4*/ 	.word	0xffffffff


	//   ....[31]....
        /*05c8*/ 	.word	0xffffffff


	//   ....[32]....
        /*05cc*/ 	.word	0xffffffff


	//   ....[33]....
        /*05d0*/ 	.word	0xffffffff


	//   ....[34]....
        /*05d4*/ 	.word	0xffffffff


	//   ....[35]....
        /*05d8*/ 	.word	0xffffffff


	//   ....[36]....
        /*05dc*/ 	.word	0xffffffff


	//   ....[37]....
        /*05e0*/ 	.word	0xffffffff


	//   ....[38]....
        /*05e4*/ 	.word	0xffffffff


	//   ....[39]....
        /*05e8*/ 	.word	0xffffffff


	//   ....[40]....
        /*05ec*/ 	.word	0xffffffff


	//   ....[41]....
        /*05f0*/ 	.word	0xffffffff


	//   ....[42]....
        /*05f4*/ 	.word	0xffffffff


	//   ....[43]....
        /*05f8*/ 	.word	0xffffffff


	//   ....[44]....
        /*05fc*/ 	.word	0xffffffff


	//   ....[45]....
        /*0600*/ 	.word	0xffffffff


	//   ....[46]....
        /*0604*/ 	.word	0xffffffff


	//   ....[47]....
        /*0608*/ 	.word	0xffffffff


	//   ....[48]....
        /*060c*/ 	.word	0xffffffff


	//   ....[49]....
        /*0610*/ 	.word	0xffffffff


	//   ....[50]....
        /*0614*/ 	.word	0xffffffff


	//   ....[51]....
        /*0618*/ 	.word	0xffffffff


	//   ....[52]....
        /*061c*/ 	.word	0xffffffff


	//   ....[53]....
        /*0620*/ 	.word	0xffffffff


	//   ....[54]....
        /*0624*/ 	.word	0xffffffff


	//   ....[55]....
        /*0628*/ 	.word	0xffffffff


	//   ....[56]....
        /*062c*/ 	.word	0xffffffff


	//   ....[57]....
        /*0630*/ 	.word	0xffffffff


	//   ....[58]....
        /*0634*/ 	.word	0xffffffff


	//   ....[59]....
        /*0638*/ 	.word	0xffffffff


	//   ....[60]....
        /*063c*/ 	.word	0xffffffff


	//   ....[61]....
        /*0640*/ 	.word	0xffffffff


	//   ....[62]....
        /*0644*/ 	.word	0xffffffff


	//   ....[63]....
        /*0648*/ 	.word	0xffffffff


	//   ....[64]....
        /*064c*/ 	.word	0xffffffff


	//   ....[65]....
        /*0650*/ 	.word	0xffffffff


	//   ....[66]....
        /*0654*/ 	.word	0xffffffff


	//   ....[67]....
        /*0658*/ 	.word	0xffffffff


	//   ....[68]....
        /*065c*/ 	.word	0xffffffff


	//   ....[69]....
        /*0660*/ 	.word	0xffffffff


	//   ....[70]....
        /*0664*/ 	.word	0xffffffff


	//   ....[71]....
        /*0668*/ 	.word	0xffffffff


	//   ....[72]....
        /*066c*/ 	.word	0xffffffff


	//   ....[73]....
        /*0670*/ 	.word	0xffffffff


	//   ....[74]....
        /*0674*/ 	.word	0xffffffff


	//   ....[75]....
        /*0678*/ 	.word	0xffffffff


	//   ....[76]....
        /*067c*/ 	.word	0xffffffff


	//   ....[77]....
        /*0680*/ 	.word	0xffffffff


	//   ....[78]....
        /*0684*/ 	.word	0xffffffff


	//   ....[79]....
        /*0688*/ 	.word	0xffffffff


	//   ....[80]....
        /*068c*/ 	.word	0xffffffff


	//   ....[81]....
        /*0690*/ 	.word	0xffffffff


	//   ....[82]....
        /*0694*/ 	.word	0xffffffff


	//   ....[83]....
        /*0698*/ 	.word	0xffffffff


	//   ....[84]....
        /*069c*/ 	.word	0xffffffff


	//   ....[85]....
        /*06a0*/ 	.word	0xffffffff


	//   ....[86]....
        /*06a4*/ 	.word	0xffffffff


	//   ....[87]....
        /*06a8*/ 	.word	0xffffffff


	//   ....[88]....
        /*06ac*/ 	.word	0xffffffff


	//   ....[89]....
        /*06b0*/ 	.word	0xffffffff


	//   ....[90]....
        /*06b4*/ 	.word	0xffffffff


	//   ....[91]....
        /*06b8*/ 	.word	0xffffffff


	//   ....[92]....
        /*06bc*/ 	.word	0xffffffff


	//   ....[93]....
        /*06c0*/ 	.word	0xffffffff


	//   ....[94]....
        /*06c4*/ 	.word	0xffffffff


	//   ....[95]....
        /*06c8*/ 	.word	0xffffffff


	//   ....[96]....
        /*06cc*/ 	.word	0xffffffff


	//   ....[97]....
        /*06d0*/ 	.word	0xffffffff


	//   ....[98]....
        /*06d4*/ 	.word	0xffffffff


	//   ....[99]....
        /*06d8*/ 	.word	0x0500000f


	//   ....[100]....
        /*06dc*/ 	.word	0x0500000f


	//   ....[101]....
        /*06e0*/ 	.word	0x0500000f


	//   ....[102]....
        /*06e4*/ 	.word	0x0500000f


	//   ....[103]....
        /*06e8*/ 	.word	0x0500000f


	//   ....[104]....
        /*06ec*/ 	.word	0x0500000f


	//   ....[105]....
        /*06f0*/ 	.word	0x0500000f


	//   ....[106]....
        /*06f4*/ 	.word	0x0500000f


	//   ....[107]....
        /*06f8*/ 	.word	0x0500000f


	//   ....[108]....
        /*06fc*/ 	.word	0x0500000f


	//   ....[109]....
        /*0700*/ 	.word	0x0500000f


	//   ....[110]....
        /*0704*/ 	.word	0x0500000f


	//   ....[111]....
        /*0708*/ 	.word	0x0500000f


	//   ....[112]....
        /*070c*/ 	.word	0x0500000f


	//   ....[113]....
        /*0710*/ 	.word	0x0500000f


	//   ....[114]....
        /*0714*/ 	.word	0x0500000f


	//   ....[115]....
        /*0718*/ 	.word	0x0500000f


	//   ....[116]....
        /*071c*/ 	.word	0x0500000f


	//   ....[117]....
        /*0720*/ 	.word	0x0500000f


	//   ....[118]....
        /*0724*/ 	.word	0x0500000f


	//   ....[119]....
        /*0728*/ 	.word	0x0500000f


	//   ....[120]....
        /*072c*/ 	.word	0x0500000f


	//   ....[121]....
        /*0730*/ 	.word	0x0500000f


	//   ....[122]....
        /*0734*/ 	.word	0x0500000f


	//   ....[123]....
        /*0738*/ 	.word	0x0500000f


	//   ....[124]....
        /*073c*/ 	.word	0x0500000f


	//   ....[125]....
        /*0740*/ 	.word	0x0500000f


	//   ....[126]....
        /*0744*/ 	.word	0x0500000f


	//   ....[127]....
        /*0748*/ 	.word	0x0500000f


	//   ....[128]....
        /*074c*/ 	.word	0x0500000f


	//   ....[129]....
        /*0750*/ 	.word	0x0500000f


	//   ....[130]....
        /*0754*/ 	.word	0x0500000f


	//   ....[131]....
        /*0758*/ 	.word	0x0500000f


	//   ....[132]....
        /*075c*/ 	.word	0x0500000f


	//   ....[133]....
        /*0760*/ 	.word	0x0500000f


	//----- nvinfo : EIATTR_COOP_GROUP_INSTR_OFFSETS
	.align		4
.L_327:
        /*0764*/ 	.byte	0x04, 0x28
        /*0766*/ 	.short	(.L_329 - .L_328)


	//   ....[0]....
.L_328:
        /*0768*/ 	.word	0x00000060


	//   ....[1]....
        /*076c*/ 	.word	0x00000140


	//   ....[2]....
        /*0770*/ 	.word	0x00000190


	//   ....[3]....
        /*0774*/ 	.word	0x000003c0


	//   ....[4]....
        /*0778*/ 	.word	0x00000520


	//   ....[5]....
        /*077c*/ 	.word	0x00000640


	//   ....[6]....
        /*0780*/ 	.word	0x000007a0


	//   ....[7]....
        /*0784*/ 	.word	0x000019a0


	//   ....[8]....
        /*0788*/ 	.word	0x00004250


	//   ....[9]....
        /*078c*/ 	.word	0x00004280


	//   ....[10]....
        /*0790*/ 	.word	0x00004ed0


	//   ....[11]....
        /*0794*/ 	.word	0x00004f20


	//   ....[12]....
        /*0798*/ 	.word	0x00005510


	//   ....[13]....
        /*079c*/ 	.word	0x00005580


	//   ....[14]....
        /*07a0*/ 	.word	0x00008af0


	//   ....[15]....
        /*07a4*/ 	.word	0x00009030


	//   ....[16]....
        /*07a8*/ 	.word	0x00009050


	//   ....[17]....
        /*07ac*/ 	.word	0x000090f0


	//   ....[18]....
        /*07b0*/ 	.word	0x000096d0


	//   ....[19]....
        /*07b4*/ 	.word	0x00009720


	//   ....[20]....
        /*07b8*/ 	.word	0x0000d100


	//   ....[21]....
        /*07bc*/ 	.word	0x0000d160


	//   ....[22]....
        /*07c0*/ 	.word	0x0000d6f0


	//   ....[23]....
        /*07c4*/ 	.word	0x0000d750


	//   ....[24]....
        /*07c8*/ 	.word	0x0000e8b0


	//   ....[25]....
        /*07cc*/ 	.word	0x0000e8f0


	//   ....[26]....
        /*07d0*/ 	.word	0x0000e9c0


	//   ....[27]....
        /*07d4*/ 	.word	0x0000e9f0


	//   ....[28]....
        /*07d8*/ 	.word	0x00010740


	//   ....[29]....
        /*07dc*/ 	.word	0x00010770


	//   ....[30]....
        /*07e0*/ 	.word	0x000107b0


	//   ....[31]....
        /*07e4*/ 	.word	0x000107e0


	//   ....[32]....
        /*07e8*/ 	.word	0x00011030


	//   ....[33]....
        /*07ec*/ 	.word	0x00011060


	//   ....[34]....
        /*07f0*/ 	.word	0x000111b0


	//   ....[35]....
        /*07f4*/ 	.word	0x000111d0


	//   ....[36]....
        /*07f8*/ 	.word	0x00011320


	//   ....[37]....
        /*07fc*/ 	.word	0x00011340


	//   ....[38]....
        /*0800*/ 	.word	0x000114a0


	//   ....[39]....
        /*0804*/ 	.word	0x000114c0


	//   ....[40]....
        /*0808*/ 	.word	0x00011eb0


	//   ....[41]....
        /*080c*/ 	.word	0x00011ee0


	//   ....[42]....
        /*0810*/ 	.word	0x00012040


	//   ....[43]....
        /*0814*/ 	.word	0x00012060


	//   ....[44]....
        /*0818*/ 	.word	0x000121b0


	//   ....[45]....
        /*081c*/ 	.word	0x000121d0


	//   ....[46]....
        /*0820*/ 	.word	0x00012330


	//   ....[47]....
        /*0824*/ 	.word	0x00012350


	//   ....[48]....
        /*0828*/ 	.word	0x00012520


	//   ....[49]....
        /*082c*/ 	.word	0x00012700


	//   ....[50]....
        /*0830*/ 	.word	0x00012730


	//   ....[51]....
        /*0834*/ 	.word	0x00012760


	//   ....[52]....
        /*0838*/ 	.word	0x00012790


	//   ....[53]....
        /*083c*/ 	.word	0x000127c0


	//   ....[54]....
        /*0840*/ 	.word	0x000127f0


	//   ....[55]....
        /*0844*/ 	.word	0x00012970


	//   ....[56]....
        /*0848*/ 	.word	0x000129a0


	//   ....[57]....
        /*084c*/ 	.word	0x000129d0


	//   ....[58]....
        /*0850*/ 	.word	0x00012a00


	//   ....[59]....
        /*0854*/ 	.word	0x00012a30


	//   ....[60]....
        /*0858*/ 	.word	0x00012a60


	//   ....[61]....
        /*085c*/ 	.word	0x00012b10


	//   ....[62]....
        /*0860*/ 	.word	0x00012b70


	//   ....[63]....
        /*0864*/ 	.word	0x00012c00


	//   ....[64]....
        /*0868*/ 	.word	0x00013f10


	//   ....[65]....
        /*086c*/ 	.word	0x00014c10


	//   ....[66]....
        /*0870*/ 	.word	0x00014c20


	//   ....[67]....
        /*0874*/ 	.word	0x00014c40


	//   ....[68]....
        /*0878*/ 	.word	0x00014d00


	//   ....[69]....
        /*087c*/ 	.word	0x00014d20


	//   ....[70]....
        /*0880*/ 	.word	0x00014dd0


	//   ....[71]....
        /*0884*/ 	.word	0x00014df0


	//   ....[72]....
        /*0888*/ 	.word	0x00014ea0


	//   ....[73]....
        /*088c*/ 	.word	0x00014ec0


	//   ....[74]....
        /*0890*/ 	.word	0x00014f70


	//   ....[75]....
        /*0894*/ 	.word	0x00014f90


	//   ....[76]....
        /*0898*/ 	.word	0x00015040


	//   ....[77]....
        /*089c*/ 	.word	0x00015060


	//   ....[78]....
        /*08a0*/ 	.word	0x00015100


	//   ....[79]....
        /*08a4*/ 	.word	0x00015120


	//   ....[80]....
        /*08a8*/ 	.word	0x00015160


	//   ....[81]....
        /*08ac*/ 	.word	0x00018980


	//   ....[82]....
        /*08b0*/ 	.word	0x000189e0


	//   ....[83]....
        /*08b4*/ 	.word	0x00018a10


	//   ....[84]....
        /*08b8*/ 	.word	0x00018a20


	//   ....[85]....
        /*08bc*/ 	.word	0x00018a50


	//   ....[86]....
        /*08c0*/ 	.word	0x00018a80


	//   ....[87]....
        /*08c4*/ 	.word	0x00018ab0


	//   ....[88]....
        /*08c8*/ 	.word	0x00018ae0


	//   ....[89]....
        /*08cc*/ 	.word	0x00018c70


	//   ....[90]....
        /*08d0*/ 	.word	0x00018ca0


	//   ....[91]....
        /*08d4*/ 	.word	0x00018cd0


	//   ....[92]....
        /*08d8*/ 	.word	0x00018d00


	//   ....[93]....
        /*08dc*/ 	.word	0x00018d30


	//   ....[94]....
        /*08e0*/ 	.word	0x00018d60


	//   ....[95]....
        /*08e4*/ 	.word	0x00018e20


	//   ....[96]....
        /*08e8*/ 	.word	0x00018e40


	//   ....[97]....
        /*08ec*/ 	.word	0x00018eb0


	//   ....[98]....
        /*08f0*/ 	.word	0x00019590


	//   ....[99]....
        /*08f4*/ 	.word	0x00019ba0


	//   ....[100]....
        /*08f8*/ 	.word	0x00019d50


	//   ....[101]....
        /*08fc*/ 	.word	0x00019da0


	//   ....[102]....
        /*0900*/ 	.word	0x00019ed0


	//   ....[103]....
        /*0904*/ 	.word	0x00019f40


	//   ....[104]....
        /*0908*/ 	.word	0x0001a070


	//   ....[105]....
        /*090c*/ 	.word	0x0001a0e0


	//   ....[106]....
        /*0910*/ 	.word	0x0001a210


	//   ....[107]....
        /*0914*/ 	.word	0x0001a280


	//   ....[108]....
        /*0918*/ 	.word	0x0001a3b0


	//   ....[109]....
        /*091c*/ 	.word	0x0001a420


	//   ....[110]....
        /*0920*/ 	.word	0x0001a550


	//   ....[111]....
        /*0924*/ 	.word	0x0001a5c0


	//   ....[112]....
        /*0928*/ 	.word	0x0001a700


	//   ....[113]....
        /*092c*/ 	.word	0x0001a750


	//   ....[114]....
        /*0930*/ 	.word	0x0001a880


	//   ....[115]....
        /*0934*/ 	.word	0x0001a8d0


	//   ....[116]....
        /*0938*/ 	.word	0x0001ac00


	//   ....[117]....
        /*093c*/ 	.word	0x0001aca0


	//   ....[118]....
        /*0940*/ 	.word	0x0001add0


	//   ....[119]....
        /*0944*/ 	.word	0x0001ae50


	//   ....[120]....
        /*0948*/ 	.word	0x0001aed0


	//   ....[121]....
        /*094c*/ 	.word	0x0001af50


	//   ....[122]....
        /*0950*/ 	.word	0x0001afd0


	//   ....[123]....
        /*0954*/ 	.word	0x0001b060


	//   ....[124]....
        /*0958*/ 	.word	0x0001b100


	//   ....[125]....
        /*095c*/ 	.word	0x0001b1a0


	//   ....[126]....
        /*0960*/ 	.word	0x0001b220


	//   ....[127]....
        /*0964*/ 	.word	0x0001b2a0


	//   ....[128]....
        /*0968*/ 	.word	0x0001b320


	//   ....[129]....
        /*096c*/ 	.word	0x0001b3b0


	//   ....[130]....
        /*0970*/ 	.word	0x0001b430


	//   ....[131]....
        /*0974*/ 	.word	0x0001b4d0


	//   ....[132]....
        /*0978*/ 	.word	0x0001b560


	//   ....[133]....
        /*097c*/ 	.word	0x0001b690


	//----- nvinfo : EIATTR_REG_RECONFIG
	.align		4
.L_329:
        /*0980*/ 	.byte	0x01, 0x54
	.zero		2


	//----- nvinfo : EIATTR_SYSCALL_OFFSETS
	.align		4
        /*0984*/ 	.byte	0x04, 0x46
        /*0986*/ 	.short	(.L_331 - .L_330)


	//   ....[0]....
.L_330:
        /*0988*/ 	.word	0x00001b90


	//   ....[1]....
        /*098c*/ 	.word	0x00013b00


	//   ....[2]....
        /*0990*/ 	.word	0x00013c60


	//   ....[3]....
        /*0994*/ 	.word	0x00013d60


	//   ....[4]....
        /*0998*/ 	.word	0x000147a0


	//----- nvinfo : EIATTR_MBARRIER_INSTR_OFFSETS
	.align		4
.L_331:
        /*099c*/ 	.byte	0x04, 0x39
        /*099e*/ 	.short	(.L_333 - .L_332)


	//   ....[0]....
.L_332:
        /*09a0*/ 	.word	0x00000270
        /*09a4*/ 	.word	0x000000ff
        /*09a8*/ 	.word	0x00038800
        /*09ac*/ 	.short	0x0100
        /*09ae*/ 	.byte	0x08
	.zero		1


	//   ....[1]....
        /*09b0*/ 	.word	0x00000280
        /*09b4*/ 	.word	0x000000ff
        /*09b8*/ 	.word	0x00038820
        /*09bc*/ 	.short	0x0100
        /*09be*/ 	.byte	0x08
	.zero		1


	//   ....[2]....
        /*09c0*/ 	.word	0x00000370
        /*09c4*/ 	.word	0x000000ff
        /*09c8*/ 	.word	0x00038830
        /*09cc*/ 	.short	0x0100
        /*09ce*/ 	.byte	0x08
	.zero		1


	//   ....[3]....
        /*09d0*/ 	.word	0x00000380
        /*09d4*/ 	.word	0x000000ff
        /*09d8*/ 	.word	0x00038840
        /*09dc*/ 	.short	0x0100
        /*09de*/ 	.byte	0x08
	.zero		1


	//   ....[4]....
        /*09e0*/ 	.word	0x00000390
        /*09e4*/ 	.word	0x000000ff
        /*09e8*/ 	.word	0x00038838
        /*09ec*/ 	.short	0x0100
        /*09ee*/ 	.byte	0x08
	.zero		1


	//   ....[5]....
        /*09f0*/ 	.word	0x000003a0
        /*09f4*/ 	.word	0x000000ff
        /*09f8*/ 	.word	0x00038848
        /*09fc*/ 	.short	0x0100
        /*09fe*/ 	.byte	0x08
	.zero		1


	//   ....[6]....
        /*0a00*/ 	.word	0x000004d0
        /*0a04*/ 	.word	0x000000ff
        /*0a08*/ 	.word	0x00038850
        /*0a0c*/ 	.short	0x0100
        /*0a0e*/ 	.byte	0x08
	.zero		1


	//   ....[7]....
        /*0a10*/ 	.word	0x000004e0
        /*0a14*/ 	.word	0x000000ff
        /*0a18*/ 	.word	0x00038860
        /*0a1c*/ 	.short	0x0100
        /*0a1e*/ 	.byte	0x08
	.zero		1


	//   ....[8]....
        /*0a20*/ 	.word	0x000004f0
        /*0a24*/ 	.word	0x000000ff
        /*0a28*/ 	.word	0x00038858
        /*0a2c*/ 	.short	0x0100
        /*0a2e*/ 	.byte	0x08
	.zero		1


	//   ....[9]....
        /*0a30*/ 	.word	0x00000500
        /*0a34*/ 	.word	0x000000ff
        /*0a38*/ 	.word	0x00038868
        /*0a3c*/ 	.short	0x0100
        /*0a3e*/ 	.byte	0x08
	.zero		1


	//   ....[10]....
        /*0a40*/ 	.word	0x000005f0
        /*0a44*/ 	.word	0x000000ff
        /*0a48*/ 	.word	0x00038870
        /*0a4c*/ 	.short	0x0100
        /*0a4e*/ 	.byte	0x06
	.zero		1


	//   ....[11]....
        /*0a50*/ 	.word	0x00000600
        /*0a54*/ 	.word	0x000000ff
        /*0a58*/ 	.word	0x00038880
        /*0a5c*/ 	.short	0x0100
        /*0a5e*/ 	.byte	0x06
	.zero		1


	//   ....[12]....
        /*0a60*/ 	.word	0x00000610
        /*0a64*/ 	.word	0x000000ff
        /*0a68*/ 	.word	0x00038878
        /*0a6c*/ 	.short	0x0100
        /*0a6e*/ 	.byte	0x06
	.zero		1


	//   ....[13]....
        /*0a70*/ 	.word	0x00000620
        /*0a74*/ 	.word	0x000000ff
        /*0a78*/ 	.word	0x00038888
        /*0a7c*/ 	.short	0x0100
        /*0a7e*/ 	.byte	0x06
	.zero		1


	//   ....[14]....
        /*0a80*/ 	.word	0x00000750
        /*0a84*/ 	.word	0x000000ff
        /*0a88*/ 	.word	0x00038890
        /*0a8c*/ 	.short	0x0100
        /*0a8e*/ 	.byte	0x08
	.zero		1


	//   ....[15]....
        /*0a90*/ 	.word	0x00000760
        /*0a94*/ 	.word	0x000000ff
        /*0a98*/ 	.word	0x000388a0
        /*0a9c*/ 	.short	0x0100
        /*0a9e*/ 	.byte	0x08
	.zero		1


	//   ....[16]....
        /*0aa0*/ 	.word	0x00000770
        /*0aa4*/ 	.word	0x000000ff
        /*0aa8*/ 	.word	0x00038898
        /*0aac*/ 	.short	0x0100
        /*0aae*/ 	.byte	0x08
	.zero		1


	//   ....[17]....
        /*0ab0*/ 	.word	0x00000780
        /*0ab4*/ 	.word	0x000000ff
        /*0ab8*/ 	.word	0x000388a8
        /*0abc*/ 	.short	0x0100
        /*0abe*/ 	.byte	0x08
	.zero		1


	//   ....[18]....
        /*0ac0*/ 	.word	0x000008b0
        /*0ac4*/ 	.word	0x000000ff
        /*0ac8*/ 	.word	0x000388b0
        /*0acc*/ 	.short	0x0100
        /*0ace*/ 	.byte	0x08
	.zero		1


	//   ....[19]....
        /*0ad0*/ 	.word	0x000008c0
        /*0ad4*/ 	.word	0x000000ff
        /*0ad8*/ 	.word	0x000388c0
        /*0adc*/ 	.short	0x0100
        /*0ade*/ 	.byte	0x08
	.zero		1


	//   ....[20]....
        /*0ae0*/ 	.word	0x000008d0
        /*0ae4*/ 	.word	0x000000ff
        /*0ae8*/ 	.word	0x000388b8
        /*0aec*/ 	.short	0x0100
        /*0aee*/ 	.byte	0x08
	.zero		1


	//   ....[21]....
        /*0af0*/ 	.word	0x000008e0
        /*0af4*/ 	.word	0x000000ff
        /*0af8*/ 	.word	0x000388c8
        /*0afc*/ 	.short	0x0100
        /*0afe*/ 	.byte	0x08
	.zero		1


	//   ....[22]....
        /*0b00*/ 	.word	0x00001c40
        /*0b04*/ 	.word	0x000000ff
        /*0b08*/ 	.word	0x00038800
        /*0b0c*/ 	.short	0x010a
        /*0b0e*/ 	.byte	0x06
	.zero		1


	//   ....[23]....
        /*0b10*/ 	.word	0x00001ce0
        /*0b14*/ 	.word	0x00000000
        /*0b18*/ 	.word	0x00038830
        /*0b1c*/ 	.short	0x010a
        /*0b1e*/ 	.byte	0x3f
	.zero		1


	//   ....[24]....
        /*0b20*/ 	.word	0x00001d40
        /*0b24*/ 	.word	0x00000000
        /*0b28*/ 	.word	0x00038830
        /*0b2c*/ 	.short	0x010a
        /*0b2e*/ 	.byte	0x3f
	.zero		1


	//   ....[25]....
        /*0b30*/ 	.word	0x00004d20
        /*0b34*/ 	.word	0x00000000
        /*0b38*/ 	.word	0x00000000
        /*0b3c*/ 	.short	0x0101
        /*0b3e*/ 	.byte	0x3f
	.zero		1


	//   ....[26]....
        /*0b40*/ 	.word	0x00005f60
        /*0b44*/ 	.word	0x000000ff
        /*0b48*/ 	.word	0x00038830
        /*0b4c*/ 	.short	0x010a
        /*0b4e*/ 	.byte	0x04
	.zero		1


	//   ....[27]....
        /*0b50*/ 	.word	0x00005fb0
        /*0b54*/ 	.word	0x000000ff
        /*0b58*/ 	.word	0x00038830
        /*0b5c*/ 	.short	0x010a
        /*0b5e*/ 	.byte	0x04
	.zero		1


	//   ....[28]....
        /*0b60*/ 	.word	0x00008470
        /*0b64*/ 	.word	0x000000ff
        /*0b68*/ 	.word	0x00038850
        /*0b6c*/ 	.short	0x010a
        /*0b6e*/ 	.byte	0x04
	.zero		1


	//   ....[29]....
        /*0b70*/ 	.word	0x000084b0
        /*0b74*/ 	.word	0x000000ff
        /*0b78*/ 	.word	0x00038850
        /*0b7c*/ 	.short	0x010a
        /*0b7e*/ 	.byte	0x04
	.zero		1


	//   ....[30]....
        /*0b80*/ 	.word	0x00009c30
        /*0b84*/ 	.word	0x00000014
        /*0b88*/ 	.word	0x00000000
        /*0b8c*/ 	.short	0x0101
        /*0b8e*/ 	.byte	0x3f
	.zero		1


	//   ....[31]....
        /*0b90*/ 	.word	0x00009c90
        /*0b94*/ 	.word	0x000000a0
        /*0b98*/ 	.word	0x00000000
        /*0b9c*/ 	.short	0x0101
        /*0b9e*/ 	.byte	0x3f
	.zero		1


	//   ....[32]....
        /*0ba0*/ 	.word	0x0000a1a0
        /*0ba4*/ 	.word	0x000000ff
        /*0ba8*/ 	.word	0x00038830
        /*0bac*/ 	.short	0x010a
        /*0bae*/ 	.byte	0x04
	.zero		1


	//   ....[33]....
        /*0bb0*/ 	.word	0x0000a1e0
        /*0bb4*/ 	.word	0x000000ff
        /*0bb8*/ 	.word	0x00038830
        /*0bbc*/ 	.short	0x010a
        /*0bbe*/ 	.byte	0x04
	.zero		1


	//   ....[34]....
        /*0bc0*/ 	.word	0x0000ca90
        /*0bc4*/ 	.word	0x000000ff
        /*0bc8*/ 	.word	0x00038850
        /*0bcc*/ 	.short	0x010a
        /*0bce*/ 	.byte	0x04
	.zero		1


	//   ....[35]....
        /*0bd0*/ 	.word	0x0000cad0
        /*0bd4*/ 	.word	0x000000ff
        /*0bd8*/ 	.word	0x00038850
        /*0bdc*/ 	.short	0x010a
        /*0bde*/ 	.byte	0x04
	.zero		1


	//   ....[36]....
        /*0be0*/ 	.word	0x0000db40
        /*0be4*/ 	.word	0x00000015
        /*0be8*/ 	.word	0x00000000
        /*0bec*/ 	.short	0x0101
        /*0bee*/ 	.byte	0x3f
	.zero		1


	//   ....[37]....
        /*0bf0*/ 	.word	0x0000dbf0
        /*0bf4*/ 	.word	0x0000009d
        /*0bf8*/ 	.word	0x00000000
        /*0bfc*/ 	.short	0x0101
        /*0bfe*/ 	.byte	0x3f
	.zero		1


	//   ....[38]....
        /*0c00*/ 	.word	0x0000e820
        /*0c04*/ 	.word	0x000000ff
        /*0c08*/ 	.word	0x00038850
        /*0c0c*/ 	.short	0x010a
        /*0c0e*/ 	.byte	0x07
	.zero		1


	//   ....[39]....
        /*0c10*/ 	.word	0x0000e860
        /*0c14*/ 	.word	0x000000ff
        /*0c18*/ 	.word	0x00038850
        /*0c1c*/ 	.short	0x010a
        /*0c1e*/ 	.byte	0x07
	.zero		1


	//   ....[40]....
        /*0c20*/ 	.word	0x0000ed50
        /*0c24*/ 	.word	0x00000009
        /*0c28*/ 	.word	0x00000000
        /*0c2c*/ 	.short	0x0101
        /*0c2e*/ 	.byte	0x3f
	.zero		1


	//   ....[41]....
        /*0c30*/ 	.word	0x00011020
        /*0c34*/ 	.word	0x00000013
        /*0c38*/ 	.word	0x00000000
        /*0c3c*/ 	.short	0x0101
        /*0c3e*/ 	.byte	0x3f
	.zero		1


	//   ....[42]....
        /*0c40*/ 	.word	0x000141b0
        /*0c44*/ 	.word	0x00000000
        /*0c48*/ 	.word	0x00038840
        /*0c4c*/ 	.short	0x010a
        /*0c4e*/ 	.byte	0x3f
	.zero		1


	//   ....[43]....
        /*0c50*/ 	.word	0x000152f0
        /*0c54*/ 	.word	0x00000008
        /*0c58*/ 	.word	0x00038800
        /*0c5c*/ 	.short	0x0107
        /*0c5e*/ 	.byte	0x3f
	.zero		1


	//   ....[44]....
        /*0c60*/ 	.word	0x00015400
        /*0c64*/ 	.word	0x00000002
        /*0c68*/ 	.word	0x00038800
        /*0c6c*/ 	.short	0x0101
        /*0c6e*/ 	.byte	0x3f
	.zero		1


	//   ....[45]....
        /*0c70*/ 	.word	0x00015420
        /*0c74*/ 	.word	0x00000002
        /*0c78*/ 	.word	0x00038820
        /*0c7c*/ 	.short	0x010a
        /*0c7e*/ 	.byte	0x3f
	.zero		1


	//   ....[46]....
        /*0c80*/ 	.word	0x00015790
        /*0c84*/ 	.word	0x00000002
        /*0c88*/ 	.word	0x00038840
        /*0c8c*/ 	.short	0x010a
        /*0c8e*/ 	.byte	0x3f
	.zero		1


	//   ....[47]....
        /*0c90*/ 	.word	0x00015d50
        /*0c94*/ 	.word	0x00000002
        /*0c98*/ 	.word	0x00000060
        /*0c9c*/ 	.short	0x010a
        /*0c9e*/ 	.byte	0x3f
	.zero		1


	//   ....[48]....
        /*0ca0*/ 	.word	0x00016650
        /*0ca4*/ 	.word	0x00000003
        /*0ca8*/ 	.word	0x00038840
        /*0cac*/ 	.short	0x010a
        /*0cae*/ 	.byte	0x3f
	.zero		1


	//   ....[49]....
        /*0cb0*/ 	.word	0x00016c10
        /*0cb4*/ 	.word	0x00000002
        /*0cb8*/ 	.word	0x00000060
        /*0cbc*/ 	.short	0x010a
        /*0cbe*/ 	.byte	0x3f
	.zero		1


	//   ....[50]....
        /*0cc0*/ 	.word	0x00017440
        /*0cc4*/ 	.word	0x00000002
        /*0cc8*/ 	.word	0x00038840
        /*0ccc*/ 	.short	0x010a
        /*0cce*/ 	.byte	0x3f
	.zero		1


	//   ....[51]....
        /*0cd0*/ 	.word	0x00017a00
        /*0cd4*/ 	.word	0x00000002
        /*0cd8*/ 	.word	0x00000060
        /*0cdc*/ 	.short	0x010a
        /*0cde*/ 	.byte	0x3f
	.zero		1


	//   ....[52]....
        /*0ce0*/ 	.word	0x000181c0
        /*0ce4*/ 	.word	0x00000000
        /*0ce8*/ 	.word	0x00038860
        /*0cec*/ 	.short	0x010a
        /*0cee*/ 	.byte	0x3f
	.zero		1


	//   ....[53]....
        /*0cf0*/ 	.word	0x00019510
        /*0cf4*/ 	.word	0x00000000
        /*0cf8*/ 	.word	0x00038820
        /*0cfc*/ 	.short	0x010a
        /*0cfe*/ 	.byte	0x3f
	.zero		1


	//   ....[54]....
        /*0d00*/ 	.word	0x000196f0
        /*0d04*/ 	.word	0x00000006
        /*0d08*/ 	.word	0x00000000
        /*0d0c*/ 	.short	0x010a
        /*0d0e*/ 	.byte	0x3f
	.zero		1


	//   ....[55]....
        /*0d10*/ 	.word	0x00019760
        /*0d14*/ 	.word	0x00000007
        /*0d18*/ 	.word	0x00000000
        /*0d1c*/ 	.short	0x010a
        /*0d1e*/ 	.byte	0x3f
	.zero		1


	//   ....[56]....
        /*0d20*/ 	.word	0x000197d0
        /*0d24*/ 	.word	0x00000004
        /*0d28*/ 	.word	0x00000000
        /*0d2c*/ 	.short	0x010a
        /*0d2e*/ 	.byte	0x3f
	.zero		1


	//   ....[57]....
        /*0d30*/ 	.word	0x00019800
        /*0d34*/ 	.word	0x00000003
        /*0d38*/ 	.word	0x00000000
        /*0d3c*/ 	.short	0x010a
        /*0d3e*/ 	.byte	0x3f
	.zero		1


	//   ....[58]....
        /*0d40*/ 	.word	0x00019880
        /*0d44*/ 	.word	0x00000003
        /*0d48*/ 	.word	0x00038800
        /*0d4c*/ 	.short	0x010a
        /*0d4e*/ 	.byte	0x3f
	.zero		1


	//   ....[59]....
        /*0d50*/ 	.word	0x000198d0
        /*0d54*/ 	.word	0x00000000
        /*0d58*/ 	.word	0x00038830
        /*0d5c*/ 	.short	0x010a
        /*0d5e*/ 	.byte	0x3f
	.zero		1


	//   ....[60]....
        /*0d60*/ 	.word	0x00019940
        /*0d64*/ 	.word	0x00000098
        /*0d68*/ 	.word	0x00038830
        /*0d6c*/ 	.short	0x010a
        /*0d6e*/ 	.byte	0x3f
	.zero		1


	//   ....[61]....
        /*0d70*/ 	.word	0x000199a0
        /*0d74*/ 	.word	0x00000003
        /*0d78*/ 	.word	0x00038850
        /*0d7c*/ 	.short	0x010a
        /*0d7e*/ 	.byte	0x3f
	.zero		1


	//   ....[62]....
        /*0d80*/ 	.word	0x00019a00
        /*0d84*/ 	.word	0x00000004
        /*0d88*/ 	.word	0x00038830
        /*0d8c*/ 	.short	0x010a
        /*0d8e*/ 	.byte	0x3f
	.zero		1


	//   ....[63]....
        /*0d90*/ 	.word	0x00019a60
        /*0d94*/ 	.word	0x00000003
        /*0d98*/ 	.word	0x00038850
        /*0d9c*/ 	.short	0x010a
        /*0d9e*/ 	.byte	0x3f
	.zero		1


	//   ....[64]....
        /*0da0*/ 	.word	0x00019ac0
        /*0da4*/ 	.word	0x00000007
        /*0da8*/ 	.word	0x00038850
        /*0dac*/ 	.short	0x010a
        /*0dae*/ 	.byte	0x3f
	.zero		1


	//   ....[65]....
        /*0db0*/ 	.word	0x00019c60
        /*0db4*/ 	.word	0x00000000
        /*0db8*/ 	.word	0x00038840
        /*0dbc*/ 	.short	0x010a
        /*0dbe*/ 	.byte	0x3f
	.zero		1


	//   ....[66]....
        /*0dc0*/ 	.word	0x0001a920
        /*0dc4*/ 	.word	0x00000002
        /*0dc8*/ 	.word	0x00038820
        /*0dcc*/ 	.short	0x010a
        /*0dce*/ 	.byte	0x3f
	.zero		1


	//   ....[67]....
        /*0dd0*/ 	.word	0x0001a970
        /*0dd4*/ 	.word	0x00000002
        /*0dd8*/ 	.word	0x00038840
        /*0ddc*/ 	.short	0x010a
        /*0dde*/ 	.byte	0x3f
	.zero		1


	//   ....[68]....
        /*0de0*/ 	.word	0x0001a9c0
        /*0de4*/ 	.word	0x00000002
        /*0de8*/ 	.word	0x00000060
        /*0dec*/ 	.short	0x010a
        /*0dee*/ 	.byte	0x3f
	.zero		1


	//   ....[69]....
        /*0df0*/ 	.word	0x0001aa10
        /*0df4*/ 	.word	0x00000003
        /*0df8*/ 	.word	0x00038840
        /*0dfc*/ 	.short	0x010a
        /*0dfe*/ 	.byte	0x3f
	.zero		1


	//   ....[70]....
        /*0e00*/ 	.word	0x0001aa60
        /*0e04*/ 	.word	0x00000002
        /*0e08*/ 	.word	0x00000060
        /*0e0c*/ 	.short	0x010a
        /*0e0e*/ 	.byte	0x3f
	.zero		1


	//   ....[71]....
        /*0e10*/ 	.word	0x0001aab0
        /*0e14*/ 	.word	0x00000002
        /*0e18*/ 	.word	0x00038840
        /*0e1c*/ 	.short	0x010a
        /*0e1e*/ 	.byte	0x3f
	.zero		1


	//   ....[72]....
        /*0e20*/ 	.word	0x0001ab00
        /*0e24*/ 	.word	0x00000002
        /*0e28*/ 	.word	0x00000060
        /*0e2c*/ 	.short	0x010a
        /*0e2e*/ 	.byte	0x3f
	.zero		1


	//   ....[73]....
        /*0e30*/ 	.word	0x0001ab50
        /*0e34*/ 	.word	0x00000000
        /*0e38*/ 	.word	0x00038860
        /*0e3c*/ 	.short	0x010a
        /*0e3e*/ 	.byte	0x3f
	.zero		1


	//   ....[74]....
        /*0e40*/ 	.word	0x0001b5b0
        /*0e44*/ 	.word	0x00000000
        /*0e48*/ 	.word	0x00038820
        /*0e4c*/ 	.short	0x010a
        /*0e4e*/ 	.byte	0x3f
	.zero		1


	//   ....[75]....
        /*0e50*/ 	.word	0x0001b750
        /*0e54*/ 	.word	0x00000006
        /*0e58*/ 	.word	0x00000000
        /*0e5c*/ 	.short	0x010a
        /*0e5e*/ 	.byte	0x3f
	.zero		1


	//   ....[76]....
        /*0e60*/ 	.word	0x0001b7a0
        /*0e64*/ 	.word	0x00000007
        /*0e68*/ 	.word	0x00000000
        /*0e6c*/ 	.short	0x010a
        /*0e6e*/ 	.byte	0x3f
	.zero		1


	//   ....[77]....
        /*0e70*/ 	.word	0x0001b7f0
        /*0e74*/ 	.word	0x00000004
        /*0e78*/ 	.word	0x00000000
        /*0e7c*/ 	.short	0x010a
        /*0e7e*/ 	.byte	0x3f
	.zero		1


	//----- nvinfo : EIATTR_NUM_MBARRIERS
	.align		4
.L_333:
        /*0e80*/ 	.byte	0x03, 0x38
        /*0e82*/ 	.short	0x0016


	//----- nvinfo : EIATTR_EXIT_INSTR_OFFSETS
	.align		4
        /*0e84*/ 	.byte	0x04, 0x1c
        /*0e86*/ 	.short	(.L_335 - .L_334)


	//   ....[0]....
.L_334:
        /*0e88*/ 	.word	0x00000a50


	//   ....[1]....
        /*0e8c*/ 	.word	0x000124d0


	//   ....[2]....
        /*0e90*/ 	.word	0x00019850


	//----- nvinfo : EIATTR_MAX_THREADS
	.align		4
.L_335:
        /*0e94*/ 	.byte	0x04, 0x05
        /*0e96*/ 	.short	(.L_337 - .L_336)
.L_336:
        /*0e98*/ 	.word	0x00000180
        /*0e9c*/ 	.word	0x00000001
        /*0ea0*/ 	.word	0x00000001


	//----- nvinfo : EIATTR_CRS_STACK_SIZE
	.align		4
.L_337:
        /*0ea4*/ 	.byte	0x04, 0x1e
        /*0ea6*/ 	.short	(.L_339 - .L_338)
.L_338:
        /*0ea8*/ 	.word	0x00000000


	//----- nvinfo : EIATTR_CBANK_PARAM_SIZE
	.align		4
.L_339:
        /*0eac*/ 	.byte	0x03, 0x19
        /*0eae*/ 	.short	0x0af0


	//----- nvinfo : EIATTR_PARAM_CBANK
	.align		4
        /*0eb0*/ 	.byte	0x04, 0x0a
        /*0eb2*/ 	.short	(.L_341 - .L_340)
	.align		4
.L_340:
        /*0eb4*/ 	.word	index@(.nv.constant0._ZN7cutlass13device_kernelIN5flash11enable_sm90INS1_16FlashAttnFwdSm90INS1_25CollectiveMainloopFwdSm90ILi2EN4cute5tupleIJNS5_1CILi1EEES8_S8_EEENS6_IJNS7_ILi128EEENS7_ILi80EEENS7_ILi256EEEEEELi256ENS_10bfloat16_tEfNS_4arch4Sm90ELb1ELb0ELb1ELb1ELb0ELb0ELb0ELb1ELb1ELb1ELb0ELb0EEENS1_21CollectiveEpilogueFwdINS6_IJSA_SC_SB_EEES9_SE_SG_Li256ELb1ELb1ELb0ELb0EEENS1_36VarlenDynamicPersistentTileSchedulerILi128ELi80ELi256ELi128ELb0ELb1ELb1ELb1ELb1ELb1EEEEEEEEEvNT_6ParamsE)
        /*0eb8*/ 	.short	0x0210
        /*0eba*/ 	.short	0x0af0


	//----- nvinfo : EIATTR_SW_WAR
	.align		4
.L_341:
        /*0ebc*/ 	.byte	0x04, 0x36
        /*0ebe*/ 	.short	(.L_343 - .L_342)
.L_342:
        /*0ec0*/ 	.word	0x00000008
.L_343:


//--------------------- .nv.info._ZN7cutlass13device_kernelIN5flash11enable_sm90INS1_16FlashAttnFwdSm90INS1_25CollectiveMainloopFwdSm90ILi2EN4cute5tupleIJNS5_1CILi1EEES8_S8_EEENS6_IJNS7_ILi128EEENS7_ILi80EEENS7_ILi256EEEEEELi256ENS_10bfloat16_tEfNS_4arch4Sm90ELb1ELb0ELb1ELb1ELb0ELb1ELb0ELb1ELb1ELb1ELb0ELb0EEENS1_21CollectiveEpilogueFwdINS6_IJSA_SC_SB_EEES9_SE_SG_Li256ELb1ELb1ELb0ELb0EEENS1_36VarlenDynamicPersistentTileSchedulerILi128ELi80ELi256ELi128ELb0ELb1ELb1ELb1ELb1ELb1EEEEEEEEEvNT_6ParamsE --------------------------
	.section	.nv.info._ZN7cutlass13device_kernelIN5flash11enable_sm90INS1_16FlashAttnFwdSm90INS1_25CollectiveMainloopFwdSm90ILi2EN4cute5tupleIJNS5_1CILi1EEES8_S8_EEENS6_IJNS7_ILi128EEENS7_ILi80EEENS7_ILi256EEEEEELi256ENS_10bfloat16_tEfNS_4arch4Sm90ELb1ELb0ELb1ELb1ELb0ELb1ELb0ELb1ELb1ELb1ELb0ELb0EEENS1_21CollectiveEpilogueFwdINS6_IJSA_SC_SB_EEES9_SE_SG_Li256ELb1ELb1ELb0ELb0EEENS1_36VarlenDynamicPersistentTileSchedulerILi128ELi80ELi256ELi128ELb0ELb1ELb1ELb1ELb1ELb1EEEEEEEEEvNT_6ParamsE,"",@"SHT_CUDA_INFO"
	.sectionflags	@""
	.align	4


	//----- nvinfo : EIATTR_CUDA_API_VERSION
	.align		4
        /*0000*/ 	.byte	0x04, 0x37
        /*0002*/ 	.short	(.L_345 - .L_344)
.L_344:
        /*0004*/ 	.word	0x00000082


	//----- nvinfo : EIATTR_KPARAM_INFO
	.align		4
.L_345:
        /*0008*/ 	.byte	0x04, 0x17
        /*000a*/ 	.short	(.L_347 - .L_346)
.L_346:
        /*000c*/ 	.word	0x00000000
        /*0010*/ 	.short	0x0000
        /*0012*/ 	.short	0x0070
        /*0014*/ 	.byte	0x00, 0xf0, 0x01, 0x2a


	//----- nvinfo : EIATTR_SPARSE_MMA_MASK
	.align		4
.L_347:
        /*0018*/ 	.byte	0x03, 0x50
        /*001a*/ 	.short	0x0000


	//----- nvinfo : EIATTR_MAXREG_COUNT
	.align		4
        /*001c*/ 	.byte	0x03, 0x1b
        /*001e*/ 	.short	0x00a8


	//----- nvinfo : EIATTR_NUM_BARRIERS
	.align		4
        /*0020*/ 	.byte	0x02, 0x4c
        /*0022*/ 	.byte	0x10
	.zero		1


	//----- nvinfo : EIATTR_EXTERNS
	.align		4
        /*0024*/ 	.byte	0x04, 0x0f
        /*0026*/ 	.short	(.L_349 - .L_348)


	//   ....[0]....
	.align		4
.L_348:
        /*0028*/ 	.word	index@(__assertfail)


	//----- nvinfo : EIATTR_ANNOTATIONS
	.align		4
.L_349:
        /*002c*/ 	.byte	0x04, 0x55
        /*002e*/ 	.short	(.L_351 - .L_350)


	//   ....[0]....
.L_350:
        /* <DEDUP_REMOVED lines=129> */


	//----- nvinfo : EIATTR_MERCURY_ISA_VERSION
	.align		4
.L_351:
        /*0830*/ 	.byte	0x03, 0x5f
        /*0832*/ 	.short	0x0101


	//----- nvinfo : EIATTR_UNUSED_LOAD_BYTE_OFFSET
	.align		4
        /*0834*/ 	.byte	0x04, 0x44
        /*0836*/ 	.short	(.L_353 - .L_352)


	//   ....[0]....
.L_352:
        /*0838*/ 	.word	0x00000aa0
        /*083c*/ 	.word	0x0000fff0


	//   ....[1]....
        /*0840*/ 	.word	0x00025e10
        /*0844*/ 	.word	0x0000fff0


	//----- nvinfo : EIATTR_INT_WARP_WIDE_INSTR_OFFSETS
	.align		4
.L_353:
        /*0848*/ 	.byte	0x04, 0x31
        /*084a*/ 	.short	(.L_355 - .L_354)


	//   ....[0]....
.L_354:
        /*084c*/ 	.word	0x00000190


	//   ....[1]....
        /*0850*/ 	.word	0x000001d0


	//   ....[2]....
        /*0854*/ 	.word	0x00000240


	//   ....[3]....
        /*0858*/ 	.word	0x0002bc80


	//   ....[4]....
        /*085c*/ 	.word	0x0002bd20


	//   ....[5]....
        /*0860*/ 	.word	0x00030420


	//   ....[6]....
        /*0864*/ 	.word	0x00030490


	//----- nvinfo : EIATTR_COOP_GROUP_MASK_REGIDS
	.align		4
.L_355:
        /*0868*/ 	.byte	0x04, 0x29
        /*086a*/ 	.short	(.L_357 - .L_356)


	//   ....[0]....
.L_356:
        /*086c*/ 	.word	0xffffffff


	//   ....[1]....
        /*0870*/ 	.word	0xffffffff


	//   ....[2]....
        /*0874*/ 	.word	0xffffffff


	//   ....[3]....
        /*0878*/ 	.word	0xffffffff


	//   ....[4]....
        /*087c*/ 	.word	0xffffffff


	//   ....[5]....
        /*0880*/ 	.word	0xffffffff


	//   ....[6]....
        /*0884*/ 	.word	0xffffffff


	//   ....[7]....
        /*0888*/ 	.word	0xffffffff


	//   ....[8]....
        /*088c*/ 	.word	0xffffffff


	//   ....[9]....
        /*0890*/ 	.word	0xffffffff


	//   ....[10]....
        /*0894*/ 	.word	0xffffffff


	//   ....[11]....
        /*0898*/ 	.word	0xffffffff


	//   ....[12]....
        /*089c*/ 	.word	0xffffffff


	//   ....[13]....
        /*08a0*/ 	.word	0xffffffff


	//   ....[14]....
        /*08a4*/ 	.word	0xffffffff


	//   ....[15]....
        /*08a8*/ 	.word	0xffffffff


	//   ....[16]....
        /*08ac*/ 	.word	0xffffffff


	//   ....[17]....
        /*08b0*/ 	.word	0xffffffff


	//   ....[18]....
        /*08b4*/ 	.word	0xffffffff


	//   ....[19]....
        /*08b8*/ 	.word	0xffffffff


	//   ....[20]....
        /*08bc*/ 	.word	0xffffffff


	//   ....[21]....
        /*08c0*/ 	.word	0xffffffff


	//   ....[22]....
        /*08c4*/ 	.word	0xffffffff


	//   ....[23]....
        /*08c8*/ 	.word	0xffffffff


	//   ....[24]....
        /*08cc*/ 	.word	0xffffffff


	//   ....[25]....
        /*08d0*/ 	.word	0xffffffff


	//   ....[26]....
        /*08d4*/ 	.word	0xffffffff


	//   ....[27]....
        /*08d8*/ 	.word	0xffffffff


	//   ....[28]....
        /*08dc*/ 	.word	0xffffffff


	//   ....[29]....
        /*08e0*/ 	.word	0xffffffff


	//   ....[30]....
        /*08e4*/ 	.word	0xffffffff


	//   ....[31]....
        /*08e8*/ 	.word	0xffffffff


	//   ....[32]....
        /*08ec*/ 	.word	0xffffffff


	//   ....[33]....
        /*08f0*/ 	.word	0xffffffff


	//   ....[34]....
        /*08f4*/ 	.word	0xffffffff


	//   ....[35]....
        /*08f8*/ 	.word	0xffffffff


	//   ....[36]....
        /*08fc*/ 	.word	0xffffffff


	//   ....[37]....
        /*0900*/ 	.word	0xffffffff


	//   ....[38]....
        /*0904*/ 	.word	0xffffffff


	//   ....[39]....
        /*0908*/ 	.word	0xffffffff


	//   ....[40]....
        /*090c*/ 	.word	0xffffffff


	//   ....[41]....
        /*0910*/ 	.word	0xffffffff


	//   ....[42]....
        /*0914*/ 	.word	0xffffffff


	//   ....[43]....
        /*0918*/ 	.word	0xffffffff


	//   ....[44]....
        /*091c*/ 	.word	0xffffffff


	//   ....[45]....
        /*0920*/ 	.word	0xffffffff


	//   ....[46]....
        /*0924*/ 	.word	0xffffffff


	//   ....[47]....
        /*0928*/ 	.word	0xffffffff


	//   ....[48]....
        /*092c*/ 	.word	0xffffffff


	//   ....[49]....
        /*0930*/ 	.word	0xffffffff


	//   ....[50]....
        /*0934*/ 	.word	0xffffffff


	//   ....[51]....
        /*0938*/ 	.word	0xffffffff


	//   ....[52]....
        /*093c*/ 	.word	0xffffffff


	//   ....[53]....
        /*0940*/ 	.word	0xffffffff


	//   ....[54]....
        /*0944*/ 	.word	0xffffffff


	//   ....[55]....
        /*0948*/ 	.word	0xffffffff


	//   ....[56]....
        /*094c*/ 	.word	0xffffffff


	//   ....[57]....
        /*0950*/ 	.word	0xffffffff


	//   ....[58]....
        /*0954*/ 	.word	0xffffffff


	//   ....[59]....
        /*0958*/ 	.word	0xffffffff


	//   ....[60]....
        /*095c*/ 	.word	0xffffffff


	//   ....[61]....
        /*0960*/ 	.word	0xffffffff


	//   ....[62]....
        /*0964*/ 	.word	0xffffffff


	//   ....[63]....
        /*0968*/ 	.word	0xffffffff


	//   ....[64]....
        /*096c*/ 	.word	0xffffffff


	//   ....[65]....
        /*0970*/ 	.word	0xffffffff


	//   ....[66]....
        /*0974*/ 	.word	0xffffffff


	//   ....[67]....
        /*0978*/ 	.word	0xffffffff


	//   ....[68]....
        /*097c*/ 	.word	0xffffffff


	//   ....[69]....
        /*0980*/ 	.word	0xffffffff


	//   ....[70]....
        /*0984*/ 	.word	0xffffffff


	//   ....[71]....
        /*0988*/ 	.word	0xffffffff


	//   ....[72]....
        /*098c*/ 	.word	0xffffffff


	//   ....[73]....
        /*0990*/ 	.word	0xffffffff


	//   ....[74]....
        /*0994*/ 	.word	0xffffffff


	//   ....[75]....
        /*0998*/ 	.word	0xffffffff


	//   ....[76]....
        /*099c*/ 	.word	0xffffffff


	//   ....[77]....
        /*09a0*/ 	.word	0xffffffff


	//   ....[78]....
        /*09a4*/ 	.word	0xffffffff


	//   ....[79]....
        /*09a8*/ 	.word	0xffffffff


	//   ....[80]....
        /*09ac*/ 	.word	0xffffffff


	//   ....[81]....
        /*09b0*/ 	.word	0xffffffff


	//   ....[82]....
        /*09b4*/ 	.word	0xffffffff


	//   ....[83]....
        /*09b8*/ 	.word	0xffffffff


	//   ....[84]....
        /*09bc*/ 	.word	0xffffffff


	//   ....[85]....
        /*09c0*/ 	.word	0xffffffff


	//   ....[86]....
        /*09c4*/ 	.word	0xffffffff


	//   ....[87]....
        /*09c8*/ 	.word	0xffffffff


	//   ....[88]....
        /*09cc*/ 	.word	0xffffffff


	//   ....[89]....
        /*09d0*/ 	.word	0xffffffff


	//   ....[90]....
        /*09d4*/ 	.word	0xffffffff


	//   ....[91]....
        /*09d8*/ 	.word	0xffffffff


	//   ....[92]....
        /*09dc*/ 	.word	0xffffffff


	//   ....[93]....
        /*09e0*/ 	.word	0xffffffff


	//   ....[94]....
        /*09e4*/ 	.word	0xffffffff


	//   ....[95]....
        /*09e8*/ 	.word	0xffffffff


	//   ....[96]....
        /*09ec*/ 	.word	0xffffffff


	//   ....[97]....
        /*09f0*/ 	.word	0xffffffff


	//   ....[98]....
        /*09f4*/ 	.word	0xffffffff


	//   ....[99]....
        /*09f8*/ 	.word	0xffffffff


	//   ....[100]....
        /*09fc*/ 	.word	0xffffffff


	//   ....[101]....
        /*0a00*/ 	.word	0xffffffff


	//   ....[102]....
        /*0a04*/ 	.word	0xffffffff


	//   ....[103]....
        /*0a08*/ 	.word	0xffffffff


	//   ....[104]....
        /*0a0c*/ 	.word	0xffffffff


	//   ....[105]....
        /*0a10*/ 	.word	0xffffffff


	//   ....[106]....
        /*0a14*/ 	.word	0xffffffff


	//   ....[107]....
        /*0a18*/ 	.word	0xffffffff


	//   ....[108]....
        /*0a1c*/ 	.word	0xffffffff


	//   ....[109]....
        /*0a20*/ 	.word	0xffffffff


	//   ....[110]....
        /*0a24*/ 	.word	0xffffffff


	//   ....[111]....
        /*0a28*/ 	.word	0xffffffff


	//   ....[112]....
        /*0a2c*/ 	.word	0xffffffff


	//   ....[113]....
        /*0a30*/ 	.word	0xffffffff


	//   ....[114]....
        /*0a34*/ 	.word	0xffffffff


	//   ....[115]....
        /*0a38*/ 	.word	0xffffffff


	//   ....[116]....
        /*0a3c*/ 	.word	0xffffffff


	//   ....[117]....
        /*0a40*/ 	.word	0xffffffff


	//   ....[118]....
        /*0a44*/ 	.word	0xffffffff


	//   ....[119]....
        /*0a48*/ 	.word	0xffffffff


	//   ....[120]....
        /*0a4c*/ 	.word	0xffffffff


	//   ....[121]....
        /*0a50*/ 	.word	0xffffffff


	//   ....[122]....
        /*0a54*/ 	.word	0xffffffff


	//   ....[123]....
        /*0a58*/ 	.word	0xffffffff


	//   ....[124]....
        /*0a5c*/ 	.word	0xffffffff


	//   ....[125]....
        /*0a60*/ 	.word	0xffffffff


	//   ....[126]....
        /*0a64*/ 	.word	0xffffffff


	//   ....[127]....
        /*0a68*/ 	.word	0xffffffff


	//   ....[128]....
        /*0a6c*/ 	.word	0xffffffff


	//   ....[129]....
        /*0a70*/ 	.word	0xffffffff


	//   ....[130]....
        /*0a74*/ 	.word	0xffffffff


	//   ....[131]....
        /*0a78*/ 	.word	0xffffffff


	//   ....[132]....
        /*0a7c*/ 	.word	0x0500000f


	//   ....[133]....
        /*0a80*/ 	.word	0x0500000f


	//   ....[134]....
        /*0a84*/ 	.word	0x0500000f


	//   ....[135]....
        /*0a88*/ 	.word	0x0500000f


	//   ....[136]....
        /*0a8c*/ 	.word	0x0500000f


	//   ....[137]....
        /*0a90*/ 	.word	0x0500000f


	//   ....[138]....
        /*0a94*/ 	.word	0x0500000f


	//   ....[139]....
        /*0a98*/ 	.word	0x0500000f


	//   ....[140]....
        /*0a9c*/ 	.word	0x0500000f


	//   ....[141]....
        /*0aa0*/ 	.word	0x0500000f


	//   ....[142]....
        /*0aa4*/ 	.word	0x0500000f


	//   ....[143]....
        /*0aa8*/ 	.word	0x0500000f


	//   ....[144]....
        /*0aac*/ 	.word	0x0500000f


	//   ....[145]....
        /*0ab0*/ 	.word	0x0500000f


	//   ....[146]....
        /*0ab4*/ 	.word	0x0500000f


	//   ....[147]....
        /*0ab8*/ 	.word	0x0500000f


	//   ....[148]....
        /*0abc*/ 	.word	0x0500000f


	//   ....[149]....
        /*0ac0*/ 	.word	0x0500000f


	//   ....[150]....
        /*0ac4*/ 	.word	0x0500000f


	//   ....[151]....
        /*0ac8*/ 	.word	0x0500000f


	//   ....[152]....
        /*0acc*/ 	.word	0x0500000f


	//   ....[153]....
        /*0ad0*/ 	.word	0x0500000f


	//   ....[154]....
        /*0ad4*/ 	.word	0x0500000f


	//   ....[155]....
        /*0ad8*/ 	.word	0x0500000f


	//   ....[156]....
        /*0adc*/ 	.word	0x0500000f


	//   ....[157]....
        /*0ae0*/ 	.word	0x0500000f


	//   ....[158]....
        /*0ae4*/ 	.word	0x0500000f


	//   ....[159]....
        /*0ae8*/ 	.word	0x0500000f


	//   ....[160]....
        /*0aec*/ 	.word	0x0500000f


	//   ....[161]....
        /*0af0*/ 	.word	0x0500000f


	//   ....[162]....
        /*0af4*/ 	.word	0x0500000f


	//   ....[163]....
        /*0af8*/ 	.word	0x0500000f


	//   ....[164]....
        /*0afc*/ 	.word	0x0500000f


	//   ....[165]....
        /*0b00*/ 	.word	0x0500000f


	//   ....[166]....
        /*0b04*/ 	.word	0x0500000f


	//   ....[167]....
        /*0b08*/ 	.word	0x0500000f


	//   ....[168]....
        /*0b0c*/ 	.word	0x0500000f


	//   ....[169]....
        /*0b10*/ 	.word	0x0500000f


	//   ....[170]....
        /*0b14*/ 	.word	0x0500000f


	//   ....[171]....
        /*0b18*/ 	.word	0x0500000f


	//   ....[172]....
        /*0b1c*/ 	.word	0x0500000f


	//   ....[173]....
        /*0b20*/ 	.word	0x0500000f


	//   ....[174]....
        /*0b24*/ 	.word	0x0500000f


	//   ....[175]....
        /*0b28*/ 	.word	0x0500000f


	//   ....[176]....
        /*0b2c*/ 	.word	0x0500000f


	//   ....[177]....
        /*0b30*/ 	.word	0x0500000f


	//   ....[178]....
        /*0b34*/ 	.word	0x0500000f


	//   ....[179]....
        /*0b38*/ 	.word	0x0500000f


	//   ....[180]....
        /*0b3c*/ 	.word	0x0500000f


	//   ....[181]....
        /*0b40*/ 	.word	0x0500000f


	//   ....[182]....
        /*0b44*/ 	.word	0x0500000f


	//   ....[183]....
        /*0b48*/ 	.word	0x0500000f


	//   ....[184]....
        /*0b4c*/ 	.word	0x0500000f


	//   ....[185]....
        /*0b50*/ 	.word	0x0500000f


	//   ....[186]....
        /*0b54*/ 	.word	0x0500000f


	//   ....[187]....
        /*0b58*/ 	.word	0x0500000f


	//   ....[188]....
        /*0b5c*/ 	.word	0x0500000f


	//   ....[189]....
        /*0b60*/ 	.word	0x0500000f


	//   ....[190]....
        /*0b64*/ 	.word	0x0500000f


	//   ....[191]....
        /*0b68*/ 	.word	0x0500000f


	//   ....[192]....
        /*0b6c*/ 	.word	0x0500000f


	//   ....[193]....
        /*0b70*/ 	.word	0x0500000f


	//   ....[194]....
        /*0b74*/ 	.word	0x0500000f


	//   ....[195]....
        /*0b78*/ 	.word	0x0500000f


	//   ....[196]....
        /*0b7c*/ 	.word	0x0500000f


	//   ....[197]....
        /*0b80*/ 	.word	0x0500000f


	//   ....[198]....
        /*0b84*/ 	.word	0x0500000f


	//   ....[199]....
        /*0b88*/ 	.word	0x0500000f


	//----- nvinfo : EIATTR_COOP_GROUP_INSTR_OFFSETS
	.align		4
.L_357:
        /*0b8c*/ 	.byte	0x04, 0x28
        /*0b8e*/ 	.short	(.L_359 - .L_358)


	//   ....[0]....
.L_358:
        /*0b90*/ 	.word	0x00000060


	//   ....[1]....
        /*0b94*/ 	.word	0x000001a0


	//   ....[2]....
        /*0b98*/ 	.word	0x000001f0


	//   ....[3]....
        /*0b9c*/ 	.word	0x00000420


	//   ....[4]....
        /*0ba0*/ 	.word	0x00000580


	//   ....[5]....
        /*0ba4*/ 	.word	0x000006a0


	//   ....[6]....
        /*0ba8*/ 	.word	0x00000800


	//   ....[7]....
        /*0bac*/ 	.word	0x0000b690


	//   ....[8]....
        /*0bb0*/ 	.word	0x0000be00


	//   ....[9]....
        /*0bb4*/ 	.word	0x0000be10


	//   ....[10]....
        /*0bb8*/ 	.word	0x0000be20


	//   ....[11]....
        /*0bbc*/ 	.word	0x0000be30


	//   ....[12]....
        /*0bc0*/ 	.word	0x0000c420


	//   ....[13]....
        /*0bc4*/ 	.word	0x0000c430


	//   ....[14]....
        /*0bc8*/ 	.word	0x0000c440


	//   ....[15]....
        /*0bcc*/ 	.word	0x0000c450


	//   ....[16]....
        /*0bd0*/ 	.word	0x0000ca20


	//   ....[17]....
        /*0bd4*/ 	.word	0x0000ca30


	//   ....[18]....
        /*0bd8*/ 	.word	0x0000ca40


	//   ....[19]....
        /*0bdc*/ 	.word	0x0000ca50


	//   ....[20]....
        /*0be0*/ 	.word	0x0000d040


	//   ....[21]....
        /*0be4*/ 	.word	0x0000d050


	//   ....[22]....
        /*0be8*/ 	.word	0x0000d060


	//   ....[23]....
        /*0bec*/ 	.word	0x0000d070


	//   ....[24]....
        /*0bf0*/ 	.word	0x00010b80


	//   ....[25]....
        /*0bf4*/ 	.word	0x00010b90


	//   ....[26]....
        /*0bf8*/ 	.word	0x00010ba0


	//   ....[27]....
        /*0bfc*/ 	.word	0x00010bb0


	//   ....[28]....
        /*0c00*/ 	.word	0x00011080


	//   ....[29]....
        /*0c04*/ 	.word	0x00011090


	//   ....[30]....
        /*0c08*/ 	.word	0x000110a0


	//   ....[31]....
        /*0c0c*/ 	.word	0x000110b0


	//   ....[32]....
        /*0c10*/ 	.word	0x00011560


	//   ....[33]....
        /*0c14*/ 	.word	0x00011570


	//   ....[34]....
        /*0c18*/ 	.word	0x00011580


	//   ....[35]....
        /*0c1c*/ 	.word	0x00011590


	//   ....[36]....
        /*0c20*/ 	.word	0x00011a60


	//   ....[37]....
        /*0c24*/ 	.word	0x00011a70


	//   ....[38]....
        /*0c28*/ 	.word	0x00011a80


	//   ....[39]....
        /*0c2c*/ 	.word	0x00011a90


	//   ....[40]....
        /*0c30*/ 	.word	0x00018d40


	//   ....[41]....
        /*0c34*/ 	.word	0x00018d70


	//   ....[42]....
        /*0c38*/ 	.word	0x000195f0


	//   ....[43]....
        /*0c3c*/ 	.word	0x00019730


	//   ....[44]....
        /*0c40*/ 	.word	0x00019c00


	//   ....[45]....
        /*0c44*/ 	.word	0x00019c80


	//   ....[46]....
        /*0c48*/ 	.word	0x0001e520


	//   ....[47]....
        /*0c4c*/ 	.word	0x0001ea00


	//   ....[48]....
        /*0c50*/ 	.word	0x0001eb90


	//   ....[49]....
        /*0c54*/ 	.word	0x0001ec90


	//   ....[50]....
        /*0c58*/ 	.word	0x0001f110


	//   ....[51]....
        /*0c5c*/ 	.word	0x0001f170


	//   ....[52]....
        /*0c60*/ 	.word	0x00023c30


	//   ....[53]....
        /*0c64*/ 	.word	0x00023c60


	//   ....[54]....
        /*0c68*/ 	.word	0x00023f50


	//   ....[55]....
        /*0c6c*/ 	.word	0x00024010


	//   ....[56]....
        /*0c70*/ 	.word	0x00025390


	//   ....[57]....
        /*0c74*/ 	.word	0x00025410


	//   ....[58]....
        /*0c78*/ 	.word	0x00025430


	//   ....[59]....
        /*0c7c*/ 	.word	0x00025440


	//   ....[60]....
        /*0c80*/ 	.word	0x00027110


	//   ....[61]....
        /*0c84*/ 	.word	0x000271d0


	//   ....[62]....
        /*0c88*/ 	.word	0x00027200


	//   ....[63]....
        /*0c8c*/ 	.word	0x00027220


	//   ....[64]....
        /*0c90*/ 	.word	0x00027810


	//   ....[65]....
        /*0c94*/ 	.word	0x00027840


	//   ....[66]....
        /*0c98*/ 	.word	0x000279a0


	//   ....[67]....
        /*0c9c*/ 	.word	0x000279c0


	//   ....[68]....
        /*0ca0*/ 	.word	0x00027b10


	//   ....[69]....
        /*0ca4*/ 	.word	0x00027b30


	//   ....[70]....
        /*0ca8*/ 	.word	0x00027c90


	//   ....[71]....
        /*0cac*/ 	.word	0x00027cb0


	//   ....[72]....
        /*0cb0*/ 	.word	0x00028630


	//   ....[73]....
        /*0cb4*/ 	.word	0x00028640


	//   ....[74]....
        /*0cb8*/ 	.word	0x000287a0


	//   ....[75]....
        /*0cbc*/ 	.word	0x000287c0


	//   ....[76]....
        /*0cc0*/ 	.word	0x00028910


	//   ....[77]....
        /*0cc4*/ 	.word	0x00028930


	//   ....[78]....
        /*0cc8*/ 	.word	0x00028a90


	//   ....[79]....
        /*0ccc*/ 	.word	0x00028ab0


	//   ....[80]....
        /*0cd0*/ 	.word	0x00028c90


	//   ....[81]....
        /*0cd4*/ 	.word	0x00028e70


	//   ....[82]....
        /*0cd8*/ 	.word	0x00028ea0


	//   ....[83]....
        /*0cdc*/ 	.word	0x00028ed0


	//   ....[84]....
        /*0ce0*/ 	.word	0x00028f00


	//   ....[85]....
        /*0ce4*/ 	.word	0x00028f30


	//   ....[86]....
        /*0ce8*/ 	.word	0x00028f60


	//   ....[87]....
        /*0cec*/ 	.word	0x000290e0


	//   ....[88]....
        /*0cf0*/ 	.word	0x00029110


	//   ....[89]....
        /*0cf4*/ 	.word	0x00029140


	//   ....[90]....
        /*0cf8*/ 	.word	0x00029170


	//   ....[91]....
        /*0cfc*/ 	.word	0x000291a0


	//   ....[92]....
        /*0d00*/ 	.word	0x000291d0


	//   ....[93]....
        /*0d04*/ 	.word	0x00029280


	//   ....[94]....
        /*0d08*/ 	.word	0x000292e0


	//   ....[95]....
        /*0d0c*/ 	.word	0x00029370


	//   ....[96]....
        /*0d10*/ 	.word	0x0002a230


	//   ....[97]....
        /*0d14*/ 	.word	0x0002c2a0


	//   ....[98]....
        /*0d18*/ 	.word	0x0002cff0


	//   ....[99]....
        /*0d1c*/ 	.word	0x0002d000


	//   ....[100]....
        /*0d20*/ 	.word	0x0002d020


	//   ....[101]....
        /*0d24*/ 	.word	0x0002d0f0


	//   ....[102]....
        /*0d28*/ 	.word	0x0002d120


	//   ....[103]....
        /*0d2c*/ 	.word	0x0002d1c0


	//   ....[104]....
        /*0d30*/ 	.word	0x0002d1f0


	//   ....[105]....
        /*0d34*/ 	.word	0x0002d290


	//   ....[106]....
        /*0d38*/ 	.word	0x0002d2c0


	//   ....[107]....
        /*0d3c*/ 	.word	0x0002d360


	//   ....[108]....
        /*0d40*/ 	.word	0x0002d390


	//   ....[109]....
        /*0d44*/ 	.word	0x0002d430


	//   ....[110]....
        /*0d48*/ 	.word	0x0002d460


	//   ....[111]....
        /*0d4c*/ 	.word	0x0002d500


	//   ....[112]....
        /*0d50*/ 	.word	0x0002d510


	//   ....[113]....
        /*0d54*/ 	.word	0x0002d540


	//   ....[114]....
        /*0d58*/ 	.word	0x00030d60


	//   ....[115]....
        /*0d5c*/ 	.word	0x00030d90


	//   ....[116]....
        /*0d60*/ 	.word	0x00030dd0


	//   ....[117]....
        /*0d64*/ 	.word	0x00030e00


	//   ....[118]....
        /*0d68*/ 	.word	0x00030e30


	//   ....[119]....
        /*0d6c*/ 	.word	0x00030e60


	//   ....[120]....
        /*0d70*/ 	.word	0x00030e90


	//   ....[121]....
        /*0d74*/ 	.word	0x00030ec0


	//   ....[122]....
        /*0d78*/ 	.word	0x00031050


	//   ....[123]....
        /*0d7c*/ 	.word	0x00031080


	//   ....[124]....
        /*0d80*/ 	.word	0x000310b0


	//   ....[125]....
        /*0d84*/ 	.word	0x000310e0


	//   ....[126]....
        /*0d88*/ 	.word	0x00031110


	//   ....[127]....
        /*0d8c*/ 	.word	0x00031140


	//   ....[128]....
        /*0d90*/ 	.word	0x00031200


	//   ....[129]....
        /*0d94*/ 	.word	0x00031220


	//   ....[130]....
        /*0d98*/ 	.word	0x00031290


	//   ....[131]....
        /*0d9c*/ 	.word	0x00031970


	//   ....[132]....
        /*0da0*/ 	.word	0x00031dd0


	//   ....[133]....
        /*0da4*/ 	.word	0x00031e60


	//   ....[134]....
        /*0da8*/ 	.word	0x00031eb0


	//   ....[135]....
        /*0dac*/ 	.word	0x00031f00


	//   ....[136]....
        /*0db0*/ 	.word	0x00031f90


	//   ....[137]....
        /*0db4*/ 	.word	0x00032020


	//   ....[138]....
        /*0db8*/ 	.word	0x00032070


	//   ....[139]....
        /*0dbc*/ 	.word	0x000320c0


	//   ....[140]....
        /*0dc0*/ 	.word	0x00032150


	//   ....[141]....
        /*0dc4*/ 	.word	0x000321e0


	//   ....[142]....
        /*0dc8*/ 	.word	0x00032230


	//   ....[143]....
        /*0dcc*/ 	.word	0x00032280


	//   ....[144]....
        /*0dd0*/ 	.word	0x00032310


	//   ....[145]....
        /*0dd4*/ 	.word	0x000323a0


	//   ....[146]....
        /*0dd8*/ 	.word	0x000323f0


	//   ....[147]....
        /*0ddc*/ 	.word	0x00032440


	//   ....[148]....
        /*0de0*/ 	.word	0x00032530


	//   ....[149]....
        /*0de4*/ 	.word	0x000325c0


	//   ....[150]....
        /*0de8*/ 	.word	0x00032610


	//   ....[151]....
        /*0dec*/ 	.word	0x00032660


	//   ....[152]....
        /*0df0*/ 	.word	0x000326f0


	//   ....[153]....
        /*0df4*/ 	.word	0x00032780


	//   ....[154]....
        /*0df8*/ 	.word	0x000327d0


	//   ....[155]....
        /*0dfc*/ 	.word	0x00032820


	//   ....[156]....
        /*0e00*/ 	.word	0x000328b0


	//   ....[157]....
        /*0e04*/ 	.word	0x00032940


	//   ....[158]....
        /*0e08*/ 	.word	0x00032990


	//   ....[159]....
        /*0e0c*/ 	.word	0x000329e0


	//   ....[160]....
        /*0e10*/ 	.word	0x00032a70


	//   ....[161]....
        /*0e14*/ 	.word	0x00032b00


	//   ....[162]....
        /*0e18*/ 	.word	0x00032b50


	//   ....[163]....
        /*0e1c*/ 	.word	0x00032ba0


	//   ....[164]....
        /*0e20*/ 	.word	0x00032ea0


	//   ....[165]....
        /*0e24*/ 	.word	0x00033190


	//   ....[166]....
        /*0e28*/ 	.word	0x00033330


	//   ....[167]....
        /*0e2c*/ 	.word	0x00033380


	//   ....[168]....
        /*0e30*/ 	.word	0x000334b0


	//   ....[169]....
        /*0e34*/ 	.word	0x00033520


	//   ....[170]....
        /*0e38*/ 	.word	0x00033650


	//   ....[171]....
        /*0e3c*/ 	.word	0x000336c0


	//   ....[172]....
        /*0e40*/ 	.word	0x000337f0


	//   ....[173]....
        /*0e44*/ 	.word	0x00033860


	//   ....[174]....
        /*0e48*/ 	.word	0x00033990


	//   ....[175]....
        /*0e4c*/ 	.word	0x00033a00


	//   ....[176]....
        /*0e50*/ 	.word	0x00033b30


	//   ....[177]....
        /*0e54*/ 	.word	0x00033ba0


	//   ....[178]....
        /*0e58*/ 	.word	0x00033cd0


	//   ....[179]....
        /*0e5c*/ 	.word	0x00033d40


	//   ....[180]....
        /*0e60*/ 	.word	0x00033e70


	//   ....[181]....
        /*0e64*/ 	.word	0x00033ec0


	//   ....[182]....
        /*0e68*/ 	.word	0x000341f0


	//   ....[183]....
        /*0e6c*/ 	.word	0x00034290


	//   ....[184]....
        /*0e70*/ 	.word	0x000343c0


	//   ....[185]....
        /*0e74*/ 	.word	0x00034440


	//   ....[186]....
        /*0e78*/ 	.word	0x000344c0


	//   ....[187]....
        /*0e7c*/ 	.word	0x00034540


	//   ....[188]....
        /*0e80*/ 	.word	0x000345c0


	//   ....[189]....
        /*0e84*/ 	.word	0x00034650


	//   ....[190]....
        /*0e88*/ 	.word	0x000346f0


	//   ....[191]....
        /*0e8c*/ 	.word	0x000347a0


	//   ....[192]....
        /*0e90*/ 	.word	0x00034820


	//   ....[193]....
        /*0e94*/ 	.word	0x000348a0


	//   ....[194]....
        /*0e98*/ 	.word	0x00034920


	//   ....[195]....
        /*0e9c*/ 	.word	0x000349b0


	//   ....[196]....
        /*0ea0*/ 	.word	0x00034a30


	//   ....[197]....
        /*0ea4*/ 	.word	0x00034ad0


	//   ....[198]....
        /*0ea8*/ 	.word	0x00034b60


	//   ....[199]....
        /*0eac*/ 	.word	0x00034c90


	//----- nvinfo : EIATTR_REG_RECONFIG
	.align		4
.L_359:
        /*0eb0*/ 	.byte	0x01, 0x54
	.zero		2


	//----- nvinfo : EIATTR_SYSCALL_OFFSETS
	.align		4
        /*0eb4*/ 	.byte	0x04, 0x46
        /*0eb6*/ 	.short	(.L_361 - .L_360)


	//   ....[0]....
.L_360:
        /*0eb8*/ 	.word	0x00001b30


	//   ....[1]....
        /*0ebc*/ 	.word	0x00001c80


	//   ....[2]....
        /*0ec0*/ 	.word	0x0000b830


	//   ....[3]....
        /*0ec4*/ 	.word	0x0000bb60


	//   ....[4]....
        /*0ec8*/ 	.word	0x0002be90


	//   ....[5]....
        /*0ecc*/ 	.word	0x0002bff0


	//   ....[6]....
        /*0ed0*/ 	.word	0x0002c0f0


	//   ....[7]....
        /*0ed4*/ 	.word	0x0002cb70


	//----- nvinfo : EIATTR_MBARRIER_INSTR_OFFSETS
	.align		4
.L_361:
        /*0ed8*/ 	.byte	0x04, 0x39
        /*0eda*/ 	.short	(.L_363 - .L_362)


	//   ....[0]....
.L_362:
        /*0edc*/ 	.word	0x000002d0
        /*0ee0*/ 	.word	0x000000ff
        /*0ee4*/ 	.word	0x00038800
        /*0ee8*/ 	.short	0x0100
        /*0eea*/ 	.byte	0x08
	.zero		1


	//   ....[1]....
        /*0eec*/ 	.word	0x000002e0
        /*0ef0*/ 	.word	0x000000ff
        /*0ef4*/ 	.word	0x00038820
        /*0ef8*/ 	.short	0x0100
        /*0efa*/ 	.byte	0x08
	.zero		1


	//   ....[2]....
        /*0efc*/ 	.word	0x000003d0
        /*0f00*/ 	.word	0x000000ff
        /*0f04*/ 	.word	0x00038830
        /*0f08*/ 	.short	0x0100
        /*0f0a*/ 	.byte	0x08
	.zero		1


	//   ....[3]....
        /*0f0c*/ 	.word	0x000003e0
        /*0f10*/ 	.word	0x000000ff
        /*0f14*/ 	.word	0x00038840
        /*0f18*/ 	.short	0x0100
        /*0f1a*/ 	.byte	0x08
	.zero		1


	//   ....[4]....
        /*0f1c*/ 	.word	0x000003f0
        /*0f20*/ 	.word	0x000000ff
        /*0f24*/ 	.word	0x00038838
        /*0f28*/ 	.short	0x0100
        /*0f2a*/ 	.byte	0x08
	.zero		1


	//   ....[5]....
        /*0f2c*/ 	.word	0x00000400
        /*0f30*/ 	.word	0x000000ff
        /*0f34*/ 	.word	0x00038848
        /*0f38*/ 	.short	0x0100
        /*0f3a*/ 	.byte	0x08
	.zero		1


	//   ....[6]....
        /*0f3c*/ 	.word	0x00000530
        /*0f40*/ 	.word	0x000000ff
        /*0f44*/ 	.word	0x00038850
        /*0f48*/ 	.short	0x0100
        /*0f4a*/ 	.byte	0x08
	.zero		1


	//   ....[7]....
        /*0f4c*/ 	.word	0x00000540
        /*0f50*/ 	.word	0x000000ff
        /*0f54*/ 	.word	0x00038860
        /*0f58*/ 	.short	0x0100
        /*0f5a*/ 	.byte	0x08
	.zero		1


	//   ....[8]....
        /*0f5c*/ 	.word	0x00000550
        /*0f60*/ 	.word	0x000000ff
        /*0f64*/ 	.word	0x00038858
        /*0f68*/ 	.short	0x0100
        /*0f6a*/ 	.byte	0x08
	.zero		1


	//   ....[9]....
        /*0f6c*/ 	.word	0x00000560
        /*0f70*/ 	.word	0x000000ff
        /*0f74*/ 	.word	0x00038868
        /*0f78*/ 	.short	0x0100
        /*0f7a*/ 	.byte	0x08
	.zero		1


	//   ....[10]....
        /*0f7c*/ 	.word	0x00000650
        /*0f80*/ 	.word	0x000000ff
        /*0f84*/ 	.word	0x00038870
        /*0f88*/ 	.short	0x0100
        /*0f8a*/ 	.byte	0x06
	.zero		1


	//   ....[11]....
        /*0f8c*/ 	.word	0x00000660
        /*0f90*/ 	.word	0x000000ff
        /*0f94*/ 	.word	0x00038880
        /*0f98*/ 	.short	0x0100
        /*0f9a*/ 	.byte	0x06
	.zero		1


	//   ....[12]....
        /*0f9c*/ 	.word	0x00000670
        /*0fa0*/ 	.word	0x000000ff
        /*0fa4*/ 	.word	0x00038878
        /*0fa8*/ 	.short	0x0100
        /*0faa*/ 	.byte	0x06
	.zero		1


	//   ....[13]....
        /*0fac*/ 	.word	0x00000680
        /*0fb0*/ 	.word	0x000000ff
        /*0fb4*/ 	.word	0x00038888
        /*0fb8*/ 	.short	0x0100
        /*0fba*/ 	.byte	0x06
	.zero		1


	//   ....[14]....
        /*0fbc*/ 	.word	0x000007b0
        /*0fc0*/ 	.word	0x000000ff
        /*0fc4*/ 	.word	0x00038890
        /*0fc8*/ 	.short	0x0100
        /*0fca*/ 	.byte	0x08
	.zero		1


	//   ....[15]....
        /*0fcc*/ 	.word	0x000007c0
        /*0fd0*/ 	.word	0x000000ff
        /*0fd4*/ 	.word	0x000388a0
        /*0fd8*/ 	.short	0x0100
        /*0fda*/ 	.byte	0x08
	.zero		1


	//   ....[16]....
        /*0fdc*/ 	.word	0x000007d0
        /*0fe0*/ 	.word	0x000000ff
        /*0fe4*/ 	.word	0x00038898
        /*0fe8*/ 	.short	0x0100
        /*0fea*/ 	.byte	0x08
	.zero		1


	//   ....[17]....
        /*0fec*/ 	.word	0x000007e0
        /*0ff0*/ 	.word	0x000000ff
        /*0ff4*/ 	.word	0x000388a8
        /*0ff8*/ 	.short	0x0100
        /*0ffa*/ 	.byte	0x08
	.zero		1


	//   ....[18]....
        /*0ffc*/ 	.word	0x00000910
        /*1000*/ 	.word	0x000000ff
        /*1004*/ 	.word	0x000388b0
        /*1008*/ 	.short	0x0100
        /*100a*/ 	.byte	0x08
	.zero		1


	//   ....[19]....
        /*100c*/ 	.word	0x00000920
        /*1010*/ 	.word	0x000000ff
        /*1014*/ 	.word	0x000388c0
        /*1018*/ 	.short	0x0100
        /*101a*/ 	.byte	0x08
	.zero		1


	//   ....[20]....
        /*101c*/ 	.word	0x00000930
        /*1020*/ 	.word	0x000000ff
        /*1024*/ 	.word	0x000388b8
        /*1028*/ 	.short	0x0100
        /*102a*/ 	.byte	0x08
	.zero		1


	//   ....[21]....
        /*102c*/ 	.word	0x00000940
        /*1030*/ 	.word	0x000000ff
        /*1034*/ 	.word	0x000388c8
        /*1038*/ 	.short	0x0100
        /*103a*/ 	.byte	0x08
	.zero		1


	//   ....[22]....
        /*103c*/ 	.word	0x000038d0
        /*1040*/ 	.word	0x00000000
        /*1044*/ 	.word	0x00038890
        /*1048*/ 	.short	0x010a
        /*104a*/ 	.byte	0x3f
	.zero		1


	//   ....[23]....
        /*104c*/ 	.word	0x00007050
        /*1050*/ 	.word	0x00000000
        /*1054*/ 	.word	0x00038890
        /*1058*/ 	.short	0x010a
        /*105a*/ 	.byte	0x3f
	.zero		1


	//   ....[24]....
        /*105c*/ 	.word	0x0000a460
        /*1060*/ 	.word	0x00000000
        /*1064*/ 	.word	0x00038890
        /*1068*/ 	.short	0x010a
        /*106a*/ 	.byte	0x3f
	.zero		1


	//   ....[25]....
        /*106c*/ 	.word	0x0000a8c0
        /*1070*/ 	.word	0x00000028
        /*1074*/ 	.word	0x00000000
        /*1078*/ 	.short	0x0101
        /*107a*/ 	.byte	0x3f
	.zero		1


	//   ....[26]....
        /*107c*/ 	.word	0x0000a900
        /*1080*/ 	.word	0x00000000
        /*1084*/ 	.word	0x000388b0
        /*1088*/ 	.short	0x010a
        /*108a*/ 	.byte	0x3f
	.zero		1


	//   ....[27]....
        /*108c*/ 	.word	0x0000b070
        /*1090*/ 	.word	0x00000000
        /*1094*/ 	.word	0x00000000
        /*1098*/ 	.short	0x0101
        /*109a*/ 	.byte	0x3f
	.zero		1


	//   ....[28]....
        /*109c*/ 	.word	0x0000b8c0
        /*10a0*/ 	.word	0x00000012
        /*10a4*/ 	.word	0x00038800
        /*10a8*/ 	.short	0x010a
        /*10aa*/ 	.byte	0x3f
	.zero		1


	//   ....[29]....
        /*10ac*/ 	.word	0x0000b910
        /*10b0*/ 	.word	0x00000012
        /*10b4*/ 	.word	0x00038800
        /*10b8*/ 	.short	0x010a
        /*10ba*/ 	.byte	0x3f
	.zero		1


	//   ....[30]....
        /*10bc*/ 	.word	0x0000d470
        /*10c0*/ 	.word	0x00000012
        /*10c4*/ 	.word	0x00038800
        /*10c8*/ 	.short	0x010a
        /*10ca*/ 	.byte	0x3f
	.zero		1


	//   ....[31]....
        /*10cc*/ 	.word	0x00011d60
        /*10d0*/ 	.word	0x00000012
        /*10d4*/ 	.word	0x00038800
        /*10d8*/ 	.short	0x010a
        /*10da*/ 	.byte	0x3f
	.zero		1


	//   ....[32]....
        /*10dc*/ 	.word	0x000158f0
        /*10e0*/ 	.word	0x00000000
        /*10e4*/ 	.word	0x00038830
        /*10e8*/ 	.short	0x010a
        /*10ea*/ 	.byte	0x3f
	.zero		1


	//   ....[33]....
        /*10ec*/ 	.word	0x00015960
        /*10f0*/ 	.word	0x00000000
        /*10f4*/ 	.word	0x00038830
        /*10f8*/ 	.short	0x010a
        /*10fa*/ 	.byte	0x3f
	.zero		1


	//   ....[34]....
        /*10fc*/ 	.word	0x00019440
        /*1100*/ 	.word	0x00000000
        /*1104*/ 	.word	0x00000000
        /*1108*/ 	.short	0x0101
        /*110a*/ 	.byte	0x3f
	.zero		1


	//   ....[35]....
        /*110c*/ 	.word	0x0001a710
        /*1110*/ 	.word	0x0000000b
        /*1114*/ 	.word	0x00038830
        /*1118*/ 	.short	0x010a
        /*111a*/ 	.byte	0x3f
	.zero		1


	//   ....[36]....
        /*111c*/ 	.word	0x0001a790
        /*1120*/ 	.word	0x0000000b
        /*1124*/ 	.word	0x00038830
        /*1128*/ 	.short	0x010a
        /*112a*/ 	.byte	0x3f
	.zero		1


	//   ....[37]....
        /*112c*/ 	.word	0x0001deb0
        /*1130*/ 	.word	0x00000009
        /*1134*/ 	.word	0x00038850
        /*1138*/ 	.short	0x010a
        /*113a*/ 	.byte	0x3f
	.zero		1


	//   ....[38]....
        /*113c*/ 	.word	0x0001df00
        /*1140*/ 	.word	0x00000009
        /*1144*/ 	.word	0x00038850
        /*1148*/ 	.short	0x010a
        /*114a*/ 	.byte	0x3f
	.zero		1


	//   ....[39]....
        /*114c*/ 	.word	0x0001f450
        /*1150*/ 	.word	0x0000000b
        /*1154*/ 	.word	0x00000000
        /*1158*/ 	.short	0x0101
        /*115a*/ 	.byte	0x3f
	.zero		1


	//   ....[40]....
        /*115c*/ 	.word	0x0001f490
        /*1160*/ 	.word	0x00000009
        /*1164*/ 	.word	0x00000000
        /*1168*/ 	.short	0x0101
        /*116a*/ 	.byte	0x3f
	.zero		1


	//   ....[41]....
        /*116c*/ 	.word	0x0001fb30
        /*1170*/ 	.word	0x00000003
        /*1174*/ 	.word	0x00038830
        /*1178*/ 	.short	0x010a
        /*117a*/ 	.byte	0x3f
	.zero		1


	//   ....[42]....
        /*117c*/ 	.word	0x0001fbb0
        /*1180*/ 	.word	0x00000003
        /*1184*/ 	.word	0x00038830
        /*1188*/ 	.short	0x010a
        /*118a*/ 	.byte	0x3f
	.zero		1


	//   ....[43]....
        /*118c*/ 	.word	0x000232d0
        /*1190*/ 	.word	0x00000009
        /*1194*/ 	.word	0x00038850
        /*1198*/ 	.short	0x010a
        /*119a*/ 	.byte	0x3f
	.zero		1


	//   ....[44]....
        /*119c*/ 	.word	0x00023320
        /*11a0*/ 	.word	0x00000009
        /*11a4*/ 	.word	0x00038850
        /*11a8*/ 	.short	0x010a
        /*11aa*/ 	.byte	0x3f
	.zero		1


	//   ....[45]....
        /*11ac*/ 	.word	0x000243f0
        /*11b0*/ 	.word	0x0000009d
        /*11b4*/ 	.word	0x00000000
        /*11b8*/ 	.short	0x0101
        /*11ba*/ 	.byte	0x3f
	.zero		1


	//   ....[46]....
        /*11bc*/ 	.word	0x00024470
        /*11c0*/ 	.word	0x00000009
        /*11c4*/ 	.word	0x00000000
        /*11c8*/ 	.short	0x0101
        /*11ca*/ 	.byte	0x3f
	.zero		1


	//   ....[47]....
        /*11cc*/ 	.word	0x00025060
        /*11d0*/ 	.word	0x00000000
        /*11d4*/ 	.word	0x00038850
        /*11d8*/ 	.short	0x010a
        /*11da*/ 	.byte	0x3f
	.zero		1


	//   ....[48]....
        /*11dc*/ 	.word	0x00025100
        /*11e0*/ 	.word	0x00000000
        /*11e4*/ 	.word	0x00038850
        /*11e8*/ 	.short	0x010a
        /*11ea*/ 	.byte	0x3f
	.zero		1


	//   ....[49]....
        /*11ec*/ 	.word	0x000259a0
        /*11f0*/ 	.word	0x0000000b
        /*11f4*/ 	.word	0x00000000
        /*11f8*/ 	.short	0x0101
        /*11fa*/ 	.byte	0x3f
	.zero		1


	//   ....[50]....
        /*11fc*/ 	.word	0x00027830
        /*1200*/ 	.word	0x00000000
        /*1204*/ 	.word	0x00000000
        /*1208*/ 	.short	0x0101
        /*120a*/ 	.byte	0x3f
	.zero		1


	//   ....[51]....
        /*120c*/ 	.word	0x0002a320
        /*1210*/ 	.word	0x00000004
        /*1214*/ 	.word	0x00038820
        /*1218*/ 	.short	0x010a
        /*121a*/ 	.byte	0x3f
	.zero		1


	//   ....[52]....
        /*121c*/ 	.word	0x0002a400
        /*1220*/ 	.word	0x00000005
        /*1224*/ 	.word	0x000388a0
        /*1228*/ 	.short	0x010a
        /*122a*/ 	.byte	0x3f
	.zero		1


	//   ....[53]....
        /*122c*/ 	.word	0x0002a950
        /*1230*/ 	.word	0x00000005
        /*1234*/ 	.word	0x000388c0
        /*1238*/ 	.short	0x010a
        /*123a*/ 	.byte	0x3f
	.zero		1


	//   ....[54]....
        /*123c*/ 	.word	0x0002aff0
        /*1240*/ 	.word	0x00000006
        /*1244*/ 	.word	0x000388a0
        /*1248*/ 	.short	0x010a
        /*124a*/ 	.byte	0x3f
	.zero		1


	//   ....[55]....
        /*124c*/ 	.word	0x0002b530
        /*1250*/ 	.word	0x00000006
        /*1254*/ 	.word	0x000388c0
        /*1258*/ 	.short	0x010a
        /*125a*/ 	.byte	0x3f
	.zero		1


	//   ....[56]....
        /*125c*/ 	.word	0x0002c560
        /*1260*/ 	.word	0x00000000
        /*1264*/ 	.word	0x00038840
        /*1268*/ 	.short	0x010a
        /*126a*/ 	.byte	0x3f
	.zero		1


	//   ....[57]....
        /*126c*/ 	.word	0x0002d6d0
        /*1270*/ 	.word	0x00000008
        /*1274*/ 	.word	0x00038800
        /*1278*/ 	.short	0x0107
        /*127a*/ 	.byte	0x3f
	.zero		1


	//   ....[58]....
        /*127c*/ 	.word	0x0002d7e0
        /*1280*/ 	.word	0x00000002
        /*1284*/ 	.word	0x00038800
        /*1288*/ 	.short	0x0101
        /*128a*/ 	.byte	0x3f
	.zero		1


	//   ....[59]....
        /*128c*/ 	.word	0x0002d800
        /*1290*/ 	.word	0x00000002
        /*1294*/ 	.word	0x00038820
        /*1298*/ 	.short	0x010a
        /*129a*/ 	.byte	0x3f
	.zero		1


	//   ....[60]....
        /*129c*/ 	.word	0x0002db70
        /*12a0*/ 	.word	0x00000003
        /*12a4*/ 	.word	0x00038840
        /*12a8*/ 	.short	0x010a
        /*12aa*/ 	.byte	0x3f
	.zero		1


	//   ....[61]....
        /*12ac*/ 	.word	0x0002e130
        /*12b0*/ 	.word	0x00000003
        /*12b4*/ 	.word	0x00000060
        /*12b8*/ 	.short	0x010a
        /*12ba*/ 	.byte	0x3f
	.zero		1


	//   ....[62]....
        /*12bc*/ 	.word	0x0002ea30
        /*12c0*/ 	.word	0x00000003
        /*12c4*/ 	.word	0x00038840
        /*12c8*/ 	.short	0x010a
        /*12ca*/ 	.byte	0x3f
	.zero		1


	//   ....[63]....
        /*12cc*/ 	.word	0x0002eff0
        /*12d0*/ 	.word	0x00000002
        /*12d4*/ 	.word	0x00000060
        /*12d8*/ 	.short	0x010a
        /*12da*/ 	.byte	0x3f
	.zero		1


	//   ....[64]....
        /*12dc*/ 	.word	0x0002f820
        /*12e0*/ 	.word	0x00000002
        /*12e4*/ 	.word	0x00038840
        /*12e8*/ 	.short	0x010a
        /*12ea*/ 	.byte	0x3f
	.zero		1


	//   ....[65]....
        /*12ec*/ 	.word	0x0002fde0
        /*12f0*/ 	.word	0x00000002
        /*12f4*/ 	.word	0x00000060
        /*12f8*/ 	.short	0x010a
        /*12fa*/ 	.byte	0x3f
	.zero		1


	//   ....[66]....
        /*12fc*/ 	.word	0x000305a0
        /*1300*/ 	.word	0x00000000
        /*1304*/ 	.word	0x00038860
        /*1308*/ 	.short	0x010a
        /*130a*/ 	.byte	0x3f
	.zero		1


	//   ....[67]....
        /*130c*/ 	.word	0x000318f0
        /*1310*/ 	.word	0x00000000
        /*1314*/ 	.word	0x00038820
        /*1318*/ 	.short	0x010a
        /*131a*/ 	.byte	0x3f
	.zero		1


	//   ....[68]....
        /*131c*/ 	.word	0x00031ac0
        /*1320*/ 	.word	0x00000006
        /*1324*/ 	.word	0x00000000
        /*1328*/ 	.short	0x010a
        /*132a*/ 	.byte	0x3f
	.zero		1


	//   ....[69]....
        /*132c*/ 	.word	0x00031b30
        /*1330*/ 	.word	0x00000007
        /*1334*/ 	.word	0x00000000
        /*1338*/ 	.short	0x010a
        /*133a*/ 	.byte	0x3f
	.zero		1


	//   ....[70]....
        /*133c*/ 	.word	0x00031ba0
        /*1340*/ 	.word	0x00000004
        /*1344*/ 	.word	0x00000000
        /*1348*/ 	.short	0x010a
        /*134a*/ 	.byte	0x3f
	.zero		1


	//   ....[71]....
        /*134c*/ 	.word	0x00031bd0
        /*1350*/ 	.word	0x00000003
        /*1354*/ 	.word	0x00000000
        /*1358*/ 	.short	0x010a
        /*135a*/ 	.byte	0x3f
	.zero		1


	//   ....[72]....
        /*135c*/ 	.word	0x00031c30
        /*1360*/ 	.word	0x00000000
        /*1364*/ 	.word	0x00038890
        /*1368*/ 	.short	0x010a
        /*136a*/ 	.byte	0x3f
	.zero		1


	//   ....[73]....
        /*136c*/ 	.word	0x00031c80
        /*1370*/ 	.word	0x00000000
        /*1374*/ 	.word	0x00038890
        /*1378*/ 	.short	0x010a
        /*137a*/ 	.byte	0x3f
	.zero		1


	//   ....[74]....
        /*137c*/ 	.word	0x00031cd0
        /*1380*/ 	.word	0x00000000
        /*1384*/ 	.word	0x00038890
        /*1388*/ 	.short	0x010a
        /*138a*/ 	.byte	0x3f
	.zero		1


	//   ....[75]....
        /*138c*/ 	.word	0x00031d20
        /*1390*/ 	.word	0x00000000
        /*1394*/ 	.word	0x000388b0
        /*1398*/ 	.short	0x010a
        /*139a*/ 	.byte	0x3f
	.zero		1


	//   ....[76]....
        /*139c*/ 	.word	0x00032480
        /*13a0*/ 	.word	0x00000012
        /*13a4*/ 	.word	0x00038800
        /*13a8*/ 	.short	0x010a
        /*13aa*/ 	.byte	0x3f
	.zero		1


	//   ....[77]....
        /*13ac*/ 	.word	0x00032be0
        /*13b0*/ 	.word	0x00000012
        /*13b4*/ 	.word	0x00038800
        /*13b8*/ 	.short	0x010a
        /*13ba*/ 	.byte	0x3f
	.zero		1


	//   ....[78]....
        /*13bc*/ 	.word	0x00032c30
        /*13c0*/ 	.word	0x00000000
        /*13c4*/ 	.word	0x00038830
        /*13c8*/ 	.short	0x010a
        /*13ca*/ 	.byte	0x3f
	.zero		1


	//   ....[79]....
        /*13cc*/ 	.word	0x00032c80
        /*13d0*/ 	.word	0x0000000b
        /*13d4*/ 	.word	0x00038830
        /*13d8*/ 	.short	0x010a
        /*13da*/ 	.byte	0x3f
	.zero		1


	//   ....[80]....
        /*13dc*/ 	.word	0x00032cd0
        /*13e0*/ 	.word	0x00000009
        /*13e4*/ 	.word	0x00038850
        /*13e8*/ 	.short	0x010a
        /*13ea*/ 	.byte	0x3f
	.zero		1


	//   ....[81]....
        /*13ec*/ 	.word	0x00032d20
        /*13f0*/ 	.word	0x00000003
        /*13f4*/ 	.word	0x00038830
        /*13f8*/ 	.short	0x010a
        /*13fa*/ 	.byte	0x3f
	.zero		1


	//   ....[82]....
        /*13fc*/ 	.word	0x00032d70
        /*1400*/ 	.word	0x00000009
        /*1404*/ 	.word	0x00038850
        /*1408*/ 	.short	0x010a
        /*140a*/ 	.byte	0x3f
	.zero		1


	//   ....[83]....
        /*140c*/ 	.word	0x00032dc0
        /*1410*/ 	.word	0x00000000
        /*1414*/ 	.word	0x00038850
        /*1418*/ 	.short	0x010a
        /*141a*/ 	.byte	0x3f
	.zero		1


	//   ....[84]....
        /*141c*/ 	.word	0x00032f70
        /*1420*/ 	.word	0x00000003
        /*1424*/ 	.word	0x00038820
        /*1428*/ 	.short	0x010a
        /*142a*/ 	.byte	0x3f
	.zero		1


	//   ....[85]....
        /*142c*/ 	.word	0x00032fc0
        /*1430*/ 	.word	0x00000005
        /*1434*/ 	.word	0x000388a0
        /*1438*/ 	.short	0x010a
        /*143a*/ 	.byte	0x3f
	.zero		1


	//   ....[86]....
        /*143c*/ 	.word	0x00033010
        /*1440*/ 	.word	0x00000005
        /*1444*/ 	.word	0x000388c0
        /*1448*/ 	.short	0x010a
        /*144a*/ 	.byte	0x3f
	.zero		1


	//   ....[87]....
        /*144c*/ 	.word	0x00033060
        /*1450*/ 	.word	0x00000006
        /*1454*/ 	.word	0x000388a0
        /*1458*/ 	.short	0x010a
        /*145a*/ 	.byte	0x3f
	.zero		1


	//   ....[88]....
        /*145c*/ 	.word	0x000330b0
        /*1460*/ 	.word	0x00000006
        /*1464*/ 	.word	0x000388c0
        /*1468*/ 	.short	0x010a
        /*146a*/ 	.byte	0x3f
	.zero		1


	//   ....[89]....
        /*146c*/ 	.word	0x00033250
        /*1470*/ 	.word	0x00000000
        /*1474*/ 	.word	0x00038840
        /*1478*/ 	.short	0x010a
        /*147a*/ 	.byte	0x3f
	.zero		1


	//   ....[90]....
        /*147c*/ 	.word	0x00033f10
        /*1480*/ 	.word	0x00000002
        /*1484*/ 	.word	0x00038820
        /*1488*/ 	.short	0x010a
        /*148a*/ 	.byte	0x3f
	.zero		1


	//   ....[91]....
        /*148c*/ 	.word	0x00033f60
        /*1490*/ 	.word	0x00000003
        /*1494*/ 	.word	0x00038840
        /*1498*/ 	.short	0x010a
        /*149a*/ 	.byte	0x3f
	.zero		1


	//   ....[92]....
        /*149c*/ 	.word	0x00033fb0
        /*14a0*/ 	.word	0x00000003
        /*14a4*/ 	.word	0x00000060
        /*14a8*/ 	.short	0x010a
        /*14aa*/ 	.byte	0x3f
	.zero		1


	//   ....[93]....
        /*14ac*/ 	.word	0x00034000
        /*14b0*/ 	.word	0x00000003
        /*14b4*/ 	.word	0x00038840
        /*14b8*/ 	.short	0x010a
        /*14ba*/ 	.byte	0x3f
	.zero		1


	//   ....[94]....
        /*14bc*/ 	.word	0x00034050
        /*14c0*/ 	.word	0x00000002
        /*14c4*/ 	.word	0x00000060
        /*14c8*/ 	.short	0x010a
        /*14ca*/ 	.byte	0x3f
	.zero		1


	//   ....[95]....
        /*14cc*/ 	.word	0x000340a0
        /*14d0*/ 	.word	0x00000002
        /*14d4*/ 	.word	0x00038840
        /*14d8*/ 	.short	0x010a
        /*14da*/ 	.byte	0x3f
	.zero		1


	//   ....[96]....
        /*14dc*/ 	.word	0x000340f0
        /*14e0*/ 	.word	0x00000002
        /*14e4*/ 	.word	0x00000060
        /*14e8*/ 	.short	0x010a
        /*14ea*/ 	.byte	0x3f
	.zero		1


	//   ....[97]....
        /*14ec*/ 	.word	0x00034140
        /*14f0*/ 	.word	0x00000000
        /*14f4*/ 	.word	0x00038860
        /*14f8*/ 	.short	0x010a
        /*14fa*/ 	.byte	0x3f
	.zero		1


	//   ....[98]....
        /*14fc*/ 	.word	0x00034bb0
        /*1500*/ 	.word	0x00000000
        /*1504*/ 	.word	0x00038820
        /*1508*/ 	.short	0x010a
        /*150a*/ 	.byte	0x3f
	.zero		1


	//   ....[99]....
        /*150c*/ 	.word	0x00034d50
        /*1510*/ 	.word	0x00000006
        /*1514*/ 	.word	0x00000000
        /*1518*/ 	.short	0x010a
        /*151a*/ 	.byte	0x3f
	.zero		1


	//   ....[100]....
        /*151c*/ 	.word	0x00034da0
        /*1520*/ 	.word	0x00000007
        /*1524*/ 	.word	0x00000000
        /*1528*/ 	.short	0x010a
        /*152a*/ 	.byte	0x3f
	.zero		1


	//   ....[101]....
        /*152c*/ 	.word	0x00034df0
        /*1530*/ 	.word	0x00000004
        /*1534*/ 	.word	0x00000000
        /*1538*/ 	.short	0x010a
        /*153a*/ 	.byte	0x3f
	.zero		1


	//----- nvinfo : EIATTR_NUM_MBARRIERS
	.align		4
.L_363:
        /*153c*/ 	.byte	0x03, 0x38
        /*153e*/ 	.short	0x0016


	//----- nvinfo : EIATTR_EXIT_INSTR_OFFSETS
	.align		4
        /*1540*/ 	.byte	0x04, 0x1c
        /*1542*/ 	.short	(.L_365 - .L_364)


	//   ....[0]....
.L_364:
        /*1544*/ 	.word	0x00031c20


	//----- nvinfo : EIATTR_MAX_THREADS
	.align		4
.L_365:
        /*1548*/ 	.byte	0x04, 0x05
        /*154a*/ 	.short	(.L_367 - .L_366)
.L_366:
        /*154c*/ 	.word	0x00000180
        /*1550*/ 	.word	0x00000001
        /*1554*/ 	.word	0x00000001


	//----- nvinfo : EIATTR_CRS_STACK_SIZE
	.align		4
.L_367:
        /*1558*/ 	.byte	0x04, 0x1e
        /*155a*/ 	.short	(.L_369 - .L_368)
.L_368:
        /*155c*/ 	.word	0x00000000


	//----- nvinfo : EIATTR_CBANK_PARAM_SIZE
	.align		4
.L_369:
        /*1560*/ 	.byte	0x03, 0x19
        /*1562*/ 	.short	0x0af0


	//----- nvinfo : EIATTR_PARAM_CBANK
	.align		4
        /*1564*/ 	.byte	0x04, 0x0a
        /*1566*/ 	.short	(.L_371 - .L_370)
	.align		4
.L_370:
        /*1568*/ 	.word	index@(.nv.constant0._ZN7cutlass13device_kernelIN5flash11enable_sm90INS1_16FlashAttnFwdSm90INS1_25CollectiveMainloopFwdSm90ILi2EN4cute5tupleIJNS5_1CILi1EEES8_S8_EEENS6_IJNS7_ILi128EEENS7_ILi80EEENS7_ILi256EEEEEELi256ENS_10bfloat16_tEfNS_4arch4Sm90ELb1ELb0ELb1ELb1ELb0ELb1ELb0ELb1ELb1ELb1ELb0ELb0EEENS1_21CollectiveEpilogueFwdINS6_IJSA_SC_SB_EEES9_SE_SG_Li256ELb1ELb1ELb0ELb0EEENS1_36VarlenDynamicPersistentTileSchedulerILi128ELi80ELi256ELi128ELb0ELb1ELb1ELb1ELb1ELb1EEEEEEEEEvNT_6ParamsE)
        /*156c*/ 	.short	0x0210
        /*156e*/ 	.short	0x0af0


	//----- nvinfo : EIATTR_SW_WAR
	.align		4
.L_371:
        /*1570*/ 	.byte	0x04, 0x36
        /*1572*/ 	.short	(.L_373 - .L_372)
.L_372:
        /*1574*/ 	.word	0x00000008
.L_373:


//--------------------- .nv.callgraph             --------------------------
	.section	.nv.callgraph,"",@"SHT_CUDA_CALLGRAPH"
	.align	4
	.sectionentsize	8
	.align		4
        /*0000*/ 	.word	0x00000000
	.align		4
        /*0004*/ 	.word	0xffffffff
	.align		4
        /*0008*/ 	.word	index@(_ZN7cutlass13device_kernelIN5flash11enable_sm90INS1_16FlashAttnFwdSm90INS1_25CollectiveMainloopFwdSm90ILi2EN4cute5tupleIJNS5_1CILi1EEES8_S8_EEENS6_IJNS7_ILi128EEENS7_ILi80EEENS7_ILi256EEEEEELi256ENS_10bfloat16_tEfNS_4arch4Sm90ELb0ELb0ELb1ELb0ELb0ELb0ELb0ELb1ELb1ELb1ELb0ELb0EEENS1_21CollectiveEpilogueFwdINS6_IJSA_SC_SB_EEES9_SE_SG_Li256ELb0ELb1ELb0ELb0EEENS1_29StaticPersistentTileSchedulerILb0EEEEEEEEEvNT_6ParamsE)
	.align		4
        /*000c*/ 	.word	index@(__assertfail)
	.align		4
        /*0010*/ 	.word	index@(_ZN7cutlass13device_kernelIN5flash11enable_sm90INS1_16FlashAttnFwdSm90INS1_25CollectiveMainloopFwdSm90ILi2EN4cute5tupleIJNS5_1CILi2EEENS7_ILi1EEES9_EEENS6_IJNS7_ILi128EEENS7_ILi80EEENS7_ILi256EEEEEELi256ENS_10bfloat16_tEfNS_4arch4Sm90ELb0ELb0ELb1ELb0ELb0ELb0ELb0ELb1ELb1ELb1ELb0ELb0EEENS1_21CollectiveEpilogueFwdINS6_IJSB_SD_SC_EEESA_SF_SH_Li256ELb0ELb1ELb0ELb0EEENS1_29StaticPersistentTileSchedulerILb0EEEEEEEEEvNT_6ParamsE)
	.align		4
        /*0014*/ 	.word	index@(__assertfail)
	.align		4
        /*0018*/ 	.word	index@(_ZN7cutlass13device_kernelIN5flash11enable_sm90INS1_16FlashAttnFwdSm90INS1_25CollectiveMainloopFwdSm90ILi2EN4cute5tupleIJNS5_1CILi1EEES8_S8_EEENS6_IJNS7_ILi128EEENS7_ILi80EEENS7_ILi256EEEEEELi256ENS_10bfloat16_tEfNS_4arch4Sm90ELb0ELb0ELb1ELb1ELb0ELb0ELb0ELb1ELb1ELb1ELb0ELb0EEENS1_21CollectiveEpilogueFwdINS6_IJSA_SC_SB_EEES9_SE_SG_Li256ELb1ELb1ELb0ELb0EEENS1_36VarlenDynamicPersistentTileSchedulerILi128ELi80ELi256ELi128ELb0ELb1ELb1ELb0ELb1ELb1EEEEEEEEEvNT_6ParamsE)
	.align		4
        /*001c*/ 	.word	index@(__assertfail)
	.align		4
        /*0020*/ 	.word	index@(_ZN7cutlass13device_kernelIN5flash11enable_sm90INS1_16FlashAttnFwdSm90INS1_25CollectiveMainloopFwdSm90ILi2EN4cute5tupleIJNS5_1CILi1EEES8_S8_EEENS6_IJNS7_ILi128EEENS7_ILi80EEENS7_ILi256EEEEEELi256ENS_10bfloat16_tEfNS_4arch4Sm90ELb0ELb0ELb1ELb1ELb0ELb1ELb0ELb1ELb1ELb1ELb0ELb0EEENS1_21CollectiveEpilogueFwdINS6_IJSA_SC_SB_EEES9_SE_SG_Li256ELb1ELb1ELb0ELb0EEENS1_36VarlenDynamicPersistentTileSchedulerILi128ELi80ELi256ELi128ELb0ELb1ELb1ELb0ELb1ELb1EEEEEEEEEvNT_6ParamsE)
	.align		4
        /*0024*/ 	.word	index@(__assertfail)
	.align		4
        /*0028*/ 	.word	index@(_ZN7cutlass13device_kernelIN5flash11enable_sm90INS1_16FlashAttnFwdSm90INS1_25CollectiveMainloopFwdSm90ILi2EN4cute5tupleIJNS5_1CILi1EEES8_S8_EEENS6_IJNS7_ILi128EEENS7_ILi64EEENS7_ILi256EEEEEELi256ENS_10bfloat16_tEfNS_4arch4Sm90ELb0ELb1ELb1ELb0ELb0ELb0ELb0ELb1ELb1ELb1ELb0ELb0EEENS1_21CollectiveEpilogueFwdINS6_IJSA_SC_SB_EEES9_SE_SG_Li256ELb0ELb1ELb0ELb0EEENS1_30DynamicPersistentTileSchedulerILi256ELi128ELb0ELb1ELb1EEEEEEEEEvNT_6ParamsE)
	.align		4
        /*002c*/ 	.word	index@(__assertfail)
	.align		4
        /*0030*/ 	.word	index@(_ZN7cutlass13device_kernelIN5flash11enable_sm90INS1_16FlashAttnFwdSm90INS1_25CollectiveMainloopFwdSm90ILi2EN4cute5tupleIJNS5_1CILi1EEES8_S8_EEENS6_IJNS7_ILi128EEENS7_ILi64EEENS7_ILi256EEEEEELi256ENS_10bfloat16_tEfNS_4arch4Sm90ELb0ELb1ELb1ELb1ELb0ELb0ELb0ELb1ELb1ELb1ELb0ELb0EEENS1_21CollectiveEpilogueFwdINS6_IJSA_SC_SB_EEES9_SE_SG_Li256ELb1ELb1ELb0ELb0EEENS1_36VarlenDynamicPersistentTileSchedulerILi128ELi64ELi256ELi128ELb0ELb1ELb1ELb1ELb0ELb1EEEEEEEEEvNT_6ParamsE)
	.align		4
        /*0034*/ 	.word	index@(__assertfail)
	.align		4
        /*0038*/ 	.word	index@(_ZN7cutlass13device_kernelIN5flash11enable_sm90INS1_16FlashAttnFwdSm90INS1_25CollectiveMainloopFwdSm90ILi2EN4cute5tupleIJNS5_1CILi1EEES8_S8_EEENS6_IJNS7_ILi128EEENS7_ILi64EEENS7_ILi256EEEEEELi256ENS_10bfloat16_tEfNS_4arch4Sm90ELb0ELb1ELb1ELb1ELb0ELb1ELb0ELb1ELb1ELb1ELb0ELb0EEENS1_21CollectiveEpilogueFwdINS6_IJSA_SC_SB_EEES9_SE_SG_Li256ELb1ELb1ELb0ELb0EEENS1_36VarlenDynamicPersistentTileSchedulerILi128ELi64ELi256ELi128ELb0ELb1ELb1ELb1ELb0ELb1EEEEEEEEEvNT_6ParamsE)
	.align		4
        /*003c*/ 	.word	index@(__assertfail)
	.align		4
        /*0040*/ 	.word	index@(_ZN7cutlass13device_kernelIN5flash11enable_sm90INS1_16FlashAttnFwdSm90INS1_25CollectiveMainloopFwdSm90ILi2EN4cute5tupleIJNS5_1CILi1EEES8_S8_EEENS6_IJNS7_ILi128EEENS7_ILi80EEENS7_ILi256EEEEEELi256ENS_10bfloat16_tEfNS_4arch4Sm90ELb1ELb0ELb1ELb0ELb0ELb0ELb0ELb1ELb1ELb1ELb0ELb0EEENS1_21CollectiveEpilogueFwdINS6_IJSA_SC_SB_EEES9_SE_SG_Li256ELb0ELb1ELb0ELb0EEENS1_30DynamicPersistentTileSchedulerILi256ELi128ELb0ELb1ELb1EEEEEEEEEvNT_6ParamsE)
	.align		4
        /*0044*/ 	.word	index@(__assertfail)
	.align		4
        /*0048*/ 	.word	index@(_ZN7cutlass13device_kernelIN5flash11enable_sm90INS1_16FlashAttnFwdSm90INS1_25CollectiveMainloopFwdSm90ILi2EN4cute5tupleIJNS5_1CILi1EEES8_S8_EEENS6_IJNS7_ILi128EEENS7_ILi80EEENS7_ILi256EEEEEELi256ENS_10bfloat16_tEfNS_4arch4Sm90ELb1ELb0ELb1ELb1ELb0ELb0ELb0ELb1ELb1ELb1ELb0ELb0EEENS1_21CollectiveEpilogueFwdINS6_IJSA_SC_SB_EEES9_SE_SG_Li256ELb1ELb1ELb0ELb0EEENS1_36VarlenDynamicPersistentTileSchedulerILi128ELi80ELi256ELi128ELb0ELb1ELb1ELb1ELb1ELb1EEEEEEEEEvNT_6ParamsE)
	.align		4
        /*004c*/ 	.word	index@(__assertfail)
	.align		4
        /*0050*/ 	.word	index@(_ZN7cutlass13device_kernelIN5flash11enable_sm90INS1_16FlashAttnFwdSm90INS1_25CollectiveMainloopFwdSm90ILi2EN4cute5tupleIJNS5_1CILi1EEES8_S8_EEENS6_IJNS7_ILi128EEENS7_ILi80EEENS7_ILi256EEEEEELi256ENS_10bfloat16_tEfNS_4arch4Sm90ELb1ELb0ELb1ELb1ELb0ELb1ELb0ELb1ELb1ELb1ELb0ELb0EEENS1_21CollectiveEpilogueFwdINS6_IJSA_SC_SB_EEES9_SE_SG_Li256ELb1ELb1ELb0ELb0EEENS1_36VarlenDynamicPersistentTileSchedulerILi128ELi80ELi256ELi128ELb0ELb1ELb1ELb1ELb1ELb1EEEEEEEEEvNT_6ParamsE)
	.align		4
        /*0054*/ 	.word	index@(__assertfail)
	.align		4
        /*0058*/ 	.word	0x00000000
	.align		4
        /*005c*/ 	.word	0xfffffffe
	.align		4
        /*0060*/ 	.word	0x00000000
	.align		4
        /*0064*/ 	.word	0xfffffffd
	.align		4
        /*0068*/ 	.word	0x00000000
	.align		4
        /*006c*/ 	.word	0xfffffffc


//--------------------- .nv.constant4             --------------------------
	.section	.nv.constant4,"a",@progbits
	.align	8
	.align		8
.nv.constant4:
        /*0000*/ 	.dword	__assertfail
	.align		8
        /*0008*/ 	.dword	__unnamed_1
	.align		8
        /*0010*/ 	.dword	__unnamed_2
	.align		8
        /*0018*/ 	.dword	__unnamed_3
	.align		8
        /*0020*/ 	.dword	__unnamed_4
	.align		8
        /*0028*/ 	.dword	__unnamed_5
	.align		8
        /*0030*/ 	.dword	__unnamed_6
	.align		8
        /*0038*/ 	.dword	__unnamed_7
	.align		8
        /*0040*/ 	.dword	__unnamed_8
	.align		8
        /*0048*/ 	.dword	__unnamed_9
	.align		8
        /*0050*/ 	.dword	_ZN82_INTERNAL_de5d1f9d_46_flash_fwd_hdim256_bf16_softcap_packgqa_sm90_cu_0106449f_33734cuda3std3__45__cpo5beginE
	.align		8
        /*0058*/ 	.dword	_ZN82_INTERNAL_de5d1f9d_46_flash_fwd_hdim256_bf16_softcap_packgqa_sm90_cu_0106449f_33734cuda3std3__45__cpo3endE
	.align		8
        /*0060*/ 	.dword	_ZN82_INTERNAL_de5d1f9d_46_flash_fwd_hdim256_bf16_softcap_packgqa_sm90_cu_0106449f_33734cuda3std3__45__cpo6cbeginE
	.align		8
        /*0068*/ 	.dword	_ZN82_INTERNAL_de5d1f9d_46_flash_fwd_hdim256_bf16_softcap_packgqa_sm90_cu_0106449f_33734cuda3std3__45__cpo4cendE
	.align		8
        /*0070*/ 	.dword	_ZN82_INTERNAL_de5d1f9d_46_flash_fwd_hdim256_bf16_softcap_packgqa_sm90_cu_0106449f_33734cuda3std3__484_GLOBAL__N__de5d1f9d_46_flash_fwd_hdim256_bf16_softcap_packgqa_sm90_cu_0106449f_33736ignoreE
	.align		8
        /*0078*/ 	.dword	_ZN82_INTERNAL_de5d1f9d_46_flash_fwd_hdim256_bf16_softcap_packgqa_sm90_cu_0106449f_33734cuda3std3__419piecewise_constructE
	.align		8
        /*0080*/ 	.dword	_ZN82_INTERNAL_de5d1f9d_46_flash_fwd_hdim256_bf16_softcap_packgqa_sm90_cu_0106449f_33734cuda3std3__48in_placeE
	.align		8
        /*0088*/ 	.dword	_ZN82_INTERNAL_de5d1f9d_46_flash_fwd_hdim256_bf16_softcap_packgqa_sm90_cu_0106449f_33734cuda3std6ranges3__45__cpo4swapE
	.align		8
        /*0090*/ 	.dword	_ZN82_INTERNAL_de5d1f9d_46_flash_fwd_hdim256_bf16_softcap_packgqa_sm90_cu_0106449f_33734cuda3std6ranges3__45__cpo9iter_moveE
	.align		8
        /*0098*/ 	.dword	_ZN82_INTERNAL_de5d1f9d_46_flash_fwd_hdim256_bf16_softcap_packgqa_sm90_cu_0106449f_33734cute7productE
	.align		8
        /*00a0*/ 	.dword	_ZN82_INTERNAL_de5d1f9d_46_flash_fwd_hdim256_bf16_softcap_packgqa_sm90_cu_0106449f_33734cute1_E
	.align		8
        /*00a8*/ 	.dword	$str$23
	.align		8
        /*00b0*/ 	.dword	$str$24


//--------------------- .text._ZN7cutlass13device_kernelIN5flash11enable_sm90INS1_16FlashAttnFwdSm90INS1_25CollectiveMainloopFwdSm90ILi2EN4cute5tupleIJNS5_1CILi1EEES8_S8_EEENS6_IJNS7_ILi128EEENS7_ILi80EEENS7_ILi256EEEEEELi256ENS_10bfloat16_tEfNS_4arch4Sm90ELb0ELb0ELb1ELb0ELb0ELb0ELb0ELb1ELb1ELb1ELb0ELb0EEENS1_21CollectiveEpilogueFwdINS6_IJSA_SC_SB_EEES9_SE_SG_Li256ELb0ELb1ELb0ELb0EEENS1_29StaticPersistentTileSchedulerILb0EEEEEEEEEvNT_6ParamsE --------------------------
	.section	.text._ZN7cutlass13device_kernelIN5flash11enable_sm90INS1_16FlashAttnFwdSm90INS1_25CollectiveMainloopFwdSm90ILi2EN4cute5tupleIJNS5_1CILi1EEES8_S8_EEENS6_IJNS7_ILi128EEENS7_ILi80EEENS7_ILi256EEEEEELi256ENS_10bfloat16_tEfNS_4arch4Sm90ELb0ELb0ELb1ELb0ELb0ELb0ELb0ELb1ELb1ELb1ELb0ELb0EEENS1_21CollectiveEpilogueFwdINS6_IJSA_SC_SB_EEES9_SE_SG_Li256ELb0ELb1ELb0ELb0EEENS1_29StaticPersistentTileSchedulerILb0EEEEEEEEEvNT_6ParamsE,"ax",@progbits
	.align	128
.text._ZN7cutlass13device_kernelIN5flash11enable_sm90INS1_16FlashAttnFwdSm90INS1_25CollectiveMainloopFwdSm90ILi2EN4cute5tupleIJNS5_1CILi1EEES8_S8_EEENS6_IJNS7_ILi128EEENS7_ILi80EEENS7_ILi256EEEEEELi256ENS_10bfloat16_tEfNS_4arch4Sm90ELb0ELb0ELb1ELb0ELb0ELb0ELb0ELb1ELb1ELb1ELb0ELb0EEENS1_21CollectiveEpilogueFwdINS6_IJSA_SC_SB_EEES9_SE_SG_Li256ELb0ELb1ELb0ELb0EEENS1_29StaticPersistentTileSchedulerILb0EEEEEEEEEvNT_6ParamsE:
        .type           _ZN7cutlass13device_kernelIN5flash11enable_sm90INS1_16FlashAttnFwdSm90INS1_25CollectiveMainloopFwdSm90ILi2EN4cute5tupleIJNS5_1CILi1EEES8_S8_EEENS6_IJNS7_ILi128EEENS7_ILi80EEENS7_ILi256EEEEEELi256ENS_10bfloat16_tEfNS_4arch4Sm90ELb0ELb0ELb1ELb0ELb0ELb0ELb0ELb1ELb1ELb1ELb0ELb0EEENS1_21CollectiveEpilogueFwdINS6_IJSA_SC_SB_EEES9_SE_SG_Li256ELb0ELb1ELb0ELb0EEENS1_29StaticPersistentTileSchedulerILb0EEEEEEEEEvNT_6ParamsE,@function
        .size           _ZN7cutlass13device_kernelIN5flash11enable_sm90INS1_16FlashAttnFwdSm90INS1_25CollectiveMainloopFwdSm90ILi2EN4cute5tupleIJNS5_1CILi1EEES8_S8_EEENS6_IJNS7_ILi128EEENS7_ILi80EEENS7_ILi256EEEEEELi256ENS_10bfloat16_tEfNS_4arch4Sm90ELb0ELb0ELb1ELb0ELb0ELb0ELb0ELb1ELb1ELb1ELb0ELb0EEENS1_21CollectiveEpilogueFwdINS6_IJSA_SC_SB_EEES9_SE_SG_Li256ELb0ELb1ELb0ELb0EEENS1_29StaticPersistentTileSchedulerILb0EEEEEEEEEvNT_6ParamsE,(.L_x_3424 - _ZN7cutlass13device_kernelIN5flash11enable_sm90INS1_16FlashAttnFwdSm90INS1_25CollectiveMainloopFwdSm90ILi2EN4cute5tupleIJNS5_1CILi1EEES8_S8_EEENS6_IJNS7_ILi128EEENS7_ILi80EEENS7_ILi256EEEEEELi256ENS_10bfloat16_tEfNS_4arch4Sm90ELb0ELb0ELb1ELb0ELb0ELb0ELb0ELb1ELb1ELb1ELb0ELb0EEENS1_21CollectiveEpilogueFwdINS6_IJSA_SC_SB_EEES9_SE_SG_Li256ELb0ELb1ELb0ELb0EEENS1_29StaticPersistentTileSchedulerILb0EEEEEEEEEvNT_6ParamsE)
        .other          _ZN7cutlass13device_kernelIN5flash11enable_sm90INS1_16FlashAttnFwdSm90INS1_25CollectiveMainloopFwdSm90ILi2EN4cute5tupleIJNS5_1CILi1EEES8_S8_EEENS6_IJNS7_ILi128EEENS7_ILi80EEENS7_ILi256EEEEEELi256ENS_10bfloat16_tEfNS_4arch4Sm90ELb0ELb0ELb1ELb0ELb0ELb0ELb0ELb1ELb1ELb1ELb0ELb0EEENS1_21CollectiveEpilogueFwdINS6_IJSA_SC_SB_EEES9_SE_SG_Li256ELb0ELb1ELb0ELb0EEENS1_29StaticPersistentTileSchedulerILb0EEEEEEEEEvNT_6ParamsE,@"STO_CUDA_ENTRY STV_DEFAULT"
_ZN7cutlass13device_kernelIN5flash11enable_sm90INS1_16FlashAttnFwdSm90INS1_25CollectiveMainloopFwdSm90ILi2EN4cute5tupleIJNS5_1CILi1EEES8_S8_EEENS6_IJNS7_ILi128EEENS7_ILi80EEENS7_ILi256EEEEEELi256ENS_10bfloat16_tEfNS_4arch4Sm90ELb0ELb0ELb1ELb0ELb0ELb0ELb0ELb1ELb1ELb1ELb0ELb0EEENS1_21CollectiveEpilogueFwdINS6_IJSA_SC_SB_EEES9_SE_SG_Li256ELb0ELb1ELb0ELb0EEENS1_29StaticPersistentTileSchedulerILb0EEEEEEEEEvNT_6ParamsE:
[----:B------:R-:W0:Y:S02]  /*0000*/  LDC R1, c[0x0][0x28] ;  /* 0x00000a00ff017b82 */ /* 0x000e240000000800 */
[----:B0-----:R-:W-:Y:S01]  /*0010*/  VIADD R1, R1, 0xffffffc8 ;  /* 0xffffffc801017836 */ /* 0x001fe20000000000 */
[----:B------:R-:W0:Y:S01]  /*0020*/  S2R R0, SR_TID.X ;  /* 0x0000000000007919 */ /* 0x000e220000002100 */
[----:B------:R-:W-:Y:S01]  /*0030*/  ELECT P0, URZ, PT ;  /* 0x00000000003f782f */ /* 0x000fe20003800000 */
[----:B------:R-:W-:Y:S01]  /*0040*/  BSSY B0, `(.L_x_0) ;  /* 0x000000e000007945 */ /* 0x000fe20003800000 */
[----:B0-----:R-:W-:-:S05]  /*0050*/  SHF.R.U32.HI R2, RZ, 0x5, R0 ;  /* 0x00000005ff027819 */ /* 0x001fca0000011600 */
[----:B------:R-:W0:Y:S02]  /*0060*/  SHFL.IDX PT, R3, R2, RZ, 0x1f ;  /* 0x00001fff02037589 */ /* 0x000e2400000e0000 */
[----:B0-----:R-:W-:Y:S02]  /*0070*/  ISETP.EQ.AND P0, PT, R3, RZ, P0 ;  /* 0x000000ff0300720c */ /* 0x001fe40000702270 */
[----:B------:R-:W-:-:S11]  /*0080*/  SHF.R.U32.HI R3, RZ, 0x7, R0 ;  /* 0x00000007ff037819 */ /* 0x000fd60000011600 */
[----:B------:R-:W-:Y:S05]  /*0090*/  @!P0 BRA `(.L_x_1) ;  /* 0x0000000000208947 */ /* 0x000fea0003800000 */
[----:B------:R-:W-:Y:S02]  /*00a0*/  ULDC.64 UR4, c[0x0][0x198] ;  /* 0x0000660000047ab9 */ /* 0x000fe40000000a00 */
[----:B------:R-:W-:Y:S02]  /*00b0*/  UIADD3 UR6, UP0, UR4, 0x370, URZ ;  /* 0x0000037004067890 */ /* 0x000fe4000ff1e03f */
[----:B------:R-:W-:Y:S02]  /*00c0*/  UIADD3 UR4, UP1, UR4, 0x470, URZ ;  /* 0x0000047004047890 */ /* 0x000fe4000ff3e03f */
[----:B------:R-:W-:Y:S02]  /*00d0*/  UIADD3.X UR7, URZ, UR5, URZ, UP0, !UPT ;  /* 0x000000053f077290 */ /* 0x000fe400087fe43f */
[----:B------:R-:W-:-:S07]  /*00e0*/  UIADD3.X UR5, URZ, UR5, URZ, UP1, !UPT ;  /* 0x000000053f057290 */ /* 0x000fce0008ffe43f */
[----:B------:R0:W-:Y:S02]  /*00f0*/  UTMACCTL.PF [UR6] ;  /* 0x00000000060079b9 */ /* 0x0001e40008040000 */
[----:B------:R0:W-:Y:S02]  /*0100*/  UTMACCTL.PF [UR4] ;  /* 0x00000000040079b9 */ /* 0x0001e40008040000 */
[----:B0-----:R-:W-:Y:S01]  /*0110*/  NOP ;  /* 0x0000000000007918 */ /* 0x001fe20000000000 */
.L_x_1:
[----:B------:R-:W-:Y:S05]  /*0120*/  BSYNC B0 ;  /* 0x0000000000007941 */ /* 0x000fea0003800000 */
.L_x_0:
[----:B------:R-:W-:Y:S01]  /*0130*/  VOTEU.ANY UP0, P0 ;  /* 0x00000000003f7886 */ /* 0x000fe20000000100 */
[----:B------:R-:W0:Y:S01]  /*0140*/  SHFL.IDX PT, R3, R3, RZ, 0x1f ;  /* 0x00001fff03037589 */ /* 0x000e2200000e0000 */
[----:B------:R-:W-:Y:S01]  /*0150*/  UMOV UR4, 0x80 ;  /* 0x0000008000047882 */ /* 0x000fe20000000000 */
[----:B------:R-:W-:Y:S01]  /*0160*/  UMOV UR7, 0x100 ;  /* 0x0000010000077882 */ /* 0x000fe20000000000 */
[----:B------:R-:W-:Y:S01]  /*0170*/  VOTEU.ANY UP1, P0 ;  /* 0x00000000003f7886 */ /* 0x000fe20000020100 */
[----:B------:R-:W1:Y:S01]  /*0180*/  @UP0 S2UR UR8, SR_CgaCtaId ;  /* 0x00000000000809c3 */ /* 0x000e620000008800 */
[----:B------:R-:W2:Y:S01]  /*0190*/  SHFL.IDX PT, R4, R2, RZ, 0x1f ;  /* 0x00001fff02047589 */ /* 0x000ea200000e0000 */
[----:B------:R-:W-:Y:S01]  /*01a0*/  @UP0 UMOV UR6, 0x400 ;  /* 0x0000040000060882 */ /* 0x000fe20000000000 */
[----:B------:R-:W-:-:S04]  /*01b0*/  @UP0 UIADD3 UR4, -UR4, 0x100000, URZ ;  /* 0x0010000004040890 */ /* 0x000fc8000fffe13f */
[----:B------:R-:W-:Y:S02]  /*01c0*/  @UP0 USHF.L.U32 UR5, UR4, 0xb, URZ ;  /* 0x0000000b04050899 */ /* 0x000fe4000800063f */
[----:B------:R-:W-:Y:S01]  /*01d0*/  @UP0 USHF.L.U32 UR4, UR4, 0x1, URZ ;  /* 0x0000000104040899 */ /* 0x000fe2000800063f */
[----:B------:R-:W-:Y:S01]  /*01e0*/  VOTEU.ANY UP2, P0 ;  /* 0x00000000003f7886 */ /* 0x000fe20000040100 */
[----:B0-----:R-:W-:Y:S01]  /*01f0*/  R2UR UR9, R3 ;  /* 0x00000000030972ca */ /* 0x001fe200000e0000 */
[----:B-1----:R-:W-:Y:S01]  /*0200*/  @UP0 ULEA UR8, UR8, UR6, 0x18 ;  /* 0x0000000608080291 */ /* 0x002fe2000f8ec03f */
[----:B--2---:R-:W-:Y:S01]  /*0210*/  ISETP.NE.AND P1, PT, R4, RZ, PT ;  /* 0x000000ff0400720c */ /* 0x004fe20003f25270 */
[----:B------:R-:W-:-:S04]  /*0220*/  @UP0 UIADD3 UR6, -UR7, 0x100000, URZ ;  /* 0x0010000007060890 */ /* 0x000fc8000fffe13f */
[----:B------:R-:W-:Y:S02]  /*0230*/  @UP0 USHF.L.U32 UR7, UR6, 0xb, URZ ;  /* 0x0000000b06070899 */ /* 0x000fe4000800063f */
[----:B------:R-:W-:-:S04]  /*0240*/  @UP0 USHF.L.U32 UR6, UR6, 0x1, URZ ;  /* 0x0000000106060899 */ /* 0x000fc8000800063f */
[----:B------:R-:W-:Y:S01]  /*0250*/  UISETP.NE.AND UP0, UPT, UR9, URZ, UPT ;  /* 0x0000003f0900728c */ /* 0x000fe2000bf05270 */
[----:B------:R-:W0:Y:S02]  /*0260*/  FENCE.VIEW.ASYNC.S ;  /* 0x00000000000073c6 */ /* 0x000e240000000000 */
[----:B0-----:R0:W1:Y:S05]  /*0270*/  @UP1 SYNCS.EXCH.64 URZ, [UR8+0x38800], UR4 ;  /* 0x03880004083f15b2 */ /* 0x00106a0008000100 */
[----:B------:R0:W2:Y:S01]  /*0280*/  @UP2 SYNCS.EXCH.64 URZ, [UR8+0x38820], UR6 ;  /* 0x03882006083f25b2 */ /* 0x0000a20008000100 */
[----:B------:R-:W-:Y:S05]  /*0290*/  @P1 BRA `(.L_x_2) ;  /* 0x0000000000481947 */ /* 0x000fea0003800000 */
[----:B0-----:R-:W0:Y:S01]  /*02a0*/  S2UR UR5, SR_CgaCtaId ;  /* 0x00000000000579c3 */ /* 0x001e220000008800 */
[----:B------:R-:W-:Y:S01]  /*02b0*/  UMOV UR4, 0x400 ;  /* 0x0000040000047882 */ /* 0x000fe20000000000 */
[----:B------:R-:W-:Y:S01]  /*02c0*/  UMOV UR6, 0x1 ;  /* 0x0000000100067882 */ /* 0x000fe20000000000 */
[----:B------:R-:W-:Y:S01]  /*02d0*/  UMOV UR7, 0x2 ;  /* 0x0000000200077882 */ /* 0x000fe20000000000 */
[----:B------:R-:W-:Y:S01]  /*02e0*/  ELECT P0, URZ, PT ;  /* 0x00000000003f782f */ /* 0x000fe20003800000 */
[----:B0-----:R-:W-:Y:S02]  /*02f0*/  ULEA UR8, UR5, UR4, 0x18 ;  /* 0x0000000405087291 */ /* 0x001fe4000f8ec03f */
[----:B------:R-:W-:-:S04]  /*0300*/  UIADD3 UR4, -UR6, 0x100000, URZ ;  /* 0x0010000006047890 */ /* 0x000fc8000fffe13f */
[----:B------:R-:W-:Y:S02]  /*0310*/  USHF.L.U32 UR5, UR4, 0xb, URZ ;  /* 0x0000000b04057899 */ /* 0x000fe4000800063f */
[----:B------:R-:W-:Y:S02]  /*0320*/  USHF.L.U32 UR4, UR4, 0x1, URZ ;  /* 0x0000000104047899 */ /* 0x000fe4000800063f */
[----:B------:R-:W-:-:S04]  /*0330*/  UIADD3 UR6, -UR7, 0x100000, URZ ;  /* 0x0010000007067890 */ /* 0x000fc8000fffe13f */
[----:B------:R-:W-:Y:S02]  /*0340*/  USHF.L.U32 UR7, UR6, 0xb, URZ ;  /* 0x0000000b06077899 */ /* 0x000fe4000800063f */
[----:B------:R-:W-:Y:S01]  /*0350*/  USHF.L.U32 UR6, UR6, 0x1, URZ ;  /* 0x0000000106067899 */ /* 0x000fe2000800063f */
[----:B------:R-:W0:Y:S03]  /*0360*/  FENCE.VIEW.ASYNC.S ;  /* 0x00000000000073c6 */ /* 0x000e260000000000 */
[----:B0-----:R3:W4:Y:S08]  /*0370*/  SYNCS.EXCH.64 URZ, [UR8+0x38830], UR4 ;  /* 0x03883004083f75b2 */ /* 0x0017300008000100 */
[----:B------:R3:W0:Y:S01]  /*0380*/  SYNCS.EXCH.64 URZ, [UR8+0x38840], UR6 ;  /* 0x03884006083f75b2 */ /* 0x0006220008000100 */
[----:B------:R3:W0:Y:S01]  /*0390*/  SYNCS.EXCH.64 URZ, [UR8+0x38838], UR4 ;  /* 0x03883804083f75b2 */ /* 0x0006220008000100 */
[----:B------:R3:W0:Y:S02]  /*03a0*/  SYNCS.EXCH.64 URZ, [UR8+0x38848], UR6 ;  /* 0x03884806083f75b2 */ /* 0x0006240008000100 */
[----:B---3--:R-:W-:Y:S01]  /*03b0*/  NOP ;  /* 0x0000000000007918 */ /* 0x008fe20000000000 */
.L_x_2:
[----:B------:R-:W3:Y:S01]  /*03c0*/  SHFL.IDX PT, R3, R2, RZ, 0x1f ;  /* 0x00001fff02037589 */ /* 0x000ee200000e0000 */
[----:B------:R-:W-:Y:S01]  /*03d0*/  NOP ;  /* 0x0000000000007918 */ /* 0x000fe20000000000 */
[----:B---3--:R-:W-:-:S13]  /*03e0*/  ISETP.NE.AND P0, PT, R3, RZ, PT ;  /* 0x000000ff0300720c */ /* 0x008fda0003f05270 */
        /* <DEDUP_REMOVED lines=14> */
[----:B0-----:R3:W0:Y:S08]  /*04d0*/  SYNCS.EXCH.64 URZ, [UR8+0x38850], UR4 ;  /* 0x03885004083f75b2 */ /* 0x0016300008000100 */
[----:B------:R3:W0:Y:S01]  /*04e0*/  SYNCS.EXCH.64 URZ, [UR8+0x38860], UR6 ;  /* 0x03886006083f75b2 */ /* 0x0006220008000100 */
[----:B------:R3:W0:Y:S01]  /*04f0*/  SYNCS.EXCH.64 URZ, [UR8+0x38858], UR4 ;  /* 0x03885804083f75b2 */ /* 0x0006220008000100 */
[----:B------:R3:W0:Y:S02]  /*0500*/  SYNCS.EXCH.64 URZ, [UR8+0x38868], UR6 ;  /* 0x03886806083f75b2 */ /* 0x0006240008000100 */
[----:B---3--:R-:W-:Y:S01]  /*0510*/  NOP ;  /* 0x0000000000007918 */ /* 0x008fe20000000000 */
.L_x_3:
[----:B------:R-:W3:Y:S01]  /*0520*/  SHFL.IDX PT, R3, R2, RZ, 0x1f ;  /* 0x00001fff02037589 */ /* 0x000ee200000e0000 */
[----:B------:R-:W-:Y:S01]  /*0530*/  NOP ;  /* 0x0000000000007918 */ /* 0x000fe20000000000 */
[----:B---3--:R-:W-:-:S13]  /*0540*/  ISETP.NE.AND P0, PT, R3, RZ, PT ;  /* 0x000000ff0300720c */ /* 0x008fda0003f05270 */
[----:B------:R-:W-:Y:S05]  /*0550*/  @P0 BRA `(.L_x_4) ;  /* 0x0000000000380947 */ /* 0x000fea0003800000 */
[----:B0-----:R-:W0:Y:S01]  /*0560*/  S2UR UR5, SR_CgaCtaId ;  /* 0x00000000000579c3 */ /* 0x001e220000008800 */
[----:B------:R-:W-:Y:S01]  /*0570*/  UMOV UR4, 0x400 ;  /* 0x0000040000047882 */ /* 0x000fe20000000000 */
[----:B------:R-:W-:Y:S01]  /*0580*/  UMOV UR7, 0x1 ;  /* 0x0000000100077882 */ /* 0x000fe20000000000 */
[----:B------:R-:W-:Y:S01]  /*0590*/  ELECT P0, URZ, PT ;  /* 0x00000000003f782f */ /* 0x000fe20003800000 */
[----:B0-----:R-:W-:Y:S02]  /*05a0*/  ULEA UR6, UR5, UR4, 0x18 ;  /* 0x0000000405067291 */ /* 0x001fe4000f8ec03f */
[----:B------:R-:W-:-:S04]  /*05b0*/  UIADD3 UR4, -UR7, 0x100000, URZ ;  /* 0x0010000007047890 */ /* 0x000fc8000fffe13f */
[----:B------:R-:W-:Y:S02]  /*05c0*/  USHF.L.U32 UR5, UR4, 0xb, URZ ;  /* 0x0000000b04057899 */ /* 0x000fe4000800063f */
[----:B------:R-:W-:Y:S01]  /*05d0*/  USHF.L.U32 UR4, UR4, 0x1, URZ ;  /* 0x0000000104047899 */ /* 0x000fe2000800063f */
[----:B------:R-:W0:Y:S11]  /*05e0*/  FENCE.VIEW.ASYNC.S ;  /* 0x00000000000073c6 */ /* 0x000e360000000000 */
[----:B0-----:R3:W0:Y:S01]  /*05f0*/  SYNCS.EXCH.64 URZ, [UR6+0x38870], UR4 ;  /* 0x03887004063f75b2 */ /* 0x0016220008000100 */
[----:B------:R3:W0:Y:S01]  /*0600*/  SYNCS.EXCH.64 URZ, [UR6+0x38880], UR4 ;  /* 0x03888004063f75b2 */ /* 0x0006220008000100 */
[----:B------:R3:W0:Y:S01]  /*0610*/  SYNCS.EXCH.64 URZ, [UR6+0x38878], UR4 ;  /* 0x03887804063f75b2 */ /* 0x0006220008000100 */
[----:B------:R3:W0:Y:S02]  /*0620*/  SYNCS.EXCH.64 URZ, [UR6+0x38888], UR4 ;  /* 0x03888804063f75b2 */ /* 0x0006240008000100 */
[----:B---3--:R-:W-:Y:S01]  /*0630*/  NOP ;  /* 0x0000000000007918 */ /* 0x008fe20000000000 */
.L_x_4:
        /* <DEDUP_REMOVED lines=22> */
.L_x_5:
        /* <DEDUP_REMOVED lines=22> */
.L_x_6:
[----:B0-----:R-:W-:Y:S01]  /*0900*/  UMOV UR4, 0x1 ;  /* 0x0000000100047882 */ /* 0x001fe20000000000 */
[----:B------:R-:W-:Y:S01]  /*0910*/  PLOP3.LUT P0, PT, PT, PT, UP0, 0x80, 0x0 ;  /* 0x000000000000781c */ /* 0x000fe20003f0f008 */
[----:B------:R-:W-:Y:S01]  /*0920*/  USEL UR4, UR4, 0x2, !UP0 ;  /* 0x0000000204047887 */ /* 0x000fe2000c000000 */
[----:B------:R-:W-:-:S05]  /*0930*/  NOP ;  /* 0x0000000000007918 */ /* 0x000fca0000000000 */
[----:B------:R-:W-:-:S05]  /*0940*/  IMAD.U32 R3, RZ, RZ, UR4 ;  /* 0x00000004ff037e24 */ /* 0x000fca000f8e00ff */
[----:B------:R0:W-:Y:S01]  /*0950*/  STL [R1+0x34], R3 ;  /* 0x0000340301007387 */ /* 0x0001e20000100800 */
[----:B-12-4-:R-:W-:Y:S06]  /*0960*/  BAR.SYNC.DEFER_BLOCKING 0x0 ;  /* 0x0000000000007b1d */ /* 0x016fec0000010000 */
[----:B------:R-:W-:Y:S05]  /*0970*/  @!P0 BRA `(.L_x_7) ;  /* 0x000000c000a88947 */ /* 0x000fea0003800000 */
.L_x_8:
[----:B------:R-:W-:-:S08]  /*0980*/  NOP ;  /* 0x0000000000007918 */ /* 0x000fd00000000000 */
[----:B------:R-:W1:Y:S02]  /*0990*/  USETMAXREG.TRY_ALLOC.CTAPOOL UP0, 0xf0 ;  /* 0x000000f0000079c8 */ /* 0x000e640008000600 */
[----:B-1----:R-:W-:-:S13]  /*09a0*/  PLOP3.LUT P0, PT, PT, PT, UP0, 0x80, 0x0 ;  /* 0x000000000000781c */ /* 0x002fda0003f0f008 */
[----:B------:R-:W-:Y:S05]  /*09b0*/  @!P0 BRA `(.L_x_8) ;  /* 0xfffffffc00f08947 */ /* 0x000fea000383ffff */
[----:B------:R-:W1:Y:S08]  /*09c0*/  S2UR UR4, SR_CTAID.X ;  /* 0x00000000000479c3 */ /* 0x000e700000002500 */
[----:B------:R-:W-:Y:S08]  /*09d0*/  BAR.ARV 0x8, 0x180 ;  /* 0x0206000000007b1d */ /* 0x000ff00000002000 */
[----:B------:R-:W1:Y:S02]  /*09e0*/  LDC R2, c[0x0][0xc34] ;  /* 0x00030d00ff027b82 */ /* 0x000e640000000800 */
[----:B-1----:R-:W-:-:S13]  /*09f0*/  ISETP.LE.AND P0, PT, R2, UR4, PT ;  /* 0x0000000402007c0c */ /* 0x002fda000bf03270 */
[----:B------:R-:W-:Y:S05]  /*0a00*/  @P0 EXIT ;  /* 0x000000000000094d */ /* 0x000fea0003800000 */
[----:B0-----:R-:W2:Y:S01]  /*0a10*/  LDL R3, [R1+0x34] ;  /* 0x0000340001037983 */ /* 0x001ea20000100800 */
[----:B------:R-:W-:Y:S01]  /*0a20*/  VIADD R0, R0, 0xffffff80 ;  /* 0xffffff8000007836 */ /* 0x000fe20000000000 */
[----:B------:R-:W-:Y:S01]  /*0a30*/  UMOV UR60, URZ ;  /* 0x0000003f003c7c82 */ /* 0x000fe20008000000 */
[----:B------:R-:W-:Y:S01]  /*0a40*/  IMAD.U32 R212, RZ, RZ, UR4 ;  /* 0x00000004ffd47e24 */ /* 0x000fe2000f8e00ff */
[----:B------:R-:W-:Y:S02]  /*0a50*/  UMOV UR4, URZ ;  /* 0x0000003f00047c82 */ /* 0x000fe40008000000 */
[----:B------:R-:W-:Y:S02]  /*0a60*/  IMAD.U32 R214, RZ, RZ, UR4 ;  /* 0x00000004ffd67e24 */ /* 0x000fe4000f8e00ff */
[----:B------:R-:W-:Y:S01]  /*0a70*/  IMAD.U32 R16, RZ, RZ, UR4 ;  /* 0x00000004ff107e24 */ /* 0x000fe2000f8e00ff */
[----:B--2---:R-:W-:Y:S02]  /*0a80*/  R2UR UR5, R3 ;  /* 0x00000000030572ca */ /* 0x004fe400000e0000 */
[----:B------:R-:W-:-:S04]  /*0a90*/  SHF.R.S32.HI R3, RZ, 0x1f, R0 ;  /* 0x0000001fff037819 */ /* 0x000fc80000011400 */
[CC--:B------:R-:W-:Y:S02]  /*0aa0*/  LEA.HI R2, R3.reuse, R0.reuse, RZ, 0x7 ;  /* 0x0000000003027211 */ /* 0x0c0fe400078f38ff */
[CC--:B------:R-:W-:Y:S02]  /*0ab0*/  LEA.HI R6, R3.reuse, R0.reuse, RZ, 0x5 ;  /* 0x0000000003067211 */ /* 0x0c0fe400078f28ff */
[----:B------:R-:W-:Y:S02]  /*0ac0*/  LOP3.LUT R5, R2, 0xffffff80, RZ, 0xc0, !PT ;  /* 0xffffff8002057812 */ /* 0x000fe400078ec0ff */
[CC--:B------:R-:W-:Y:S01]  /*0ad0*/  LEA.HI R4, R3.reuse, R0.reuse, RZ, 0x4 ;  /* 0x0000000003047211 */ /* 0x0c0fe200078f20ff */
[----:B------:R-:W-:Y:S01]  /*0ae0*/  IMAD.SHL.U32 R6, R6, 0x20, RZ ;  /* 0x0000002006067824 */ /* 0x000fe200078e00ff */
[CC--:B------:R-:W-:Y:S01]  /*0af0*/  LEA.HI R7, R3.reuse, R0.reuse, RZ, 0x2 ;  /* 0x0000000003077211 */ /* 0x0c0fe200078f10ff */
[----:B------:R-:W-:Y:S01]  /*0b00*/  IMAD.IADD R218, R0, 0x1, -R5 ;  /* 0x0000000100da7824 */ /* 0x000fe200078e0a05 */
[----:B------:R-:W-:Y:S01]  /*0b10*/  LEA.HI R213, R3, R0, RZ, 0x3 ;  /* 0x0000000003d57211 */ /* 0x000fe200078f18ff */
[----:B------:R-:W-:Y:S01]  /*0b20*/  ULOP3.LUT UR5, UR5, 0x1, URZ, 0xfc, !UPT ;  /* 0x0000000105057892 */ /* 0x000fe2000f8efc3f */
[----:B------:R-:W-:-:S02]  /*0b30*/  LOP3.LUT R13, R7, 0xfffffffc, RZ, 0xc0, !PT ;  /* 0xfffffffc070d7812 */ /* 0x000fc400078ec0ff */
[----:B------:R-:W-:Y:S02]  /*0b40*/  SHF.R.S32.HI R5, RZ, 0x1f, R218 ;  /* 0x0000001fff057819 */ /* 0x000fe400000114da */
[----:B------:R-:W-:Y:S01]  /*0b50*/  SHF.R.S32.HI R219, RZ, 0x7, R2 ;  /* 0x00000007ffdb7819 */ /* 0x000fe20000011402 */
[----:B------:R-:W-:Y:S01]  /*0b60*/  IMAD.IADD R13, R0, 0x1, -R13 ;  /* 0x00000001000d7824 */ /* 0x000fe200078e0a0d */
[----:B------:R-:W-:Y:S01]  /*0b70*/  LEA.HI R3, R5, R218, RZ, 0x2 ;  /* 0x000000da05037211 */ /* 0x000fe200078f10ff */
[----:B------:R-:W-:Y:S01]  /*0b80*/  IMAD.U32 R226, RZ, RZ, UR5 ;  /* 0x00000005ffe27e24 */ /* 0x000fe2000f8e00ff */
[----:B------:R-:W-:Y:S02]  /*0b90*/  LOP3.LUT R7, R4, 0x3fffff0, RZ, 0xc0, !PT ;  /* 0x03fffff004077812 */ /* 0x000fe400078ec0ff */
[--C-:B------:R-:W-:Y:S02]  /*0ba0*/  SHF.R.S32.HI R8, RZ, 0x2, R3.reuse ;  /* 0x00000002ff087819 */ /* 0x100fe40000011403 */
[----:B------:R-:W-:Y:S01]  /*0bb0*/  SHF.R.S32.HI R11, RZ, 0x1f, R3 ;  /* 0x0000001fff0b7819 */ /* 0x000fe20000011403 */
[----:B------:R-:W-:Y:S01]  /*0bc0*/  IMAD.IADD R7, R0, 0x1, -R7 ;  /* 0x0000000100077824 */ /* 0x000fe200078e0a07 */
[----:B------:R-:W-:-:S02]  /*0bd0*/  LOP3.LUT R23, R213, 0xfffffff8, RZ, 0xc0, !PT ;  /* 0xfffffff8d5177812 */ /* 0x000fc400078ec0ff */
[----:B------:R-:W-:Y:S02]  /*0be0*/  LEA.HI R11, R11, R8, RZ, 0x3 ;  /* 0x000000080b0b7211 */ /* 0x000fe400078f18ff */
[----:B------:R-:W-:Y:S01]  /*0bf0*/  LEA.HI R2, R2, R219, RZ, 0x1 ;  /* 0x000000db02027211 */ /* 0x000fe200078f08ff */
[----:B------:R-:W-:Y:S01]  /*0c00*/  IMAD.IADD R23, R0, 0x1, -R23 ;  /* 0x0000000100177824 */ /* 0x000fe200078e0a17 */
[----:B------:R-:W-:Y:S02]  /*0c10*/  LOP3.LUT R11, R11, 0xfffffff8, RZ, 0xc0, !PT ;  /* 0xfffffff80b0b7812 */ /* 0x000fe400078ec0ff */
[----:B------:R-:W-:Y:S01]  /*0c20*/  LEA.HI R5, R5, R218, RZ, 0x5 ;  /* 0x000000da05057211 */ /* 0x000fe200078f28ff */
[----:B------:R-:W-:Y:S01]  /*0c30*/  IMAD.SHL.U32 R17, R23, 0x8, RZ ;  /* 0x0000000817117824 */ /* 0x000fe200078e00ff */
[----:B------:R-:W-:Y:S01]  /*0c40*/  SHF.R.S32.HI R9, RZ, 0x4, R4 ;  /* 0x00000004ff097819 */ /* 0x000fe20000011404 */
[----:B------:R-:W-:Y:S01]  /*0c50*/  IMAD.IADD R8, R8, 0x1, -R11 ;  /* 0x0000000108087824 */ /* 0x000fe200078e0a0b */
[----:B------:R-:W-:Y:S01]  /*0c60*/  LOP3.LUT R2, R2, 0x3fffffe, RZ, 0xc0, !PT ;  /* 0x03fffffe02027812 */ /* 0x000fe200078ec0ff */
[C---:B------:R-:W-:Y:S01]  /*0c70*/  VIADD R22, R17.reuse, 0x40 ;  /* 0x0000004011167836 */ /* 0x040fe20000000000 */
[----:B------:R-:W-:Y:S01]  /*0c80*/  SHF.R.S32.HI R5, RZ, 0x5, R5 ;  /* 0x00000005ff057819 */ /* 0x000fe20000011405 */
[----:B------:R-:W-:Y:S01]  /*0c90*/  VIADD R19, R17, 0x80 ;  /* 0x0000008011137836 */ /* 0x000fe20000000000 */
[----:B------:R-:W-:Y:S01]  /*0ca0*/  LEA.HI R4, R4, R9, RZ, 0x1 ;  /* 0x0000000904047211 */ /* 0x000fe200078f08ff */
[----:B------:R-:W-:Y:S01]  /*0cb0*/  IMAD.IADD R2, R219, 0x1, -R2 ;  /* 0x00000001db027824 */ /* 0x000fe200078e0a02 */
[----:B------:R-:W-:Y:S01]  /*0cc0*/  LEA.HI R0, R13, R13, RZ, 0x1 ;  /* 0x0000000d0d007211 */ /* 0x000fe200078f08ff */
[----:B------:R-:W-:Y:S01]  /*0cd0*/  IMAD R5, R5, 0x10, R8 ;  /* 0x0000001005057824 */ /* 0x000fe200078e0208 */
[----:B------:R-:W-:Y:S01]  /*0ce0*/  LOP3.LUT R6, R6, 0xfffffc00, RZ, 0xc0, !PT ;  /* 0xfffffc0006067812 */ /* 0x000fe200078ec0ff */
[----:B------:R-:W-:Y:S01]  /*0cf0*/  VIADD R18, R17, 0xc0 ;  /* 0x000000c011127836 */ /* 0x000fe20000000000 */
[----:B------:R-:W-:-:S02]  /*0d00*/  LOP3.LUT R4, R4, 0x1ffffffe, RZ, 0xc0, !PT ;  /* 0x1ffffffe04047812 */ /* 0x000fc400078ec0ff */
[----:B------:R-:W-:Y:S01]  /*0d10*/  LOP3.LUT R3, R3, 0x7ffffffc, RZ, 0xc0, !PT ;  /* 0x7ffffffc03037812 */ /* 0x000fe200078ec0ff */
[----:B------:R-:W-:Y:S01]  /*0d20*/  IMAD R7, R7, 0x40, R6 ;  /* 0x0000004007077824 */ /* 0x000fe200078e0206 */
[----:B------:R-:W-:Y:S01]  /*0d30*/  LOP3.LUT R0, R0, 0x1ffffffe, RZ, 0xc0, !PT ;  /* 0x1ffffffe00007812 */ /* 0x000fe200078ec0ff */
[----:B------:R-:W-:Y:S01]  /*0d40*/  IMAD.MOV.U32 R6, RZ, RZ, -0x2 ;  /* 0xfffffffeff067424 */ /* 0x000fe200078e00ff */
[----:B------:R-:W-:Y:S01]  /*0d50*/  IADD3 R4, R9, -R4, RZ ;  /* 0x8000000409047210 */ /* 0x000fe20007ffe0ff */
[----:B------:R-:W-:Y:S01]  /*0d60*/  IMAD.IADD R3, R218, 0x1, -R3 ;  /* 0x00000001da037824 */ /* 0x000fe200078e0a03 */
[----:B------:R-:W-:Y:S01]  /*0d70*/  LEA R220, R2, R5, 0x6 ;  /* 0x0000000502dc7211 */ /* 0x000fe200078e30ff */
[----:B------:R-:W-:Y:S01]  /*0d80*/  IMAD.IADD R221, R13, 0x1, -R0 ;  /* 0x000000010ddd7824 */ /* 0x000fe200078e0a00 */
[----:B------:R-:W-:Y:S01]  /*0d90*/  SHF.R.S32.HI R213, RZ, 0x3, R213 ;  /* 0x00000003ffd57819 */ /* 0x000fe200000114d5 */
[----:B------:R-:W-:Y:S01]  /*0da0*/  IMAD R224, R4, 0x8, R7 ;  /* 0x0000000804e07824 */ /* 0x000fe200078e0207 */
[----:B------:R-:W-:Y:S01]  /*0db0*/  SHF.R.S32.HI R229, RZ, 0x1f, R22 ;  /* 0x0000001fffe57819 */ /* 0x000fe20000011416 */
[----:B------:R-:W-:Y:S01]  /*0dc0*/  IMAD R225, R3, R6, 0x50 ;  /* 0x0000005003e17424 */ /* 0x000fe200078e0206 */
[----:B------:R-:W-:Y:S01]  /*0dd0*/  SHF.R.S32.HI R228, RZ, 0x1f, R19 ;  /* 0x0000001fffe47819 */ /* 0x000fe20000011413 */
[----:B------:R-:W-:Y:S01]  /*0de0*/  IMAD R221, R221, 0x8, R220 ;  /* 0x00000008dddd7824 */ /* 0x000fe200078e02dc */
[----:B------:R-:W-:-:S07]  /*0df0*/  SHF.R.S32.HI R227, RZ, 0x1f, R18 ;  /* 0x0000001fffe37819 */ /* 0x000fce0000011412 */
.L_x_37:
[----:B------:R-:W0:Y:S01]  /*0e00*/  SHFL.IDX PT, R0, R219, RZ, 0x1f ;  /* 0x00001fffdb007589 */ /* 0x000e2200000e0000 */
[----:B-1----:R-:W1:Y:S01]  /*0e10*/  S2UR UR4, SR_CgaCtaId ;  /* 0x00000000000479c3 */ /* 0x002e620000008800 */
[----:B------:R-:W-:Y:S01]  /*0e20*/  ULDC.64 UR6, c[0x0][0x418] ;  /* 0x0001060000067ab9 */ /* 0x000fe20000000a00 */
[----:B------:R-:W-:Y:S01]  /*0e30*/  ULDC UR5, c[0x0][0xc38] ;  /* 0x00030e0000057ab9 */ /* 0x000fe20000000800 */
[----:B------:R-:W-:Y:S01]  /*0e40*/  UISETP.NE.U32.AND UP0, UPT, UR6, URZ, UPT ;  /* 0x0000003f0600728c */ /* 0x000fe2000bf05070 */
[----:B------:R-:W-:Y:S01]  /*0e50*/  R2UR UR13, R212 ;  /* 0x00000000d40d72ca */ /* 0x000fe200000e0000 */
[----:B------:R-:W-:Y:S02]  /*0e60*/  UISETP.NE.AND UP1, UPT, UR5, 0x1, UPT ;  /* 0x000000010500788c */ /* 0x000fe4000bf25270 */
[----:B------:R-:W-:Y:S01]  /*0e70*/  UISETP.NE.AND.EX UP0, UPT, UR7, URZ, UPT, UP0 ;  /* 0x0000003f0700728c */ /* 0x000fe2000bf05300 */
[----:B------:R-:W-:Y:S01]  /*0e80*/  ULDC UR5, c[0x0][0xc44] ;  /* 0x0003110000057ab9 */ /* 0x000fe20000000800 */
[----:B------:R-:W-:Y:S01]  /*0e90*/  UMOV UR36, 0x400 ;  /* 0x0000040000247882 */ /* 0x000fe20000000000 */
[----:B------:R-:W-:Y:S01]  /*0ea0*/  UISETP.NE.AND UP2, UPT, UR5, 0x1, UPT ;  /* 0x000000010500788c */ /* 0x000fe2000bf45270 */
[----:B------:R-:W-:Y:S01]  /*0eb0*/  ULDC UR61, c[0x0][0x424] ;  /* 0x00010900003d7ab9 */ /* 0x000fe20000000800 */
[----:B------:R-:W-:Y:S01]  /*0ec0*/  ULDC UR10, c[0x0][0x2f0] ;  /* 0x0000bc00000a7ab9 */ /* 0x000fe20000000800 */
[----:B------:R-:W-:-:S03]  /*0ed0*/  USEL UR61, UR61, 0x1, UP0 ;  /* 0x000000013d3d7887 */ /* 0x000fc60008000000 */
[----:B------:R-:W-:Y:S01]  /*0ee0*/  @UP1 ULDC UR12, c[0x0][0xc40] ;  /* 0x00031000000c1ab9 */ /* 0x000fe20000000800 */
[----:B------:R-:W-:Y:S01]  /*0ef0*/  UMOV UR14, UR13 ;  /* 0x0000000d000e7c82 */ /* 0x000fe20008000000 */
[----:B------:R-:W-:-:S03]  /*0f00*/  UIMAD UR61, UR61, UR10, URZ ;  /* 0x0000000a3d3d72a4 */ /* 0x000fc6000f8e023f */
[----:B------:R-:W-:Y:S01]  /*0f10*/  @UP2 ULDC.64 UR8, c[0x0][0xc48] ;  /* 0x0003120000082ab9 */ /* 0x000fe20000000a00 */
[----:B0-----:R-:W-:Y:S01]  /*0f20*/  R2UR UR6, R0 ;  /* 0x00000000000672ca */ /* 0x001fe200000e0000 */
[----:B-1----:R-:W-:-:S03]  /*0f30*/  ULEA UR36, UR4, UR36, 0x18 ;  /* 0x0000002404247291 */ /* 0x002fc6000f8ec03f */
[----:B------:R-:W-:Y:S01]  /*0f40*/  @UP1 ULDC UR4, c[0x0][0xc3c] ;  /* 0x00030f0000041ab9 */ /* 0x000fe20000000800 */
[----:B------:R-:W-:Y:S02]  /*0f50*/  UIADD3 UR11, UR36, 0x14400, URZ ;  /* 0x00014400240b7890 */ /* 0x000fe4000fffe03f */
[----:B------:R-:W-:Y:S02]  /*0f60*/  UIMAD.WIDE.U32 UR4, UR13, UR4, URZ ;  /* 0x000000040d0472a5 */ /* 0x000fe4000f8e003f */
[----:B------:R-:W-:Y:S02]  /*0f70*/  ULOP3.LUT UP0, URZ, UR11, 0x9f, URZ, 0xc0, !UPT ;  /* 0x0000009f0b3f7892 */ /* 0x000fe4000f80c03f */
[----:B------:R-:W-:Y:S02]  /*0f80*/  @UP1 USHF.R.U32.HI UR14, URZ, UR12, UR5 ;  /* 0x0000000c3f0e1299 */ /* 0x000fe40008011605 */
[----:B------:R-:W-:Y:S02]  /*0f90*/  ULEA.HI UR7, UR6, UR6, URZ, 0x1 ;  /* 0x0000000606077291 */ /* 0x000fe4000f8f083f */
[----:B------:R-:W-:Y:S01]  /*0fa0*/  UIMAD.WIDE.U32 UR4, UR14, UR8, URZ ;  /* 0x000000080e0472a5 */ /* 0x000fe2000f8e003f */
[----:B------:R-:W-:Y:S01]  /*0fb0*/  PLOP3.LUT P0, PT, PT, PT, UP0, 0x80, 0x0 ;  /* 0x000000000000781c */ /* 0x000fe20003f0f008 */
[----:B------:R-:W-:Y:S01]  /*0fc0*/  ULOP3.LUT UR7, UR7, 0x1e, URZ, 0xc0, !UPT ;  /* 0x0000001e07077892 */ /* 0x000fe2000f8ec03f */
[----:B------:R-:W-:Y:S01]  /*0fd0*/  IMAD.U32 R216, RZ, RZ, UR14 ;  /* 0x0000000effd87e24 */ /* 0x000fe2000f8e00ff */
[----:B------:R-:W-:Y:S01]  /*0fe0*/  UMOV UR10, UR14 ;  /* 0x0000000e000a7c82 */ /* 0x000fe20008000000 */
[----:B------:R-:W-:-:S02]  /*0ff0*/  @UP2 USHF.R.U32.HI UR10, URZ, UR9, UR5 ;  /* 0x000000093f0a2299 */ /* 0x000fc40008011605 */
[----:B------:R-:W-:Y:S02]  /*1000*/  UIADD3 UR7, UR6, -UR7, URZ ;  /* 0x8000000706077290 */ /* 0x000fe4000fffe03f */
[----:B------:R-:W-:Y:S02]  /*1010*/  UIADD3 UR6, UR61, 0x4f, URZ ;  /* 0x0000004f3d067890 */ /* 0x000fe4000fffe03f */
[----:B------:R-:W-:Y:S01]  /*1020*/  ULEA UR8, UR7, UR11, 0xd ;  /* 0x0000000b07087291 */ /* 0x000fe2000f8e683f */
[----:B------:R-:W-:Y:S01]  /*1030*/  IMAD.U32 R215, RZ, RZ, UR10 ;  /* 0x0000000affd77e24 */ /* 0x000fe2000f8e00ff */
[----:B------:R-:W-:Y:S02]  /*1040*/  UIMAD.WIDE UR6, UR6, 0x66666667, URZ ;  /* 0x66666667060678a5 */ /* 0x000fe4000f8e023f */
[----:B------:R-:W-:Y:S02]  /*1050*/  USHF.R.U32.HI UR8, URZ, 0x4, UR8 ;  /* 0x000000043f087899 */ /* 0x000fe40008011608 */
[----:B------:R-:W-:-:S02]  /*1060*/  USHF.R.U32.HI UR4, URZ, 0x1f, UR7 ;  /* 0x0000001f3f047899 */ /* 0x000fc40008011607 */
[----:B------:R-:W-:Y:S02]  /*1070*/  ULOP3.LUT UR37, UR8, 0x3fff, URZ, 0xc0, !UPT ;  /* 0x00003fff08257892 */ /* 0x000fe4000f8ec03f */
[----:B------:R-:W-:-:S03]  /*1080*/  ULEA.HI.SX32 UR5, UR7, UR4, 0x1b ;  /* 0x0000000407057291 */ /* 0x000fc6000f8fda3f */
[----:B------:R-:W-:Y:S02]  /*1090*/  UMOV UR4, UR13 ;  /* 0x0000000d00047c82 */ /* 0x000fe40008000000 */
[----:B------:R-:W-:Y:S01]  /*10a0*/  MOV R217, UR4 ;  /* 0x0000000400d97c02 */ /* 0x000fe20008000f00 */
[----:B------:R-:W-:Y:S01]  /*10b0*/  IMAD.U32 R152, RZ, RZ, UR5 ;  /* 0x00000005ff987e24 */ /* 0x000fe2000f8e00ff */
[----:B---3--:R-:W-:Y:S06]  /*10c0*/  @!P0 BRA `(.L_x_9) ;  /* 0x0000000000408947 */ /* 0x008fec0003800000 */
[----:B------:R-:W-:Y:S01]  /*10d0*/  MOV R0, 0x0 ;  /* 0x0000000000007802 */ /* 0x000fe20000000f00 */
[----:B------:R-:W-:Y:S01]  /*10e0*/  ULDC.64 UR4, c[0x4][0xa8] ;  /* 0x01002a0000047ab9 */ /* 0x000fe20000000a00 */
[----:B------:R-:W-:Y:S01]  /*10f0*/  ULDC.64 UR6, c[0x4][0x28] ;  /* 0x01000a0000067ab9 */ /* 0x000fe20000000a00 */
[----:B------:R-:W-:Y:S01]  /*1100*/  IMAD.U32 R4, RZ, RZ, UR4 ;  /* 0x00000004ff047e24 */ /* 0x000fe2000f8e00ff */
[----:B------:R0:W1:Y:S01]  /*1110*/  LDC.64 R2, c[0x4][R0] ;  /* 0x0100000000027b82 */ /* 0x0000620000000a00 */
[----:B------:R-:W-:Y:S01]  /*1120*/  IMAD.U32 R5, RZ, RZ, UR5 ;  /* 0x00000005ff057e24 */ /* 0x000fe2000f8e00ff */
[----:B------:R-:W-:Y:S01]  /*1130*/  ULDC.64 UR4, c[0x4][0xb0] ;  /* 0x01002c0000047ab9 */ /* 0x000fe20000000a00 */
[----:B------:R-:W-:Y:S01]  /*1140*/  IMAD.U32 R10, RZ, RZ, UR6 ;  /* 0x00000006ff0a7e24 */ /* 0x000fe2000f8e00ff */
[----:B------:R-:W-:Y:S01]  /*1150*/  MOV R13, RZ ;  /* 0x000000ff000d7202 */ /* 0x000fe20000000f00 */
[----:B------:R-:W-:Y:S02]  /*1160*/  IMAD.U32 R6, RZ, RZ, UR4 ;  /* 0x00000004ff067e24 */ /* 0x000fe4000f8e00ff */
[----:B------:R-:W-:-:S02]  /*1170*/  IMAD.U32 R7, RZ, RZ, UR5 ;  /* 0x00000005ff077e24 */ /* 0x000fc4000f8e00ff */
[----:B------:R-:W-:Y:S02]  /*1180*/  IMAD.U32 R11, RZ, RZ, UR7 ;  /* 0x00000007ff0b7e24 */ /* 0x000fe4000f8e00ff */
[----:B------:R-:W-:Y:S02]  /*1190*/  IMAD.MOV.U32 R8, RZ, RZ, 0x70 ;  /* 0x00000070ff087424 */ /* 0x000fe400078e00ff */
[----:B0-----:R-:W-:-:S07]  /*11a0*/  IMAD.MOV.U32 R12, RZ, RZ, 0x1 ;  /* 0x00000001ff0c7424 */ /* 0x001fce00078e00ff */
[----:B------:R-:W-:-:S07]  /*11b0*/  LEPC R20, `(.L_x_9) ;  /* 0x000000001014794e */ /* 0x000fce0000000000 */
[----:B-1----:R-:W-:Y:S05]  /*11c0*/  CALL.ABS.NOINC R2 ;  /* 0x0000000002007343 */ /* 0x002fea0003c00000 */
.L_x_9:
[----:B------:R-:W-:Y:S02]  /*11d0*/  R2UR UR4, R214 ;  /* 0x00000000d60472ca */ /* 0x000fe400000e0000 */
[----:B------:R-:W-:-:S11]  /*11e0*/  R2UR UR5, R226 ;  /* 0x00000000e20572ca */ /* 0x000fd600000e0000 */
[----:B------:R-:W-:Y:S02]  /*11f0*/  ULOP3.LUT UR4, UR4, 0x1, URZ, 0xc0, !UPT ;  /* 0x0000000104047892 */ /* 0x000fe4000f8ec03f */
[----:B------:R-:W-:-:S04]  /*1200*/  IMAD.U32 R2, RZ, RZ, UR5 ;  /* 0x00000005ff027e24 */ /* 0x000fc8000f8e00ff */
[----:B------:R-:W-:Y:S01]  /*1210*/  IMAD.U32 R0, RZ, RZ, UR4 ;  /* 0x00000004ff007e24 */ /* 0x000fe2000f8e00ff */
[----:B------:R-:W-:-:S04]  /*1220*/  ISETP.NE.AND P0, PT, R2, 0x3, PT ;  /* 0x000000030200780c */ /* 0x000fc80003f05270 */
[----:B------:R-:W-:-:S04]  /*1230*/  SHF.L.U32 R0, R0, 0x1f, RZ ;  /* 0x0000001f00007819 */ /* 0x000fc800000006ff */
[----:B------:R-:W0:Y:S02]  /*1240*/  SYNCS.PHASECHK.TRANS64.TRYWAIT P1, [UR36+0x38800], R0 ;  /* 0x03880000ff0075a7 */ /* 0x000e240008020164 */
[----:B0-----:R-:W-:Y:S05]  /*1250*/  @!P1 BRA `(.L_x_10) ;  /* 0x00000108000c9947 */ /* 0x001fea0003800000 */
.L_x_138:
[----:B------:R-:W-:Y:S05]  /*1260*/  @!P0 BRA `(.L_x_11) ;  /* 0x0000000000048947 */ /* 0x000fea0003800000 */
[----:B------:R-:W-:Y:S01]  /*1270*/  BPT.TRAP 0x1 ;  /* 0x000000040000795c */ /* 0x000fe20000300000 */
.L_x_11:
[----:B------:R-:W-:Y:S01]  /*1280*/  R2UR UR4, R16 ;  /* 0x00000000100472ca */ /* 0x000fe200000e0000 */
[----:B0-----:R-:W-:-:S05]  /*1290*/  IMAD.U32 R0, RZ, RZ, UR60 ;  /* 0x0000003cff007e24 */ /* 0x001fca000f8e00ff */
[----:B------:R-:W-:-:S07]  /*12a0*/  LEA R0, R0, UR36, 0x3 ;  /* 0x0000002400007c11 */ /* 0x000fce000f8e18ff */
[----:B------:R-:W-:-:S05]  /*12b0*/  IMAD.U32 R3, RZ, RZ, UR4 ;  /* 0x00000004ff037e24 */ /* 0x000fca000f8e00ff */
[----:B------:R-:W-:-:S04]  /*12c0*/  SHF.L.U32 R3, R3, 0x1f, RZ ;  /* 0x0000001f03037819 */ /* 0x000fc800000006ff */
[----:B------:R0:W1:Y:S01]  /*12d0*/  SYNCS.PHASECHK.TRANS64.TRYWAIT P2, [R0+URZ+0x38830], R3 ;  /* 0x03883003000075a7 */ /* 0x000062000804017f */
[----:B------:R-:W-:Y:S05]  /*12e0*/  @!P0 BRA `(.L_x_12) ;  /* 0x0000000000048947 */ /* 0x000fea0003800000 */
[----:B------:R-:W-:Y:S01]  /*12f0*/  BPT.TRAP 0x1 ;  /* 0x000000040000795c */ /* 0x000fe20000300000 */
.L_x_12:
[----:B------:R-:W2:Y:S01]  /*1300*/  S2R R2, SR_TID.X ;  /* 0x0000000000027919 */ /* 0x000ea20000002100 */
[----:B------:R-:W-:Y:S01]  /*1310*/  IMAD.MOV.U32 R151, RZ, RZ, RZ ;  /* 0x000000ffff977224 */ /* 0x000fe200078e00ff */
[----:B--2---:R-:W-:-:S04]  /*1320*/  LOP3.LUT R2, R2, 0x7f, RZ, 0xc0, !PT ;  /* 0x0000007f02027812 */ /* 0x004fc800078ec0ff */
[----:B------:R-:W-:Y:S01]  /*1330*/  ISETP.NE.AND P1, PT, R2, RZ, PT ;  /* 0x000000ff0200720c */ /* 0x000fe20003f25270 */
[----:B-1----:R-:W-:-:S12]  /*1340*/  @P2 BRA `(.L_x_13) ;  /* 0x0000000000082947 */ /* 0x002fd80003800000 */
[----:B------:R-:W1:Y:S02]  /*1350*/  SYNCS.PHASECHK.TRANS64.TRYWAIT P2, [R0+URZ+0x38830], R3 ;  /* 0x03883003000075a7 */ /* 0x000e64000804017f */
[----:B-1----:R-:W-:Y:S05]  /*1360*/  @!P2 BRA `(.L_x_14) ;  /* 0x0000010400e0a947 */ /* 0x002fea0003800000 */
.L_x_13:
[----:B------:R-:W-:Y:S05]  /*1370*/  WARPSYNC.ALL ;  /* 0x0000000000007948 */ /* 0x000fea0003800000 */
[----:B------:R-:W-:Y:S01]  /*1380*/  UIADD3 UR36, UR36, 0x24400, URZ ;  /* 0x0002440024247890 */ /* 0x000fe2000fffe03f */
[----:B------:R-:W-:Y:S01]  /*1390*/  WARPGROUP.ARRIVE ;  /* 0x00000000000079c5 */ /* 0x000fe20000000000 */
[----:B------:R-:W-:Y:S01]  /*13a0*/  ULOP3.LUT UR5, UR37, 0x10000, URZ, 0xfc, !UPT ;  /* 0x0001000025057892 */ /* 0x000fe2000f8efc3f */
[----:B------:R-:W-:Y:S01]  /*13b0*/  P2R R20, PR, RZ, 0x1 ;  /* 0x00000001ff147803 */ /* 0x000fe20000000000 */
[----:B------:R-:W-:Y:S01]  /*13c0*/  USHF.R.U32.HI UR36, URZ, 0x4, UR36 ;  /* 0x000000043f247899 */ /* 0x000fe20008011624 */
[----:B01----:R-:W-:Y:S01]  /*13d0*/  @!P1 VIADD R0, R0, 0x38840 ;  /* 0x0003884000009836 */ /* 0x003fe20000000000 */
[----:B------:R-:W-:Y:S01]  /*13e0*/  UMOV UR9, 0x40000040 ;  /* 0x4000004000097882 */ /* 0x000fe20000000000 */
[----:B------:R-:W-:Y:S01]  /*13f0*/  UMOV UR11, 0x40000040 ;  /* 0x40000040000b7882 */ /* 0x000fe20000000000 */
[----:B------:R-:W-:Y:S01]  /*1400*/  ULOP3.LUT UR36, UR36, 0x3fff, URZ, 0xc0, !UPT ;  /* 0x00003fff24247892 */ /* 0x000fe2000f8ec03f */
[----:B------:R-:W-:Y:S01]  /*1410*/  IMAD.U32 R13, RZ, RZ, UR9 ;  /* 0x00000009ff0d7e24 */ /* 0x000fe2000f8e00ff */
[----:B------:R-:W-:Y:S01]  /*1420*/  UMOV UR8, UR5 ;  /* 0x0000000500087c82 */ /* 0x000fe20008000000 */
[----:B------:R-:W-:Y:S01]  /*1430*/  UMOV UR21, UR9 ;  /* 0x0000000900157c82 */ /* 0x000fe20008000000 */
[----:B------:R-:W-:Y:S01]  /*1440*/  ULOP3.LUT UR4, UR36, 0x10000, URZ, 0xfc, !UPT ;  /* 0x0001000024047892 */ /* 0x000fe2000f8efc3f */
[----:B------:R-:W-:Y:S01]  /*1450*/  IMAD.U32 R12, RZ, RZ, UR8 ;  /* 0x00000008ff0c7e24 */ /* 0x000fe2000f8e00ff */
[----:B------:R-:W-:Y:S01]  /*1460*/  UMOV UR20, UR8 ;  /* 0x0000000800147c82 */ /* 0x000fe20008000000 */
[----:B------:R-:W-:Y:S01]  /*1470*/  UMOV UR13, UR21 ;  /* 0x00000015000d7c82 */ /* 0x000fe20008000000 */
[----:B------:R-:W-:Y:S01]  /*1480*/  UMOV UR12, UR20 ;  /* 0x00000014000c7c82 */ /* 0x000fe20008000000 */
[----:B------:R-:W-:Y:S01]  /*1490*/  UMOV UR15, 0x40000040 ;  /* 0x40000040000f7882 */ /* 0x000fe20000000000 */
[----:B------:R-:W-:Y:S01]  /*14a0*/  IMAD.U32 R15, RZ, RZ, UR4 ;  /* 0x00000004ff0f7e24 */ /* 0x000fe2000f8e00ff */
[----:B------:R-:W-:Y:S01]  /*14b0*/  UIMAD UR4, UR60, 0xa00, UR4 ;  /* 0x00000a003c0478a4 */ /* 0x000fe2000f8e0204 */
[----:B------:R-:W-:Y:S01]  /*14c0*/  @!P1 PRMT R0, RZ, 0x654, R0 ;  /* 0x00000654ff009816 */ /* 0x000fe20000000000 */
[----:B------:R-:W-:Y:S01]  /*14d0*/  UMOV UR16, UR20 ;  /* 0x0000001400107c82 */ /* 0x000fe20008000000 */
[----:B------:R-:W-:Y:S01]  /*14e0*/  UMOV UR17, UR21 ;  /* 0x0000001500117c82 */ /* 0x000fe20008000000 */
[----:B------:R-:W-:Y:S01]  /*14f0*/  UIADD3 UR14, UR4, 0x100, URZ ;  /* 0x00000100040e7890 */ /* 0x000fe2000fffe03f */
[-C--:B------:R-:W-:Y:S01]  /*1500*/  MOV R150, R151.reuse ;  /* 0x0000009700967202 */ /* 0x080fe20000000f00 */
[----:B------:R-:W-:Y:S01]  /*1510*/  UIADD3 UR18, UR4, 0x180, URZ ;  /* 0x0000018004127890 */ /* 0x000fe2000fffe03f */
[--C-:B------:R-:W-:Y:S01]  /*1520*/  IMAD.MOV.U32 R149, RZ, RZ, R151.reuse ;  /* 0x000000ffff957224 */ /* 0x100fe200078e0097 */
[----:B------:R-:W-:Y:S01]  /*1530*/  UMOV UR10, UR4 ;  /* 0x00000004000a7c82 */ /* 0x000fe20008000000 */
[----:B------:R-:W-:Y:S01]  /*1540*/  UMOV UR19, 0x40000040 ;  /* 0x4000004000137882 */ /* 0x000fe20000000000 */
[----:B------:R-:W-:Y:S01]  /*1550*/  HGMMA.64x16x16.F32.BF16 R56, gdesc[UR8], RZ, !UPT, gsb0 ;  /* 0x00200000083879f0 */ /* 0x000fe2000c0018ff */
[----:B------:R-:W-:Y:S01]  /*1560*/  UIADD3 UR10, UR4, 0x80, URZ ;  /* 0x00000080040a7890 */ /* 0x000fe2000fffe03f */
[--C-:B------:R-:W-:Y:S01]  /*1570*/  IMAD.MOV.U32 R148, RZ, RZ, R151.reuse ;  /* 0x000000ffff947224 */ /* 0x100fe200078e0097 */
[----:B------:R-:W-:Y:S01]  /*1580*/  UMOV UR8, UR20 ;  /* 0x0000001400087c82 */ /* 0x000fe20008000000 */
[----:B------:R-:W-:Y:S01]  /*1590*/  UMOV UR9, UR21 ;  /* 0x0000001500097c82 */ /* 0x000fe20008000000 */
[----:B------:R-:W-:Y:S01]  /*15a0*/  UMOV UR11, 0x40000040 ;  /* 0x40000040000b7882 */ /* 0x000fe20000000000 */
[----:B------:R-:W-:Y:S01]  /*15b0*/  UIADD3 UR6, UR5, 0x2, URZ ;  /* 0x0000000205067890 */ /* 0x000fe2000fffe03f */
[--C-:B------:R-:W-:Y:S01]  /*15c0*/  IMAD.MOV.U32 R147, RZ, RZ, R151.reuse ;  /* 0x000000ffff937224 */ /* 0x100fe200078e0097 */
[----:B------:R-:W-:Y:S01]  /*15d0*/  UIADD3 UR7, UR4, 0x2, URZ ;  /* 0x0000000204077890 */ /* 0x000fe2000fffe03f */
[--C-:B------:R-:W-:Y:S01]  /*15e0*/  IMAD.MOV.U32 R146, RZ, RZ, R151.reuse ;  /* 0x000000ffff927224 */ /* 0x100fe200078e0097 */
[----:B------:R-:W-:Y:S01]  /*15f0*/  UIADD3 UR22, UR4, 0x400, URZ ;  /* 0x0000040004167890 */ /* 0x000fe2000fffe03f */
[--C-:B------:R-:W-:Y:S01]  /*1600*/  IMAD.MOV.U32 R145, RZ, RZ, R151.reuse ;  /* 0x000000ffff917224 */ /* 0x100fe200078e0097 */
[----:B------:R-:W-:Y:S01]  /*1610*/  UMOV UR23, 0x40000040 ;  /* 0x4000004000177882 */ /* 0x000fe20000000000 */
        /* <DEDUP_REMOVED lines=13> */
[-C--:B------:R-:W-:Y:S01]  /*16f0*/  MOV R140, R151.reuse ;  /* 0x00000097008c7202 */ /* 0x080fe20000000f00 */
        /* <DEDUP_REMOVED lines=13> */
[----:B------:R-:W-:Y:S01]  /*17d0*/  UISETP.GE.AND UP0, UPT, UR61, 0x51, UPT ;  /* 0x000000513d00788c */ /* 0x000fe2000bf06270 */
[--C-:B------:R-:W-:Y:S01]  /*17e0*/  IMAD.MOV.U32 R135, RZ, RZ, R151.reuse ;  /* 0x000000ffff877224 */ /* 0x100fe200078e0097 */
[-C--:B------:R-:W-:Y:S01]  /*17f0*/  MOV R130, R151.reuse ;  /* 0x0000009700827202 */ /* 0x080fe20000000f00 */
[--C-:B------:R-:W-:Y:S01]  /*1800*/  IMAD.MOV.U32 R134, RZ, RZ, R151.reuse ;  /* 0x000000ffff867224 */ /* 0x100fe200078e0097 */
[-C--:B------:R-:W-:Y:S01]  /*1810*/  MOV R120, R151.reuse ;  /* 0x0000009700787202 */ /* 0x080fe20000000f00 */
[--C-:B------:R-:W-:Y:S01]  /*1820*/  IMAD.MOV.U32 R133, RZ, RZ, R151.reuse ;  /* 0x000000ffff857224 */ /* 0x100fe200078e0097 */
[-C--:B------:R-:W-:Y:S01]  /*1830*/  MOV R110, R151.reuse ;  /* 0x00000097006e7202 */ /* 0x080fe20000000f00 */
[--C-:B------:R-:W-:Y:S01]  /*1840*/  IMAD.MOV.U32 R132, RZ, RZ, R151.reuse ;  /* 0x000000ffff847224 */ /* 0x100fe200078e0097 */
[-C--:B------:R-:W-:Y:S01]  /*1850*/  MOV R100, R151.reuse ;  /* 0x0000009700647202 */ /* 0x080fe20000000f00 */
[--C-:B------:R-:W-:Y:S01]  /*1860*/  IMAD.MOV.U32 R131, RZ, RZ, R151.reuse ;  /* 0x000000ffff837224 */ /* 0x100fe200078e0097 */
[----:B------:R-:W-:Y:S01]  /*1870*/  MOV R90, R151 ;  /* 0x00000097005a7202 */ /* 0x000fe20000000f00 */
[----:B------:R-:W-:Y:S01]  /*1880*/  IMAD.MOV.U32 R129, RZ, RZ, R151 ;  /* 0x000000ffff817224 */ /* 0x000fe200078e0097 */
[----:B------:R-:W-:-:S02]  /*1890*/  WARPGROUP.DEPBAR.LE gsb0, 0x0 ;  /* 0x00008000000079c5 */ /* 0x000fc40000010000 */
[----:B------:R-:W-:Y:S01]  /*18a0*/  WARPGROUP.ARRIVE ;  /* 0x00000000000079c5 */ /* 0x000fe20000000000 */
[--C-:B------:R-:W-:Y:S01]  /*18b0*/  IMAD.MOV.U32 R128, RZ, RZ, R151.reuse ;  /* 0x000000ffff807224 */ /* 0x100fe200078e0097 */
[-C--:B------:R-:W-:Y:S01]  /*18c0*/  MOV R80, R151.reuse ;  /* 0x0000009700507202 */ /* 0x080fe20000000f00 */
[--C-:B------:R-:W-:Y:S01]  /*18d0*/  IMAD.MOV.U32 R127, RZ, RZ, R151.reuse ;  /* 0x000000ffff7f7224 */ /* 0x100fe200078e0097 */
[----:B------:R-:W-:Y:S01]  /*18e0*/  MOV R70, R151 ;  /* 0x0000009700467202 */ /* 0x000fe20000000f00 */
[--C-:B------:R-:W-:Y:S01]  /*18f0*/  IMAD.MOV.U32 R126, RZ, RZ, R151.reuse ;  /* 0x000000ffff7e7224 */ /* 0x100fe200078e0097 */
[----:B------:R-:W-:Y:S01]  /*1900*/  HGMMA.64x16x16.F32.BF16 R48, gdesc[UR8], RZ, !UPT, gsb0 ;  /* 0x00200000083079f0 */ /* 0x000fe2000c0018ff */
[----:B------:R-:W-:Y:S01]  /*1910*/  UIADD3 UR10, UR4, 0x200, URZ ;  /* 0x00000200040a7890 */ /* 0x000fe2000fffe03f */
[--C-:B------:R-:W-:Y:S01]  /*1920*/  IMAD.MOV.U32 R125, RZ, RZ, R151.reuse ;  /* 0x000000ffff7d7224 */ /* 0x100fe200078e0097 */
[----:B------:R-:W-:Y:S01]  /*1930*/  UMOV UR8, UR20 ;  /* 0x0000001400087c82 */ /* 0x000fe20008000000 */
[----:B------:R-:W-:Y:S01]  /*1940*/  UMOV UR9, UR21 ;  /* 0x0000001500097c82 */ /* 0x000fe20008000000 */
[----:B------:R-:W-:Y:S01]  /*1950*/  UMOV UR11, 0x40000040 ;  /* 0x40000040000b7882 */ /* 0x000fe20000000000 */
[----:B------:R-:W-:-:S02]  /*1960*/  IMAD.MOV.U32 R124, RZ, RZ, R151 ;  /* 0x000000ffff7c7224 */ /* 0x000fc400078e0097 */
[--C-:B------:R-:W-:Y:S02]  /*1970*/  IMAD.MOV.U32 R123, RZ, RZ, R151.reuse ;  /* 0x000000ffff7b7224 */ /* 0x100fe400078e0097 */
[--C-:B------:R-:W-:Y:S02]  /*1980*/  IMAD.MOV.U32 R122, RZ, RZ, R151.reuse ;  /* 0x000000ffff7a7224 */ /* 0x100fe400078e0097 */
[--C-:B------:R-:W-:Y:S02]  /*1990*/  IMAD.MOV.U32 R121, RZ, RZ, R151.reuse ;  /* 0x000000ffff797224 */ /* 0x100fe400078e0097 */
[--C-:B------:R-:W-:Y:S02]  /*19a0*/  IMAD.MOV.U32 R119, RZ, RZ, R151.reuse ;  /* 0x000000ffff777224 */ /* 0x100fe400078e0097 */
[--C-:B------:R-:W-:Y:S02]  /*19b0*/  IMAD.MOV.U32 R118, RZ, RZ, R151.reuse ;  /* 0x000000ffff767224 */ /* 0x100fe400078e0097 */
        /* <DEDUP_REMOVED lines=16> */
[--C-:B------:R-:W-:Y:S01]  /*1ac0*/  IMAD.MOV.U32 R99, RZ, RZ, R151.reuse ;  /* 0x000000ffff637224 */ /* 0x100fe200078e0097 */
[----:B------:R-:W-:Y:S02]  /*1ad0*/  WARPGROUP.DEPBAR.LE gsb0, 0x0 ;  /* 0x00008000000079c5 */ /* 0x000fe40000010000 */
[----:B------:R-:W-:Y:S01]  /*1ae0*/  WARPGROUP.ARRIVE ;  /* 0x00000000000079c5 */ /* 0x000fe20000000000 */
[----:B------:R-:W-:-:S02]  /*1af0*/  IMAD.MOV.U32 R98, RZ, RZ, R151 ;  /* 0x000000ffff627224 */ /* 0x000fc400078e0097 */
[--C-:B------:R-:W-:Y:S02]  /*1b00*/  IMAD.MOV.U32 R97, RZ, RZ, R151.reuse ;  /* 0x000000ffff617224 */ /* 0x100fe400078e0097 */
[--C-:B------:R-:W-:Y:S01]  /*1b10*/  IMAD.MOV.U32 R96, RZ, RZ, R151.reuse ;  /* 0x000000ffff607224 */ /* 0x100fe200078e0097 */
[----:B------:R-:W-:Y:S01]  /*1b20*/  HGMMA.64x16x16.F32.BF16 R40, gdesc[UR12], RZ, !UPT, gsb0 ;  /* 0x002000000c2879f0 */ /* 0x000fe2000c0018ff */
[----:B------:R-:W-:Y:S01]  /*1b30*/  UMOV UR12, UR6 ;  /* 0x00000006000c7c82 */ /* 0x000fe20008000000 */
[----:B------:R-:W-:Y:S01]  /*1b40*/  UMOV UR13, 0x40000040 ;  /* 0x40000040000d7882 */ /* 0x000fe20000000000 */
[----:B------:R-:W-:Y:S01]  /*1b50*/  UMOV UR14, UR7 ;  /* 0x00000007000e7c82 */ /* 0x000fe20008000000 */
[----:B------:R-:W-:Y:S01]  /*1b60*/  UMOV UR15, 0x40000040 ;  /* 0x40000040000f7882 */ /* 0x000fe20000000000 */
[----:B------:R-:W-:Y:S01]  /*1b70*/  UMOV UR20, UR12 ;  /* 0x0000000c00147c82 */ /* 0x000fe20008000000 */
[----:B------:R-:W-:Y:S01]  /*1b80*/  UMOV UR21, UR13 ;  /* 0x0000000d00157c82 */ /* 0x000fe20008000000 */
[----:B------:R-:W-:Y:S01]  /*1b90*/  IMAD.U32 R10, RZ, RZ, UR12 ;  /* 0x0000000cff0a7e24 */ /* 0x000fe2000f8e00ff */
[----:B------:R-:W-:Y:S01]  /*1ba0*/  MOV R11, UR13 ;  /* 0x0000000d000b7c02 */ /* 0x000fe20008000f00 */
[----:B------:R-:W-:Y:S01]  /*1bb0*/  UIADD3 UR6, UR5, 0x4, URZ ;  /* 0x0000000405067890 */ /* 0x000fe2000fffe03f */
[--C-:B------:R-:W-:Y:S01]  /*1bc0*/  IMAD.MOV.U32 R95, RZ, RZ, R151.reuse ;  /* 0x000000ffff5f7224 */ /* 0x100fe200078e0097 */
[----:B------:R-:W-:Y:S01]  /*1bd0*/  UIADD3 UR7, UR4, 0x4, URZ ;  /* 0x0000000404077890 */ /* 0x000fe2000fffe03f */
        /* <DEDUP_REMOVED lines=19> */
[--C-:B------:R-:W-:Y:S01]  /*1d10*/  IMAD.MOV.U32 R73, RZ, RZ, R151.reuse ;  /* 0x000000ffff497224 */ /* 0x100fe200078e0097 */
[----:B------:R-:W-:Y:S02]  /*1d20*/  WARPGROUP.DEPBAR.LE gsb0, 0x0 ;  /* 0x00008000000079c5 */ /* 0x000fe40000010000 */
[----:B------:R-:W-:Y:S01]  /*1d30*/  WARPGROUP.ARRIVE ;  /* 0x00000000000079c5 */ /* 0x000fe20000000000 */
[--C-:B------:R-:W-:Y:S02]  /*1d40*/  IMAD.MOV.U32 R72, RZ, RZ, R151.reuse ;  /* 0x000000ffff487224 */ /* 0x100fe400078e0097 */
[--C-:B------:R-:W-:Y:S02]  /*1d50*/  IMAD.MOV.U32 R71, RZ, RZ, R151.reuse ;  /* 0x000000ffff477224 */ /* 0x100fe400078e0097 */
        /* <DEDUP_REMOVED lines=10> */
[----:B------:R-:W-:Y:S01]  /*1e00*/  IMAD.MOV.U32 R64, RZ, RZ, R151 ;  /* 0x000000ffff407224 */ /* 0x000fe200078e0097 */
[----:B------:R-:W-:Y:S02]  /*1e10*/  WARPGROUP.DEPBAR.LE gsb0, 0x0 ;  /* 0x00008000000079c5 */ /* 0x000fe40000010000 */
[----:B------:R-:W-:-:S06]  /*1e20*/  WARPGROUP.ARRIVE ;  /* 0x00000000000079c5 */ /* 0x000fcc0000000000 */
[----:B------:R-:W-:Y:S01]  /*1e30*/  HGMMA.64x16x16.F32.BF16 R24, gdesc[UR8], RZ, !UPT, gsb0 ;  /* 0x00200000081879f0 */ /* 0x000fe2000c0018ff */
[----:B------:R-:W-:Y:S01]  /*1e40*/  UIADD3 UR10, UR4, 0x82, URZ ;  /* 0x00000082040a7890 */ /* 0x000fe2000fffe03f */
[----:B------:R-:W-:Y:S01]  /*1e50*/  UMOV UR8, UR20 ;  /* 0x0000001400087c82 */ /* 0x000fe20008000000 */
[----:B------:R-:W-:Y:S01]  /*1e60*/  UMOV UR9, UR21 ;  /* 0x0000001500097c82 */ /* 0x000fe20008000000 */
[----:B------:R-:W-:Y:S01]  /*1e70*/  UMOV UR11, 0x40000040 ;  /* 0x40000040000b7882 */ /* 0x000fe20000000000 */
[----:B------:R-:W-:Y:S02]  /*1e80*/  WARPGROUP.DEPBAR.LE gsb0, 0x0 ;  /* 0x00008000000079c5 */ /* 0x000fe40000010000 */
[----:B------:R-:W-:-:S06]  /*1e90*/  WARPGROUP.ARRIVE ;  /* 0x00000000000079c5 */ /* 0x000fcc0000000000 */
[----:B------:R-:W-:Y:S01]  /*1ea0*/  HGMMA.64x16x16.F32.BF16 R56, gdesc[UR12], R56, gsb0 ;  /* 0x002000000c3879f0 */ /* 0x000fe20008001838 */
        /* <DEDUP_REMOVED lines=14> */
[----:B------:R-:W-:Y:S01]  /*1f90*/  UMOV UR12, UR6 ;  /* 0x00000006000c7c82 */ /* 0x000fe20008000000 */
[----:B------:R-:W-:Y:S01]  /*1fa0*/  UMOV UR13, 0x40000040 ;  /* 0x40000040000d7882 */ /* 0x000fe20000000000 */
[----:B------:R-:W-:Y:S01]  /*1fb0*/  UMOV UR14, UR7 ;  /* 0x00000007000e7c82 */ /* 0x000fe20008000000 */
[----:B------:R-:W-:Y:S01]  /*1fc0*/  UMOV UR15, 0x40000040 ;  /* 0x40000040000f7882 */ /* 0x000fe20000000000 */
[----:B------:R-:W-:Y:S01]  /*1fd0*/  UMOV UR20, UR12 ;  /* 0x0000000c00147c82 */ /* 0x000fe20008000000 */
[----:B------:R-:W-:Y:S01]  /*1fe0*/  UMOV UR21, UR13 ;  /* 0x0000000d00157c82 */ /* 0x000fe20008000000 */
[----:B------:R-:W-:Y:S01]  /*1ff0*/  IMAD.U32 R8, RZ, RZ, UR12 ;  /* 0x0000000cff087e24 */ /* 0x000fe2000f8e00ff */
[----:B------:R-:W-:Y:S01]  /*2000*/  UIADD3 UR6, UR5, 0x6, URZ ;  /* 0x0000000605067890 */ /* 0x000fe2000fffe03f */
[----:B------:R-:W-:Y:S01]  /*2010*/  IMAD.U32 R9, RZ, RZ, UR13 ;  /* 0x0000000dff097e24 */ /* 0x000fe2000f8e00ff */
[----:B------:R-:W-:Y:S01]  /*2020*/  UIADD3 UR7, UR4, 0x6, URZ ;  /* 0x0000000604077890 */ /* 0x000fe2000fffe03f */
[----:B------:R-:W-:-:S02]  /*2030*/  WARPGROUP.DEPBAR.LE gsb0, 0x0 ;  /* 0x00008000000079c5 */ /* 0x000fc40000010000 */
        /* <DEDUP_REMOVED lines=46> */
[----:B------:R-:W-:Y:S01]  /*2320*/  UMOV UR16, UR8 ;  /* 0x0000000800107c82 */ /* 0x000fe20008000000 */
[----:B------:R-:W-:Y:S01]  /*2330*/  UMOV UR17, UR9 ;  /* 0x0000000900117c82 */ /* 0x000fe20008000000 */
[----:B------:R-:W-:Y:S02]  /*2340*/  UIADD3 UR6, UR5, 0x400, URZ ;  /* 0x0000040005067890 */ /* 0x000fe4000fffe03f */
[----:B------:R-:W-:Y:S01]  /*2350*/  UIADD3 UR7, UR4, 0x704, URZ ;  /* 0x0000070404077890 */ /* 0x000fe2000fffe03f */
[----:B------:R-:W-:-:S02]  /*2360*/  WARPGROUP.DEPBAR.LE gsb0, 0x0 ;  /* 0x00008000000079c5 */ /* 0x000fc40000010000 */
        /* <DEDUP_REMOVED lines=13> */
[----:B------:R-:W-:Y:S01]  /*2440*/  UMOV UR12, UR6 ;  /* 0x00000006000c7c82 */ /* 0x000fe20008000000 */
[----:B------:R-:W-:Y:S01]  /*2450*/  UMOV UR13, 0x40000040 ;  /* 0x40000040000d7882 */ /* 0x000fe20000000000 */
[----:B------:R-:W-:Y:S01]  /*2460*/  UMOV UR15, 0x40000040 ;  /* 0x40000040000f7882 */ /* 0x000fe20000000000 */
[----:B------:R-:W-:Y:S01]  /*2470*/  UMOV UR20, UR12 ;  /* 0x0000000c00147c82 */ /* 0x000fe20008000000 */
[----:B------:R-:W-:Y:S01]  /*2480*/  UMOV UR21, UR13 ;  /* 0x0000000d00157c82 */ /* 0x000fe20008000000 */
[----:B------:R-:W-:Y:S01]  /*2490*/  UIADD3 UR6, UR5, 0x402, URZ ;  /* 0x0000040205067890 */ /* 0x000fe2000fffe03f */
[----:B------:R-:W-:Y:S02]  /*24a0*/  MOV R2, UR13 ;  /* 0x0000000d00027c02 */ /* 0x000fe40008000f00 */
[----:B------:R-:W-:Y:S01]  /*24b0*/  MOV R3, UR12 ;  /* 0x0000000c00037c02 */ /* 0x000fe20008000f00 */
        /* <DEDUP_REMOVED lines=11> */
[----:B------:R-:W-:Y:S01]  /*2570*/  ULDC UR11, c[0x0][0x988] ;  /* 0x00026200000b7ab9 */ /* 0x000fe20000000800 */
        /* <DEDUP_REMOVED lines=30> */
[----:B------:R-:W-:Y:S02]  /*2760*/  UMOV UR15, 0x40000040 ;  /* 0x40000040000f7882 */ /* 0x000fe40000000000 */
        /* <DEDUP_REMOVED lines=29> */
[----:B------:R-:W-:Y:S03]  /*2940*/  HGMMA.64x16x16.F32.BF16 R24, gdesc[UR16], R24, gsb0 ;  /* 0x00200000101879f0 */ /* 0x000fe60008001818 */
        /* <DEDUP_REMOVED lines=135> */
[----:B------:R-:W-:Y:S01]  /*31c0*/  UIADD3 UR7, UR4, 0x706, URZ ;  /* 0x0000070604077890 */ /* 0x000fe2000fffe03f */
        /* <DEDUP_REMOVED lines=11> */
[----:B------:R-:W-:Y:S01]  /*3280*/  UIADD3 UR6, UR5, 0xc00, URZ ;  /* 0x00000c0005067890 */ /* 0x000fe2000fffe03f */
[----:B------:R-:W-:Y:S01]  /*3290*/  ULDC UR10, c[0x0][0x9d8] ;  /* 0x00027600000a7ab9 */ /* 0x000fe20000000800 */
[----:B------:R-:W-:-:S02]  /*32a0*/  WARPGROUP.DEPBAR.LE gsb0, 0x0 ;  /* 0x00008000000079c5 */ /* 0x000fc40000010000 */
        /* <DEDUP_REMOVED lines=21> */
[----:B------:R-:W-:Y:S01]  /*3400*/  UMOV UR48, UR44 ;  /* 0x0000002c00307c82 */ /* 0x000fe20008000000 */
[----:B------:R-:W-:Y:S01]  /*3410*/  UMOV UR49, UR45 ;  /* 0x0000002d00317c82 */ /* 0x000fe20008000000 */
[----:B------:R-:W-:Y:S01]  /*3420*/  UIADD3 UR6, UR5, 0xc02, URZ ;  /* 0x00000c0205067890 */ /* 0x000fe2000fffe03f */
[----:B------:R-:W-:-:S02]  /*3430*/  WARPGROUP.DEPBAR.LE gsb0, 0x0 ;  /* 0x00008000000079c5 */ /* 0x000fc40000010000 */
[----:B------:R-:W-:-:S06]  /*3440*/  WARPGROUP.ARRIVE ;  /* 0x00000000000079c5 */ /* 0x000fcc0000000000 */
[----:B------:R-:W-:Y:S01]  /*3450*/  HGMMA.64x16x16.F32.BF16 R32, gdesc[UR40], R32, gsb0 ;  /* 0x00200000282079f0 */ /* 0x000fe20008001820 */
[----:B------:R-:W-:Y:S01]  /*3460*/  UMOV UR42, UR7 ;  /* 0x00000007002a7c82 */ /* 0x000fe20008000000 */
[----:B------:R-:W-:Y:S01]  /*3470*/  UMOV UR43, 0x40000040 ;  /* 0x40000040002b7882 */ /* 0x000fe20000000000 */
[----:B------:R-:W-:Y:S01]  /*3480*/  UIADD3 UR7, UR4, 0x980, URZ ;  /* 0x0000098004077890 */ /* 0x000fe2000fffe03f */
        /* <DEDUP_REMOVED lines=52> */
[----:B------:R-:W-:Y:S01]  /*37d0*/  UIADD3 UR6, UR4, 0x804, URZ ;  /* 0x0000080404067890 */ /* 0x000fe2000fffe03f */
[----:B------:R-:W-:Y:S01]  /*37e0*/  UMOV UR12, UR52 ;  /* 0x00000034000c7c82 */ /* 0x000fe20008000000 */
[----:B------:R-:W-:Y:S01]  /*37f0*/  UMOV UR13, UR53 ;  /* 0x00000035000d7c82 */ /* 0x000fe20008000000 */
[----:B------:R-:W-:Y:S01]  /*3800*/  UMOV UR56, UR52 ;  /* 0x0000003400387c82 */ /* 0x000fe20008000000 */
[----:B------:R-:W-:-:S03]  /*3810*/  UMOV UR57, UR53 ;  /* 0x0000003500397c82 */ /* 0x000fc60008000000 */
[----:B------:R-:W-:Y:S01]  /*3820*/  UMOV UR14, UR6 ;  /* 0x00000006000e7c82 */ /* 0x000fe20008000000 */
[----:B------:R-:W-:Y:S01]  /*3830*/  UIADD3 UR6, UR4, 0x984, URZ ;  /* 0x0000098404067890 */ /* 0x000fe2000fffe03f */
        /* <DEDUP_REMOVED lines=17> */
[----:B------:R-:W-:Y:S02]  /*3950*/  R2UR UR12, R3 ;  /* 0x00000000030c72ca */ /* 0x000fe400000e0000 */
[----:B------:R-:W-:Y:S01]  /*3960*/  R2UR UR13, R2 ;  /* 0x00000000020d72ca */ /* 0x000fe200000e0000 */
[----:B------:R-:W-:Y:S01]  /*3970*/  VIADD R2, R225, UR61 ;  /* 0x0000003de1027c36 */ /* 0x000fe20008000000 */
        /* <DEDUP_REMOVED lines=10> */
[----:B------:R-:W-:Y:S01]  /*3a20*/  R2UR UR5, R152 ;  /* 0x00000000980572ca */ /* 0x000fe200000e0000 */
[----:B------:R-:W-:Y:S01]  /*3a30*/  IMAD.U32 R7, RZ, RZ, UR57 ;  /* 0x00000039ff077e24 */ /* 0x000fe2000f8e00ff */
[----:B------:R-:W-:-:S11]  /*3a40*/  UMOV UR7, 0x40000040 ;  /* 0x4000004000077882 */ /* 0x000fd60000000000 */
[----:B------:R-:W-:Y:S01]  /*3a50*/  IMAD.U32 R3, RZ, RZ, UR5 ;  /* 0x00000005ff037e24 */ /* 0x000fe2000f8e00ff */
[----:B------:R-:W-:-:S03]  /*3a60*/  UMOV UR5, UR15 ;  /* 0x0000000f00057c82 */ /* 0x000fc60008000000 */
[----:B------:R-:W-:-:S05]  /*3a70*/  IMAD R2, R3, -0x50, R2 ;  /* 0xffffffb003027824 */ /* 0x000fca00078e0202 */
[C---:B------:R-:W-:Y:S02]  /*3a80*/  ISETP.GT.AND P6, PT, R2.reuse, RZ, PT ;  /* 0x000000ff0200720c */ /* 0x040fe40003fc4270 */
[C---:B------:R-:W-:Y:S02]  /*3a90*/  ISETP.GT.AND P5, PT, R2.reuse, 0x1, PT ;  /* 0x000000010200780c */ /* 0x040fe40003fa4270 */
[C---:B------:R-:W-:Y:S02]  /*3aa0*/  ISETP.GT.AND P4, PT, R2.reuse, 0x8, PT ;  /* 0x000000080200780c */ /* 0x040fe40003f84270 */
[C---:B------:R-:W-:Y:S02]  /*3ab0*/  ISETP.GT.AND P2, PT, R2.reuse, 0x9, PT ;  /* 0x000000090200780c */ /* 0x040fe40003f44270 */
[----:B------:R-:W-:Y:S01]  /*3ac0*/  ISETP.GT.AND P3, PT, R2, 0x10, PT ;  /* 0x000000100200780c */ /* 0x000fe20003f64270 */
        /* <DEDUP_REMOVED lines=17> */
[----:B------:R-:W-:Y:S01]  /*3be0*/  WARPGROUP.ARRIVE ;  /* 0x00000000000079c5 */ /* 0x000fe20000000000 */
[----:B------:R-:W-:Y:S01]  /*3bf0*/  FMUL.FTZ R56, R56, UR10 ;  /* 0x0000000a38387c20 */ /* 0x000fe20008410000 */
[----:B------:R-:W-:Y:S01]  /*3c00*/  FMUL.FTZ R57, R57, UR10 ;  /* 0x0000000a39397c20 */ /* 0x000fe20008410000 */
[----:B------:R-:W-:Y:S01]  /*3c10*/  FMUL.FTZ R60, R60, UR10 ;  /* 0x0000000a3c3c7c20 */ /* 0x000fe20008410000 */
[----:B------:R-:W-:Y:S01]  /*3c20*/  FMUL.FTZ R61, R61, UR10 ;  /* 0x0000000a3d3d7c20 */ /* 0x000fe20008410000 */
[----:B------:R-:W-:Y:S01]  /*3c30*/  FMUL.FTZ R58, R58, UR10 ;  /* 0x0000000a3a3a7c20 */ /* 0x000fe20008410000 */
[----:B------:R-:W-:Y:S01]  /*3c40*/  HGMMA.64x16x16.F32.BF16 R48, gdesc[UR56], R48, gsb0 ;  /* 0x00200000383079f0 */ /* 0x000fe20008001830 */
[----:B------:R-:W-:Y:S01]  /*3c50*/  UIADD3 UR58, UR4, 0x886, URZ ;  /* 0x00000886043a7890 */ /* 0x000fe2000fffe03f */
[----:B------:R-:W0:Y:S01]  /*3c60*/  MUFU.TANH R56, R56 ;  /* 0x0000003800387308 */ /* 0x000e220000002400 */
[----:B------:R-:W-:Y:S01]  /*3c70*/  UMOV UR56, UR14 ;  /* 0x0000000e00387c82 */ /* 0x000fe20008000000 */
[----:B------:R-:W-:Y:S01]  /*3c80*/  UMOV UR57, UR15 ;  /* 0x0000000f00397c82 */ /* 0x000fe20008000000 */
[----:B------:R-:W-:Y:S01]  /*3c90*/  UMOV UR59, 0x40000040 ;  /* 0x40000040003b7882 */ /* 0x000fe20000000000 */
[----:B------:R-:W-:Y:S01]  /*3ca0*/  FMUL.FTZ R59, R59, UR10 ;  /* 0x0000000a3b3b7c20 */ /* 0x000fe20008410000 */
[----:B------:R-:W-:Y:S01]  /*3cb0*/  FMUL.FTZ R62, R62, UR10 ;  /* 0x0000000a3e3e7c20 */ /* 0x000fe20008410000 */
[----:B------:R-:W-:-:S02]  /*3cc0*/  FMUL.FTZ R63, R63, UR10 ;  /* 0x0000000a3f3f7c20 */ /* 0x000fc40008410000 */
[----:B------:R-:W1:Y:S08]  /*3cd0*/  MUFU.TANH R57, R57 ;  /* 0x0000003900397308 */ /* 0x000e700000002400 */
[----:B------:R-:W2:Y:S01]  /*3ce0*/  MUFU.TANH R60, R60 ;  /* 0x0000003c003c7308 */ /* 0x000ea20000002400 */
[----:B0-----:R-:W-:-:S07]  /*3cf0*/  FSEL R56, R56, -INF , P6 ;  /* 0xff80000038387808 */ /* 0x001fce0003000000 */
[----:B------:R-:W0:Y:S01]  /*3d00*/  MUFU.TANH R61, R61 ;  /* 0x0000003d003d7308 */ /* 0x000e220000002400 */
[----:B-1----:R-:W-:-:S04]  /*3d10*/  FSEL R57, R57, -INF , P5 ;  /* 0xff80000039397808 */ /* 0x002fc80002800000 */
[----:B------:R-:W-:-:S03]  /*3d20*/  FMNMX.FTZ R3, R56, R57, !PT ;  /* 0x0000003938037209 */ /* 0x000fc60007810000 */
[----:B------:R-:W1:Y:S01]  /*3d30*/  MUFU.TANH R58, R58 ;  /* 0x0000003a003a7308 */ /* 0x000e620000002400 */
[----:B--2---:R-:W-:-:S04]  /*3d40*/  FSEL R60, R60, -INF , P4 ;  /* 0xff8000003c3c7808 */ /* 0x004fc80002000000 */
[----:B------:R-:W-:-:S03]  /*3d50*/  FMNMX.FTZ R4, R60, R3, !PT ;  /* 0x000000033c047209 */ /* 0x000fc60007810000 */
[----:B------:R-:W2:Y:S01]  /*3d60*/  MUFU.TANH R59, R59 ;  /* 0x0000003b003b7308 */ /* 0x000ea20000002400 */
[----:B0-----:R-:W-:-:S04]  /*3d70*/  FSEL R61, R61, -INF , P2 ;  /* 0xff8000003d3d7808 */ /* 0x001fc80001000000 */
[----:B------:R-:W-:-:S03]  /*3d80*/  FMNMX.FTZ R3, R61, R4, !PT ;  /* 0x000000043d037209 */ /* 0x000fc60007810000 */
[----:B------:R-:W0:Y:S01]  /*3d90*/  MUFU.TANH R62, R62 ;  /* 0x0000003e003e7308 */ /* 0x000e220000002400 */
[----:B-1----:R-:W-:Y:S01]  /*3da0*/  FSEL R58, R58, -INF , P6 ;  /* 0xff8000003a3a7808 */ /* 0x002fe20003000000 */
        /* <DEDUP_REMOVED lines=9> */
[----:B------:R-:W1:Y:S01]  /*3e40*/  MUFU.TANH R48, R48 ;  /* 0x0000003000307308 */ /* 0x000e620000002400 */
[----:B------:R-:W-:Y:S01]  /*3e50*/  UMOV UR56, UR14 ;  /* 0x0000000e00387c82 */ /* 0x000fe20008000000 */
[----:B------:R-:W-:Y:S01]  /*3e60*/  UMOV UR57, UR15 ;  /* 0x0000000f00397c82 */ /* 0x000fe20008000000 */
[----:B------:R-:W-:Y:S01]  /*3e70*/  UMOV UR59, 0x40000040 ;  /* 0x40000040003b7882 */ /* 0x000fe20000000000 */
[----:B------:R-:W-:Y:S01]  /*3e80*/  UMOV UR4, UR14 ;  /* 0x0000000e00047c82 */ /* 0x000fe20008000000 */
[----:B------:R-:W-:Y:S01]  /*3e90*/  FMUL.FTZ R51, R51, UR10 ;  /* 0x0000000a33337c20 */ /* 0x000fe20008410000 */
[----:B------:R-:W-:Y:S01]  /*3ea0*/  FMUL.FTZ R54, R54, UR10 ;  /* 0x0000000a36367c20 */ /* 0x000fe20008410000 */
[C---:B------:R-:W-:Y:S01]  /*3eb0*/  ISETP.GT.AND P6, PT, R2.reuse, 0x11, PT ;  /* 0x000000110200780c */ /* 0x040fe20003fc4270 */
[----:B------:R-:W3:Y:S01]  /*3ec0*/  MUFU.TANH R49, R49 ;  /* 0x0000003100317308 */ /* 0x000ee20000002400 */
[----:B--2---:R-:W-:Y:S01]  /*3ed0*/  FSEL R59, R59, -INF , P5 ;  /* 0xff8000003b3b7808 */ /* 0x004fe20002800000 */
[----:B------:R-:W-:Y:S01]  /*3ee0*/  FMUL.FTZ R55, R55, UR10 ;  /* 0x0000000a37377c20 */ /* 0x000fe20008410000 */
[----:B------:R-:W-:-:S02]  /*3ef0*/  ISETP.GT.AND P5, PT, R2, 0x18, PT ;  /* 0x000000180200780c */ /* 0x000fc40003fa4270 */
[----:B0-----:R-:W-:Y:S02]  /*3f00*/  FSEL R62, R62, -INF , P4 ;  /* 0xff8000003e3e7808 */ /* 0x001fe40002000000 */
[----:B------:R-:W-:Y:S01]  /*3f10*/  ISETP.GT.AND P4, PT, R2, 0x19, PT ;  /* 0x000000190200780c */ /* 0x000fe20003f84270 */
[----:B------:R-:W0:Y:S01]  /*3f20*/  MUFU.TANH R52, R52 ;  /* 0x0000003400347308 */ /* 0x000e220000002400 */
[----:B-1----:R-:W-:-:S04]  /*3f30*/  FSEL R48, R48, -INF , P3 ;  /* 0xff80000030307808 */ /* 0x002fc80001800000 */
[----:B------:R-:W-:-:S03]  /*3f40*/  FMNMX.FTZ R4, R48, R3, !PT ;  /* 0x0000000330047209 */ /* 0x000fc60007810000 */
[----:B------:R-:W1:Y:S01]  /*3f50*/  MUFU.TANH R63, R63 ;  /* 0x0000003f003f7308 */ /* 0x000e620000002400 */
[----:B---3--:R-:W-:-:S04]  /*3f60*/  FSEL R49, R49, -INF , P6 ;  /* 0xff80000031317808 */ /* 0x008fc80003000000 */
[----:B------:R-:W-:-:S03]  /*3f70*/  FMNMX.FTZ R3, R49, R4, !PT ;  /* 0x0000000431037209 */ /* 0x000fc60007810000 */
[----:B------:R-:W2:Y:S01]  /*3f80*/  MUFU.TANH R53, R53 ;  /* 0x0000003500357308 */ /* 0x000ea20000002400 */
[----:B0-----:R-:W-:-:S04]  /*3f90*/  FSEL R52, R52, -INF , P5 ;  /* 0xff80000034347808 */ /* 0x001fc80002800000 */
[----:B------:R-:W-:-:S03]  /*3fa0*/  FMNMX.FTZ R4, R52, R3, !PT ;  /* 0x0000000334047209 */ /* 0x000fc60007810000 */
[----:B------:R-:W0:Y:S01]  /*3fb0*/  MUFU.TANH R50, R50 ;  /* 0x0000003200327308 */ /* 0x000e220000002400 */
[----:B-1----:R-:W-:Y:S02]  /*3fc0*/  FSEL R63, R63, -INF , P2 ;  /* 0xff8000003f3f7808 */ /* 0x002fe40001000000 */
[----:B------:R-:W-:-:S05]  /*3fd0*/  ISETP.GT.AND P2, PT, R2, 0x20, PT ;  /* 0x000000200200780c */ /* 0x000fca0003f44270 */
[----:B------:R-:W1:Y:S01]  /*3fe0*/  MUFU.TANH R51, R51 ;  /* 0x0000003300337308 */ /* 0x000e620000002400 */
[----:B--2---:R-:W-:Y:S01]  /*3ff0*/  FSEL R53, R53, -INF , P4 ;  /* 0xff80000035357808 */ /* 0x004fe20002000000 */
[----:B------:R-:W-:Y:S02]  /*4000*/  WARPGROUP.DEPBAR.LE gsb0, 0x0 ;  /* 0x00008000000079c5 */ /* 0x000fe40000010000 */
[----:B------:R-:W-:Y:S01]  /*4010*/  WARPGROUP.ARRIVE ;  /* 0x00000000000079c5 */ /* 0x000fe20000000000 */
[----:B------:R-:W-:Y:S01]  /*4020*/  FMUL.FTZ R40, R40, UR10 ;  /* 0x0000000a28287c20 */ /* 0x000fe20008410000 */
[----:B------:R-:W-:Y:S01]  /*4030*/  FMUL.FTZ R41, R41, UR10 ;  /* 0x0000000a29297c20 */ /* 0x000fe20008410000 */
[----:B------:R-:W-:Y:S01]  /*4040*/  FMUL.FTZ R44, R44, UR10 ;  /* 0x0000000a2c2c7c20 */ /* 0x000fe20008410000 */
[----:B------:R-:W-:Y:S01]  /*4050*/  FMUL.FTZ R45, R45, UR10 ;  /* 0x0000000a2d2d7c20 */ /* 0x000fe20008410000 */
[----:B------:R-:W2:Y:S01]  /*4060*/  MUFU.TANH R54, R54 ;  /* 0x0000003600367308 */ /* 0x000ea20000002400 */
[----:B------:R-:W-:Y:S01]  /*4070*/  HGMMA.64x16x16.F32.BF16 R32, gdesc[UR56], R32, gsb0 ;  /* 0x00200000382079f0 */ /* 0x000fe20008001820 */
[----:B------:R-:W-:Y:S01]  /*4080*/  FMUL.FTZ R43, R43, UR10 ;  /* 0x0000000a2b2b7c20 */ /* 0x000fe20008410000 */
[----:B------:R-:W-:Y:S01]  /*4090*/  FMUL.FTZ R42, R42, UR10 ;  /* 0x0000000a2a2a7c20 */ /* 0x000fe20008410000 */
[----:B0-----:R-:W-:Y:S01]  /*40a0*/  FSEL R50, R50, -INF , P3 ;  /* 0xff80000032327808 */ /* 0x001fe20001800000 */
[----:B------:R-:W-:Y:S01]  /*40b0*/  FMUL.FTZ R46, R46, UR10 ;  /* 0x0000000a2e2e7c20 */ /* 0x000fe20008410000 */
[----:B------:R-:W-:Y:S01]  /*40c0*/  ISETP.GT.AND P3, PT, R2, 0x21, PT ;  /* 0x000000210200780c */ /* 0x000fe20003f64270 */
[----:B------:R-:W-:Y:S01]  /*40d0*/  FMUL.FTZ R47, R47, UR10 ;  /* 0x0000000a2f2f7c20 */ /* 0x000fe20008410000 */
[----:B------:R-:W0:Y:S01]  /*40e0*/  MUFU.TANH R40, R40 ;  /* 0x0000002800287308 */ /* 0x000e220000002400 */
[----:B------:R-:W-:-:S02]  /*40f0*/  FMNMX.FTZ R3, R53, R4, !PT ;  /* 0x0000000435037209 */ /* 0x000fc40007810000 */
[----:B-1----:R-:W-:Y:S02]  /*4100*/  FSEL R51, R51, -INF , P6 ;  /* 0xff80000033337808 */ /* 0x002fe40003000000 */
[----:B------:R-:W-:-:S03]  /*4110*/  ISETP.GT.AND P6, PT, R2, 0x28, PT ;  /* 0x000000280200780c */ /* 0x000fc60003fc4270 */
[----:B------:R-:W1:Y:S01]  /*4120*/  MUFU.TANH R41, R41 ;  /* 0x0000002900297308 */ /* 0x000e620000002400 */
[----:B--2---:R-:W-:Y:S02]  /*4130*/  FSEL R54, R54, -INF , P5 ;  /* 0xff80000036367808 */ /* 0x004fe40002800000 */
[----:B------:R-:W-:-:S05]  /*4140*/  ISETP.GT.AND P5, PT, R2, 0x29, PT ;  /* 0x000000290200780c */ /* 0x000fca0003fa4270 */
[----:B------:R-:W2:Y:S01]  /*4150*/  MUFU.TANH R44, R44 ;  /* 0x0000002c002c7308 */ /* 0x000ea20000002400 */
[----:B0-----:R-:W-:-:S04]  /*4160*/  FSEL R40, R40, -INF , P2 ;  /* 0xff80000028287808 */ /* 0x001fc80001000000 */
[----:B------:R-:W-:-:S03]  /*4170*/  FMNMX.FTZ R4, R40, R3, !PT ;  /* 0x0000000328047209 */ /* 0x000fc60007810000 */
[----:B------:R-:W0:Y:S01]  /*4180*/  MUFU.TANH R55, R55 ;  /* 0x0000003700377308 */ /* 0x000e220000002400 */
[----:B-1----:R-:W-:-:S04]  /*4190*/  FSEL R41, R41, -INF , P3 ;  /* 0xff80000029297808 */ /* 0x002fc80001800000 */
[----:B------:R-:W-:-:S03]  /*41a0*/  FMNMX.FTZ R3, R41, R4, !PT ;  /* 0x0000000429037209 */ /* 0x000fc60007810000 */
[----:B------:R-:W1:Y:S01]  /*41b0*/  MUFU.TANH R45, R45 ;  /* 0x0000002d002d7308 */ /* 0x000e620000002400 */
[----:B--2---:R-:W-:-:S04]  /*41c0*/  FSEL R44, R44, -INF , P6 ;  /* 0xff8000002c2c7808 */ /* 0x004fc80003000000 */
[----:B------:R-:W-:-:S03]  /*41d0*/  FMNMX.FTZ R4, R44, R3, !PT ;  /* 0x000000032c047209 */ /* 0x000fc60007810000 */
[----:B------:R-:W2:Y:S01]  /*41e0*/  MUFU.TANH R43, R43 ;  /* 0x0000002b002b7308 */ /* 0x000ea20000002400 */
[----:B0-----:R-:W-:Y:S02]  /*41f0*/  FSEL R55, R55, -INF , P4 ;  /* 0xff80000037377808 */ /* 0x001fe40002000000 */
[----:B------:R-:W-:Y:S01]  /*4200*/  ISETP.GT.AND P4, PT, R2, 0x30, PT ;  /* 0x000000300200780c */ /* 0x000fe20003f84270 */
[----:B------:R-:W-:Y:S02]  /*4210*/  WARPGROUP.DEPBAR.LE gsb0, 0x0 ;  /* 0x00008000000079c5 */ /* 0x000fe40000010000 */
[----:B------:R-:W-:Y:S01]  /*4220*/  WARPGROUP.ARRIVE ;  /* 0x00000000000079c5 */ /* 0x000fe20000000000 */
[----:B------:R-:W-:Y:S01]  /*4230*/  FMUL.FTZ R32, R32, UR10 ;  /* 0x0000000a20207c20 */ /* 0x000fe20008410000 */
[----:B------:R-:W-:Y:S01]  /*4240*/  FMUL.FTZ R33, R33, UR10 ;  /* 0x0000000a21217c20 */ /* 0x000fe20008410000 */
[----:B------:R-:W-:Y:S01]  /*4250*/  FMUL.FTZ R36, R36, UR10 ;  /* 0x0000000a24247c20 */ /* 0x000fe20008410000 */
[----:B------:R-:W0:Y:S01]  /*4260*/  MUFU.TANH R42, R42 ;  /* 0x0000002a002a7308 */ /* 0x000e220000002400 */
[----:B------:R-:W-:Y:S01]  /*4270*/  FMUL.FTZ R37, R37, UR10 ;  /* 0x0000000a25257c20 */ /* 0x000fe20008410000 */
[----:B------:R-:W-:Y:S01]  /*4280*/  HGMMA.64x16x16.F32.BF16 R24, gdesc[UR4], R24, gsb0 ;  /* 0x00200000041879f0 */ /* 0x000fe20008001818 */
[----:B------:R-:W-:Y:S01]  /*4290*/  FMUL.FTZ R34, R34, UR10 ;  /* 0x0000000a22227c20 */ /* 0x000fe20008410000 */
[----:B------:R-:W-:Y:S01]  /*42a0*/  FMUL.FTZ R35, R35, UR10 ;  /* 0x0000000a23237c20 */ /* 0x000fe20008410000 */
[----:B-1----:R-:W-:Y:S01]  /*42b0*/  FSEL R45, R45, -INF , P5 ;  /* 0xff8000002d2d7808 */ /* 0x002fe20002800000 */
[----:B------:R-:W-:Y:S01]  /*42c0*/  FMUL.FTZ R38, R38, UR10 ;  /* 0x0000000a26267c20 */ /* 0x000fe20008410000 */
[----:B--2---:R-:W-:Y:S01]  /*42d0*/  FSEL R43, R43, -INF , P3 ;  /* 0xff8000002b2b7808 */ /* 0x004fe20001800000 */
[----:B------:R-:W1:Y:S01]  /*42e0*/  MUFU.TANH R32, R32 ;  /* 0x0000002000207308 */ /* 0x000e620000002400 */
[----:B------:R-:W-:Y:S01]  /*42f0*/  ISETP.GT.AND P3, PT, R2, 0x31, PT ;  /* 0x000000310200780c */ /* 0x000fe20003f64270 */
[----:B------:R-:W-:Y:S01]  /*4300*/  FMUL.FTZ R39, R39, UR10 ;  /* 0x0000000a27277c20 */ /* 0x000fe20008410000 */
[----:B------:R-:W-:-:S05]  /*4310*/  FMNMX.FTZ R3, R45, R4, !PT ;  /* 0x000000042d037209 */ /* 0x000fca0007810000 */
[----:B------:R-:W2:Y:S01]  /*4320*/  MUFU.TANH R33, R33 ;  /* 0x0000002100217308 */ /* 0x000ea20000002400 */
[----:B0-----:R-:W-:Y:S02]  /*4330*/  FSEL R42, R42, -INF , P2 ;  /* 0xff8000002a2a7808 */ /* 0x001fe40001000000 */
[----:B------:R-:W-:-:S05]  /*4340*/  ISETP.GT.AND P2, PT, R2, 0x38, PT ;  /* 0x000000380200780c */ /* 0x000fca0003f44270 */
        /* <DEDUP_REMOVED lines=8> */
[----:B------:R-:W-:-:S05]  /*43d0*/  ISETP.GT.AND P6, PT, R2, 0x39, PT ;  /* 0x000000390200780c */ /* 0x000fca0003fc4270 */
[----:B------:R-:W0:Y:S01]  /*43e0*/  MUFU.TANH R37, R37 ;  /* 0x0000002500257308 */ /* 0x000e220000002400 */
[----:B-1----:R-:W-:-:S04]  /*43f0*/  FSEL R36, R36, -INF , P2 ;  /* 0xff80000024247808 */ /* 0x002fc80001000000 */
[----:B------:R-:W-:Y:S01]  /*4400*/  FMNMX.FTZ R4, R36, R3, !PT ;  /* 0x0000000324047209 */ /* 0x000fe20007810000 */
[----:B------:R-:W-:Y:S02]  /*4410*/  WARPGROUP.DEPBAR.LE gsb0, 0x0 ;  /* 0x00008000000079c5 */ /* 0x000fe40000010000 */
[----:B------:R-:W-:Y:S01]  /*4420*/  FMUL.FTZ R24, R24, UR10 ;  /* 0x0000000a18187c20 */ /* 0x000fe20008410000 */
[----:B------:R-:W-:Y:S01]  /*4430*/  FMUL.FTZ R25, R25, UR10 ;  /* 0x0000000a19197c20 */ /* 0x000fe20008410000 */
[----:B------:R-:W1:Y:S01]  /*4440*/  MUFU.TANH R34, R34 ;  /* 0x0000002200227308 */ /* 0x000e620000002400 */
[----:B------:R-:W-:Y:S01]  /*4450*/  FMUL.FTZ R28, R28, UR10 ;  /* 0x0000000a1c1c7c20 */ /* 0x000fe20008410000 */
[----:B------:R-:W-:Y:S01]  /*4460*/  FMUL.FTZ R29, R29, UR10 ;  /* 0x0000000a1d1d7c20 */ /* 0x000fe20008410000 */
[----:B--2---:R-:W-:Y:S01]  /*4470*/  FSEL R47, R47, -INF , P5 ;  /* 0xff8000002f2f7808 */ /* 0x004fe20002800000 */
[----:B------:R-:W-:Y:S01]  /*4480*/  FMUL.FTZ R26, R26, UR10 ;  /* 0x0000000a1a1a7c20 */ /* 0x000fe20008410000 */
[----:B------:R-:W-:Y:S01]  /*4490*/  ISETP.GT.AND P5, PT, R2, 0x40, PT ;  /* 0x000000400200780c */ /* 0x000fe20003fa4270 */
[----:B------:R-:W-:Y:S01]  /*44a0*/  FMUL.FTZ R27, R27, UR10 ;  /* 0x0000000a1b1b7c20 */ /* 0x000fe20008410000 */
[----:B0-----:R-:W-:Y:S01]  /*44b0*/  FSEL R37, R37, -INF , P6 ;  /* 0xff80000025257808 */ /* 0x001fe20003000000 */
[----:B------:R-:W0:Y:S01]  /*44c0*/  MUFU.TANH R24, R24 ;  /* 0x0000001800187308 */ /* 0x000e220000002400 */
[----:B------:R-:W-:Y:S01]  /*44d0*/  FMUL.FTZ R30, R30, UR10 ;  /* 0x0000000a1e1e7c20 */ /* 0x000fe20008410000 */
[----:B------:R-:W-:Y:S01]  /*44e0*/  FMUL.FTZ R31, R31, UR10 ;  /* 0x0000000a1f1f7c20 */ /* 0x000fe20008410000 */
[----:B------:R-:W-:Y:S01]  /*44f0*/  FMNMX.FTZ R3, R37, R4, !PT ;  /* 0x0000000425037209 */ /* 0x000fe20007810000 */
[----:B------:R2:W-:Y:S04]  /*4500*/  @!P1 SYNCS.ARRIVE.TRANS64.RED.A1T0 RZ, [R0+URZ], RZ ;  /* 0x000000ff00ff99a7 */ /* 0x0005e8000810043f */
[----:B------:R-:W3:Y:S01]  /*4510*/  MUFU.TANH R35, R35 ;  /* 0x0000002300237308 */ /* 0x000ee20000002400 */
[----:B-1----:R-:W-:-:S02]  /*4520*/  FSEL R34, R34, -INF , P4 ;  /* 0xff80000022227808 */ /* 0x002fc40002000000 */
[----:B------:R-:W-:-:S05]  /*4530*/  ISETP.GT.AND P4, PT, R2, 0x41, PT ;  /* 0x000000410200780c */ /* 0x000fca0003f84270 */
[----:B------:R-:W1:Y:S01]  /*4540*/  MUFU.TANH R25, R25 ;  /* 0x0000001900197308 */ /* 0x000e620000002400 */
[----:B0-----:R-:W-:-:S04]  /*4550*/  FSEL R24, R24, -INF , P5 ;  /* 0xff80000018187808 */ /* 0x001fc80002800000 */
[----:B------:R-:W-:-:S03]  /*4560*/  FMNMX.FTZ R4, R24, R3, !PT ;  /* 0x0000000318047209 */ /* 0x000fc60007810000 */
[----:B------:R-:W0:Y:S01]  /*4570*/  MUFU.TANH R38, R38 ;  /* 0x0000002600267308 */ /* 0x000e220000002400 */
[----:B---3--:R-:W-:Y:S02]  /*4580*/  FSEL R35, R35, -INF , P3 ;  /* 0xff80000023237808 */ /* 0x008fe40001800000 */
[----:B------:R-:W-:-:S05]  /*4590*/  ISETP.GT.AND P3, PT, R2, 0x48, PT ;  /* 0x000000480200780c */ /* 0x000fca0003f64270 */
[----:B------:R-:W3:Y:S01]  /*45a0*/  MUFU.TANH R28, R28 ;  /* 0x0000001c001c7308 */ /* 0x000ee20000002400 */
[----:B-1----:R-:W-:-:S04]  /*45b0*/  FSEL R25, R25, -INF , P4 ;  /* 0xff80000019197808 */ /* 0x002fc80002000000 */
[----:B------:R-:W-:-:S03]  /*45c0*/  FMNMX.FTZ R3, R25, R4, !PT ;  /* 0x0000000419037209 */ /* 0x000fc60007810000 */
[----:B------:R-:W1:Y:S01]  /*45d0*/  MUFU.TANH R29, R29 ;  /* 0x0000001d001d7308 */ /* 0x000e620000002400 */
[----:B0-----:R-:W-:Y:S02]  /*45e0*/  FSEL R38, R38, -INF , P2 ;  /* 0xff80000026267808 */ /* 0x001fe40001000000 */
[----:B------:R-:W-:-:S05]  /*45f0*/  ISETP.GT.AND P2, PT, R2, 0x49, PT ;  /* 0x000000490200780c */ /* 0x000fca0003f44270 */
[----:B------:R-:W0:Y:S01]  /*4600*/  MUFU.TANH R39, R39 ;  /* 0x0000002700277308 */ /* 0x000e220000002400 */
[----:B---3--:R-:W-:-:S04]  /*4610*/  FSEL R28, R28, -INF , P3 ;  /* 0xff8000001c1c7808 */ /* 0x008fc80001800000 */
[----:B------:R-:W-:-:S03]  /*4620*/  FMNMX.FTZ R2, R28, R3, !PT ;  /* 0x000000031c027209 */ /* 0x000fc60007810000 */
[----:B------:R-:W3:Y:S01]  /*4630*/  MUFU.TANH R26, R26 ;  /* 0x0000001a001a7308 */ /* 0x000ee20000002400 */
[----:B-1----:R-:W-:-:S04]  /*4640*/  FSEL R29, R29, -INF , P2 ;  /* 0xff8000001d1d7808 */ /* 0x002fc80001000000 */
[----:B------:R-:W-:-:S03]  /*4650*/  FMNMX.FTZ R2, R29, R2, !PT ;  /* 0x000000021d027209 */ /* 0x000fc60007810000 */
[----:B------:R-:W1:Y:S01]  /*4660*/  MUFU.TANH R27, R27 ;  /* 0x0000001b001b7308 */ /* 0x000e620000002400 */
[----:B0-----:R-:W-:Y:S01]  /*4670*/  FSEL R39, R39, -INF , P6 ;  /* 0xff80000027277808 */ /* 0x001fe20003000000 */
[----:B------:R-:W0:Y:S06]  /*4680*/  SHFL.BFLY PT, R3, R2, 0x2, 0x1f ;  /* 0x0c401f0002037f89 */ /* 0x000e2c00000e0000 */
[----:B------:R-:W4:Y:S01]  /*4690*/  MUFU.TANH R30, R30 ;  /* 0x0000001e001e7308 */ /* 0x000f220000002400 */
[----:B---3--:R-:W-:-:S07]  /*46a0*/  FSEL R26, R26, -INF , P5 ;  /* 0xff8000001a1a7808 */ /* 0x008fce0002800000 */
[----:B------:R-:W3:Y:S01]  /*46b0*/  MUFU.TANH R31, R31 ;  /* 0x0000001f001f7308 */ /* 0x000ee20000002400 */
[----:B-1----:R-:W-:Y:S02]  /*46c0*/  FSEL R27, R27, -INF , P4 ;  /* 0xff8000001b1b7808 */ /* 0x002fe40002000000 */
[----:B----4-:R-:W-:Y:S02]  /*46d0*/  FSEL R30, R30, -INF , P3 ;  /* 0xff8000001e1e7808 */ /* 0x010fe40001800000 */
[----:B0-----:R-:W-:-:S05]  /*46e0*/  FMNMX.FTZ R3, R2, R3, !PT ;  /* 0x0000000302037209 */ /* 0x001fca0007810000 */
[----:B------:R-:W0:Y:S01]  /*46f0*/  SHFL.BFLY PT, R4, R3, 0x1, 0x1f ;  /* 0x0c201f0003047f89 */ /* 0x000e2200000e0000 */
[----:B---3--:R-:W-:Y:S02]  /*4700*/  FSEL R31, R31, -INF , P2 ;  /* 0xff8000001f1f7808 */ /* 0x008fe40001000000 */
[----:B0-----:R-:W-:Y:S02]  /*4710*/  FMNMX.FTZ R4, R3, R4, !PT ;  /* 0x0000000403047209 */ /* 0x001fe40007810000 */
[----:B------:R-:W-:Y:S02]  /*4720*/  FMNMX.FTZ R3, R58, R59, !PT ;  /* 0x0000003b3a037209 */ /* 0x000fe40007810000 */
[C---:B------:R-:W-:Y:S01]  /*4730*/  FSETP.NEU.FTZ.AND P0, PT, R4.reuse, -INF , PT ;  /* 0xff8000000400780b */ /* 0x040fe20003f1d000 */
[----:B------:R-:W-:Y:S01]  /*4740*/  FMUL.FTZ R5, R4, UR11 ;  /* 0x0000000b04057c20 */ /* 0x000fe20008410000 */
[----:B------:R-:W-:-:S04]  /*4750*/  FMNMX.FTZ R2, R62, R3, !PT ;  /* 0x000000033e027209 */ /* 0x000fc80007810000 */
[----:B------:R-:W-:Y:S02]  /*4760*/  FMNMX.FTZ R3, R63, R2, !PT ;  /* 0x000000023f037209 */ /* 0x000fe40007810000 */
[----:B------:R-:W-:Y:S02]  /*4770*/  FSEL R14, R5, RZ, P0 ;  /* 0x000000ff050e7208 */ /* 0x000fe40000000000 */
[----:B------:R-:W-:Y:S02]  /*4780*/  FMNMX.FTZ R2, R50, R3, !PT ;  /* 0x0000000332027209 */ /* 0x000fe40007810000 */
[----:B------:R-:W-:Y:S01]  /*4790*/  ISETP.NE.AND P0, PT, R20, RZ, PT ;  /* 0x000000ff1400720c */ /* 0x000fe20003f05270 */
[--C-:B------:R-:W-:Y:S01]  /*47a0*/  FFMA.FTZ R56, R56, UR11, -R14.reuse ;  /* 0x0000000b38387c23 */ /* 0x100fe2000801080e */
[----:B------:R-:W-:Y:S01]  /*47b0*/  FMNMX.FTZ R3, R51, R2, !PT ;  /* 0x0000000233037209 */ /* 0x000fe20007810000 */
[--C-:B------:R-:W-:Y:S01]  /*47c0*/  FFMA.FTZ R57, R57, UR11, -R14.reuse ;  /* 0x0000000b39397c23 */ /* 0x100fe2000801080e */
[--C-:B------:R-:W-:Y:S01]  /*47d0*/  FFMA.FTZ R60, R60, UR11, -R14.reuse ;  /* 0x0000000b3c3c7c23 */ /* 0x100fe2000801080e */
[--C-:B------:R-:W-:Y:S01]  /*47e0*/  FFMA.FTZ R61, R61, UR11, -R14.reuse ;  /* 0x0000000b3d3d7c23 */ /* 0x100fe2000801080e */
[----:B------:R-:W-:Y:S01]  /*47f0*/  FMNMX.FTZ R2, R54, R3, !PT ;  /* 0x0000000336027209 */ /* 0x000fe20007810000 */
[----:B------:R-:W-:Y:S01]  /*4800*/  MUFU.EX2 R56, R56 ;  /* 0x0000003800387308 */ /* 0x000fe20000000800 */
[--C-:B------:R-:W-:Y:S01]  /*4810*/  FFMA.FTZ R48, R48, UR11, -R14.reuse ;  /* 0x0000000b30307c23 */ /* 0x100fe2000801080e */
[--C-:B------:R-:W-:Y:S01]  /*4820*/  FFMA.FTZ R49, R49, UR11, -R14.reuse ;  /* 0x0000000b31317c23 */ /* 0x100fe2000801080e */
[----:B------:R-:W-:Y:S01]  /*4830*/  FMNMX.FTZ R3, R55, R2, !PT ;  /* 0x0000000237037209 */ /* 0x000fe20007810000 */
[--C-:B------:R-:W-:Y:S01]  /*4840*/  FFMA.FTZ R52, R52, UR11, -R14.reuse ;  /* 0x0000000b34347c23 */ /* 0x100fe2000801080e */
[--C-:B------:R-:W-:Y:S01]  /*4850*/  FFMA.FTZ R53, R53, UR11, -R14.reuse ;  /* 0x0000000b35357c23 */ /* 0x100fe2000801080e */
[--C-:B------:R-:W-:Y:S01]  /*4860*/  FFMA.FTZ R40, R40, UR11, -R14.reuse ;  /* 0x0000000b28287c23 */ /* 0x100fe2000801080e */
[----:B------:R-:W-:Y:S01]  /*4870*/  FMNMX.FTZ R2, R42, R3, !PT ;  /* 0x000000032a027209 */ /* 0x000fe20007810000 */
[----:B------:R-:W0:Y:S01]  /*4880*/  MUFU.EX2 R57, R57 ;  /* 0x0000003900397308 */ /* 0x000e220000000800 */
[--C-:B------:R-:W-:Y:S01]  /*4890*/  FFMA.FTZ R41, R41, UR11, -R14.reuse ;  /* 0x0000000b29297c23 */ /* 0x100fe2000801080e */
        /* <DEDUP_REMOVED lines=14> */
[----:B------:R-:W1:Y:S01]  /*4980*/  MUFU.EX2 R61, R61 ;  /* 0x0000003d003d7308 */ /* 0x000e620000000800 */
[----:B------:R-:W-:Y:S01]  /*4990*/  FFMA.FTZ R14, R29, UR11, -R14 ;  /* 0x0000000b1d0e7c23 */ /* 0x000fe2000801080e */
[----:B0-----:R-:W-:Y:S01]  /*49a0*/  FADD.FTZ R21, R56, R57 ;  /* 0x0000003938157221 */ /* 0x001fe20000010000 */
[----:B------:R-:W-:-:S02]  /*49b0*/  FMNMX.FTZ R3, R35, R2, !PT ;  /* 0x0000000223037209 */ /* 0x000fc40007810000 */
[----:B------:R-:W-:Y:S01]  /*49c0*/  F2FP.BF16.F32.PACK_AB R208, R57, R56 ;  /* 0x0000003839d0723e */ /* 0x000fe200000010ff */
[--C-:B------:R-:W-:Y:S01]  /*49d0*/  IMAD.MOV.U32 R57, RZ, RZ, R151.reuse ;  /* 0x000000ffff397224 */ /* 0x100fe200078e0097 */
[----:B------:R-:W-:Y:S01]  /*49e0*/  FMNMX.FTZ R2, R38, R3, !PT ;  /* 0x0000000326027209 */ /* 0x000fe20007810000 */
[----:B------:R-:W-:Y:S01]  /*49f0*/  MUFU.EX2 R48, R48 ;  /* 0x0000003000307308 */ /* 0x000fe20000000800 */
[----:B------:R-:W-:Y:S02]  /*4a00*/  IMAD.MOV.U32 R56, RZ, RZ, R151 ;  /* 0x000000ffff387224 */ /* 0x000fe400078e0097 */
[----:B------:R-:W-:-:S04]  /*4a10*/  FMNMX.FTZ R3, R39, R2, !PT ;  /* 0x0000000227037209 */ /* 0x000fc80007810000 */
[----:B------:R-:W-:Y:S01]  /*4a20*/  FMNMX.FTZ R2, R26, R3, !PT ;  /* 0x000000031a027209 */ /* 0x000fe20007810000 */
[----:B------:R-:W0:Y:S01]  /*4a30*/  MUFU.EX2 R49, R49 ;  /* 0x0000003100317308 */ /* 0x000e220000000800 */
[----:B-1----:R-:W-:Y:S02]  /*4a40*/  F2FP.BF16.F32.PACK_AB R210, R61, R60 ;  /* 0x0000003c3dd2723e */ /* 0x002fe400000010ff */
[----:B------:R-:W-:-:S04]  /*4a50*/  FMNMX.FTZ R3, R27, R2, !PT ;  /* 0x000000021b037209 */ /* 0x000fc80007810000 */
[----:B------:R-:W-:Y:S01]  /*4a60*/  FMNMX.FTZ R2, R30, R3, !PT ;  /* 0x000000031e027209 */ /* 0x000fe20007810000 */
[----:B------:R-:W-:Y:S03]  /*4a70*/  MUFU.EX2 R52, R52 ;  /* 0x0000003400347308 */ /* 0x000fe60000000800 */
[----:B------:R-:W-:-:S05]  /*4a80*/  FMNMX.FTZ R2, R31, R2, !PT ;  /* 0x000000021f027209 */ /* 0x000fca0007810000 */
[----:B------:R-:W1:Y:S01]  /*4a90*/  SHFL.BFLY PT, R3, R2, 0x2, 0x1f ;  /* 0x0c401f0002037f89 */ /* 0x000e6200000e0000 */
[----:B------:R-:W3:Y:S01]  /*4aa0*/  MUFU.EX2 R53, R53 ;  /* 0x0000003500357308 */ /* 0x000ee20000000800 */
[----:B0-----:R-:W-:-:S07]  /*4ab0*/  F2FP.BF16.F32.PACK_AB R204, R49, R48 ;  /* 0x0000003031cc723e */ /* 0x001fce00000010ff */
[----:B------:R-:W-:Y:S08]  /*4ac0*/  MUFU.EX2 R40, R40 ;  /* 0x0000002800287308 */ /* 0x000ff00000000800 */
[----:B------:R-:W0:Y:S01]  /*4ad0*/  MUFU.EX2 R41, R41 ;  /* 0x0000002900297308 */ /* 0x000e220000000800 */
[----:B---3--:R-:W-:Y:S02]  /*4ae0*/  F2FP.BF16.F32.PACK_AB R206, R53, R52 ;  /* 0x0000003435ce723e */ /* 0x008fe400000010ff */
[----:B-1----:R-:W-:-:S05]  /*4af0*/  FMNMX.FTZ R5, R2, R3, !PT ;  /* 0x0000000302057209 */ /* 0x002fca0007810000 */
[----:B------:R-:W-:Y:S01]  /*4b00*/  MUFU.EX2 R44, R44 ;  /* 0x0000002c002c7308 */ /* 0x000fe20000000800 */
[----:B------:R-:W1:Y:S07]  /*4b10*/  SHFL.BFLY PT, R2, R5, 0x1, 0x1f ;  /* 0x0c201f0005027f89 */ /* 0x000e6e00000e0000 */
[----:B------:R-:W3:Y:S01]  /*4b20*/  MUFU.EX2 R45, R45 ;  /* 0x0000002d002d7308 */ /* 0x000ee20000000800 */
[----:B0-----:R-:W-:-:S07]  /*4b30*/  F2FP.BF16.F32.PACK_AB R200, R41, R40 ;  /* 0x0000002829c8723e */ /* 0x001fce00000010ff */
[----:B------:R-:W-:Y:S08]  /*4b40*/  MUFU.EX2 R32, R32 ;  /* 0x0000002000207308 */ /* 0x000ff00000000800 */
[----:B------:R-:W0:Y:S01]  /*4b50*/  MUFU.EX2 R33, R33 ;  /* 0x0000002100217308 */ /* 0x000e220000000800 */
[----:B---3--:R-:W-:Y:S02]  /*4b60*/  F2FP.BF16.F32.PACK_AB R202, R45, R44 ;  /* 0x0000002c2dca723e */ /* 0x008fe400000010ff */
[----:B-1----:R-:W-:-:S04]  /*4b70*/  FMNMX.FTZ R3, R5, R2, !PT ;  /* 0x0000000205037209 */ /* 0x002fc80007810000 */
[C---:B------:R-:W-:Y:S01]  /*4b80*/  FSETP.NEU.FTZ.AND P2, PT, R3.reuse, -INF , PT ;  /* 0xff8000000300780b */ /* 0x040fe20003f5d000 */
[----:B------:R-:W-:Y:S01]  /*4b90*/  FMUL.FTZ R2, R3, UR11 ;  /* 0x0000000b03027c20 */ /* 0x000fe20008410000 */
[----:B------:R1:W-:Y:S04]  /*4ba0*/  MUFU.EX2 R5, R14 ;  /* 0x0000000e00057308 */ /* 0x0003e80000000800 */
[----:B------:R-:W-:Y:S02]  /*4bb0*/  FSEL R2, R2, RZ, P2 ;  /* 0x000000ff02027208 */ /* 0x000fe40001000000 */
[----:B------:R-:W-:Y:S02]  /*4bc0*/  PLOP3.LUT P2, PT, PT, PT, UP0, 0x80, 0x0 ;  /* 0x000000000000781c */ /* 0x000fe40003f4f008 */
[----:B------:R-:W-:Y:S01]  /*4bd0*/  MUFU.EX2 R36, R36 ;  /* 0x0000002400247308 */ /* 0x000fe20000000800 */
[--C-:B------:R-:W-:Y:S01]  /*4be0*/  FFMA.FTZ R58, R58, UR11, -R2.reuse ;  /* 0x0000000b3a3a7c23 */ /* 0x100fe20008010802 */
[--C-:B------:R-:W-:Y:S01]  /*4bf0*/  FFMA.FTZ R59, R59, UR11, -R2.reuse ;  /* 0x0000000b3b3b7c23 */ /* 0x100fe20008010802 */
[--C-:B------:R-:W-:Y:S01]  /*4c00*/  FFMA.FTZ R62, R62, UR11, -R2.reuse ;  /* 0x0000000b3e3e7c23 */ /* 0x100fe20008010802 */
[--C-:B------:R-:W-:Y:S01]  /*4c10*/  FFMA.FTZ R63, R63, UR11, -R2.reuse ;  /* 0x0000000b3f3f7c23 */ /* 0x100fe20008010802 */
[--C-:B------:R-:W-:Y:S01]  /*4c20*/  FFMA.FTZ R50, R50, UR11, -R2.reuse ;  /* 0x0000000b32327c23 */ /* 0x100fe20008010802 */
[----:B-1----:R-:W-:Y:S01]  /*4c30*/  FADD.FTZ R14, R60, R21 ;  /* 0x000000153c0e7221 */ /* 0x002fe20000010000 */
[--C-:B------:R-:W-:Y:S01]  /*4c40*/  FFMA.FTZ R51, R51, UR11, -R2.reuse ;  /* 0x0000000b33337c23 */ /* 0x100fe20008010802 */
[----:B------:R-:W-:Y:S01]  /*4c50*/  MUFU.EX2 R58, R58 ;  /* 0x0000003a003a7308 */ /* 0x000fe20000000800 */
[----:B------:R-:W-:Y:S01]  /*4c60*/  FFMA.FTZ R54, R54, UR11, -R2 ;  /* 0x0000000b36367c23 */ /* 0x000fe20008010802 */
[----:B------:R-:W-:Y:S01]  /*4c70*/  FADD.FTZ R21, R61, R14 ;  /* 0x0000000e3d157221 */ /* 0x000fe20000010000 */
[--C-:B------:R-:W-:Y:S01]  /*4c80*/  FFMA.FTZ R55, R55, UR11, -R2.reuse ;  /* 0x0000000b37377c23 */ /* 0x100fe20008010802 */
[--C-:B------:R-:W-:Y:S01]  /*4c90*/  FFMA.FTZ R42, R42, UR11, -R2.reuse ;  /* 0x0000000b2a2a7c23 */ /* 0x100fe20008010802 */
[--C-:B------:R-:W-:Y:S01]  /*4ca0*/  FFMA.FTZ R43, R43, UR11, -R2.reuse ;  /* 0x0000000b2b2b7c23 */ /* 0x100fe20008010802 */
[----:B------:R-:W-:Y:S01]  /*4cb0*/  FADD.FTZ R14, R48, R21 ;  /* 0x00000015300e7221 */ /* 0x000fe20000010000 */
[--C-:B------:R-:W-:Y:S01]  /*4cc0*/  FFMA.FTZ R46, R46, UR11, -R2.reuse ;  /* 0x0000000b2e2e7c23 */ /* 0x100fe20008010802 */
[----:B------:R-:W1:Y:S01]  /*4cd0*/  MUFU.EX2 R59, R59 ;  /* 0x0000003b003b7308 */ /* 0x000e620000000800 */
[----:B------:R-:W-:Y:S01]  /*4ce0*/  FFMA.FTZ R47, R47, UR11, -R2 ;  /* 0x0000000b2f2f7c23 */ /* 0x000fe20008010802 */
[----:B------:R-:W-:Y:S01]  /*4cf0*/  FADD.FTZ R29, R49, R14 ;  /* 0x0000000e311d7221 */ /* 0x000fe20000010000 */
[--C-:B------:R-:W-:Y:S01]  /*4d00*/  FFMA.FTZ R34, R34, UR11, -R2.reuse ;  /* 0x0000000b22227c23 */ /* 0x100fe20008010802 */
[--C-:B------:R-:W-:Y:S01]  /*4d10*/  FFMA.FTZ R35, R35, UR11, -R2.reuse ;  /* 0x0000000b23237c23 */ /* 0x100fe20008010802 */
[--C-:B------:R-:W-:Y:S01]  /*4d20*/  FFMA.FTZ R38, R38, UR11, -R2.reuse ;  /* 0x0000000b26267c23 */ /* 0x100fe20008010802 */
[----:B------:R-:W-:Y:S01]  /*4d30*/  FADD.FTZ R20, R52, R29 ;  /* 0x0000001d34147221 */ /* 0x000fe20000010000 */
[--C-:B------:R-:W-:Y:S01]  /*4d40*/  FFMA.FTZ R39, R39, UR11, -R2.reuse ;  /* 0x0000000b27277c23 */ /* 0x100fe20008010802 */
[----:B------:R-:W3:Y:S01]  /*4d50*/  MUFU.EX2 R62, R62 ;  /* 0x0000003e003e7308 */ /* 0x000ee20000000800 */
[----:B------:R-:W-:Y:S01]  /*4d60*/  FFMA.FTZ R26, R26, UR11, -R2 ;  /* 0x0000000b1a1a7c23 */ /* 0x000fe20008010802 */
[----:B------:R-:W-:Y:S01]  /*4d70*/  FADD.FTZ R29, R53, R20 ;  /* 0x00000014351d7221 */ /* 0x000fe20000010000 */
[--C-:B------:R-:W-:Y:S01]  /*4d80*/  FFMA.FTZ R27, R27, UR11, -R2.reuse ;  /* 0x0000000b1b1b7c23 */ /* 0x100fe20008010802 */
[--C-:B------:R-:W-:Y:S01]  /*4d90*/  FFMA.FTZ R30, R30, UR11, -R2.reuse ;  /* 0x0000000b1e1e7c23 */ /* 0x100fe20008010802 */
[----:B------:R-:W-:Y:S01]  /*4da0*/  FFMA.FTZ R2, R31, UR11, -R2 ;  /* 0x0000000b1f027c23 */ /* 0x000fe20008010802 */
[----:B------:R-:W-:Y:S01]  /*4db0*/  FADD.FTZ R20, R40, R29 ;  /* 0x0000001d28147221 */ /* 0x000fe20000010000 */
[----:B0-----:R-:W-:Y:S01]  /*4dc0*/  F2FP.BF16.F32.PACK_AB R196, R33, R32 ;  /* 0x0000002021c4723e */ /* 0x001fe200000010ff */
[----:B------:R-:W0:Y:S01]  /*4dd0*/  MUFU.EX2 R63, R63 ;  /* 0x0000003f003f7308 */ /* 0x000e220000000800 */
[----:B-1----:R-:W-:Y:S01]  /*4de0*/  FADD.FTZ R21, R58, R59 ;  /* 0x0000003b3a157221 */ /* 0x002fe20000010000 */
[----:B------:R-:W-:Y:S01]  /*4df0*/  FADD.FTZ R29, R41, R20 ;  /* 0x00000014291d7221 */ /* 0x000fe20000010000 */
[----:B------:R-:W-:Y:S01]  /*4e00*/  F2FP.BF16.F32.PACK_AB R209, R59, R58 ;  /* 0x0000003a3bd1723e */ /* 0x000fe200000010ff */
[----:B------:R-:W-:Y:S01]  /*4e10*/  IMAD.MOV.U32 R61, RZ, RZ, R151 ;  /* 0x000000ffff3d7224 */ /* 0x000fe200078e0097 */
[-C--:B------:R-:W-:Y:S01]  /*4e20*/  MOV R60, R151.reuse ;  /* 0x00000097003c7202 */ /* 0x080fe20000000f00 */
[----:B--2---:R-:W-:Y:S01]  /*4e30*/  FADD.FTZ R0, R44, R29 ;  /* 0x0000001d2c007221 */ /* 0x004fe20000010000 */
[----:B------:R-:W-:Y:S01]  /*4e40*/  IMAD.MOV.U32 R59, RZ, RZ, R151 ;  /* 0x000000ffff3b7224 */ /* 0x000fe200078e0097 */
[----:B------:R-:W1:Y:S01]  /*4e50*/  MUFU.EX2 R50, R50 ;  /* 0x0000003200327308 */ /* 0x000e620000000800 */
[----:B---3--:R-:W-:Y:S01]  /*4e60*/  FADD.FTZ R14, R62, R21 ;  /* 0x000000153e0e7221 */ /* 0x008fe20000010000 */
[----:B------:R-:W-:Y:S01]  /*4e70*/  FADD.FTZ R29, R45, R0 ;  /* 0x000000002d1d7221 */ /* 0x000fe20000010000 */
[--C-:B------:R-:W-:Y:S01]  /*4e80*/  IMAD.MOV.U32 R58, RZ, RZ, R151.reuse ;  /* 0x000000ffff3a7224 */ /* 0x100fe200078e0097 */
[----:B------:R-:W-:Y:S01]  /*4e90*/  MOV R40, R151 ;  /* 0x0000009700287202 */ /* 0x000fe20000000f00 */
[----:B------:R-:W-:-:S02]  /*4ea0*/  IMAD.MOV.U32 R53, RZ, RZ, R151 ;  /* 0x000000ffff357224 */ /* 0x000fc400078e0097 */
[--C-:B------:R-:W-:Y:S01]  /*4eb0*/  IMAD.MOV.U32 R52, RZ, RZ, R151.reuse ;  /* 0x000000ffff347224 */ /* 0x100fe200078e0097 */
[----:B------:R-:W2:Y:S01]  /*4ec0*/  MUFU.EX2 R51, R51 ;  /* 0x0000003300337308 */ /* 0x000ea20000000800 */
[C---:B0-----:R-:W-:Y:S01]  /*4ed0*/  FADD.FTZ R21, R63.reuse, R14 ;  /* 0x0000000e3f157221 */ /* 0x041fe20000010000 */
[----:B------:R-:W-:Y:S01]  /*4ee0*/  F2FP.BF16.F32.PACK_AB R211, R63, R62 ;  /* 0x0000003e3fd3723e */ /* 0x000fe200000010ff */
[--C-:B------:R-:W-:Y:S02]  /*4ef0*/  IMAD.MOV.U32 R63, RZ, RZ, R151.reuse ;  /* 0x000000ffff3f7224 */ /* 0x100fe400078e0097 */
[--C-:B------:R-:W-:Y:S02]  /*4f00*/  IMAD.MOV.U32 R62, RZ, RZ, R151.reuse ;  /* 0x000000ffff3e7224 */ /* 0x100fe400078e0097 */
[----:B------:R-:W-:Y:S01]  /*4f10*/  IMAD.MOV.U32 R49, RZ, RZ, R151 ;  /* 0x000000ffff317224 */ /* 0x000fe200078e0097 */
[----:B------:R-:W0:Y:S01]  /*4f20*/  MUFU.EX2 R54, R54 ;  /* 0x0000003600367308 */ /* 0x000e220000000800 */
[----:B-1----:R-:W-:Y:S01]  /*4f30*/  FADD.FTZ R14, R50, R21 ;  /* 0x00000015320e7221 */ /* 0x002fe20000010000 */
[----:B------:R-:W-:-:S02]  /*4f40*/  IMAD.MOV.U32 R48, RZ, RZ, R151 ;  /* 0x000000ffff307224 */ /* 0x000fc400078e0097 */
[--C-:B------:R-:W-:Y:S02]  /*4f50*/  IMAD.MOV.U32 R45, RZ, RZ, R151.reuse ;  /* 0x000000ffff2d7224 */ /* 0x100fe400078e0097 */
[--C-:B------:R-:W-:Y:S02]  /*4f60*/  IMAD.MOV.U32 R44, RZ, RZ, R151.reuse ;  /* 0x000000ffff2c7224 */ /* 0x100fe400078e0097 */
[----:B------:R-:W1:Y:S01]  /*4f70*/  MUFU.EX2 R55, R55 ;  /* 0x0000003700377308 */ /* 0x000e620000000800 */
[C---:B--2---:R-:W-:Y:S01]  /*4f80*/  FADD.FTZ R21, R51.reuse, R14 ;  /* 0x0000000e33157221 */ /* 0x044fe20000010000 */
[----:B------:R-:W-:Y:S01]  /*4f90*/  F2FP.BF16.F32.PACK_AB R205, R51, R50 ;  /* 0x0000003233cd723e */ /* 0x000fe200000010ff */
[--C-:B------:R-:W-:Y:S01]  /*4fa0*/  IMAD.MOV.U32 R51, RZ, RZ, R151.reuse ;  /* 0x000000ffff337224 */ /* 0x100fe200078e0097 */
[----:B------:R-:W-:Y:S01]  /*4fb0*/  MOV R50, R151 ;  /* 0x0000009700327202 */ /* 0x000fe20000000f00 */
[--C-:B------:R-:W-:Y:S02]  /*4fc0*/  IMAD.MOV.U32 R41, RZ, RZ, R151.reuse ;  /* 0x000000ffff297224 */ /* 0x100fe400078e0097 */
[----:B------:R-:W-:Y:S01]  /*4fd0*/  IMAD.MOV.U32 R31, RZ, RZ, R151 ;  /* 0x000000ffff1f7224 */ /* 0x000fe200078e0097 */
[----:B------:R-:W2:Y:S01]  /*4fe0*/  MUFU.EX2 R42, R42 ;  /* 0x0000002a002a7308 */ /* 0x000ea20000000800 */
[----:B0-----:R-:W-:-:S07]  /*4ff0*/  FADD.FTZ R14, R54, R21 ;  /* 0x00000015360e7221 */ /* 0x001fce0000010000 */
[----:B------:R-:W0:Y:S01]  /*5000*/  MUFU.EX2 R43, R43 ;  /* 0x0000002b002b7308 */ /* 0x000e220000000800 */
[C---:B-1----:R-:W-:Y:S01]  /*5010*/  FADD.FTZ R21, R55.reuse, R14 ;  /* 0x0000000e37157221 */ /* 0x042fe20000010000 */
[----:B------:R-:W-:Y:S01]  /*5020*/  FADD.FTZ R14, R32, R29 ;  /* 0x0000001d200e7221 */ /* 0x000fe20000010000 */
[----:B------:R-:W-:Y:S01]  /*5030*/  F2FP.BF16.F32.PACK_AB R207, R55, R54 ;  /* 0x0000003637cf723e */ /* 0x000fe200000010ff */
[--C-:B------:R-:W-:Y:S02]  /*5040*/  IMAD.MOV.U32 R55, RZ, RZ, R151.reuse ;  /* 0x000000ffff377224 */ /* 0x100fe400078e0097 */
[----:B------:R-:W-:Y:S01]  /*5050*/  FADD.FTZ R29, R33, R14 ;  /* 0x0000000e211d7221 */ /* 0x000fe20000010000 */
[----:B------:R-:W-:Y:S01]  /*5060*/  IMAD.MOV.U32 R54, RZ, RZ, R151 ;  /* 0x000000ffff367224 */ /* 0x000fe200078e0097 */
[----:B------:R-:W1:Y:S01]  /*5070*/  MUFU.EX2 R46, R46 ;  /* 0x0000002e002e7308 */ /* 0x000e620000000800 */
[----:B--2---:R-:W-:Y:S01]  /*5080*/  FADD.FTZ R0, R42, R21 ;  /* 0x000000152a007221 */ /* 0x004fe20000010000 */
[----:B------:R-:W-:Y:S01]  /*5090*/  FADD.FTZ R14, R36, R29 ;  /* 0x0000001d240e7221 */ /* 0x000fe20000010000 */
[----:B------:R-:W-:-:S02]  /*50a0*/  IMAD.MOV.U32 R33, RZ, RZ, R151 ;  /* 0x000000ffff217224 */ /* 0x000fc400078e0097 */
[----:B------:R-:W-:-:S03]  /*50b0*/  IMAD.MOV.U32 R32, RZ, RZ, R151 ;  /* 0x000000ffff207224 */ /* 0x000fc600078e0097 */
[----:B------:R-:W2:Y:S01]  /*50c0*/  MUFU.EX2 R47, R47 ;  /* 0x0000002f002f7308 */ /* 0x000ea20000000800 */
[C---:B0-----:R-:W-:Y:S01]  /*50d0*/  FADD.FTZ R21, R43.reuse, R0 ;  /* 0x000000002b157221 */ /* 0x041fe20000010000 */
[----:B------:R-:W-:Y:S01]  /*50e0*/  F2FP.BF16.F32.PACK_AB R201, R43, R42 ;  /* 0x0000002a2bc9723e */ /* 0x000fe200000010ff */
[--C-:B------:R-:W-:Y:S02]  /*50f0*/  IMAD.MOV.U32 R43, RZ, RZ, R151.reuse ;  /* 0x000000ffff2b7224 */ /* 0x100fe400078e0097 */
[----:B------:R-:W-:-:S03]  /*5100*/  IMAD.MOV.U32 R42, RZ, RZ, R151 ;  /* 0x000000ffff2a7224 */ /* 0x000fc600078e0097 */
[----:B------:R-:W0:Y:S01]  /*5110*/  MUFU.EX2 R34, R34 ;  /* 0x0000002200227308 */ /* 0x000e220000000800 */
[----:B-1----:R-:W-:-:S07]  /*5120*/  FADD.FTZ R0, R46, R21 ;  /* 0x000000152e007221 */ /* 0x002fce0000010000 */
[----:B------:R-:W1:Y:S01]  /*5130*/  MUFU.EX2 R37, R37 ;  /* 0x0000002500257308 */ /* 0x000e620000000800 */
[C---:B--2---:R-:W-:Y:S01]  /*5140*/  FADD.FTZ R21, R47.reuse, R0 ;  /* 0x000000002f157221 */ /* 0x044fe20000010000 */
[----:B------:R-:W-:Y:S01]  /*5150*/  F2FP.BF16.F32.PACK_AB R203, R47, R46 ;  /* 0x0000002e2fcb723e */ /* 0x000fe200000010ff */
[--C-:B------:R-:W-:Y:S02]  /*5160*/  IMAD.MOV.U32 R47, RZ, RZ, R151.reuse ;  /* 0x000000ffff2f7224 */ /* 0x100fe400078e0097 */
[----:B------:R-:W-:-:S03]  /*5170*/  IMAD.MOV.U32 R46, RZ, RZ, R151 ;  /* 0x000000ffff2e7224 */ /* 0x000fc600078e0097 */
[----:B------:R-:W2:Y:S01]  /*5180*/  MUFU.EX2 R35, R35 ;  /* 0x0000002300237308 */ /* 0x000ea20000000800 */
[----:B0-----:R-:W-:-:S07]  /*5190*/  FADD.FTZ R0, R34, R21 ;  /* 0x0000001522007221 */ /* 0x001fce0000010000 */
[----:B------:R-:W0:Y:S01]  /*51a0*/  MUFU.EX2 R24, R24 ;  /* 0x0000001800187308 */ /* 0x000e220000000800 */
[C---:B-1----:R-:W-:Y:S01]  /*51b0*/  FADD.FTZ R29, R37.reuse, R14 ;  /* 0x0000000e251d7221 */ /* 0x042fe20000010000 */
[----:B------:R-:W-:Y:S01]  /*51c0*/  F2FP.BF16.F32.PACK_AB R198, R37, R36 ;  /* 0x0000002425c6723e */ /* 0x000fe200000010ff */
[--C-:B------:R-:W-:Y:S02]  /*51d0*/  IMAD.MOV.U32 R37, RZ, RZ, R151.reuse ;  /* 0x000000ffff257224 */ /* 0x100fe400078e0097 */
[----:B------:R-:W-:-:S03]  /*51e0*/  IMAD.MOV.U32 R36, RZ, RZ, R151 ;  /* 0x000000ffff247224 */ /* 0x000fc600078e0097 */
        /* <DEDUP_REMOVED lines=15> */
[C---:B0-----:R-:W-:Y:S01]  /*52e0*/  FADD.FTZ R21, R39.reuse, R0 ;  /* 0x0000000027157221 */ /* 0x041fe20000010000 */
[----:B------:R-:W-:Y:S01]  /*52f0*/  F2FP.BF16.F32.PACK_AB R199, R39, R38 ;  /* 0x0000002627c7723e */ /* 0x000fe200000010ff */
[--C-:B------:R-:W-:Y:S02]  /*5300*/  IMAD.MOV.U32 R39, RZ, RZ, R151.reuse ;  /* 0x000000ffff277224 */ /* 0x100fe400078e0097 */
[----:B------:R-:W-:-:S03]  /*5310*/  IMAD.MOV.U32 R38, RZ, RZ, R151 ;  /* 0x000000ffff267224 */ /* 0x000fc600078e0097 */
[----:B------:R-:W0:Y:S01]  /*5320*/  MUFU.EX2 R27, R27 ;  /* 0x0000001b001b7308 */ /* 0x000e220000000800 */
[----:B-1----:R-:W-:Y:S01]  /*5330*/  FADD.FTZ R14, R28, R29 ;  /* 0x0000001d1c0e7221 */ /* 0x002fe20000010000 */
[C---:B------:R-:W-:Y:S01]  /*5340*/  F2FP.BF16.F32.PACK_AB R194, R5.reuse, R28 ;  /* 0x0000001c05c2723e */ /* 0x040fe200000010ff */
[--C-:B------:R-:W-:Y:S02]  /*5350*/  IMAD.MOV.U32 R29, RZ, RZ, R151.reuse ;  /* 0x000000ffff1d7224 */ /* 0x100fe400078e0097 */
[----:B------:R-:W-:Y:S01]  /*5360*/  FADD.FTZ R14, R5, R14 ;  /* 0x0000000e050e7221 */ /* 0x000fe20000010000 */
[----:B------:R-:W-:Y:S02]  /*5370*/  IMAD.MOV.U32 R28, RZ, RZ, R151 ;  /* 0x000000ffff1c7224 */ /* 0x000fe400078e0097 */
[----:B------:R-:W1:Y:S01]  /*5380*/  MUFU.EX2 R30, R30 ;  /* 0x0000001e001e7308 */ /* 0x000e620000000800 */
[----:B--2---:R-:W-:-:S07]  /*5390*/  FADD.FTZ R0, R26, R21 ;  /* 0x000000151a007221 */ /* 0x004fce0000010000 */
[----:B------:R2:W3:Y:S01]  /*53a0*/  MUFU.EX2 R195, R2 ;  /* 0x0000000200c37308 */ /* 0x0004e20000000800 */
[C---:B0-----:R-:W-:Y:S01]  /*53b0*/  FADD.FTZ R5, R27.reuse, R0 ;  /* 0x000000001b057221 */ /* 0x041fe20000010000 */
[----:B------:R-:W-:Y:S01]  /*53c0*/  F2FP.BF16.F32.PACK_AB R193, R27, R26 ;  /* 0x0000001a1bc1723e */ /* 0x000fe200000010ff */
[--C-:B------:R-:W-:Y:S02]  /*53d0*/  IMAD.MOV.U32 R27, RZ, RZ, R151.reuse ;  /* 0x000000ffff1b7224 */ /* 0x100fe400078e0097 */
[----:B------:R-:W-:Y:S02]  /*53e0*/  IMAD.MOV.U32 R26, RZ, RZ, R151 ;  /* 0x000000ffff1a7224 */ /* 0x000fe400078e0097 */
[----:B-1----:R-:W-:Y:S01]  /*53f0*/  FADD.FTZ R0, R30, R5 ;  /* 0x000000051e007221 */ /* 0x002fe20000010000 */
[----:B--2---:R-:W-:-:S03]  /*5400*/  IMAD.MOV.U32 R2, RZ, RZ, 0x3f800000 ;  /* 0x3f800000ff027424 */ /* 0x004fc600078e00ff */
[C---:B---3--:R-:W-:Y:S01]  /*5410*/  FADD.FTZ R5, R195.reuse, R0 ;  /* 0x00000000c3057221 */ /* 0x048fe20000010000 */
[----:B------:R-:W-:Y:S01]  /*5420*/  F2FP.BF16.F32.PACK_AB R195, R195, R30 ;  /* 0x0000001ec3c3723e */ /* 0x000fe200000010ff */
[----:B------:R-:W-:Y:S01]  /*5430*/  IMAD.MOV.U32 R0, RZ, RZ, 0x3f800000 ;  /* 0x3f800000ff007424 */ /* 0x000fe200078e00ff */
[----:B------:R-:W-:Y:S01]  /*5440*/  MOV R30, R151 ;  /* 0x00000097001e7202 */ /* 0x000fe20000000f00 */
[----:B------:R-:W-:Y:S06]  /*5450*/  @!P2 BRA `(.L_x_15) ;  /* 0x0000004000f4a947 */ /* 0x000fec0003800000 */
[----:B------:R-:W-:Y:S01]  /*5460*/  R2UR UR4, R152 ;  /* 0x00000000980472ca */ /* 0x000fe200000e0000 */
[----:B------:R-:W-:Y:S01]  /*5470*/  IMAD.MOV.U32 R20, RZ, RZ, R3 ;  /* 0x000000ffff147224 */ /* 0x000fe200078e0003 */
[----:B------:R-:W-:Y:S01]  /*5480*/  MOV R230, UR60 ;  /* 0x0000003c00e67c02 */ /* 0x000fe20008000f00 */
[----:B------:R-:W-:Y:S01]  /*5490*/  IMAD.MOV.U32 R21, RZ, RZ, R4 ;  /* 0x000000ffff157224 */ /* 0x000fe200078e0004 */
[----:B------:R-:W-:Y:S01]  /*54a0*/  CS2R R150, SRZ ;  /* 0x0000000000967805 */ /* 0x000fe2000001ff00 */
[----:B------:R-:W-:Y:S01]  /*54b0*/  IMAD.MOV.U32 R0, RZ, RZ, 0x3f800000 ;  /* 0x3f800000ff007424 */ /* 0x000fe200078e00ff */
[----:B------:R-:W-:Y:S02]  /*54c0*/  CS2R R146, SRZ ;  /* 0x0000000000927805 */ /* 0x000fe4000001ff00 */
[----:B------:R-:W-:Y:S02]  /*54d0*/  CS2R R142, SRZ ;  /* 0x00000000008e7805 */ /* 0x000fe4000001ff00 */
[----:B------:R-:W-:-:S02]  /*54e0*/  CS2R R138, SRZ ;  /* 0x00000000008a7805 */ /* 0x000fc4000001ff00 */
[----:B------:R-:W-:Y:S02]  /*54f0*/  CS2R R134, SRZ ;  /* 0x0000000000867805 */ /* 0x000fe4000001ff00 */
[----:B------:R-:W-:Y:S02]  /*5500*/  CS2R R130, SRZ ;  /* 0x0000000000827805 */ /* 0x000fe4000001ff00 */
[----:B------:R-:W-:Y:S02]  /*5510*/  CS2R R126, SRZ ;  /* 0x00000000007e7805 */ /* 0x000fe4000001ff00 */
[----:B------:R-:W-:Y:S01]  /*5520*/  CS2R R122, SRZ ;  /* 0x00000000007a7805 */ /* 0x000fe2000001ff00 */
[----:B------:R-:W-:Y:S01]  /*5530*/  UIADD3 UR4, UR4, -0x2, URZ ;  /* 0xfffffffe04047890 */ /* 0x000fe2000fffe03f */
[----:B------:R-:W-:Y:S02]  /*5540*/  CS2R R118, SRZ ;  /* 0x0000000000767805 */ /* 0x000fe4000001ff00 */
[----:B------:R-:W-:-:S02]  /*5550*/  CS2R R114, SRZ ;  /* 0x0000000000727805 */ /* 0x000fc4000001ff00 */
[----:B------:R-:W-:Y:S02]  /*5560*/  CS2R R110, SRZ ;  /* 0x00000000006e7805 */ /* 0x000fe4000001ff00 */
[----:B------:R-:W-:Y:S02]  /*5570*/  CS2R R106, SRZ ;  /* 0x00000000006a7805 */ /* 0x000fe4000001ff00 */
[----:B------:R-:W-:Y:S01]  /*5580*/  CS2R R102, SRZ ;  /* 0x0000000000667805 */ /* 0x000fe2000001ff00 */
[----:B------:R-:W-:Y:S01]  /*5590*/  IMAD.U32 R222, RZ, RZ, UR4 ;  /* 0x00000004ffde7e24 */ /* 0x000fe2000f8e00ff */
[----:B------:R-:W-:Y:S02]  /*55a0*/  R2UR UR4, R16 ;  /* 0x00000000100472ca */ /* 0x000fe400000e0000 */
[----:B------:R-:W-:Y:S02]  /*55b0*/  CS2R R98, SRZ ;  /* 0x0000000000627805 */ /* 0x000fe4000001ff00 */
[----:B------:R-:W-:-:S02]  /*55c0*/  CS2R R94, SRZ ;  /* 0x00000000005e7805 */ /* 0x000fc4000001ff00 */
[----:B------:R-:W-:Y:S02]  /*55d0*/  CS2R R90, SRZ ;  /* 0x00000000005a7805 */ /* 0x000fe4000001ff00 */
[----:B------:R-:W-:Y:S02]  /*55e0*/  CS2R R86, SRZ ;  /* 0x0000000000567805 */ /* 0x000fe4000001ff00 */
[----:B------:R-:W-:Y:S02]  /*55f0*/  CS2R R82, SRZ ;  /* 0x0000000000527805 */ /* 0x000fe4000001ff00 */
[----:B------:R-:W-:Y:S02]  /*5600*/  CS2R R78, SRZ ;  /* 0x00000000004e7805 */ /* 0x000fe4000001ff00 */
[----:B------:R-:W-:Y:S02]  /*5610*/  CS2R R74, SRZ ;  /* 0x00000000004a7805 */ /* 0x000fe4000001ff00 */
[----:B------:R-:W-:-:S02]  /*5620*/  CS2R R70, SRZ ;  /* 0x0000000000467805 */ /* 0x000fc4000001ff00 */
[----:B------:R-:W-:Y:S02]  /*5630*/  CS2R R66, SRZ ;  /* 0x0000000000427805 */ /* 0x000fe4000001ff00 */
[----:B------:R-:W-:Y:S02]  /*5640*/  CS2R R62, SRZ ;  /* 0x00000000003e7805 */ /* 0x000fe4000001ff00 */
[----:B------:R-:W-:Y:S02]  /*5650*/  CS2R R58, SRZ ;  /* 0x00000000003a7805 */ /* 0x000fe4000001ff00 */
[----:B------:R-:W-:Y:S01]  /*5660*/  CS2R R54, SRZ ;  /* 0x0000000000367805 */ /* 0x000fe2000001ff00 */
[----:B------:R-:W-:Y:S01]  /*5670*/  IMAD.U32 R232, RZ, RZ, UR4 ;  /* 0x00000004ffe87e24 */ /* 0x000fe2000f8e00ff */
        /* <DEDUP_REMOVED lines=38> */
[----:B------:R-:W-:Y:S01]  /*58e0*/  CS2R R24, SRZ ;  /* 0x0000000000187805 */ /* 0x000fe2000001ff00 */
[----:B------:R-:W-:-:S06]  /*58f0*/  ULDC UR61, c[0x0][0x9d8] ;  /* 0x00027600003d7ab9 */ /* 0x000fcc0000000800 */
.L_x_24:
[----:B------:R-:W-:Y:S02]  /*5900*/  R2UR UR4, R230 ;  /* 0x00000000e60472ca */ /* 0x000fe400000e0000 */
[----:B------:R-:W-:-:S11]  /*5910*/  R2UR UR6, R232 ;  /* 0x00000000e80672ca */ /* 0x000fd600000e0000 */
[----:B------:R-:W-:-:S04]  /*5920*/  UIADD3 UR4, UR4, 0x1, URZ ;  /* 0x0000000104047890 */ /* 0x000fc8000fffe03f */
[----:B------:R-:W-:-:S04]  /*5930*/  UISETP.NE.AND UP0, UPT, UR4, 0x2, UPT ;  /* 0x000000020400788c */ /* 0x000fc8000bf05270 */
[----:B------:R-:W-:Y:S02]  /*5940*/  USEL UR5, URZ, 0x1, UP0 ;  /* 0x000000013f057887 */ /* 0x000fe40008000000 */
[----:B------:R-:W-:Y:S02]  /*5950*/  USEL UR60, UR4, URZ, UP0 ;  /* 0x0000003f043c7287 */ /* 0x000fe40008000000 */
[----:B------:R-:W-:-:S06]  /*5960*/  ULOP3.LUT UR4, UR6, UR5, URZ, 0x3c, !UPT ;  /* 0x0000000506047292 */ /* 0x000fcc000f8e3c3f */
[----:B------:R-:W-:Y:S01]  /*5970*/  IMAD.U32 R16, RZ, RZ, UR4 ;  /* 0x00000004ff107e24 */ /* 0x000fe2000f8e00ff */
[----:B------:R-:W-:Y:S06]  /*5980*/  @!P0 BRA `(.L_x_16) ;  /* 0x0000000000048947 */ /* 0x000fec0003800000 */
[----:B------:R-:W-:Y:S01]  /*5990*/  BPT.TRAP 0x1 ;  /* 0x000000040000795c */ /* 0x000fe20000300000 */
.L_x_16:
[----:B------:R-:W0:Y:S01]  /*59a0*/  S2UR UR5, SR_CgaCtaId ;  /* 0x00000000000579c3 */ /* 0x000e220000008800 */
[----:B------:R-:W-:Y:S01]  /*59b0*/  R2UR UR7, R16 ;  /* 0x00000000100772ca */ /* 0x000fe200000e0000 */
[----:B------:R-:W-:-:S12]  /*59c0*/  UMOV UR4, 0x400 ;  /* 0x0000040000047882 */ /* 0x000fd80000000000 */
[----:B------:R-:W-:-:S05]  /*59d0*/  IMAD.U32 R3, RZ, RZ, UR7 ;  /* 0x00000007ff037e24 */ /* 0x000fca000f8e00ff */
[----:B------:R-:W-:Y:S01]  /*59e0*/  SHF.L.U32 R3, R3, 0x1f, RZ ;  /* 0x0000001f03037819 */ /* 0x000fe200000006ff */
[----:B0-----:R-:W-:-:S06]  /*59f0*/  ULEA UR6, UR5, UR4, 0x18 ;  /* 0x0000000405067291 */ /* 0x001fcc000f8ec03f */
[----:B------:R-:W-:Y:S01]  /*5a00*/  IMAD.U32 R231, RZ, RZ, UR6 ;  /* 0x00000006ffe77e24 */ /* 0x000fe2000f8e00ff */
[----:B------:R-:W-:-:S06]  /*5a10*/  ULEA UR6, UR60, UR6, 0x3 ;  /* 0x000000063c067291 */ /* 0x000fcc000f8e183f */
[----:B------:R-:W-:-:S03]  /*5a20*/  IMAD.U32 R223, RZ, RZ, UR6 ;  /* 0x00000006ffdf7e24 */ /* 0x000fc6000f8e00ff */
[----:B------:R0:W1:Y:S01]  /*5a30*/  SYNCS.PHASECHK.TRANS64.TRYWAIT P2, [UR6+0x38830], R3 ;  /* 0x03883003ff0075a7 */ /* 0x0000620008040146 */
[----:B------:R-:W-:Y:S05]  /*5a40*/  @!P0 BRA `(.L_x_17) ;  /* 0x0000000000048947 */ /* 0x000fea0003800000 */
[----:B------:R-:W-:Y:S01]  /*5a50*/  BPT.TRAP 0x1 ;  /* 0x000000040000795c */ /* 0x000fe20000300000 */
.L_x_17:
[----:B-1----:R-:W-:Y:S05]  /*5a60*/  @P2 BRA `(.L_x_18) ;  /* 0x00000000000c2947 */ /* 0x002fea0003800000 */
[----:B------:R-:W-:-:S13]  /*5a70*/  R2UR UR4, R223 ;  /* 0x00000000df0472ca */ /* 0x000fda00000e0000 */
[----:B------:R-:W1:Y:S02]  /*5a80*/  SYNCS.PHASECHK.TRANS64.TRYWAIT P2, [UR4+0x38830], R3 ;  /* 0x03883003ff0075a7 */ /* 0x000e640008040144 */
[----:B-1----:R-:W-:Y:S05]  /*5a90*/  @!P2 BRA `(.L_x_19) ;  /* 0x000000c00028a947 */ /* 0x002fea0003800000 */
.L_x_18:
[----:B------:R-:W-:Y:S01]  /*5aa0*/  R2UR UR4, R15 ;  /* 0x000000000f0472ca */ /* 0x000fe200000e0000 */
[----:B------:R-:W-:Y:S01]  /*5ab0*/  WARPGROUP.ARRIVE ;  /* 0x00000000000079c5 */ /* 0x000fe20000000000 */
[----:B------:R-:W-:Y:S01]  /*5ac0*/  R2UR UR18, R12 ;  /* 0x000000000c1272ca */ /* 0x000fe200000e0000 */
[----:B------:R-:W-:Y:S01]  /*5ad0*/  UMOV UR59, 0x40000040 ;  /* 0x40000040003b7882 */ /* 0x000fe20000000000 */
        /* <DEDUP_REMOVED lines=9> */
[----:B------:R-:W-:Y:S01]  /*5b70*/  UIMAD UR4, UR60, 0xa00, UR4 ;  /* 0x00000a003c0478a4 */ /* 0x000fe2000f8e0204 */
[-C--:B------:R-:W-:Y:S01]  /*5b80*/  FMUL.FTZ R24, R24, R2.reuse ;  /* 0x0000000218187220 */ /* 0x080fe20000410000 */
[----:B------:R-:W-:Y:S01]  /*5b90*/  UMOV UR56, UR18 ;  /* 0x0000001200387c82 */ /* 0x000fe20008000000 */
[----:B------:R-:W-:Y:S01]  /*5ba0*/  UMOV UR39, 0x40000040 ;  /* 0x4000004000277882 */ /* 0x000fe20000000000 */
[----:B------:R-:W-:Y:S01]  /*5bb0*/  UMOV UR57, UR19 ;  /* 0x0000001300397c82 */ /* 0x000fe20008000000 */
[----:B------:R-:W-:Y:S01]  /*5bc0*/  UIADD3 UR6, UR4, 0x80, URZ ;  /* 0x0000008004067890 */ /* 0x000fe2000fffe03f */
[-C--:B------:R-:W-:Y:S01]  /*5bd0*/  FMUL.FTZ R25, R25, R2.reuse ;  /* 0x0000000219197220 */ /* 0x080fe20000410000 */
[----:B------:R-:W-:Y:S01]  /*5be0*/  UMOV UR58, UR4 ;  /* 0x00000004003a7c82 */ /* 0x000fe20008000000 */
[----:B------:R-:W-:Y:S01]  /*5bf0*/  UIADD3 UR5, UR4, 0x100, URZ ;  /* 0x0000010004057890 */ /* 0x000fe2000fffe03f */
[----:B------:R-:W-:Y:S01]  /*5c00*/  HGMMA.64x16x16.F32.BF16 R184, gdesc[UR56], RZ, !UPT, gsb0 ;  /* 0x0020000038b879f0 */ /* 0x000fe2000c0018ff */
[----:B------:R-:W-:Y:S01]  /*5c10*/  UMOV UR56, UR18 ;  /* 0x0000001200387c82 */ /* 0x000fe20008000000 */
[----:B------:R-:W-:Y:S01]  /*5c20*/  UMOV UR57, UR19 ;  /* 0x0000001300397c82 */ /* 0x000fe20008000000 */
[----:B------:R-:W-:Y:S01]  /*5c30*/  UMOV UR58, UR6 ;  /* 0x00000006003a7c82 */ /* 0x000fe20008000000 */
[----:B------:R-:W-:Y:S01]  /*5c40*/  UMOV UR59, 0x40000040 ;  /* 0x40000040003b7882 */ /* 0x000fe20000000000 */
[----:B------:R-:W-:Y:S01]  /*5c50*/  UIADD3 UR6, UR4, 0x180, URZ ;  /* 0x0000018004067890 */ /* 0x000fe2000fffe03f */
[-C--:B------:R-:W-:Y:S01]  /*5c60*/  FMUL.FTZ R28, R28, R2.reuse ;  /* 0x000000021c1c7220 */ /* 0x080fe20000410000 */
        /* <DEDUP_REMOVED lines=12> */
[----:B------:R-:W-:Y:S01]  /*5d30*/  UMOV UR43, 0x40000040 ;  /* 0x40000040002b7882 */ /* 0x000fe20000000000 */
        /* <DEDUP_REMOVED lines=9> */
[----:B------:R-:W-:Y:S01]  /*5dd0*/  UMOV UR7, 0x40000040 ;  /* 0x4000004000077882 */ /* 0x000fe20000000000 */
[-C--:B------:R-:W-:Y:S01]  /*5de0*/  FMUL.FTZ R48, R48, R2.reuse ;  /* 0x0000000230307220 */ /* 0x080fe20000410000 */
        /* <DEDUP_REMOVED lines=20> */
[----:B------:R-:W-:Y:S01]  /*5f30*/  FMUL.FTZ R89, R89, R2 ;  /* 0x0000000259597220 */ /* 0x000fe20000410000 */
[----:B------:R-:W-:-:S02]  /*5f40*/  WARPGROUP.DEPBAR.LE gsb0, 0x0 ;  /* 0x00008000000079c5 */ /* 0x000fc40000010000 */
[----:B------:R-:W-:Y:S01]  /*5f50*/  WARPGROUP.ARRIVE ;  /* 0x00000000000079c5 */ /* 0x000fe20000000000 */
[-C--:B------:R-:W-:Y:S01]  /*5f60*/  FMUL.FTZ R92, R92, R2.reuse ;  /* 0x000000025c5c7220 */ /* 0x080fe20000410000 */
[-C--:B------:R-:W-:Y:S01]  /*5f70*/  FMUL.FTZ R93, R93, R2.reuse ;  /* 0x000000025d5d7220 */ /* 0x080fe20000410000 */
[-C--:B------:R-:W-:Y:S01]  /*5f80*/  FMUL.FTZ R96, R96, R2.reuse ;  /* 0x0000000260607220 */ /* 0x080fe20000410000 */
[-C--:B------:R-:W-:Y:S01]  /*5f90*/  FMUL.FTZ R97, R97, R2.reuse ;  /* 0x0000000261617220 */ /* 0x080fe20000410000 */
[-C--:B------:R-:W-:Y:S01]  /*5fa0*/  FMUL.FTZ R100, R100, R2.reuse ;  /* 0x0000000264647220 */ /* 0x080fe20000410000 */
[----:B------:R-:W-:Y:S01]  /*5fb0*/  HGMMA.64x16x16.F32.BF16 R176, gdesc[UR56], RZ, !UPT, gsb0 ;  /* 0x0020000038b079f0 */ /* 0x000fe2000c0018ff */
[----:B------:R-:W-:Y:S01]  /*5fc0*/  UMOV UR56, UR18 ;  /* 0x0000001200387c82 */ /* 0x000fe20008000000 */
[----:B------:R-:W-:Y:S01]  /*5fd0*/  UMOV UR57, UR19 ;  /* 0x0000001300397c82 */ /* 0x000fe20008000000 */
[----:B------:R-:W-:Y:S01]  /*5fe0*/  UMOV UR58, UR5 ;  /* 0x00000005003a7c82 */ /* 0x000fe20008000000 */
[----:B------:R-:W-:Y:S01]  /*5ff0*/  UMOV UR59, 0x40000040 ;  /* 0x40000040003b7882 */ /* 0x000fe20000000000 */
[----:B------:R-:W-:Y:S01]  /*6000*/  UIADD3 UR5, UR4, 0x200, URZ ;  /* 0x0000020004057890 */ /* 0x000fe2000fffe03f */
        /* <DEDUP_REMOVED lines=98> */
[----:B------:R-:W-:-:S06]  /*6630*/  WARPGROUP.ARRIVE ;  /* 0x00000000000079c5 */ /* 0x000fcc0000000000 */
[----:B------:R-:W-:Y:S01]  /*6640*/  HGMMA.64x16x16.F32.BF16 R160, gdesc[UR56], RZ, !UPT, gsb0 ;  /* 0x0020000038a079f0 */ /* 0x000fe2000c0018ff */
[----:B------:R-:W-:Y:S01]  /*6650*/  UMOV UR56, UR18 ;  /* 0x0000001200387c82 */ /* 0x000fe20008000000 */
[----:B------:R-:W-:Y:S01]  /*6660*/  UMOV UR57, UR19 ;  /* 0x0000001300397c82 */ /* 0x000fe20008000000 */
[----:B------:R-:W-:Y:S01]  /*6670*/  UMOV UR58, UR5 ;  /* 0x00000005003a7c82 */ /* 0x000fe20008000000 */
[----:B------:R-:W-:Y:S01]  /*6680*/  UMOV UR59, 0x40000040 ;  /* 0x40000040003b7882 */ /* 0x000fe20000000000 */
[----:B------:R-:W-:Y:S02]  /*6690*/  UIADD3 UR5, UR4, 0x102, URZ ;  /* 0x0000010204057890 */ /* 0x000fe4000fffe03f */
[----:B------:R-:W-:Y:S01]  /*66a0*/  UIADD3 UR18, UR4, 0x282, URZ ;  /* 0x0000028204127890 */ /* 0x000fe2000fffe03f */
[----:B------:R-:W-:Y:S01]  /*66b0*/  UMOV UR19, 0x40000040 ;  /* 0x4000004000137882 */ /* 0x000fe20000000000 */
        /* <DEDUP_REMOVED lines=11> */
[----:B------:R-:W-:Y:S01]  /*6770*/  UMOV UR57, UR15 ;  /* 0x0000000f00397c82 */ /* 0x000fe20008000000 */
[----:B------:R-:W-:Y:S01]  /*6780*/  UMOV UR58, UR6 ;  /* 0x00000006003a7c82 */ /* 0x000fe20008000000 */
[----:B------:R-:W-:Y:S01]  /*6790*/  UMOV UR59, 0x40000040 ;  /* 0x40000040003b7882 */ /* 0x000fe20000000000 */
[----:B------:R-:W-:Y:S01]  /*67a0*/  UIADD3 UR6, UR4, 0x182, URZ ;  /* 0x0000018204067890 */ /* 0x000fe2000fffe03f */
        /* <DEDUP_REMOVED lines=65> */
[----:B------:R-:W-:Y:S01]  /*6bc0*/  UMOV UR11, 0x40000040 ;  /* 0x40000040000b7882 */ /* 0x000fe20000000000 */
[----:B------:R-:W-:Y:S01]  /*6bd0*/  UIADD3 UR5, UR4, 0x106, URZ ;  /* 0x0000010604057890 */ /* 0x000fe2000fffe03f */
        /* <DEDUP_REMOVED lines=32> */
[----:B------:R-:W-:Y:S02]  /*6de0*/  UIADD3 UR10, UR4, 0x986, URZ ;  /* 0x00000986040a7890 */ /* 0x000fe4000fffe03f */
        /* <DEDUP_REMOVED lines=27> */
[----:B------:R-:W-:Y:S02]  /*6fa0*/  R2UR UR14, R6 ;  /* 0x00000000060e72ca */ /* 0x000fe400000e0000 */
[----:B------:R-:W-:-:S11]  /*6fb0*/  R2UR UR15, R7 ;  /* 0x00000000070f72ca */ /* 0x000fd600000e0000 */
[----:B------:R-:W-:Y:S02]  /*6fc0*/  UMOV UR56, UR14 ;  /* 0x0000000e00387c82 */ /* 0x000fe40008000000 */
[----:B------:R-:W-:Y:S01]  /*6fd0*/  UMOV UR57, UR15 ;  /* 0x0000000f00397c82 */ /* 0x000fe20008000000 */
        /* <DEDUP_REMOVED lines=274> */
[----:B------:R-:W-:Y:S01]  /*8100*/  UMOV UR57, UR15 ;  /* 0x0000000f00397c82 */ /* 0x000fe20008000000 */
[----:B------:R-:W-:Y:S01]  /*8110*/  UMOV UR58, UR6 ;  /* 0x00000006003a7c82 */ /* 0x000fe20008000000 */
[----:B------:R-:W-:Y:S01]  /*8120*/  UMOV UR59, 0x40000040 ;  /* 0x40000040003b7882 */ /* 0x000fe20000000000 */
[----:B------:R-:W-:-:S03]  /*8130*/  UIADD3 UR6, UR4, 0x906, URZ ;  /* 0x0000090604067890 */ /* 0x000fc6000fffe03f */
[----:B------:R-:W-:Y:S01]  /*8140*/  UMOV UR4, UR14 ;  /* 0x0000000e00047c82 */ /* 0x000fe20008000000 */
[----:B------:R-:W-:Y:S02]  /*8150*/  WARPGROUP.DEPBAR.LE gsb0, 0x0 ;  /* 0x00008000000079c5 */ /* 0x000fe40000010000 */
[----:B------:R-:W-:-:S06]  /*8160*/  WARPGROUP.ARRIVE ;  /* 0x00000000000079c5 */ /* 0x000fcc0000000000 */
[----:B------:R-:W-:Y:S01]  /*8170*/  HGMMA.64x16x16.F32.BF16 R176, gdesc[UR56], R176, gsb0 ;  /* 0x0020000038b079f0 */ /* 0x000fe200080018b0 */
[----:B------:R-:W-:Y:S01]  /*8180*/  UMOV UR56, UR14 ;  /* 0x0000000e00387c82 */ /* 0x000fe20008000000 */
[----:B------:R-:W-:Y:S01]  /*8190*/  UMOV UR57, UR15 ;  /* 0x0000000f00397c82 */ /* 0x000fe20008000000 */
[----:B------:R-:W-:Y:S01]  /*81a0*/  UMOV UR58, UR5 ;  /* 0x00000005003a7c82 */ /* 0x000fe20008000000 */
[----:B------:R-:W-:Y:S01]  /*81b0*/  UMOV UR59, 0x40000040 ;  /* 0x40000040003b7882 */ /* 0x000fe20000000000 */
[----:B------:R-:W-:Y:S01]  /*81c0*/  UMOV UR5, UR15 ;  /* 0x0000000f00057c82 */ /* 0x000fe20008000000 */
        /* <DEDUP_REMOVED lines=10> */
[----:B------:R-:W-:Y:S02]  /*8270*/  WARPGROUP.DEPBAR.LE gsb0, 0x0 ;  /* 0x00008000000079c5 */ /* 0x000fe40000010000 */
[----:B------:R-:W-:-:S06]  /*8280*/  WARPGROUP.ARRIVE ;  /* 0x00000000000079c5 */ /* 0x000fcc0000000000 */
[----:B------:R-:W-:Y:S03]  /*8290*/  HGMMA.64x16x16.F32.BF16 R152, gdesc[UR4], R152, gsb0 ;  /* 0x00200000049879f0 */ /* 0x000fe60008001898 */
[----:B------:R-:W-:Y:S02]  /*82a0*/  WARPGROUP.DEPBAR.LE gsb0, 0x0 ;  /* 0x00008000000079c5 */ /* 0x000fe40000010000 */
[----:B------:R-:W-:Y:S05]  /*82b0*/  @!P0 BRA `(.L_x_20) ;  /* 0x0000000000048947 */ /* 0x000fea0003800000 */
[----:B------:R-:W-:Y:S01]  /*82c0*/  BPT.TRAP 0x1 ;  /* 0x000000040000795c */ /* 0x000fe20000300000 */
.L_x_20:
[----:B------:R-:W-:Y:S02]  /*82d0*/  R2UR UR6, R231 ;  /* 0x00000000e70672ca */ /* 0x000fe400000e0000 */
[----:B------:R-:W-:Y:S02]  /*82e0*/  R2UR UR4, R230 ;  /* 0x00000000e60472ca */ /* 0x000fe400000e0000 */
[----:B------:R-:W-:-:S11]  /*82f0*/  R2UR UR5, R232 ;  /* 0x00000000e80572ca */ /* 0x000fd600000e0000 */
[----:B------:R-:W-:Y:S02]  /*8300*/  ULEA UR4, UR4, UR6, 0x3 ;  /* 0x0000000604047291 */ /* 0x000fe4000f8e183f */
[----:B------:R-:W-:-:S05]  /*8310*/  IMAD.U32 R0, RZ, RZ, UR5 ;  /* 0x00000005ff007e24 */ /* 0x000fca000f8e00ff */
[----:B------:R-:W-:-:S04]  /*8320*/  SHF.L.U32 R0, R0, 0x1f, RZ ;  /* 0x0000001f00007819 */ /* 0x000fc800000006ff */
[----:B------:R2:W3:Y:S01]  /*8330*/  SYNCS.PHASECHK.TRANS64.TRYWAIT P2, [UR4+0x38850], R0 ;  /* 0x03885000ff0075a7 */ /* 0x0004e20008040144 */
[----:B------:R-:W-:Y:S05]  /*8340*/  @!P0 BRA `(.L_x_21) ;  /* 0x0000000000048947 */ /* 0x000fea0003800000 */
[----:B------:R-:W-:Y:S01]  /*8350*/  BPT.TRAP 0x1 ;  /* 0x000000040000795c */ /* 0x000fe20000300000 */
.L_x_21:
[----:B---3--:R-:W-:Y:S05]  /*8360*/  @P2 BRA `(.L_x_22) ;  /* 0x0000000000082947 */ /* 0x008fea0003800000 */
[----:B------:R-:W3:Y:S02]  /*8370*/  SYNCS.PHASECHK.TRANS64.TRYWAIT P2, [UR4+0x38850], R0 ;  /* 0x03885000ff0075a7 */ /* 0x000ee40008040144 */
[----:B---3--:R-:W-:Y:S05]  /*8380*/  @!P2 BRA `(.L_x_23) ;  /* 0x000000980008a947 */ /* 0x008fea0003800000 */
.L_x_22:
[----:B------:R-:W-:Y:S01]  /*8390*/  R2UR UR5, R231 ;  /* 0x00000000e70572ca */ /* 0x000fe200000e0000 */
[----:B------:R-:W-:Y:S01]  /*83a0*/  WARPGROUP.ARRIVE ;  /* 0x00000000000079c5 */ /* 0x000fe20000000000 */
[----:B------:R-:W-:Y:S01]  /*83b0*/  R2UR UR6, R230 ;  /* 0x00000000e60672ca */ /* 0x000fe200000e0000 */
[----:B------:R-:W-:Y:S01]  /*83c0*/  UMOV UR7, 0x40000040 ;  /* 0x4000004000077882 */ /* 0x000fe20000000000 */
[----:B0-2---:R-:W-:Y:S01]  /*83d0*/  FMUL.FTZ R0, R184, UR61 ;  /* 0x0000003db8007c20 */ /* 0x005fe20008410000 */
[----:B-1----:R-:W-:Y:S01]  /*83e0*/  FMUL.FTZ R3, R185, UR61 ;  /* 0x0000003db9037c20 */ /* 0x002fe20008410000 */
[----:B------:R-:W-:Y:S01]  /*83f0*/  FMUL.FTZ R184, R187, UR61 ;  /* 0x0000003dbbb87c20 */ /* 0x000fe20008410000 */
[----:B------:R-:W-:Y:S01]  /*8400*/  FMUL.FTZ R187, R188, UR61 ;  /* 0x0000003dbcbb7c20 */ /* 0x000fe20008410000 */
[----:B------:R-:W-:Y:S01]  /*8410*/  FMUL.FTZ R188, R189, UR61 ;  /* 0x0000003dbdbc7c20 */ /* 0x000fe20008410000 */
[----:B------:R-:W-:Y:S01]  /*8420*/  FMUL.FTZ R185, R186, UR61 ;  /* 0x0000003dbab97c20 */ /* 0x000fe20008410000 */
[----:B------:R-:W0:Y:S01]  /*8430*/  MUFU.TANH R0, R0 ;  /* 0x0000000000007308 */ /* 0x000e220000002400 */
[----:B------:R-:W-:Y:S01]  /*8440*/  FMUL.FTZ R186, R190, UR61 ;  /* 0x0000003dbeba7c20 */ /* 0x000fe20008410000 */
[----:B------:R-:W-:Y:S01]  /*8450*/  FMUL.FTZ R190, R176, UR61 ;  /* 0x0000003db0be7c20 */ /* 0x000fe20008410000 */
[----:B------:R-:W-:Y:S01]  /*8460*/  UIADD3 UR5, UR5, 0x400, URZ ;  /* 0x0000040005057890 */ /* 0x000fe2000fffe03f */
[----:B------:R-:W-:Y:S01]  /*8470*/  FMUL.FTZ R177, R177, UR61 ;  /* 0x0000003db1b17c20 */ /* 0x000fe20008410000 */
[----:B------:R-:W-:Y:S01]  /*8480*/  FMUL.FTZ R180, R180, UR61 ;  /* 0x0000003db4b47c20 */ /* 0x000fe20008410000 */
[----:B------:R-:W-:Y:S01]  /*8490*/  FMUL.FTZ R181, R181, UR61 ;  /* 0x0000003db5b57c20 */ /* 0x000fe20008410000 */
[----:B------:R-:W-:Y:S01]  /*84a0*/  USHF.R.U32.HI UR5, URZ, 0x4, UR5 ;  /* 0x000000043f057899 */ /* 0x000fe20008011605 */
[----:B------:R-:W1:Y:S01]  /*84b0*/  MUFU.TANH R3, R3 ;  /* 0x0000000300037308 */ /* 0x000e620000002400 */
[----:B------:R-:W-:Y:S01]  /*84c0*/  FMUL.FTZ R189, R191, UR61 ;  /* 0x0000003dbfbd7c20 */ /* 0x000fe20008410000 */
[----:B------:R-:W-:Y:S01]  /*84d0*/  FMUL.FTZ R168, R168, UR61 ;  /* 0x0000003da8a87c20 */ /* 0x000fe20008410000 */
[----:B------:R-:W-:Y:S01]  /*84e0*/  ULOP3.LUT UR5, UR5, 0x3fff, URZ, 0xc0, !UPT ;  /* 0x00003fff05057892 */ /* 0x000fe2000f8ec03f */
[----:B------:R-:W-:Y:S01]  /*84f0*/  FMUL.FTZ R169, R169, UR61 ;  /* 0x0000003da9a97c20 */ /* 0x000fe20008410000 */
[----:B------:R-:W-:Y:S01]  /*8500*/  FMUL.FTZ R172, R172, UR61 ;  /* 0x0000003dacac7c20 */ /* 0x000fe20008410000 */
[----:B------:R-:W-:Y:S01]  /*8510*/  FMUL.FTZ R173, R173, UR61 ;  /* 0x0000003dadad7c20 */ /* 0x000fe20008410000 */
[----:B------:R-:W-:Y:S01]  /*8520*/  ULOP3.LUT UR5, UR5, 0x2800000, URZ, 0xfc, !UPT ;  /* 0x0280000005057892 */ /* 0x000fe2000f8efc3f */
[----:B------:R-:W2:Y:S01]  /*8530*/  MUFU.TANH R187, R187 ;  /* 0x000000bb00bb7308 */ /* 0x000ea20000002400 */
[----:B0-----:R-:W-:Y:S01]  /*8540*/  FMNMX.FTZ R2, R0, R21, !PT ;  /* 0x0000001500027209 */ /* 0x001fe20007810000 */
[----:B------:R-:W-:Y:S01]  /*8550*/  FMUL.FTZ R160, R160, UR61 ;  /* 0x0000003da0a07c20 */ /* 0x000fe20008410000 */
[----:B------:R-:W-:Y:S01]  /*8560*/  UIMAD UR5, UR6, 0xa00, UR5 ;  /* 0x00000a00060578a4 */ /* 0x000fe2000f8e0205 */
[----:B------:R-:W-:Y:S01]  /*8570*/  FMUL.FTZ R161, R161, UR61 ;  /* 0x0000003da1a17c20 */ /* 0x000fe20008410000 */
[----:B------:R-:W-:Y:S01]  /*8580*/  FMUL.FTZ R164, R164, UR61 ;  /* 0x0000003da4a47c20 */ /* 0x000fe20008410000 */
[----:B------:R-:W-:Y:S01]  /*8590*/  FMUL.FTZ R165, R165, UR61 ;  /* 0x0000003da5a57c20 */ /* 0x000fe20008410000 */
[----:B------:R-:W-:Y:S01]  /*85a0*/  FMUL.FTZ R152, R152, UR61 ;  /* 0x0000003d98987c20 */ /* 0x000fe20008410000 */
[----:B------:R-:W0:Y:S01]  /*85b0*/  MUFU.TANH R188, R188 ;  /* 0x000000bc00bc7308 */ /* 0x000e220000002400 */
[----:B-1----:R-:W-:Y:S01]  /*85c0*/  FMNMX.FTZ R2, R3, R2, !PT ;  /* 0x0000000203027209 */ /* 0x002fe20007810000 */
[----:B------:R-:W-:Y:S01]  /*85d0*/  UMOV UR6, UR5 ;  /* 0x0000000500067c82 */ /* 0x000fe20008000000 */
[----:B------:R-:W-:Y:S01]  /*85e0*/  FMUL.FTZ R153, R153, UR61 ;  /* 0x0000003d99997c20 */ /* 0x000fe20008410000 */
[----:B------:R-:W-:Y:S01]  /*85f0*/  HGMMA.64x256x16.F32.BF16 R24, R208, gdesc[UR4].tnspB, R24, gsb0 ;  /* 0x43e00004d0187df0 */ /* 0x000fe20008001818 */
[----:B------:R-:W-:Y:S01]  /*8600*/  UIADD3 UR6, UR5, 0x80, URZ ;  /* 0x0000008005067890 */ /* 0x000fe2000fffe03f */
[----:B------:R-:W-:Y:S01]  /*8610*/  FMUL.FTZ R176, R178, UR61 ;  /* 0x0000003db2b07c20 */ /* 0x000fe20008410000 */
[----:B------:R-:W-:Y:S01]  /*8620*/  UMOV UR7, 0x40000040 ;  /* 0x4000004000077882 */ /* 0x000fe20000000000 */
[----:B------:R-:W1:Y:S01]  /*8630*/  MUFU.TANH R190, R190 ;  /* 0x000000be00be7308 */ /* 0x000e620000002400 */
[----:B--2---:R-:W-:Y:S01]  /*8640*/  FMNMX.FTZ R191, R187, R2, !PT ;  /* 0x00000002bbbf7209 */ /* 0x004fe20007810000 */
[----:B------:R-:W-:Y:S01]  /*8650*/  FMUL.FTZ R178, R179, UR61 ;  /* 0x0000003db3b27c20 */ /* 0x000fe20008410000 */
[----:B------:R-:W-:Y:S01]  /*8660*/  FMUL.FTZ R156, R156, UR61 ;  /* 0x0000003d9c9c7c20 */ /* 0x000fe20008410000 */
[----:B------:R-:W-:Y:S01]  /*8670*/  FMUL.FTZ R179, R182, UR61 ;  /* 0x0000003db6b37c20 */ /* 0x000fe20008410000 */
[----:B------:R-:W-:Y:S01]  /*8680*/  FMUL.FTZ R182, R157, UR61 ;  /* 0x0000003d9db67c20 */ /* 0x000fe20008410000 */
[----:B------:R-:W-:Y:S01]  /*8690*/  FMUL.FTZ R170, R170, UR61 ;  /* 0x0000003daaaa7c20 */ /* 0x000fe20008410000 */
[----:B------:R-:W-:Y:S01]  /*86a0*/  ULDC UR10, c[0x0][0x988] ;  /* 0x00026200000a7ab9 */ /* 0x000fe20000000800 */
[----:B------:R-:W2:Y:S01]  /*86b0*/  MUFU.TANH R177, R177 ;  /* 0x000000b100b17308 */ /* 0x000ea20000002400 */
[----:B0-----:R-:W-:Y:S01]  /*86c0*/  FMNMX.FTZ R191, R188, R191, !PT ;  /* 0x000000bfbcbf7209 */ /* 0x001fe20007810000 */
[----:B------:R-:W-:Y:S01]  /*86d0*/  FMUL.FTZ R171, R171, UR61 ;  /* 0x0000003dabab7c20 */ /* 0x000fe20008410000 */
[----:B------:R-:W-:Y:S01]  /*86e0*/  UMOV UR11, UR10 ;  /* 0x0000000a000b7c82 */ /* 0x000fe20008000000 */
[----:B------:R-:W-:Y:S01]  /*86f0*/  FMUL.FTZ R174, R174, UR61 ;  /* 0x0000003daeae7c20 */ /* 0x000fe20008410000 */
[----:B------:R-:W-:Y:S01]  /*8700*/  FMUL.FTZ R175, R175, UR61 ;  /* 0x0000003dafaf7c20 */ /* 0x000fe20008410000 */
[----:B------:R-:W-:Y:S01]  /*8710*/  FMUL.FTZ R162, R162, UR61 ;  /* 0x0000003da2a27c20 */ /* 0x000fe20008410000 */
[----:B------:R-:W-:Y:S01]  /*8720*/  FMUL.FTZ R163, R163, UR61 ;  /* 0x0000003da3a37c20 */ /* 0x000fe20008410000 */
[----:B------:R-:W0:Y:S01]  /*8730*/  MUFU.TANH R180, R180 ;  /* 0x000000b400b47308 */ /* 0x000e220000002400 */
[----:B-1----:R-:W-:Y:S01]  /*8740*/  FMNMX.FTZ R2, R190, R191, !PT ;  /* 0x000000bfbe027209 */ /* 0x002fe20007810000 */
[----:B------:R-:W-:Y:S01]  /*8750*/  FMUL.FTZ R166, R166, UR61 ;  /* 0x0000003da6a67c20 */ /* 0x000fe20008410000 */
[----:B------:R-:W-:Y:S01]  /*8760*/  FMUL.FTZ R167, R167, UR61 ;  /* 0x0000003da7a77c20 */ /* 0x000fe20008410000 */
[----:B------:R-:W-:Y:S01]  /*8770*/  FMUL.FTZ R154, R154, UR61 ;  /* 0x0000003d9a9a7c20 */ /* 0x000fe20008410000 */
[----:B------:R-:W-:Y:S01]  /*8780*/  FMUL.FTZ R155, R155, UR61 ;  /* 0x0000003d9b9b7c20 */ /* 0x000fe20008410000 */
[----:B------:R-:W-:Y:S01]  /*8790*/  FMUL.FTZ R158, R158, UR61 ;  /* 0x0000003d9e9e7c20 */ /* 0x000fe20008410000 */
[----:B------:R-:W-:Y:S01]  /*87a0*/  FMUL.FTZ R159, R159, UR61 ;  /* 0x0000003d9f9f7c20 */ /* 0x000fe20008410000 */
[----:B------:R-:W1:Y:S01]  /*87b0*/  MUFU.TANH R181, R181 ;  /* 0x000000b500b57308 */ /* 0x000e620000002400 */
[----:B--2---:R-:W-:Y:S01]  /*87c0*/  FMNMX.FTZ R191, R177, R2, !PT ;  /* 0x00000002b1bf7209 */ /* 0x004fe20007810000 */
[----:B------:R-:W-:Y:S01]  /*87d0*/  IMAD.U32 R230, RZ, RZ, UR60 ;  /* 0x0000003cffe67e24 */ /* 0x000fe2000f8e00ff */
[----:B------:R-:W-:-:S05]  /*87e0*/  R2UR UR10, R223 ;  /* 0x00000000df0a72ca */ /* 0x000fca00000e0000 */
[----:B------:R-:W2:Y:S01]  /*87f0*/  MUFU.TANH R168, R168 ;  /* 0x000000a800a87308 */ /* 0x000ea20000002400 */
[----:B0-----:R-:W-:-:S07]  /*8800*/  FMNMX.FTZ R2, R180, R191, !PT ;  /* 0x000000bfb4027209 */ /* 0x001fce0007810000 */
[----:B------:R-:W0:Y:S01]  /*8810*/  MUFU.TANH R169, R169 ;  /* 0x000000a900a97308 */ /* 0x000e220000002400 */
[----:B-1----:R-:W-:-:S07]  /*8820*/  FMNMX.FTZ R191, R181, R2, !PT ;  /* 0x00000002b5bf7209 */ /* 0x002fce0007810000 */
[----:B------:R-:W1:Y:S01]  /*8830*/  MUFU.TANH R172, R172 ;  /* 0x000000ac00ac7308 */ /* 0x000e620000002400 */
[----:B--2---:R-:W-:-:S07]  /*8840*/  FMNMX.FTZ R2, R168, R191, !PT ;  /* 0x000000bfa8027209 */ /* 0x004fce0007810000 */
        /* <DEDUP_REMOVED lines=11> */
[----:B--2---:R-:W-:Y:S01]  /*8900*/  FMNMX.FTZ R2, R164, R157, !PT ;  /* 0x0000009da4027209 */ /* 0x004fe20007810000 */
[----:B------:R-:W-:-:S06]  /*8910*/  FMUL.FTZ R157, R183, UR61 ;  /* 0x0000003db79d7c20 */ /* 0x000fcc0008410000 */
        /* <DEDUP_REMOVED lines=9> */
[----:B-1----:R-:W-:-:S05]  /*89b0*/  FMNMX.FTZ R183, R182, R183, !PT ;  /* 0x000000b7b6b77209 */ /* 0x002fca0007810000 */
[----:B------:R-:W1:Y:S02]  /*89c0*/  SHFL.BFLY PT, R2, R183, 0x2, 0x1f ;  /* 0x0c401f00b7027f89 */ /* 0x000e6400000e0000 */
[----:B------:R-:W3:Y:S08]  /*89d0*/  MUFU.TANH R186, R186 ;  /* 0x000000ba00ba7308 */ /* 0x000ef00000002400 */
[----:B------:R-:W4:Y:S08]  /*89e0*/  MUFU.TANH R189, R189 ;  /* 0x000000bd00bd7308 */ /* 0x000f300000002400 */
[----:B------:R-:W5:Y:S01]  /*89f0*/  MUFU.TANH R176, R176 ;  /* 0x000000b000b07308 */ /* 0x000f620000002400 */
[----:B-1----:R-:W-:-:S07]  /*8a00*/  FMNMX.FTZ R2, R183, R2, !PT ;  /* 0x00000002b7027209 */ /* 0x002fce0007810000 */
[----:B------:R-:W1:Y:S01]  /*8a10*/  MUFU.TANH R178, R178 ;  /* 0x000000b200b27308 */ /* 0x000e620000002400 */
[----:B------:R-:W2:Y:S07]  /*8a20*/  SHFL.BFLY PT, R183, R2, 0x1, 0x1f ;  /* 0x0c201f0002b77f89 */ /* 0x000eae00000e0000 */
[----:B------:R-:W1:Y:S08]  /*8a30*/  MUFU.TANH R179, R179 ;  /* 0x000000b300b37308 */ /* 0x000e700000002400 */
[----:B------:R-:W1:Y:S08]  /*8a40*/  MUFU.TANH R157, R157 ;  /* 0x0000009d009d7308 */ /* 0x000e700000002400 */
[----:B------:R-:W1:Y:S01]  /*8a50*/  MUFU.TANH R170, R170 ;  /* 0x000000aa00aa7308 */ /* 0x000e620000002400 */
[----:B--2---:R-:W-:-:S02]  /*8a60*/  FMNMX.FTZ R4, R2, R183, !PT ;  /* 0x000000b702047209 */ /* 0x004fc40007810000 */
[----:B------:R-:W-:-:S03]  /*8a70*/  FMNMX.FTZ R183, R185, R20, !PT ;  /* 0x00000014b9b77209 */ /* 0x000fc60007810000 */
[----:B------:R-:W-:Y:S01]  /*8a80*/  FADD.FTZ R2, -R4, R21 ;  /* 0x0000001504027221 */ /* 0x000fe20000010100 */
[----:B0-----:R-:W-:Y:S01]  /*8a90*/  FMNMX.FTZ R183, R184, R183, !PT ;  /* 0x000000b7b8b77209 */ /* 0x001fe20007810000 */
[----:B------:R-:W0:Y:S02]  /*8aa0*/  MUFU.TANH R171, R171 ;  /* 0x000000ab00ab7308 */ /* 0x000e240000002400 */
[----:B------:R-:W-:-:S06]  /*8ab0*/  FMUL.FTZ R2, R2, UR11 ;  /* 0x0000000b02027c20 */ /* 0x000fcc0008410000 */
[----:B------:R-:W2:Y:S08]  /*8ac0*/  MUFU.TANH R174, R174 ;  /* 0x000000ae00ae7308 */ /* 0x000eb00000002400 */
[----:B------:R-:W2:Y:S08]  /*8ad0*/  MUFU.TANH R175, R175 ;  /* 0x000000af00af7308 */ /* 0x000eb00000002400 */
[----:B------:R-:W2:Y:S08]  /*8ae0*/  MUFU.TANH R162, R162 ;  /* 0x000000a200a27308 */ /* 0x000eb00000002400 */
[----:B------:R-:W2:Y:S08]  /*8af0*/  MUFU.TANH R163, R163 ;  /* 0x000000a300a37308 */ /* 0x000eb00000002400 */
[----:B------:R-:W2:Y:S08]  /*8b00*/  MUFU.TANH R166, R166 ;  /* 0x000000a600a67308 */ /* 0x000eb00000002400 */
[----:B------:R-:W2:Y:S08]  /*8b10*/  MUFU.TANH R167, R167 ;  /* 0x000000a700a77308 */ /* 0x000eb00000002400 */
[----:B------:R-:W2:Y:S01]  /*8b20*/  MUFU.TANH R154, R154 ;  /* 0x0000009a009a7308 */ /* 0x000ea20000002400 */
[----:B------:R-:W-:-:S02]  /*8b30*/  WARPGROUP.DEPBAR.LE gsb0, 0x0 ;  /* 0x00008000000079c5 */ /* 0x000fc40000010000 */
[----:B------:R-:W-:-:S05]  /*8b40*/  WARPGROUP.ARRIVE ;  /* 0x00000000000079c5 */ /* 0x000fca0000000000 */
[----:B------:R-:W2:Y:S01]  /*8b50*/  MUFU.TANH R155, R155 ;  /* 0x0000009b009b7308 */ /* 0x000ea20000002400 */
[----:B------:R-:W-:Y:S01]  /*8b60*/  HGMMA.64x256x16.F32.BF16 R24, R204, gdesc[UR4].tnspB, R24, gsb0 ;  /* 0x43e00004cc187df0 */ /* 0x000fe20008001818 */
[----:B------:R-:W-:Y:S01]  /*8b70*/  UIADD3 UR6, UR5, 0x100, URZ ;  /* 0x0000010005067890 */ /* 0x000fe2000fffe03f */
[----:B------:R-:W-:-:S05]  /*8b80*/  UMOV UR7, 0x40000040 ;  /* 0x4000004000077882 */ /* 0x000fca0000000000 */
[----:B------:R-:W2:Y:S08]  /*8b90*/  MUFU.TANH R158, R158 ;  /* 0x0000009e009e7308 */ /* 0x000eb00000002400 */
[----:B------:R-:W2:Y:S08]  /*8ba0*/  MUFU.TANH R159, R159 ;  /* 0x0000009f009f7308 */ /* 0x000eb00000002400 */
[----:B------:R-:W-:Y:S01]  /*8bb0*/  MUFU.EX2 R2, R2 ;  /* 0x0000000200027308 */ /* 0x000fe20000000800 */
[----:B------:R-:W-:-:S02]  /*8bc0*/  WARPGROUP.DEPBAR.LE gsb0, 0x0 ;  /* 0x00008000000079c5 */ /* 0x000fc40000010000 */
[----:B------:R-:W-:-:S06]  /*8bd0*/  WARPGROUP.ARRIVE ;  /* 0x00000000000079c5 */ /* 0x000fcc0000000000 */
[----:B------:R-:W-:Y:S01]  /*8be0*/  HGMMA.64x256x16.F32.BF16 R24, R200, gdesc[UR4].tnspB, R24, gsb0 ;  /* 0x43e00004c8187df0 */ /* 0x000fe20008001818 */
[----:B------:R-:W-:Y:S01]  /*8bf0*/  UIADD3 UR6, UR5, 0x180, URZ ;  /* 0x0000018005067890 */ /* 0x000fe2000fffe03f */
[----:B------:R-:W-:Y:S01]  /*8c00*/  UMOV UR7, 0x40000040 ;  /* 0x4000004000077882 */ /* 0x000fe20000000000 */
[----:B------:R-:W-:Y:S02]  /*8c10*/  WARPGROUP.DEPBAR.LE gsb0, 0x0 ;  /* 0x00008000000079c5 */ /* 0x000fe40000010000 */
[----:B------:R-:W-:-:S15]  /*8c20*/  WARPGROUP.ARRIVE ;  /* 0x00000000000079c5 */ /* 0x000fde0000000000 */
[----:B------:R-:W-:-:S08]  /*8c30*/  NOP ;  /* 0x0000000000007918 */ /* 0x000fd00000000000 */
[----:B------:R-:W-:Y:S01]  /*8c40*/  HGMMA.64x256x16.F32.BF16 R24, R196, gdesc[UR4].tnspB, R24, gsb0 ;  /* 0x43e00004c4187df0 */ /* 0x000fe20008001818 */
[----:B------:R-:W-:Y:S01]  /*8c50*/  UIADD3 UR6, UR5, 0x200, URZ ;  /* 0x0000020005067890 */ /* 0x000fe2000fffe03f */
[----:B------:R-:W-:Y:S01]  /*8c60*/  R2UR UR5, R222 ;  /* 0x00000000de0572ca */ /* 0x000fe200000e0000 */
[----:B------:R-:W-:-:S12]  /*8c70*/  UMOV UR7, 0x40000040 ;  /* 0x4000004000077882 */ /* 0x000fd80000000000 */
[----:B------:R-:W-:Y:S01]  /*8c80*/  ISETP.LT.AND P2, PT, RZ, UR5, PT ;  /* 0x00000005ff007c0c */ /* 0x000fe2000bf41270 */
[----:B------:R-:W-:Y:S02]  /*8c90*/  WARPGROUP.DEPBAR.LE gsb0, 0x0 ;  /* 0x00008000000079c5 */ /* 0x000fe40000010000 */
[----:B------:R-:W-:Y:S01]  /*8ca0*/  WARPGROUP.ARRIVE ;  /* 0x00000000000079c5 */ /* 0x000fe20000000000 */
[----:B---3--:R-:W-:Y:S01]  /*8cb0*/  FMNMX.FTZ R196, R186, R183, !PT ;  /* 0x000000b7bac47209 */ /* 0x008fe20007810000 */
[----:B------:R-:W-:-:S03]  /*8cc0*/  FMUL.FTZ R197, R4, UR11 ;  /* 0x0000000b04c57c20 */ /* 0x000fc60008410000 */
[----:B----4-:R-:W-:-:S05]  /*8cd0*/  FMNMX.FTZ R21, R189, R196, !PT ;  /* 0x000000c4bd157209 */ /* 0x010fca0007810000 */
[----:B------:R-:W-:Y:S01]  /*8ce0*/  HGMMA.64x256x16.F32.BF16 R24, R192, gdesc[UR4].tnspB, R24, gsb0 ;  /* 0x43e00004c0187df0 */ /* 0x000fe20008001818 */
[--C-:B------:R-:W-:Y:S01]  /*8cf0*/  FFMA.FTZ R183, R0, UR11, -R197.reuse ;  /* 0x0000000b00b77c23 */ /* 0x100fe200080108c5 */
[--C-:B------:R-:W-:Y:S01]  /*8d00*/  FFMA.FTZ R208, R3, UR11, -R197.reuse ;  /* 0x0000000b03d07c23 */ /* 0x100fe200080108c5 */
[----:B-----5:R-:W-:Y:S01]  /*8d10*/  FMNMX.FTZ R21, R176, R21, !PT ;  /* 0x00000015b0157209 */ /* 0x020fe20007810000 */
[--C-:B------:R-:W-:Y:S01]  /*8d20*/  FFMA.FTZ R196, R160, UR11, -R197.reuse ;  /* 0x0000000ba0c47c23 */ /* 0x100fe200080108c5 */
[--C-:B------:R-:W-:Y:S01]  /*8d30*/  FFMA.FTZ R202, R172, UR11, -R197.reuse ;  /* 0x0000000bacca7c23 */ /* 0x100fe200080108c5 */
[--C-:B------:R-:W-:Y:S01]  /*8d40*/  FFMA.FTZ R210, R187, UR11, -R197.reuse ;  /* 0x0000000bbbd27c23 */ /* 0x100fe200080108c5 */
[----:B-1----:R-:W-:Y:S01]  /*8d50*/  FMNMX.FTZ R0, R178, R21, !PT ;  /* 0x00000015b2007209 */ /* 0x002fe20007810000 */
        /* <DEDUP_REMOVED lines=15> */
[----:B0-----:R-:W-:Y:S01]  /*8e50*/  FMNMX.FTZ R3, R171, R0, !PT ;  /* 0x00000000ab037209 */ /* 0x001fe20007810000 */
[--C-:B------:R-:W-:Y:S01]  /*8e60*/  FFMA.FTZ R181, R161, UR11, -R197.reuse ;  /* 0x0000000ba1b57c23 */ /* 0x100fe200080108c5 */
[--C-:B------:R-:W-:Y:S01]  /*8e70*/  FFMA.FTZ R169, R169, UR11, -R197.reuse ;  /* 0x0000000ba9a97c23 */ /* 0x100fe200080108c5 */
[--C-:B------:R-:W-:Y:S01]  /*8e80*/  FFMA.FTZ R173, R173, UR11, -R197.reuse ;  /* 0x0000000badad7c23 */ /* 0x100fe200080108c5 */
[----:B--2---:R-:W-:Y:S01]  /*8e90*/  FMNMX.FTZ R0, R174, R3, !PT ;  /* 0x00000003ae007209 */ /* 0x004fe20007810000 */
[----:B------:R-:W-:Y:S01]  /*8ea0*/  MUFU.EX2 R210, R210 ;  /* 0x000000d200d27308 */ /* 0x000fe20000000800 */
[--C-:B------:R-:W-:Y:S01]  /*8eb0*/  FFMA.FTZ R161, R165, UR11, -R197.reuse ;  /* 0x0000000ba5a17c23 */ /* 0x100fe200080108c5 */
[----:B------:R-:W-:Y:S01]  /*8ec0*/  FFMA.FTZ R182, R182, UR11, -R197 ;  /* 0x0000000bb6b67c23 */ /* 0x000fe200080108c5 */
[----:B------:R-:W-:-:S02]  /*8ed0*/  FMNMX.FTZ R3, R175, R0, !PT ;  /* 0x00000000af037209 */ /* 0x000fc40007810000 */
[----:B------:R-:W-:Y:S01]  /*8ee0*/  MOV R165, UR4 ;  /* 0x0000000400a57c02 */ /* 0x000fe20008000f00 */
[----:B------:R-:W-:Y:S01]  /*8ef0*/  UIADD3 UR4, UR5, -0x1, URZ ;  /* 0xffffffff05047890 */ /* 0x000fe2000fffe03f */
[----:B------:R-:W-:Y:S01]  /*8f00*/  FMNMX.FTZ R0, R162, R3, !PT ;  /* 0x00000003a2007209 */ /* 0x000fe20007810000 */
[----:B------:R-:W-:Y:S01]  /*8f10*/  MUFU.EX2 R191, R191 ;  /* 0x000000bf00bf7308 */ /* 0x000fe20000000800 */
[----:B------:R-:W-:Y:S01]  /*8f20*/  R2UR UR5, R16 ;  /* 0x00000000100572ca */ /* 0x000fe200000e0000 */
[----:B------:R-:W-:Y:S01]  /*8f30*/  @!P1 VIADD R165, R165, 0x38860 ;  /* 0x00038860a5a59836 */ /* 0x000fe20000000000 */
[----:B------:R-:W-:Y:S01]  /*8f40*/  FMNMX.FTZ R3, R163, R0, !PT ;  /* 0x00000000a3037209 */ /* 0x000fe20007810000 */
[----:B------:R-:W-:-:S03]  /*8f50*/  IMAD.U32 R222, RZ, RZ, UR4 ;  /* 0x00000004ffde7e24 */ /* 0x000fc6000f8e00ff */
[----:B------:R-:W-:Y:S01]  /*8f60*/  FMNMX.FTZ R0, R166, R3, !PT ;  /* 0x00000003a6007209 */ /* 0x000fe20007810000 */
[----:B------:R-:W-:Y:S01]  /*8f70*/  MUFU.EX2 R204, R204 ;  /* 0x000000cc00cc7308 */ /* 0x000fe20000000800 */
[----:B------:R-:W-:Y:S02]  /*8f80*/  @!P1 PRMT R165, RZ, 0x654, R165 ;  /* 0x00000654ffa59816 */ /* 0x000fe400000000a5 */
[----:B------:R-:W-:-:S03]  /*8f90*/  FMNMX.FTZ R3, R167, R0, !PT ;  /* 0x00000000a7037209 */ /* 0x000fc60007810000 */
[----:B------:R-:W-:Y:S01]  /*8fa0*/  IMAD.U32 R232, RZ, RZ, UR5 ;  /* 0x00000005ffe87e24 */ /* 0x000fe2000f8e00ff */
[----:B------:R-:W-:Y:S01]  /*8fb0*/  FMNMX.FTZ R0, R154, R3, !PT ;  /* 0x000000039a007209 */ /* 0x000fe20007810000 */
[----:B------:R-:W-:Y:S03]  /*8fc0*/  MUFU.EX2 R187, R187 ;  /* 0x000000bb00bb7308 */ /* 0x000fe60000000800 */
[----:B------:R-:W-:-:S04]  /*8fd0*/  FMNMX.FTZ R3, R155, R0, !PT ;  /* 0x000000009b037209 */ /* 0x000fc80007810000 */
[----:B------:R-:W-:Y:S01]  /*8fe0*/  FMNMX.FTZ R0, R158, R3, !PT ;  /* 0x000000039e007209 */ /* 0x000fe20007810000 */
[----:B------:R-:W-:Y:S03]  /*8ff0*/  MUFU.EX2 R206, R206 ;  /* 0x000000ce00ce7308 */ /* 0x000fe60000000800 */
[----:B------:R-:W-:-:S05]  /*9000*/  FMNMX.FTZ R0, R159, R0, !PT ;  /* 0x000000009f007209 */ /* 0x000fca0007810000 */
[----:B------:R-:W0:Y:S01]  /*9010*/  SHFL.BFLY PT, R3, R0, 0x2, 0x1f ;  /* 0x0c401f0000037f89 */ /* 0x000e2200000e0000 */
[----:B------:R-:W-:Y:S08]  /*9020*/  MUFU.EX2 R177, R177 ;  /* 0x000000b100b17308 */ /* 0x000ff00000000800 */
[----:B------:R-:W-:Y:S08]  /*9030*/  MUFU.EX2 R200, R200 ;  /* 0x000000c800c87308 */ /* 0x000ff00000000800 */
[----:B------:R-:W-:Y:S01]  /*9040*/  MUFU.EX2 R169, R169 ;  /* 0x000000a900a97308 */ /* 0x000fe20000000800 */
[----:B0-----:R-:W-:-:S07]  /*9050*/  FMNMX.FTZ R3, R0, R3, !PT ;  /* 0x0000000300037209 */ /* 0x001fce0007810000 */
[----:B------:R-:W-:Y:S01]  /*9060*/  MUFU.EX2 R202, R202 ;  /* 0x000000ca00ca7308 */ /* 0x000fe20000000800 */
[----:B------:R-:W0:Y:S07]  /*9070*/  SHFL.BFLY PT, R0, R3, 0x1, 0x1f ;  /* 0x0c201f0003007f89 */ /* 0x000e2e00000e0000 */
[----:B------:R-:W-:Y:S08]  /*9080*/  MUFU.EX2 R173, R173 ;  /* 0x000000ad00ad7308 */ /* 0x000ff00000000800 */
[----:B------:R-:W-:Y:S08]  /*9090*/  MUFU.EX2 R196, R196 ;  /* 0x000000c400c47308 */ /* 0x000ff00000000800 */
[----:B------:R-:W-:Y:S01]  /*90a0*/  MUFU.EX2 R181, R181 ;  /* 0x000000b500b57308 */ /* 0x000fe20000000800 */
[----:B0-----:R-:W-:-:S07]  /*90b0*/  FMNMX.FTZ R3, R3, R0, !PT ;  /* 0x0000000003037209 */ /* 0x001fce0007810000 */
[----:B------:R-:W-:Y:S01]  /*90c0*/  MUFU.EX2 R198, R198 ;  /* 0x000000c600c67308 */ /* 0x000fe20000000800 */
[C---:B------:R-:W-:Y:S01]  /*90d0*/  FADD.FTZ R0, -R3.reuse, R20 ;  /* 0x0000001403007221 */ /* 0x040fe20000010100 */
[----:B------:R-:W-:-:S03]  /*90e0*/  FMUL.FTZ R156, R3, UR11 ;  /* 0x0000000b039c7c20 */ /* 0x000fc60008410000 */
[----:B------:R-:W-:Y:S01]  /*90f0*/  FMUL.FTZ R0, R0, UR11 ;  /* 0x0000000b00007c20 */ /* 0x000fe20008410000 */
[--C-:B------:R-:W-:Y:S01]  /*9100*/  FFMA.FTZ R209, R185, UR11, -R156.reuse ;  /* 0x0000000bb9d17c23 */ /* 0x100fe2000801089c */
[--C-:B------:R-:W-:Y:S01]  /*9110*/  FFMA.FTZ R160, R184, UR11, -R156.reuse ;  /* 0x0000000bb8a07c23 */ /* 0x100fe2000801089c */
[--C-:B------:R-:W-:Y:S01]  /*9120*/  FFMA.FTZ R172, R157, UR11, -R156.reuse ;  /* 0x0000000b9dac7c23 */ /* 0x100fe2000801089c */
[--C-:B------:R-:W-:Y:S01]  /*9130*/  FFMA.FTZ R211, R186, UR11, -R156.reuse ;  /* 0x0000000bbad37c23 */ /* 0x100fe2000801089c */
[----:B------:R-:W-:Y:S01]  /*9140*/  IMAD.U32 R157, RZ, RZ, UR10 ;  /* 0x0000000aff9d7e24 */ /* 0x000fe2000f8e00ff */
[----:B------:R-:W-:Y:S01]  /*9150*/  MUFU.EX2 R0, R0 ;  /* 0x0000000000007308 */ /* 0x000fe20000000800 */
[--C-:B------:R-:W-:Y:S01]  /*9160*/  FFMA.FTZ R164, R189, UR11, -R156.reuse ;  /* 0x0000000bbda47c23 */ /* 0x100fe2000801089c */
[--C-:B------:R-:W-:Y:S01]  /*9170*/  FFMA.FTZ R205, R176, UR11, -R156.reuse ;  /* 0x0000000bb0cd7c23 */ /* 0x100fe2000801089c */
[----:B------:R-:W-:Y:S02]  /*9180*/  @!P1 VIADD R157, R157, 0x38840 ;  /* 0x000388409d9d9836 */ /* 0x000fe40000000000 */
[--C-:B------:R-:W-:Y:S01]  /*9190*/  FFMA.FTZ R168, R178, UR11, -R156.reuse ;  /* 0x0000000bb2a87c23 */ /* 0x100fe2000801089c */
[--C-:B------:R-:W-:Y:S01]  /*91a0*/  FFMA.FTZ R207, R179, UR11, -R156.reuse ;  /* 0x0000000bb3cf7c23 */ /* 0x100fe2000801089c */
[--C-:B------:R-:W-:Y:S01]  /*91b0*/  FFMA.FTZ R197, R162, UR11, -R156.reuse ;  /* 0x0000000ba2c57c23 */ /* 0x100fe2000801089c */
[--C-:B------:R-:W-:Y:S01]  /*91c0*/  FFMA.FTZ R201, R170, UR11, -R156.reuse ;  /* 0x0000000baac97c23 */ /* 0x100fe2000801089c */
[----:B------:R-:W0:Y:S01]  /*91d0*/  MUFU.EX2 R209, R209 ;  /* 0x000000d100d17308 */ /* 0x000e220000000800 */
[----:B------:R-:W-:Y:S01]  /*91e0*/  @!P1 PRMT R157, RZ, 0x654, R157 ;  /* 0x00000654ff9d9816 */ /* 0x000fe2000000009d */
[--C-:B------:R-:W-:Y:S01]  /*91f0*/  FFMA.FTZ R170, R171, UR11, -R156.reuse ;  /* 0x0000000babaa7c23 */ /* 0x100fe2000801089c */
[--C-:B------:R-:W-:Y:S01]  /*9200*/  FFMA.FTZ R199, R166, UR11, -R156.reuse ;  /* 0x0000000ba6c77c23 */ /* 0x100fe2000801089c */
[--C-:B------:R-:W-:Y:S01]  /*9210*/  FFMA.FTZ R203, R174, UR11, -R156.reuse ;  /* 0x0000000baecb7c23 */ /* 0x100fe2000801089c */
[--C-:B------:R-:W-:Y:S01]  /*9220*/  FFMA.FTZ R174, R175, UR11, -R156.reuse ;  /* 0x0000000bafae7c23 */ /* 0x100fe2000801089c */
[--C-:B------:R-:W-:Y:S01]  /*9230*/  FFMA.FTZ R167, R167, UR11, -R156.reuse ;  /* 0x0000000ba7a77c23 */ /* 0x100fe2000801089c */
[--C-:B------:R-:W-:Y:S01]  /*9240*/  FFMA.FTZ R155, R155, UR11, -R156.reuse ;  /* 0x0000000b9b9b7c23 */ /* 0x100fe2000801089c */
[----:B------:R-:W1:Y:S01]  /*9250*/  MUFU.EX2 R160, R160 ;  /* 0x000000a000a07308 */ /* 0x000e620000000800 */
[----:B------:R-:W-:-:S07]  /*9260*/  FFMA.FTZ R158, R158, UR11, -R156 ;  /* 0x0000000b9e9e7c23 */ /* 0x000fce000801089c */
[----:B------:R-:W2:Y:S01]  /*9270*/  MUFU.EX2 R211, R211 ;  /* 0x000000d300d37308 */ /* 0x000ea20000000800 */
[----:B0-----:R-:W-:-:S07]  /*9280*/  FFMA.FTZ R5, R0, R5, R209 ;  /* 0x0000000500057223 */ /* 0x001fce00000100d1 */
[----:B------:R-:W0:Y:S01]  /*9290*/  MUFU.EX2 R164, R164 ;  /* 0x000000a400a47308 */ /* 0x000e220000000800 */
[C---:B-1----:R-:W-:Y:S01]  /*92a0*/  FADD.FTZ R162, R160.reuse, R5 ;  /* 0x00000005a0a27221 */ /* 0x042fe20000010000 */
[----:B------:R-:W-:-:S06]  /*92b0*/  F2FP.BF16.F32.PACK_AB R209, R160, R209 ;  /* 0x000000d1a0d1723e */ /* 0x000fcc00000010ff */
[----:B------:R-:W1:Y:S01]  /*92c0*/  MUFU.EX2 R205, R205 ;  /* 0x000000cd00cd7308 */ /* 0x000e620000000800 */
[----:B--2---:R-:W-:-:S07]  /*92d0*/  FADD.FTZ R5, R211, R162 ;  /* 0x000000a2d3057221 */ /* 0x004fce0000010000 */
[----:B------:R-:W2:Y:S01]  /*92e0*/  MUFU.EX2 R168, R168 ;  /* 0x000000a800a87308 */ /* 0x000ea20000000800 */
[----:B0-----:R-:W-:Y:S01]  /*92f0*/  FADD.FTZ R162, R164, R5 ;  /* 0x00000005a4a27221 */ /* 0x001fe20000010000 */
[----:B------:R-:W-:Y:S01]  /*9300*/  FFMA.FTZ R5, R154, UR11, -R156 ;  /* 0x0000000b9a057c23 */ /* 0x000fe2000801089c */
[----:B------:R-:W-:-:S05]  /*9310*/  F2FP.BF16.F32.PACK_AB R211, R164, R211 ;  /* 0x000000d3a4d3723e */ /* 0x000fca00000010ff */
[----:B------:R-:W-:Y:S08]  /*9320*/  MUFU.EX2 R207, R207 ;  /* 0x000000cf00cf7308 */ /* 0x000ff00000000800 */
        /* <DEDUP_REMOVED lines=8> */
[----:B------:R-:W-:Y:S01]  /*93b0*/  MUFU.EX2 R21, R21 ;  /* 0x0000001500157308 */ /* 0x000fe20000000800 */
[----:B------:R-:W-:-:S02]  /*93c0*/  WARPGROUP.DEPBAR.LE gsb0, 0x0 ;  /* 0x00008000000079c5 */ /* 0x000fc40000010000 */
[----:B------:R0:W-:Y:S05]  /*93d0*/  @!P1 SYNCS.ARRIVE.TRANS64.RED.A1T0 RZ, [R157+URZ], RZ ;  /* 0x000000ff9dff99a7 */ /* 0x0001ea000810043f */
[----:B------:R-:W-:Y:S01]  /*93e0*/  MUFU.EX2 R164, R5 ;  /* 0x0000000500a47308 */ /* 0x000fe20000000800 */
[----:B0-----:R-:W-:Y:S01]  /*93f0*/  FFMA.FTZ R157, R2, R14, R183 ;  /* 0x0000000e029d7223 */ /* 0x001fe200000100b7 */
[--C-:B------:R-:W-:Y:S01]  /*9400*/  FFMA.FTZ R14, R163, UR11, -R156.reuse ;  /* 0x0000000ba30e7c23 */ /* 0x100fe2000801089c */
[----:B------:R-:W-:-:S05]  /*9410*/  FFMA.FTZ R156, R159, UR11, -R156 ;  /* 0x0000000b9f9c7c23 */ /* 0x000fca000801089c */
[----:B------:R-:W0:Y:S01]  /*9420*/  MUFU.EX2 R152, R152 ;  /* 0x0000009800987308 */ /* 0x000e220000000800 */
[C---:B------:R-:W-:Y:S01]  /*9430*/  FADD.FTZ R157, R208.reuse, R157 ;  /* 0x0000009dd09d7221 */ /* 0x040fe20000010000 */
[----:B------:R3:W-:Y:S01]  /*9440*/  @!P1 SYNCS.ARRIVE.TRANS64.RED.A1T0 RZ, [R165+URZ], RZ ;  /* 0x000000ffa5ff99a7 */ /* 0x0007e2000810043f */
[----:B------:R-:W-:Y:S02]  /*9450*/  F2FP.BF16.F32.PACK_AB R208, R208, R183 ;  /* 0x000000b7d0d0723e */ /* 0x000fe400000010ff */
[----:B------:R-:W-:Y:S01]  /*9460*/  FADD.FTZ R176, R210, R157 ;  /* 0x0000009dd2b07221 */ /* 0x000fe20000010000 */
[C---:B------:R-:W-:Y:S02]  /*9470*/  F2FP.BF16.F32.PACK_AB R210, R191.reuse, R210 ;  /* 0x000000d2bfd2723e */ /* 0x040fe400000010ff */
[----:B------:R-:W4:Y:S01]  /*9480*/  MUFU.EX2 R14, R14 ;  /* 0x0000000e000e7308 */ /* 0x000f220000000800 */
[----:B------:R-:W-:-:S04]  /*9490*/  FADD.FTZ R157, R191, R176 ;  /* 0x000000b0bf9d7221 */ /* 0x000fc80000010000 */
[----:B------:R-:W-:Y:S01]  /*94a0*/  FADD.FTZ R166, R204, R157 ;  /* 0x0000009dcca67221 */ /* 0x000fe20000010000 */
[----:B-1----:R-:W-:Y:S01]  /*94b0*/  FADD.FTZ R157, R205, R162 ;  /* 0x000000a2cd9d7221 */ /* 0x002fe20000010000 */
[C---:B------:R-:W-:Y:S01]  /*94c0*/  F2FP.BF16.F32.PACK_AB R204, R187.reuse, R204 ;  /* 0x000000ccbbcc723e */ /* 0x040fe200000010ff */
[----:B------:R-:W-:Y:S01]  /*94d0*/  MUFU.EX2 R193, R155 ;  /* 0x0000009b00c17308 */ /* 0x000fe20000000800 */
[----:B------:R-:W-:Y:S01]  /*94e0*/  FADD.FTZ R163, R187, R166 ;  /* 0x000000a6bba37221 */ /* 0x000fe20000010000 */
[----:B--2---:R-:W-:Y:S01]  /*94f0*/  FADD.FTZ R154, R168, R157 ;  /* 0x0000009da89a7221 */ /* 0x004fe20000010000 */
[----:B0-----:R-:W-:Y:S02]  /*9500*/  F2FP.BF16.F32.PACK_AB R192, R152, R21 ;  /* 0x0000001598c0723e */ /* 0x001fe400000010ff */
[----:B------:R-:W-:Y:S01]  /*9510*/  FADD.FTZ R162, R206, R163 ;  /* 0x000000a3cea27221 */ /* 0x000fe20000010000 */
[----:B------:R-:W-:Y:S01]  /*9520*/  FADD.FTZ R157, R207, R154 ;  /* 0x0000009acf9d7221 */ /* 0x000fe20000010000 */
[----:B------:R-:W-:Y:S01]  /*9530*/  F2FP.BF16.F32.PACK_AB R205, R168, R205 ;  /* 0x000000cda8cd723e */ /* 0x000fe200000010ff */
[----:B------:R-:W0:Y:S01]  /*9540*/  MUFU.EX2 R154, R167 ;  /* 0x000000a7009a7308 */ /* 0x000e220000000800 */
[C---:B------:R-:W-:Y:S01]  /*9550*/  FADD.FTZ R159, R177.reuse, R162 ;  /* 0x000000a2b19f7221 */ /* 0x040fe20000010000 */
[----:B------:R-:W-:Y:S01]  /*9560*/  FADD.FTZ R162, R172, R157 ;  /* 0x0000009daca27221 */ /* 0x000fe20000010000 */
[----:B------:R-:W-:-:S02]  /*9570*/  F2FP.BF16.F32.PACK_AB R206, R177, R206 ;  /* 0x000000ceb1ce723e */ /* 0x000fc400000010ff */
[----:B------:R-:W-:Y:S01]  /*9580*/  FADD.FTZ R166, R200, R159 ;  /* 0x0000009fc8a67221 */ /* 0x000fe20000010000 */
[----:B------:R-:W-:Y:S01]  /*9590*/  FADD.FTZ R157, R201, R162 ;  /* 0x000000a2c99d7221 */ /* 0x000fe20000010000 */
[----:B------:R-:W-:Y:S01]  /*95a0*/  F2FP.BF16.F32.PACK_AB R207, R172, R207 ;  /* 0x000000cfaccf723e */ /* 0x000fe200000010ff */
[----:B------:R-:W-:Y:S01]  /*95b0*/  MUFU.EX2 R153, R153 ;  /* 0x0000009900997308 */ /* 0x000fe20000000800 */
[C---:B------:R-:W-:Y:S01]  /*95c0*/  FADD.FTZ R159, R169.reuse, R166 ;  /* 0x000000a6a99f7221 */ /* 0x040fe20000010000 */
[----:B------:R-:W-:Y:S01]  /*95d0*/  FADD.FTZ R160, R170, R157 ;  /* 0x0000009daaa07221 */ /* 0x000fe20000010000 */
[----:B------:R-:W-:Y:S02]  /*95e0*/  F2FP.BF16.F32.PACK_AB R200, R169, R200 ;  /* 0x000000c8a9c8723e */ /* 0x000fe400000010ff */
[----:B------:R-:W-:Y:S01]  /*95f0*/  FADD.FTZ R162, R202, R159 ;  /* 0x0000009fcaa27221 */ /* 0x000fe20000010000 */
[----:B------:R-:W-:Y:S01]  /*9600*/  FADD.FTZ R157, R203, R160 ;  /* 0x000000a0cb9d7221 */ /* 0x000fe20000010000 */
[----:B------:R-:W-:Y:S01]  /*9610*/  F2FP.BF16.F32.PACK_AB R201, R170, R201 ;  /* 0x000000c9aac9723e */ /* 0x000fe200000010ff */
[----:B------:R-:W-:Y:S01]  /*9620*/  MUFU.EX2 R158, R158 ;  /* 0x0000009e009e7308 */ /* 0x000fe20000000800 */
[C---:B------:R-:W-:Y:S01]  /*9630*/  FADD.FTZ R159, R173.reuse, R162 ;  /* 0x000000a2ad9f7221 */ /* 0x040fe20000010000 */
[----:B------:R-:W-:Y:S01]  /*9640*/  FADD.FTZ R160, R174, R157 ;  /* 0x0000009daea07221 */ /* 0x000fe20000010000 */
[----:B------:R-:W-:-:S02]  /*9650*/  F2FP.BF16.F32.PACK_AB R202, R173, R202 ;  /* 0x000000caadca723e */ /* 0x000fc400000010ff */
[----:B------:R-:W-:Y:S01]  /*9660*/  FADD.FTZ R162, R196, R159 ;  /* 0x0000009fc4a27221 */ /* 0x000fe20000010000 */
[----:B------:R-:W-:Y:S01]  /*9670*/  FADD.FTZ R5, R197, R160 ;  /* 0x000000a0c5057221 */ /* 0x000fe20000010000 */
[C---:B----4-:R-:W-:Y:S01]  /*9680*/  F2FP.BF16.F32.PACK_AB R197, R14.reuse, R197 ;  /* 0x000000c50ec5723e */ /* 0x050fe200000010ff */
[----:B------:R-:W1:Y:S01]  /*9690*/  MUFU.EX2 R20, R182 ;  /* 0x000000b600147308 */ /* 0x000e620000000800 */
[----:B------:R-:W-:Y:S01]  /*96a0*/  FADD.FTZ R157, R181, R162 ;  /* 0x000000a2b59d7221 */ /* 0x000fe20000010000 */
[----:B------:R-:W-:Y:S01]  /*96b0*/  FADD.FTZ R160, R14, R5 ;  /* 0x000000050ea07221 */ /* 0x000fe20000010000 */
[----:B------:R-:W-:Y:S02]  /*96c0*/  F2FP.BF16.F32.PACK_AB R203, R174, R203 ;  /* 0x000000cbaecb723e */ /* 0x000fe400000010ff */
[----:B------:R-:W-:Y:S01]  /*96d0*/  FADD.FTZ R162, R198, R157 ;  /* 0x0000009dc6a27221 */ /* 0x000fe20000010000 */
[----:B------:R-:W-:Y:S01]  /*96e0*/  FADD.FTZ R5, R199, R160 ;  /* 0x000000a0c7057221 */ /* 0x000fe20000010000 */
[----:B------:R-:W-:Y:S01]  /*96f0*/  F2FP.BF16.F32.PACK_AB R196, R181, R196 ;  /* 0x000000c4b5c4723e */ /* 0x000fe200000010ff */
[----:B------:R-:W2:Y:S01]  /*9700*/  MUFU.EX2 R156, R156 ;  /* 0x0000009c009c7308 */ /* 0x000ea20000000800 */
[C---:B------:R-:W-:Y:S01]  /*9710*/  FADD.FTZ R162, R161.reuse, R162 ;  /* 0x000000a2a1a27221 */ /* 0x040fe20000010000 */
[----:B0-----:R-:W-:Y:S01]  /*9720*/  FADD.FTZ R5, R154, R5 ;  /* 0x000000059a057221 */ /* 0x001fe20000010000 */
[----:B------:R-:W-:-:S02]  /*9730*/  F2FP.BF16.F32.PACK_AB R198, R161, R198 ;  /* 0x000000c6a1c6723e */ /* 0x000fc400000010ff */
[----:B------:R-:W-:Y:S01]  /*9740*/  FADD.FTZ R155, R21, R162 ;  /* 0x000000a2159b7221 */ /* 0x000fe20000010000 */
[----:B------:R-:W-:Y:S01]  /*9750*/  FADD.FTZ R5, R164, R5 ;  /* 0x00000005a4057221 */ /* 0x000fe20000010000 */
[----:B------:R-:W-:Y:S02]  /*9760*/  F2FP.BF16.F32.PACK_AB R199, R154, R199 ;  /* 0x000000c79ac7723e */ /* 0x000fe400000010ff */
[----:B------:R-:W-:Y:S01]  /*9770*/  FADD.FTZ R14, R152, R155 ;  /* 0x0000009b980e7221 */ /* 0x000fe20000010000 */
[----:B------:R-:W-:Y:S01]  /*9780*/  FADD.FTZ R5, R193, R5 ;  /* 0x00000005c1057221 */ /* 0x000fe20000010000 */
[----:B-1----:R-:W-:Y:S02]  /*9790*/  F2FP.BF16.F32.PACK_AB R194, R20, R153 ;  /* 0x0000009914c2723e */ /* 0x002fe400000010ff */
[----:B------:R-:W-:Y:S01]  /*97a0*/  FADD.FTZ R21, R153, R14 ;  /* 0x0000000e99157221 */ /* 0x000fe20000010000 */
[----:B------:R-:W-:Y:S01]  /*97b0*/  FADD.FTZ R5, R158, R5 ;  /* 0x000000059e057221 */ /* 0x000fe20000010000 */
[----:B------:R-:W-:-:S02]  /*97c0*/  F2FP.BF16.F32.PACK_AB R193, R193, R164 ;  /* 0x000000a4c1c1723e */ /* 0x000fc400000010ff */
[----:B------:R-:W-:Y:S01]  /*97d0*/  FADD.FTZ R14, R20, R21 ;  /* 0x00000015140e7221 */ /* 0x000fe20000010000 */
[C---:B--2---:R-:W-:Y:S01]  /*97e0*/  FADD.FTZ R5, R156.reuse, R5 ;  /* 0x000000059c057221 */ /* 0x044fe20000010000 */
[----:B------:R-:W-:Y:S01]  /*97f0*/  F2FP.BF16.F32.PACK_AB R195, R156, R158 ;  /* 0x0000009e9cc3723e */ /* 0x000fe200000010ff */
[----:B------:R-:W-:Y:S02]  /*9800*/  IMAD.MOV.U32 R20, RZ, RZ, R3 ;  /* 0x000000ffff147224 */ /* 0x000fe400078e0003 */
[----:B------:R-:W-:Y:S01]  /*9810*/  IMAD.MOV.U32 R21, RZ, RZ, R4 ;  /* 0x000000ffff157224 */ /* 0x000fe200078e0004 */
[----:B---3--:R-:W-:Y:S06]  /*9820*/  @P2 BRA `(.L_x_24) ;  /* 0xffffffc000342947 */ /* 0x008fec000383ffff */
.L_x_15:
[----:B------:R-:W-:Y:S06]  /*9830*/  BAR.ARV 0x8, 0x180 ;  /* 0x0206000000007b1d */ /* 0x000fec0000002000 */
        /* <DEDUP_REMOVED lines=128> */
[----:B------:R-:W-:Y:S06]  /*a040*/  @!P0 BRA `(.L_x_25) ;  /* 0x0000000000048947 */ /* 0x000fec0003800000 */
[----:B------:R-:W-:Y:S01]  /*a050*/  BPT.TRAP 0x1 ;  /* 0x000000040000795c */ /* 0x000fe20000300000 */
.L_x_25:
[----:B------:R-:W0:Y:S01]  /*a060*/  S2UR UR5, SR_CgaCtaId ;  /* 0x00000000000579c3 */ /* 0x000e220000008800 */
[----:B------:R-:W-:Y:S01]  /*a070*/  R2UR UR6, R16 ;  /* 0x00000000100672ca */ /* 0x000fe200000e0000 */
[----:B------:R-:W-:-:S12]  /*a080*/  UMOV UR4, 0x400 ;  /* 0x0000040000047882 */ /* 0x000fd80000000000 */
[----:B------:R-:W-:-:S05]  /*a090*/  IMAD.U32 R0, RZ, RZ, UR6 ;  /* 0x00000006ff007e24 */ /* 0x000fca000f8e00ff */
[----:B------:R-:W-:Y:S01]  /*a0a0*/  SHF.L.U32 R0, R0, 0x1f, RZ ;  /* 0x0000001f00007819 */ /* 0x000fe200000006ff */
[----:B0-----:R-:W-:-:S04]  /*a0b0*/  ULEA UR4, UR5, UR4, 0x18 ;  /* 0x0000000405047291 */ /* 0x001fc8000f8ec03f */
[----:B------:R-:W-:-:S09]  /*a0c0*/  ULEA UR12, UR60, UR4, 0x3 ;  /* 0x000000043c0c7291 */ /* 0x000fd2000f8e183f */
[----:B------:R0:W1:Y:S01]  /*a0d0*/  SYNCS.PHASECHK.TRANS64.TRYWAIT P2, [UR12+0x38850], R0 ;  /* 0x03885000ff0075a7 */ /* 0x000062000804014c */
[----:B------:R-:W-:Y:S05]  /*a0e0*/  @!P0 BRA `(.L_x_26) ;  /* 0x0000000000048947 */ /* 0x000fea0003800000 */
[----:B------:R-:W-:Y:S01]  /*a0f0*/  BPT.TRAP 0x1 ;  /* 0x000000040000795c */ /* 0x000fe20000300000 */
.L_x_26:
[----:B-1----:R-:W-:Y:S05]  /*a100*/  @P2 BRA `(.L_x_27) ;  /* 0x0000000000082947 */ /* 0x002fea0003800000 */
[----:B------:R-:W1:Y:S02]  /*a110*/  SYNCS.PHASECHK.TRANS64.TRYWAIT P0, [UR12+0x38850], R0 ;  /* 0x03885000ff0075a7 */ /* 0x000e64000800014c */
[----:B-1----:R-:W-:Y:S05]  /*a120*/  @!P0 BRA `(.L_x_28) ;  /* 0x0000007800b88947 */ /* 0x002fea0003800000 */
.L_x_27:
[----:B------:R-:W-:Y:S01]  /*a130*/  UIADD3 UR5, UR4, 0x400, URZ ;  /* 0x0000040004057890 */ /* 0x000fe2000fffe03f */
[----:B------:R-:W-:Y:S01]  /*a140*/  WARPGROUP.ARRIVE ;  /* 0x00000000000079c5 */ /* 0x000fe20000000000 */
[----:B------:R-:W-:Y:S01]  /*a150*/  UMOV UR7, 0x40000040 ;  /* 0x4000004000077882 */ /* 0x000fe20000000000 */
[----:B01----:R-:W0:Y:S01]  /*a160*/  SHFL.BFLY PT, R0, R5, 0x2, 0x1f ;  /* 0x0c401f0005007f89 */ /* 0x003e2200000e0000 */
[----:B------:R-:W-:Y:S01]  /*a170*/  USHF.R.U32.HI UR5, URZ, 0x4, UR5 ;  /* 0x000000043f057899 */ /* 0x000fe20008011605 */
[----:B------:R-:W-:Y:S01]  /*a180*/  IMAD R155, R213, 0x40, R17 ;  /* 0x00000040d59b7824 */ /* 0x000fe200078e0211 */
[----:B------:R-:W-:Y:S01]  /*a190*/  R2UR UR13, R215 ;  /* 0x00000000d70d72ca */ /* 0x000fe200000e0000 */
[----:B------:R-:W1:Y:S01]  /*a1a0*/  SHFL.BFLY PT, R7, R14, 0x2, 0x1f ;  /* 0x0c401f000e077f89 */ /* 0x000e6200000e0000 */
[----:B------:R-:W-:Y:S01]  /*a1b0*/  ULOP3.LUT UR5, UR5, 0x3fff, URZ, 0xc0, !UPT ;  /* 0x00003fff05057892 */ /* 0x000fe2000f8ec03f */
[----:B------:R-:W-:Y:S01]  /*a1c0*/  IMAD.MOV.U32 R6, RZ, RZ, RZ ;  /* 0x000000ffff067224 */ /* 0x000fe200078e00ff */
[----:B------:R-:W-:Y:S01]  /*a1d0*/  R2UR UR14, R216 ;  /* 0x00000000d80e72ca */ /* 0x000fe200000e0000 */
[----:B------:R-:W-:Y:S01]  /*a1e0*/  IMAD.U32 R13, RZ, RZ, UR11 ;  /* 0x0000000bff0d7e24 */ /* 0x000fe2000f8e00ff */
[----:B------:R-:W-:Y:S01]  /*a1f0*/  ULOP3.LUT UR5, UR5, 0x2800000, URZ, 0xfc, !UPT ;  /* 0x0280000005057892 */ /* 0x000fe2000f8efc3f */
[----:B------:R-:W-:-:S03]  /*a200*/  ULDC UR10, c[0x0][0xc44] ;  /* 0x00031100000a7ab9 */ /* 0x000fc60000000800 */
[----:B------:R-:W-:-:S07]  /*a210*/  UIMAD UR8, UR60, 0xa00, UR5 ;  /* 0x00000a003c0878a4 */ /* 0x000fce000f8e0205 */
[----:B------:R-:W-:Y:S01]  /*a220*/  UMOV UR6, UR8 ;  /* 0x0000000800067c82 */ /* 0x000fe20008000000 */
[----:B------:R-:W2:Y:S02]  /*a230*/  S2UR UR5, SR_SWINHI ;  /* 0x00000000000579c3 */ /* 0x000ea40000002f00 */
[----:B--2---:R-:W-:Y:S01]  /*a240*/  HGMMA.64x256x16.F32.BF16 R24, R208, gdesc[UR4].tnspB, R24, gsb0 ;  /* 0x43e00004d0187df0 */ /* 0x004fe20008001818 */
[----:B------:R-:W-:Y:S01]  /*a250*/  UIADD3 UR6, UR8, 0x80, URZ ;  /* 0x0000008008067890 */ /* 0x000fe2000fffe03f */
[----:B0-----:R-:W-:Y:S01]  /*a260*/  FADD.FTZ R2, R0, R5 ;  /* 0x0000000500027221 */ /* 0x001fe20000010000 */
[----:B------:R-:W-:Y:S01]  /*a270*/  UMOV UR7, 0x40000040 ;  /* 0x4000004000077882 */ /* 0x000fe20000000000 */
[----:B------:R-:W-:Y:S02]  /*a280*/  IMAD.MOV.U32 R5, RZ, RZ, RZ ;  /* 0x000000ffff057224 */ /* 0x000fe400078e00ff */
[----:B-1----:R-:W-:Y:S01]  /*a290*/  FADD.FTZ R7, R7, R14 ;  /* 0x0000000e07077221 */ /* 0x002fe20000010000 */
[----:B------:R-:W0:Y:S04]  /*a2a0*/  SHFL.BFLY PT, R9, R2, 0x1, 0x1f ;  /* 0x0c201f0002097f89 */ /* 0x000e2800000e0000 */
[----:B------:R-:W1:Y:S01]  /*a2b0*/  SHFL.BFLY PT, R0, R7, 0x1, 0x1f ;  /* 0x0c201f0007007f89 */ /* 0x000e6200000e0000 */
[----:B0-----:R-:W-:Y:S01]  /*a2c0*/  FADD.FTZ R11, R2, R9 ;  /* 0x00000009020b7221 */ /* 0x001fe20000010000 */
[----:B------:R-:W-:-:S02]  /*a2d0*/  IMAD.MOV.U32 R2, RZ, RZ, -0x800000 ;  /* 0xff800000ff027424 */ /* 0x000fc400078e00ff */
[----:B-1----:R-:W-:Y:S02]  /*a2e0*/  FADD.FTZ R10, R7, R0 ;  /* 0x00000000070a7221 */ /* 0x002fe40000010000 */
[----:B------:R-:W-:Y:S01]  /*a2f0*/  FSETP.NE.FTZ.AND P2, PT, R11, RZ, PT ;  /* 0x000000ff0b00720b */ /* 0x000fe20003f55000 */
[----:B------:R-:W-:Y:S02]  /*a300*/  IMAD.U32 R7, RZ, RZ, UR11 ;  /* 0x0000000bff077e24 */ /* 0x000fe4000f8e00ff */
[----:B------:R-:W-:Y:S01]  /*a310*/  IMAD.MOV.U32 R0, RZ, RZ, -0x800000 ;  /* 0xff800000ff007424 */ /* 0x000fe200078e00ff */
[----:B------:R-:W-:-:S09]  /*a320*/  FSETP.NE.FTZ.AND P0, PT, R10, RZ, PT ;  /* 0x000000ff0a00720b */ /* 0x000fd20003f15000 */
[----:B------:R-:W0:Y:S01]  /*a330*/  @P2 MUFU.LG2 R9, R11 ;  /* 0x0000000b00092308 */ /* 0x000e220000000c00 */
[----:B------:R-:W-:-:S03]  /*a340*/  @P2 FMUL.FTZ R13, R13, 0.69314718246459960938 ;  /* 0x3f3172180d0d2820 */ /* 0x000fc60000410000 */
[----:B------:R-:W-:-:S04]  /*a350*/  @P0 FMUL.FTZ R7, R7, 0.69314718246459960938 ;  /* 0x3f31721807070820 */ /* 0x000fc80000410000 */
[----:B------:R-:W1:Y:S08]  /*a360*/  @P0 MUFU.LG2 R8, R10 ;  /* 0x0000000a00080308 */ /* 0x000e700000000c00 */
[----:B------:R0:W2:Y:S08]  /*a370*/  @P0 MUFU.RCP R6, R10 ;  /* 0x0000000a00060308 */ /* 0x0000b00000001000 */
[----:B------:R3:W4:Y:S01]  /*a380*/  @P2 MUFU.RCP R5, R11 ;  /* 0x0000000b00052308 */ /* 0x0007220000001000 */
[----:B0-----:R-:W-:Y:S01]  /*a390*/  @P2 FMUL.FTZ R10, R9, 0.69314718246459960938 ;  /* 0x3f317218090a2820 */ /* 0x001fe20000410000 */
[----:B-1----:R-:W-:-:S03]  /*a3a0*/  @P0 FMUL.FTZ R8, R8, 0.69314718246459960938 ;  /* 0x3f31721808080820 */ /* 0x002fc60000410000 */
[----:B------:R-:W-:Y:S01]  /*a3b0*/  @P2 FFMA.FTZ R0, R13, R3, R10 ;  /* 0x000000030d002223 */ /* 0x000fe2000001000a */
[----:B------:R-:W-:Y:S01]  /*a3c0*/  @P0 FFMA.FTZ R2, R7, R4, R8 ;  /* 0x0000000407020223 */ /* 0x000fe20000010008 */
[----:B------:R-:W-:Y:S02]  /*a3d0*/  WARPGROUP.DEPBAR.LE gsb0, 0x0 ;  /* 0x00008000000079c5 */ /* 0x000fe40000010000 */
        /* <DEDUP_REMOVED lines=9> */
[----:B------:R-:W-:Y:S01]  /*a470*/  UMOV UR7, 0x40000040 ;  /* 0x4000004000077882 */ /* 0x000fe20000000000 */
[----:B------:R-:W-:Y:S01]  /*a480*/  UIADD3 UR8, UR8, 0x200, URZ ;  /* 0x0000020008087890 */ /* 0x000fe2000fffe03f */
[----:B------:R-:W-:Y:S02]  /*a490*/  WARPGROUP.DEPBAR.LE gsb0, 0x0 ;  /* 0x00008000000079c5 */ /* 0x000fe40000010000 */
[----:B------:R-:W-:-:S15]  /*a4a0*/  WARPGROUP.ARRIVE ;  /* 0x00000000000079c5 */ /* 0x000fde0000000000 */
[----:B------:R-:W-:-:S07]  /*a4b0*/  NOP ;  /* 0x0000000000007918 */ /* 0x000fce0000000000 */
[----:B------:R-:W-:Y:S01]  /*a4c0*/  HGMMA.64x256x16.F32.BF16 R24, R196, gdesc[UR4].tnspB, R24, gsb0 ;  /* 0x43e00004c4187df0 */ /* 0x000fe20008001818 */
[----:B------:R-:W-:Y:S01]  /*a4d0*/  UMOV UR6, UR4 ;  /* 0x0000000400067c82 */ /* 0x000fe20008000000 */
[----:B------:R-:W-:Y:S01]  /*a4e0*/  UMOV UR7, UR5 ;  /* 0x0000000500077c82 */ /* 0x000fe20008000000 */
[----:B------:R-:W-:Y:S01]  /*a4f0*/  UIADD3 UR5, -UR13, URZ, URZ ;  /* 0x0000003f0d057290 */ /* 0x000fe2000fffe13f */
[----:B------:R-:W-:Y:S01]  /*a500*/  IMAD.U32 R222, RZ, RZ, UR6 ;  /* 0x00000006ffde7e24 */ /* 0x000fe2000f8e00ff */
[----:B------:R-:W-:Y:S01]  /*a510*/  MOV R223, UR7 ;  /* 0x0000000700df7c02 */ /* 0x000fe20008000f00 */
[----:B------:R-:W-:Y:S01]  /*a520*/  UMOV UR6, UR8 ;  /* 0x0000000800067c82 */ /* 0x000fe20008000000 */
[----:B------:R-:W-:Y:S01]  /*a530*/  UMOV UR7, 0x40000040 ;  /* 0x4000004000077882 */ /* 0x000fe20000000000 */
[----:B------:R-:W-:Y:S01]  /*a540*/  UIMAD UR10, UR10, UR5, UR14 ;  /* 0x000000050a0a72a4 */ /* 0x000fe2000f8e020e */
[----:B------:R-:W-:Y:S01]  /*a550*/  IMAD.WIDE R154, R155, 0x2, R222 ;  /* 0x000000029b9a7825 */ /* 0x000fe200078e02de */
[----:B------:R-:W-:-:S02]  /*a560*/  ULDC.64 UR8, c[0x0][0xb90] ;  /* 0x0002e40000087ab9 */ /* 0x000fc40000000a00 */
[----:B------:R-:W-:Y:S01]  /*a570*/  USHF.R.S32.HI UR11, URZ, 0x1f, UR10 ;  /* 0x0000001f3f0b7899 */ /* 0x000fe2000801140a */
[----:B------:R-:W-:Y:S01]  /*a580*/  IMAD.WIDE R222, R224, 0x2, R222 ;  /* 0x00000002e0de7825 */ /* 0x000fe200078e02de */
[----:B------:R-:W-:Y:S02]  /*a590*/  LOP3.LUT R187, R154, 0x380, RZ, 0xc0, !PT ;  /* 0x000003809abb7812 */ /* 0x000fe400078ec0ff */
[----:B------:R-:W-:Y:S01]  /*a5a0*/  UIMAD UR5, UR11, UR8, URZ ;  /* 0x000000080b0572a4 */ /* 0x000fe2000f8e023f */
[----:B------:R-:W-:-:S03]  /*a5b0*/  IADD3 R211, P4, R222, 0xc060, RZ ;  /* 0x0000c060ded37810 */ /* 0x000fc60007f9e0ff */
[----:B------:R-:W-:Y:S01]  /*a5c0*/  UIMAD UR5, UR10, UR9, UR5 ;  /* 0x000000090a0572a4 */ /* 0x000fe2000f8e0205 */
[C---:B------:R-:W-:Y:S02]  /*a5d0*/  IADD3 R169, P3, R222.reuse, 0xc040, RZ ;  /* 0x0000c040dea97810 */ /* 0x040fe40007f7e0ff */
[----:B------:R-:W-:Y:S02]  /*a5e0*/  LOP3.LUT R210, R211, 0x380, RZ, 0xc0, !PT ;  /* 0x00000380d3d27812 */ /* 0x000fe400078ec0ff */
[----:B------:R-:W-:Y:S01]  /*a5f0*/  IADD3 R14, P2, R222, 0xc020, RZ ;  /* 0x0000c020de0e7810 */ /* 0x000fe20007f5e0ff */
[--C-:B------:R-:W-:Y:S01]  /*a600*/  IMAD.X R209, RZ, RZ, R223.reuse, P3 ;  /* 0x000000ffffd17224 */ /* 0x100fe200018e06df */
[----:B------:R-:W-:Y:S02]  /*a610*/  SHF.R.U64 R210, R210, 0x3, RZ ;  /* 0x00000003d2d27819 */ /* 0x000fe400000012ff */
[----:B------:R-:W-:Y:S01]  /*a620*/  LOP3.LUT R7, R222, 0x380, RZ, 0xc0, !PT ;  /* 0x00000380de077812 */ /* 0x000fe200078ec0ff */
[--C-:B------:R-:W-:Y:S01]  /*a630*/  IMAD.X R9, RZ, RZ, R223.reuse, P2 ;  /* 0x000000ffff097224 */ /* 0x100fe200010e06df */
[----:B------:R-:W-:Y:S01]  /*a640*/  LOP3.LUT R210, R210, R211, RZ, 0x3c, !PT ;  /* 0x000000d3d2d27212 */ /* 0x000fe200078e3cff */
[----:B------:R-:W-:Y:S01]  /*a650*/  IMAD.X R211, RZ, RZ, R223, P4 ;  /* 0x000000ffffd37224 */ /* 0x000fe200020e06df */
[----:B------:R-:W-:-:S02]  /*a660*/  IADD3 R167, P6, R222, 0x8060, RZ ;  /* 0x00008060dea77810 */ /* 0x000fc40007fde0ff */
[C---:B------:R-:W-:Y:S02]  /*a670*/  IADD3 R12, P5, R222.reuse, 0x20, RZ ;  /* 0x00000020de0c7810 */ /* 0x040fe40007fbe0ff */
[C---:B------:R-:W-:Y:S01]  /*a680*/  IADD3 R165, P4, R222.reuse, 0x8040, RZ ;  /* 0x00008040dea57810 */ /* 0x040fe20007f9e0ff */
[--C-:B------:R-:W-:Y:S01]  /*a690*/  IMAD.X R207, RZ, RZ, R223.reuse, P6 ;  /* 0x000000ffffcf7224 */ /* 0x100fe200030e06df */
[C---:B------:R-:W-:Y:S01]  /*a6a0*/  IADD3 R163, P3, R222.reuse, 0x8020, RZ ;  /* 0x00008020dea37810 */ /* 0x040fe20007f7e0ff */
[--C-:B------:R-:W-:Y:S01]  /*a6b0*/  IMAD.X R15, RZ, RZ, R223.reuse, P5 ;  /* 0x000000ffff0f7224 */ /* 0x100fe200028e06df */
[C---:B------:R-:W-:Y:S01]  /*a6c0*/  IADD3 R161, P2, R222.reuse, 0x8000, RZ ;  /* 0x00008000dea17810 */ /* 0x040fe20007f5e0ff */
[--C-:B------:R-:W-:Y:S01]  /*a6d0*/  IMAD.X R205, RZ, RZ, R223.reuse, P4 ;  /* 0x000000ffffcd7224 */ /* 0x100fe200020e06df */
[----:B------:R-:W-:Y:S01]  /*a6e0*/  IADD3 R156, P0, R222, 0xc000, RZ ;  /* 0x0000c000de9c7810 */ /* 0x000fe20007f1e0ff */
[--C-:B------:R-:W-:Y:S01]  /*a6f0*/  IMAD.X R13, RZ, RZ, R223.reuse, P3 ;  /* 0x000000ffff0d7224 */ /* 0x100fe200018e06df */
[----:B------:R-:W-:Y:S01]  /*a700*/  SHF.R.U64 R7, R7, 0x3, RZ ;  /* 0x0000000307077819 */ /* 0x000fe200000012ff */
[----:B------:R-:W-:Y:S01]  /*a710*/  IMAD.X R203, RZ, RZ, R223, P2 ;  /* 0x000000ffffcb7224 */ /* 0x000fe200010e06df */
[----:B------:R-:W-:-:S02]  /*a720*/  LOP3.LUT R8, R14, 0x380, RZ, 0xc0, !PT ;  /* 0x000003800e087812 */ /* 0x000fc400078ec0ff */
[----:B---3--:R-:W-:Y:S02]  /*a730*/  IADD3.X R11, RZ, R223, RZ, P0, !PT ;  /* 0x000000dfff0b7210 */ /* 0x008fe400007fe4ff */
[C---:B------:R-:W-:Y:S02]  /*a740*/  IADD3 R152, P0, R222.reuse, 0x4060, RZ ;  /* 0x00004060de987810 */ /* 0x040fe40007f1e0ff */
[C---:B------:R-:W-:Y:S02]  /*a750*/  IADD3 R20, P6, R222.reuse, 0x40, RZ ;  /* 0x00000040de147810 */ /* 0x040fe40007fde0ff */
[C---:B------:R-:W-:Y:S01]  /*a760*/  IADD3 R159, P5, R222.reuse, 0x4040, RZ ;  /* 0x00004040de9f7810 */ /* 0x040fe20007fbe0ff */
[--C-:B------:R-:W-:Y:S01]  /*a770*/  IMAD.X R201, RZ, RZ, R223.reuse, P0 ;  /* 0x000000ffffc97224 */ /* 0x100fe200000e06df */
[C---:B------:R-:W-:Y:S01]  /*a780*/  IADD3 R157, P4, R222.reuse, 0x4020, RZ ;  /* 0x00004020de9d7810 */ /* 0x040fe20007f9e0ff */
[--C-:B------:R-:W-:Y:S01]  /*a790*/  IMAD.X R153, RZ, RZ, R223.reuse, P6 ;  /* 0x000000ffff997224 */ /* 0x100fe200030e06df */
[C---:B------:R-:W-:Y:S01]  /*a7a0*/  IADD3 R4, P3, R222.reuse, 0x4000, RZ ;  /* 0x00004000de047810 */ /* 0x040fe20007f7e0ff */
[----:B------:R-:W-:Y:S01]  /*a7b0*/  IMAD.X R21, RZ, RZ, R223, P5 ;  /* 0x000000ffff157224 */ /* 0x000fe200028e06df */
[----:B------:R-:W-:-:S02]  /*a7c0*/  IADD3 R3, P2, R222, 0x60, RZ ;  /* 0x00000060de037810 */ /* 0x000fc40007f5e0ff */
[----:B------:R-:W-:Y:S02]  /*a7d0*/  LOP3.LUT R222, R7, R222, RZ, 0x3c, !PT ;  /* 0x000000de07de7212 */ /* 0x000fe400078e3cff */
[----:B------:R-:W-:Y:S01]  /*a7e0*/  SHF.R.U64 R7, R8, 0x3, RZ ;  /* 0x0000000308077819 */ /* 0x000fe200000012ff */
[----:B------:R-:W-:Y:S01]  /*a7f0*/  IMAD.X R191, RZ, RZ, R223, P2 ;  /* 0x000000ffffbf7224 */ /* 0x000fe200010e06df */
[----:B------:R-:W-:Y:S02]  /*a800*/  LOP3.LUT R10, R156, 0x380, RZ, 0xc0, !PT ;  /* 0x000003809c0a7812 */ /* 0x000fe400078ec0ff */
[----:B------:R-:W-:Y:S02]  /*a810*/  LOP3.LUT R8, R7, R14, RZ, 0x3c, !PT ;  /* 0x0000000e07087212 */ /* 0x000fe400078e3cff */
[----:B------:R-:W-:Y:S02]  /*a820*/  SHF.R.U64 R7, R10, 0x3, RZ ;  /* 0x000000030a077819 */ /* 0x000fe400000012ff */
[----:B------:R-:W-:-:S02]  /*a830*/  LOP3.LUT R14, R167, 0x380, RZ, 0xc0, !PT ;  /* 0x00000380a70e7812 */ /* 0x000fc400078ec0ff */
[----:B------:R-:W-:Y:S02]  /*a840*/  LOP3.LUT R10, R7, R156, RZ, 0x3c, !PT ;  /* 0x0000009c070a7212 */ /* 0x000fe400078e3cff */
[----:B------:R-:W-:Y:S02]  /*a850*/  LOP3.LUT R7, R12, 0x380, RZ, 0xc0, !PT ;  /* 0x000003800c077812 */ /* 0x000fe400078ec0ff */
[----:B------:R-:W-:Y:S02]  /*a860*/  LOP3.LUT R158, R169, 0x380, RZ, 0xc0, !PT ;  /* 0x00000380a99e7812 */ /* 0x000fe400078ec0ff */
[----:B------:R-:W-:Y:S02]  /*a870*/  LOP3.LUT R156, R165, 0x380, RZ, 0xc0, !PT ;  /* 0x00000380a59c7812 */ /* 0x000fe400078ec0ff */
[----:B------:R-:W-:Y:S02]  /*a880*/  SHF.R.U64 R14, R14, 0x3, RZ ;  /* 0x000000030e0e7819 */ /* 0x000fe400000012ff */
[----:B------:R-:W-:-:S02]  /*a890*/  SHF.R.U64 R7, R7, 0x3, RZ ;  /* 0x0000000307077819 */ /* 0x000fc400000012ff */
[----:B------:R-:W-:Y:S02]  /*a8a0*/  SHF.R.U64 R158, R158, 0x3, RZ ;  /* 0x000000039e9e7819 */ /* 0x000fe400000012ff */
[----:B------:R-:W-:Y:S02]  /*a8b0*/  SHF.R.U64 R156, R156, 0x3, RZ ;  /* 0x000000039c9c7819 */ /* 0x000fe400000012ff */
[----:B------:R-:W-:Y:S02]  /*a8c0*/  LOP3.LUT R206, R14, R167, RZ, 0x3c, !PT ;  /* 0x000000a70ece7212 */ /* 0x000fe400078e3cff */
[----:B------:R-:W-:Y:S02]  /*a8d0*/  LOP3.LUT R14, R7, R12, RZ, 0x3c, !PT ;  /* 0x0000000c070e7212 */ /* 0x000fe400078e3cff */
[----:B------:R-:W-:Y:S02]  /*a8e0*/  LOP3.LUT R208, R158, R169, RZ, 0x3c, !PT ;  /* 0x000000a99ed07212 */ /* 0x000fe400078e3cff */
[----:B------:R-:W-:-:S02]  /*a8f0*/  LOP3.LUT R204, R156, R165, RZ, 0x3c, !PT ;  /* 0x000000a59ccc7212 */ /* 0x000fc400078e3cff */
[----:B------:R-:W-:Y:S02]  /*a900*/  LOP3.LUT R7, R152, 0x380, RZ, 0xc0, !PT ;  /* 0x0000038098077812 */ /* 0x000fe400078ec0ff */
[----:B------:R-:W-:Y:S02]  /*a910*/  LOP3.LUT R158, R163, 0x380, RZ, 0xc0, !PT ;  /* 0x00000380a39e7812 */ /* 0x000fe400078ec0ff */
[----:B------:R-:W-:Y:S02]  /*a920*/  LOP3.LUT R156, R161, 0x380, RZ, 0xc0, !PT ;  /* 0x00000380a19c7812 */ /* 0x000fe400078ec0ff */
[----:B------:R-:W-:Y:S02]  /*a930*/  SHF.R.U64 R7, R7, 0x3, RZ ;  /* 0x0000000307077819 */ /* 0x000fe400000012ff */
[----:B------:R-:W-:Y:S02]  /*a940*/  SHF.R.U64 R158, R158, 0x3, RZ ;  /* 0x000000039e9e7819 */ /* 0x000fe400000012ff */
[----:B------:R-:W-:-:S02]  /*a950*/  SHF.R.U64 R156, R156, 0x3, RZ ;  /* 0x000000039c9c7819 */ /* 0x000fc400000012ff */
[----:B------:R-:W-:Y:S02]  /*a960*/  LOP3.LUT R200, R7, R152, RZ, 0x3c, !PT ;  /* 0x0000009807c87212 */ /* 0x000fe400078e3cff */
[----:B------:R-:W-:Y:S02]  /*a970*/  LOP3.LUT R12, R158, R163, RZ, 0x3c, !PT ;  /* 0x000000a39e0c7212 */ /* 0x000fe400078e3cff */
[----:B------:R-:W-:Y:S02]  /*a980*/  LOP3.LUT R202, R156, R161, RZ, 0x3c, !PT ;  /* 0x000000a19cca7212 */ /* 0x000fe400078e3cff */
[----:B------:R-:W-:Y:S02]  /*a990*/  LOP3.LUT R7, R20, 0x380, RZ, 0xc0, !PT ;  /* 0x0000038014077812 */ /* 0x000fe400078ec0ff */
[----:B------:R-:W-:Y:S02]  /*a9a0*/  LOP3.LUT R158, R159, 0x380, RZ, 0xc0, !PT ;  /* 0x000003809f9e7812 */ /* 0x000fe400078ec0ff */
[----:B------:R-:W-:-:S02]  /*a9b0*/  LOP3.LUT R156, R157, 0x380, RZ, 0xc0, !PT ;  /* 0x000003809d9c7812 */ /* 0x000fc400078ec0ff */
[----:B------:R-:W-:Y:S02]  /*a9c0*/  SHF.R.U64 R7, R7, 0x3, RZ ;  /* 0x0000000307077819 */ /* 0x000fe400000012ff */
[----:B------:R-:W-:Y:S02]  /*a9d0*/  SHF.R.U64 R158, R158, 0x3, RZ ;  /* 0x000000039e9e7819 */ /* 0x000fe400000012ff */
[----:B------:R-:W-:Y:S02]  /*a9e0*/  SHF.R.U64 R156, R156, 0x3, RZ ;  /* 0x000000039c9c7819 */ /* 0x000fe400000012ff */
[----:B------:R-:W-:Y:S02]  /*a9f0*/  LOP3.LUT R152, R7, R20, RZ, 0x3c, !PT ;  /* 0x0000001407987212 */ /* 0x000fe400078e3cff */
[----:B------:R-:W-:Y:S02]  /*aa00*/  LOP3.LUT R20, R158, R159, RZ, 0x3c, !PT ;  /* 0x0000009f9e147212 */ /* 0x000fe400078e3cff */
[----:B------:R-:W-:-:S02]  /*aa10*/  IADD3 R163, P2, R154, 0x3000, RZ ;  /* 0x000030009aa37810 */ /* 0x000fc40007f5e0ff */
[C---:B------:R-:W-:Y:S02]  /*aa20*/  IADD3 R167, P0, R154.reuse, 0x4000, RZ ;  /* 0x000040009aa77810 */ /* 0x040fe40007f1e0ff */
[----:B------:R-:W-:Y:S02]  /*aa30*/  LOP3.LUT R162, R163, 0x380, RZ, 0xc0, !PT ;  /* 0x00000380a3a27812 */ /* 0x000fe400078ec0ff */
[C---:B------:R-:W-:Y:S02]  /*aa40*/  IADD3 R171, P6, R154.reuse, 0x5000, RZ ;  /* 0x000050009aab7810 */ /* 0x040fe40007fde0ff */
[----:B------:R-:W-:Y:S02]  /*aa50*/  IADD3 R173, P5, R154, 0x6000, RZ ;  /* 0x000060009aad7810 */ /* 0x000fe40007fbe0ff */
[----:B------:R-:W-:Y:S02]  /*aa60*/  SHF.R.U64 R162, R162, 0x3, RZ ;  /* 0x00000003a2a27819 */ /* 0x000fe400000012ff */
[----:B------:R-:W-:-:S02]  /*aa70*/  LOP3.LUT R166, R167, 0x380, RZ, 0xc0, !PT ;  /* 0x00000380a7a67812 */ /* 0x000fc400078ec0ff */
[----:B------:R-:W-:Y:S02]  /*aa80*/  LOP3.LUT R170, R171, 0x380, RZ, 0xc0, !PT ;  /* 0x00000380abaa7812 */ /* 0x000fe400078ec0ff */
[----:B------:R-:W-:Y:S02]  /*aa90*/  LOP3.LUT R172, R173, 0x380, RZ, 0xc0, !PT ;  /* 0x00000380adac7812 */ /* 0x000fe400078ec0ff */
[----:B------:R-:W-:Y:S01]  /*aaa0*/  LOP3.LUT R162, R162, R163, RZ, 0x3c, !PT ;  /* 0x000000a3a2a27212 */ /* 0x000fe200078e3cff */
[----:B------:R-:W-:Y:S01]  /*aab0*/  IMAD.X R163, RZ, RZ, R155, P2 ;  /* 0x000000ffffa37224 */ /* 0x000fe200010e069b */
[----:B------:R-:W-:Y:S02]  /*aac0*/  SHF.R.U64 R166, R166, 0x3, RZ ;  /* 0x00000003a6a67819 */ /* 0x000fe400000012ff */
[----:B------:R-:W-:Y:S02]  /*aad0*/  SHF.R.U64 R170, R170, 0x3, RZ ;  /* 0x00000003aaaa7819 */ /* 0x000fe400000012ff */
[----:B------:R-:W-:-:S02]  /*aae0*/  SHF.R.U64 R172, R172, 0x3, RZ ;  /* 0x00000003acac7819 */ /* 0x000fc400000012ff */
[----:B------:R-:W-:Y:S02]  /*aaf0*/  IADD3 R185, P2, R154, 0x9000, RZ ;  /* 0x000090009ab97810 */ /* 0x000fe40007f5e0ff */
[----:B------:R-:W-:Y:S02]  /*ab00*/  LOP3.LUT R160, R3, 0x380, RZ, 0xc0, !PT ;  /* 0x0000038003a07812 */ /* 0x000fe400078ec0ff */
[----:B------:R-:W-:Y:S01]  /*ab10*/  LOP3.LUT R166, R166, R167, RZ, 0x3c, !PT ;  /* 0x000000a7a6a67212 */ /* 0x000fe200078e3cff */
[--C-:B------:R-:W-:Y:S01]  /*ab20*/  IMAD.X R167, RZ, RZ, R155.reuse, P0 ;  /* 0x000000ffffa77224 */ /* 0x100fe200000e069b */
[----:B------:R-:W-:Y:S01]  /*ab30*/  LOP3.LUT R170, R170, R171, RZ, 0x3c, !PT ;  /* 0x000000abaaaa7212 */ /* 0x000fe200078e3cff */
[----:B------:R-:W-:Y:S01]  /*ab40*/  IMAD.X R171, RZ, RZ, R155, P6 ;  /* 0x000000ffffab7224 */ /* 0x000fe200030e069b */
[----:B------:R-:W-:Y:S02]  /*ab50*/  LOP3.LUT R172, R172, R173, RZ, 0x3c, !PT ;  /* 0x000000adacac7212 */ /* 0x000fe400078e3cff */
[----:B------:R-:W-:-:S02]  /*ab60*/  LOP3.LUT R184, R185, 0x380, RZ, 0xc0, !PT ;  /* 0x00000380b9b87812 */ /* 0x000fc400078ec0ff */
[----:B------:R-:W-:Y:S02]  /*ab70*/  LOP3.LUT R7, R4, 0x380, RZ, 0xc0, !PT ;  /* 0x0000038004077812 */ /* 0x000fe400078ec0ff */
[----:B------:R-:W-:Y:S02]  /*ab80*/  SHF.R.U64 R160, R160, 0x3, RZ ;  /* 0x00000003a0a07819 */ /* 0x000fe400000012ff */
[----:B------:R-:W-:Y:S02]  /*ab90*/  IADD3.X R173, RZ, R155, RZ, P5, !PT ;  /* 0x0000009bffad7210 */ /* 0x000fe40002ffe4ff */
[C---:B------:R-:W-:Y:S02]  /*aba0*/  IADD3 R161, P0, R154.reuse, 0xa000, RZ ;  /* 0x0000a0009aa17810 */ /* 0x040fe40007f1e0ff */
[C---:B------:R-:W-:Y:S02]  /*abb0*/  IADD3 R169, P6, R154.reuse, 0xb000, RZ ;  /* 0x0000b0009aa97810 */ /* 0x040fe40007fde0ff */
[----:B------:R-:W-:-:S02]  /*abc0*/  IADD3 R175, P5, R154, 0xc000, RZ ;  /* 0x0000c0009aaf7810 */ /* 0x000fc40007fbe0ff */
[----:B------:R-:W-:Y:S02]  /*abd0*/  SHF.R.U64 R184, R184, 0x3, RZ ;  /* 0x00000003b8b87819 */ /* 0x000fe400000012ff */
[----:B------:R-:W-:Y:S02]  /*abe0*/  SHF.R.U64 R7, R7, 0x3, RZ ;  /* 0x0000000307077819 */ /* 0x000fe400000012ff */
[----:B------:R-:W-:Y:S02]  /*abf0*/  LOP3.LUT R190, R160, R3, RZ, 0x3c, !PT ;  /* 0x00000003a0be7212 */ /* 0x000fe400078e3cff */
[----:B------:R-:W-:Y:S02]  /*ac00*/  LOP3.LUT R160, R161, 0x380, RZ, 0xc0, !PT ;  /* 0x00000380a1a07812 */ /* 0x000fe400078ec0ff */
[----:B------:R-:W-:Y:S02]  /*ac10*/  LOP3.LUT R168, R169, 0x380, RZ, 0xc0, !PT ;  /* 0x00000380a9a87812 */ /* 0x000fe400078ec0ff */
[----:B------:R-:W-:-:S02]  /*ac20*/  LOP3.LUT R174, R175, 0x380, RZ, 0xc0, !PT ;  /* 0x00000380afae7812 */ /* 0x000fc400078ec0ff */
[----:B------:R-:W-:Y:S01]  /*ac30*/  MOV R10, R10 ;  /* 0x0000000a000a7202 */ /* 0x000fe20000000f00 */
[----:B------:R-:W-:Y:S01]  /*ac40*/  IMAD.U32 R11, RZ, RZ, UR12 ;  /* 0x0000000cff0b7e24 */ /* 0x000fe2000f8e00ff */
[----:B------:R-:W-:Y:S01]  /*ac50*/  LOP3.LUT R184, R184, R185, RZ, 0x3c, !PT ;  /* 0x000000b9b8b87212 */ /* 0x000fe200078e3cff */
[----:B------:R-:W-:Y:S01]  /*ac60*/  IMAD.X R185, RZ, RZ, R155, P2 ;  /* 0x000000ffffb97224 */ /* 0x000fe200010e069b */
[----:B------:R-:W-:Y:S01]  /*ac70*/  SHF.R.U64 R160, R160, 0x3, RZ ;  /* 0x00000003a0a07819 */ /* 0x000fe200000012ff */
[----:B------:R-:W-:Y:S01]  /*ac80*/  USHF.R.S32.HI UR12, URZ, 0x1f, UR13 ;  /* 0x0000001f3f0c7899 */ /* 0x000fe2000801140d */
[----:B------:R-:W-:Y:S02]  /*ac90*/  SHF.R.U64 R168, R168, 0x3, RZ ;  /* 0x00000003a8a87819 */ /* 0x000fe400000012ff */
[----:B------:R-:W-:Y:S02]  /*aca0*/  SHF.R.U64 R174, R174, 0x3, RZ ;  /* 0x00000003aeae7819 */ /* 0x000fe400000012ff */
[----:B------:R-:W-:-:S02]  /*acb0*/  SHF.R.U64 R187, R187, 0x3, RZ ;  /* 0x00000003bbbb7819 */ /* 0x000fc400000012ff */
[----:B------:R-:W-:Y:S01]  /*acc0*/  MOV R153, R152 ;  /* 0x0000009800997202 */ /* 0x000fe20000000f00 */
[----:B------:R-:W-:Y:S01]  /*acd0*/  @!P1 VIADD R152, R11, 0x38860 ;  /* 0x000388600b989836 */ /* 0x000fe20000000000 */
[----:B------:R-:W-:Y:S01]  /*ace0*/  LOP3.LUT R160, R160, R161, RZ, 0x3c, !PT ;  /* 0x000000a1a0a07212 */ /* 0x000fe200078e3cff */
[--C-:B------:R-:W-:Y:S01]  /*acf0*/  IMAD.X R161, RZ, RZ, R155.reuse, P0 ;  /* 0x000000ffffa17224 */ /* 0x100fe200000e069b */
[----:B------:R-:W-:Y:S01]  /*ad00*/  LOP3.LUT R168, R168, R169, RZ, 0x3c, !PT ;  /* 0x000000a9a8a87212 */ /* 0x000fe200078e3cff */
[--C-:B------:R-:W-:Y:S01]  /*ad10*/  IMAD.X R169, RZ, RZ, R155.reuse, P6 ;  /* 0x000000ffffa97224 */ /* 0x100fe200030e069b */
[----:B------:R-:W-:Y:S01]  /*ad20*/  LOP3.LUT R174, R174, R175, RZ, 0x3c, !PT ;  /* 0x000000afaeae7212 */ /* 0x000fe200078e3cff */
[----:B------:R-:W-:Y:S01]  /*ad30*/  IMAD.X R175, RZ, RZ, R155, P5 ;  /* 0x000000ffffaf7224 */ /* 0x000fe200028e069b */
[----:B------:R-:W-:Y:S02]  /*ad40*/  LOP3.LUT R186, R187, R154, RZ, 0x3c, !PT ;  /* 0x0000009abbba7212 */ /* 0x000fe400078e3cff */
[----:B------:R-:W-:-:S02]  /*ad50*/  MOV R187, R155 ;  /* 0x0000009b00bb7202 */ /* 0x000fc40000000f00 */
[----:B------:R-:W-:Y:S02]  /*ad60*/  MOV R15, R14 ;  /* 0x0000000e000f7202 */ /* 0x000fe40000000f00 */
[----:B------:R-:W-:Y:S02]  /*ad70*/  MOV R21, R20 ;  /* 0x0000001400157202 */ /* 0x000fe40000000f00 */
[----:B------:R-:W-:Y:S02]  /*ad80*/  MOV R13, R12 ;  /* 0x0000000c000d7202 */ /* 0x000fe40000000f00 */
[----:B------:R-:W-:Y:S02]  /*ad90*/  MOV R12, R200 ;  /* 0x000000c8000c7202 */ /* 0x000fe40000000f00 */
[----:B------:R-:W-:Y:S02]  /*ada0*/  MOV R14, R202 ;  /* 0x000000ca000e7202 */ /* 0x000fe40000000f00 */
[----:B------:R-:W-:-:S02]  /*adb0*/  MOV R8, R8 ;  /* 0x0000000800087202 */ /* 0x000fc40000000f00 */
[----:B------:R-:W-:Y:S01]  /*adc0*/  MOV R9, R204 ;  /* 0x000000cc00097202 */ /* 0x000fe20000000f00 */
[----:B------:R-:W-:Y:S02]  /*add0*/  WARPGROUP.DEPBAR.LE gsb0, 0x0 ;  /* 0x00008000000079c5 */ /* 0x000fe40000010000 */
[----:B------:R-:W-:Y:S01]  /*ade0*/  WARPGROUP.ARRIVE ;  /* 0x00000000000079c5 */ /* 0x000fe20000000000 */
[----:B------:R-:W-:Y:S01]  /*adf0*/  IMAD.X R199, RZ, RZ, R223, P4 ;  /* 0x000000ffffc77224 */ /* 0x000fe200020e06df */
[----:B------:R-:W-:Y:S02]  /*ae00*/  IADD3.X R197, RZ, R223, RZ, P3, !PT ;  /* 0x000000dfffc57210 */ /* 0x000fe40001ffe4ff */
[----:B------:R-:W-:Y:S02]  /*ae10*/  LOP3.LUT R198, R156, R157, RZ, 0x3c, !PT ;  /* 0x0000009d9cc67212 */ /* 0x000fe400078e3cff */
[----:B------:R-:W-:Y:S01]  /*ae20*/  HGMMA.64x256x16.F32.BF16 R24, R192, gdesc[UR4].tnspB, R24, gsb0 ;  /* 0x43e00004c0187df0 */ /* 0x000fe20008001818 */
[C---:B------:R-:W-:Y:S01]  /*ae30*/  IADD3 R157, P4, R154.reuse, 0x1000, RZ ;  /* 0x000010009a9d7810 */ /* 0x040fe20007f9e0ff */
[----:B------:R-:W-:Y:S01]  /*ae40*/  UIMAD.WIDE.U32 UR6, UR10, UR8, URZ ;  /* 0x000000080a0672a5 */ /* 0x000fe2000f8e003f */
[----:B------:R-:W-:-:S02]  /*ae50*/  IADD3 R159, P3, R154, 0x2000, RZ ;  /* 0x000020009a9f7810 */ /* 0x000fc40007f7e0ff */
[----:B------:R-:W-:Y:S01]  /*ae60*/  LOP3.LUT R156, R157, 0x380, RZ, 0xc0, !PT ;  /* 0x000003809d9c7812 */ /* 0x000fe200078ec0ff */
[----:B------:R-:W-:Y:S01]  /*ae70*/  ULDC.64 UR8, c[0x0][0x208] ;  /* 0x0000820000087ab9 */ /* 0x000fe20000000a00 */
[----:B------:R-:W-:Y:S01]  /*ae80*/  LOP3.LUT R158, R159, 0x380, RZ, 0xc0, !PT ;  /* 0x000003809f9e7812 */ /* 0x000fe200078ec0ff */
[----:B------:R-:W-:Y:S01]  /*ae90*/  IMAD.U32 R188, RZ, RZ, UR6 ;  /* 0x00000006ffbc7e24 */ /* 0x000fe2000f8e00ff */
[----:B------:R-:W-:Y:S01]  /*aea0*/  SHF.R.U64 R156, R156, 0x3, RZ ;  /* 0x000000039c9c7819 */ /* 0x000fe200000012ff */
[----:B------:R-:W-:Y:S01]  /*aeb0*/  UIADD3 UR6, UR7, UR5, URZ ;  /* 0x0000000507067290 */ /* 0x000fe2000fffe03f */
[----:B------:R-:W-:Y:S01]  /*aec0*/  SHF.R.U64 R158, R158, 0x3, RZ ;  /* 0x000000039e9e7819 */ /* 0x000fe200000012ff */
[----:B------:R-:W-:Y:S01]  /*aed0*/  IMAD.U32 R189, RZ, RZ, UR7 ;  /* 0x00000007ffbd7e24 */ /* 0x000fe2000f8e00ff */
[----:B------:R-:W-:Y:S01]  /*aee0*/  LOP3.LUT R156, R156, R157, RZ, 0x3c, !PT ;  /* 0x0000009d9c9c7212 */ /* 0x000fe200078e3cff */
[--C-:B------:R-:W-:Y:S01]  /*aef0*/  IMAD.X R157, RZ, RZ, R155.reuse, P4 ;  /* 0x000000ffff9d7224 */ /* 0x100fe200020e069b */
[----:B------:R-:W-:Y:S01]  /*af00*/  LOP3.LUT R158, R158, R159, RZ, 0x3c, !PT ;  /* 0x0000009f9e9e7212 */ /* 0x000fe200078e3cff */
[----:B------:R-:W-:Y:S01]  /*af10*/  IMAD.X R159, RZ, RZ, R155, P3 ;  /* 0x000000ffff9f7224 */ /* 0x000fe200018e069b */
[C---:B------:R-:W-:Y:S01]  /*af20*/  IADD3 R177, P4, R154.reuse, 0x7000, RZ ;  /* 0x000070009ab17810 */ /* 0x040fe20007f9e0ff */
[----:B------:R-:W-:Y:S01]  /*af30*/  IMAD.U32 R189, RZ, RZ, UR6 ;  /* 0x00000006ffbd7e24 */ /* 0x000fe2000f8e00ff */
[----:B------:R-:W-:Y:S01]  /*af40*/  IADD3 R181, P3, R154, 0x8000, RZ ;  /* 0x000080009ab57810 */ /* 0x000fe20007f7e0ff */
[----:B------:R-:W-:Y:S01]  /*af50*/  ULDC.64 UR6, c[0x0][0xb88] ;  /* 0x0002e20000067ab9 */ /* 0x000fe20000000a00 */
[----:B------:R-:W-:-:S02]  /*af60*/  LOP3.LUT R176, R177, 0x380, RZ, 0xc0, !PT ;  /* 0x00000380b1b07812 */ /* 0x000fc400078ec0ff */
[----:B------:R-:W-:Y:S02]  /*af70*/  LOP3.LUT R180, R181, 0x380, RZ, 0xc0, !PT ;  /* 0x00000380b5b47812 */ /* 0x000fe400078ec0ff */
[----:B------:R-:W-:Y:S02]  /*af80*/  SHF.R.U64 R176, R176, 0x3, RZ ;  /* 0x00000003b0b07819 */ /* 0x000fe400000012ff */
[----:B------:R-:W-:Y:S02]  /*af90*/  SHF.R.U64 R180, R180, 0x3, RZ ;  /* 0x00000003b4b47819 */ /* 0x000fe400000012ff */
[----:B------:R-:W-:Y:S01]  /*afa0*/  LOP3.LUT R176, R176, R177, RZ, 0x3c, !PT ;  /* 0x000000b1b0b07212 */ /* 0x000fe200078e3cff */
[--C-:B------:R-:W-:Y:S01]  /*afb0*/  IMAD.X R177, RZ, RZ, R155.reuse, P4 ;  /* 0x000000ffffb17224 */ /* 0x100fe200020e069b */
[----:B------:R-:W-:Y:S01]  /*afc0*/  LOP3.LUT R180, R180, R181, RZ, 0x3c, !PT ;  /* 0x000000b5b4b47212 */ /* 0x000fe200078e3cff */
[----:B------:R-:W-:Y:S01]  /*afd0*/  IMAD.X R181, RZ, RZ, R155, P3 ;  /* 0x000000ffffb57224 */ /* 0x000fe200018e069b */
[----:B------:R-:W-:-:S02]  /*afe0*/  IADD3 R183, P4, R154, 0xd000, RZ ;  /* 0x0000d0009ab77810 */ /* 0x000fc40007f9e0ff */
[----:B------:R-:W-:Y:S02]  /*aff0*/  IADD3 R165, P3, R154, 0xe000, RZ ;  /* 0x0000e0009aa57810 */ /* 0x000fe40007f7e0ff */
[----:B------:R-:W-:Y:S02]  /*b000*/  LOP3.LUT R182, R183, 0x380, RZ, 0xc0, !PT ;  /* 0x00000380b7b67812 */ /* 0x000fe400078ec0ff */
[----:B------:R-:W-:Y:S02]  /*b010*/  LOP3.LUT R164, R165, 0x380, RZ, 0xc0, !PT ;  /* 0x00000380a5a47812 */ /* 0x000fe400078ec0ff */
[----:B------:R-:W-:Y:S02]  /*b020*/  LOP3.LUT R196, R7, R4, RZ, 0x3c, !PT ;  /* 0x0000000407c47212 */ /* 0x000fe400078e3cff */
[----:B------:R-:W-:Y:S02]  /*b030*/  SHF.R.U64 R182, R182, 0x3, RZ ;  /* 0x00000003b6b67819 */ /* 0x000fe400000012ff */
[----:B------:R-:W-:-:S02]  /*b040*/  SHF.R.U64 R164, R164, 0x3, RZ ;  /* 0x00000003a4a47819 */ /* 0x000fc400000012ff */
[----:B------:R-:W-:Y:S02]  /*b050*/  IADD3 R4, P2, R154, 0xf000, RZ ;  /* 0x0000f0009a047810 */ /* 0x000fe40007f5e0ff */
[----:B------:R-:W-:Y:S01]  /*b060*/  LOP3.LUT R182, R182, R183, RZ, 0x3c, !PT ;  /* 0x000000b7b6b67212 */ /* 0x000fe200078e3cff */
[--C-:B------:R-:W-:Y:S01]  /*b070*/  IMAD.X R183, RZ, RZ, R155.reuse, P4 ;  /* 0x000000ffffb77224 */ /* 0x100fe200020e069b */
[----:B------:R-:W-:Y:S01]  /*b080*/  LOP3.LUT R164, R164, R165, RZ, 0x3c, !PT ;  /* 0x000000a5a4a47212 */ /* 0x000fe200078e3cff */
[--C-:B------:R-:W-:Y:S01]  /*b090*/  IMAD.X R165, RZ, RZ, R155.reuse, P3 ;  /* 0x000000ffffa57224 */ /* 0x100fe200018e069b */
[----:B------:R-:W-:Y:S01]  /*b0a0*/  MOV R154, R222 ;  /* 0x000000de009a7202 */ /* 0x000fe20000000f00 */
[----:B------:R-:W-:Y:S01]  /*b0b0*/  IMAD.X R179, RZ, RZ, R155, P2 ;  /* 0x000000ffffb37224 */ /* 0x000fe200010e069b */
[----:B------:R-:W-:Y:S02]  /*b0c0*/  @!P1 PRMT R155, RZ, 0x654, R152 ;  /* 0x00000654ff9b9816 */ /* 0x000fe40000000098 */
[----:B------:R-:W-:-:S02]  /*b0d0*/  R2UR UR5, R217 ;  /* 0x00000000d90572ca */ /* 0x000fc400000e0000 */
[----:B------:R-:W-:Y:S02]  /*b0e0*/  MOV R152, R190 ;  /* 0x000000be00987202 */ /* 0x000fe40000000f00 */
[----:B------:R-:W-:Y:S02]  /*b0f0*/  MOV R20, R196 ;  /* 0x000000c400147202 */ /* 0x000fe40000000f00 */
[----:B------:R-:W-:Y:S02]  /*b100*/  MOV R11, R198 ;  /* 0x000000c6000b7202 */ /* 0x000fe40000000f00 */
[----:B------:R-:W-:Y:S02]  /*b110*/  LOP3.LUT R3, R4, 0x380, RZ, 0xc0, !PT ;  /* 0x0000038004037812 */ /* 0x000fe400078ec0ff */
[----:B------:R-:W-:Y:S02]  /*b120*/  MOV R7, R208 ;  /* 0x000000d000077202 */ /* 0x000fe40000000f00 */
[----:B------:R-:W-:-:S04]  /*b130*/  SHF.R.U64 R3, R3, 0x3, RZ ;  /* 0x0000000303037819 */ /* 0x000fc800000012ff */
[----:B------:R-:W-:Y:S02]  /*b140*/  LOP3.LUT R178, R3, R4, RZ, 0x3c, !PT ;  /* 0x0000000403b27212 */ /* 0x000fe400078e3cff */
[----:B------:R-:W-:Y:S02]  /*b150*/  MOV R3, R206 ;  /* 0x000000ce00037202 */ /* 0x000fe40000000f00 */
[----:B------:R-:W-:Y:S01]  /*b160*/  MOV R4, R210 ;  /* 0x000000d200047202 */ /* 0x000fe20000000f00 */
[----:B------:R-:W-:Y:S02]  /*b170*/  UIADD3 UR60, UR60, 0x1, URZ ;  /* 0x000000013c3c7890 */ /* 0x000fe4000fffe03f */
[----:B------:R-:W-:Y:S02]  /*b180*/  UIADD3 UR4, UR4, 0x38820, URZ ;  /* 0x0003882004047890 */ /* 0x000fe4000fffe03f */
[----:B------:R-:W-:Y:S02]  /*b190*/  UISETP.NE.AND UP0, UPT, UR60, 0x2, UPT ;  /* 0x000000023c00788c */ /* 0x000fe4000bf05270 */
[----:B------:R-:W-:Y:S01]  /*b1a0*/  UPRMT UR4, URZ, 0x654, UR4 ;  /* 0x000006543f047896 */ /* 0x000fe20008000004 */
[----:B------:R-:W-:Y:S01]  /*b1b0*/  BSSY B0, `(.L_x_29) ;  /* 0x000015a000007945 */ /* 0x000fe20003800000 */
[----:B------:R-:W-:-:S02]  /*b1c0*/  WARPGROUP.DEPBAR.LE gsb0, 0x0 ;  /* 0x00008000000079c5 */ /* 0x000fc40000010000 */
[----:B------:R-:W0:Y:S01]  /*b1d0*/  LDC R192, c[0x0][0xbe8] ;  /* 0x0002fa00ffc07b82 */ /* 0x000e220000000800 */
[-C--:B--2---:R-:W-:Y:S01]  /*b1e0*/  FMUL.FTZ R25, R25, R6.reuse ;  /* 0x0000000619197220 */ /* 0x084fe20000410000 */
[-C--:B------:R-:W-:Y:S01]  /*b1f0*/  FMUL.FTZ R24, R24, R6.reuse ;  /* 0x0000000618187220 */ /* 0x080fe20000410000 */
[-C--:B------:R-:W-:Y:S01]  /*b200*/  FMUL.FTZ R28, R28, R6.reuse ;  /* 0x000000061c1c7220 */ /* 0x080fe20000410000 */
[-C--:B------:R-:W-:Y:S01]  /*b210*/  FMUL.FTZ R33, R33, R6.reuse ;  /* 0x0000000621217220 */ /* 0x080fe20000410000 */
[-C--:B------:R-:W-:Y:S01]  /*b220*/  FMUL.FTZ R32, R32, R6.reuse ;  /* 0x0000000620207220 */ /* 0x080fe20000410000 */
[-C--:B------:R-:W-:Y:S01]  /*b230*/  FMUL.FTZ R37, R37, R6.reuse ;  /* 0x0000000625257220 */ /* 0x080fe20000410000 */
[-C--:B------:R-:W-:Y:S01]  /*b240*/  FMUL.FTZ R36, R36, R6.reuse ;  /* 0x0000000624247220 */ /* 0x080fe20000410000 */
[----:B------:R4:W-:Y:S01]  /*b250*/  @!P1 SYNCS.ARRIVE.TRANS64.RED.A1T0 RZ, [R155+URZ], RZ ;  /* 0x000000ff9bff99a7 */ /* 0x0009e2000810043f */
[-C--:B------:R-:W-:Y:S01]  /*b260*/  FMUL.FTZ R41, R41, R6.reuse ;  /* 0x0000000629297220 */ /* 0x080fe20000410000 */
[-C--:B------:R-:W-:Y:S01]  /*b270*/  FMUL.FTZ R40, R40, R6.reuse ;  /* 0x0000000628287220 */ /* 0x080fe20000410000 */
[-C--:B------:R-:W-:Y:S01]  /*b280*/  FMUL.FTZ R45, R45, R6.reuse ;  /* 0x000000062d2d7220 */ /* 0x080fe20000410000 */
[-C--:B------:R-:W-:Y:S01]  /*b290*/  FMUL.FTZ R44, R44, R6.reuse ;  /* 0x000000062c2c7220 */ /* 0x080fe20000410000 */
[-C--:B------:R-:W-:Y:S01]  /*b2a0*/  FMUL.FTZ R49, R49, R6.reuse ;  /* 0x0000000631317220 */ /* 0x080fe20000410000 */
[-C--:B------:R-:W-:Y:S01]  /*b2b0*/  FMUL.FTZ R48, R48, R6.reuse ;  /* 0x0000000630307220 */ /* 0x080fe20000410000 */
[-C--:B------:R-:W-:Y:S01]  /*b2c0*/  FMUL.FTZ R53, R53, R6.reuse ;  /* 0x0000000635357220 */ /* 0x080fe20000410000 */
[-C--:B----4-:R-:W-:Y:S01]  /*b2d0*/  FMUL.FTZ R155, R26, R5.reuse ;  /* 0x000000051a9b7220 */ /* 0x090fe20000410000 */
[-C--:B------:R-:W-:Y:S01]  /*b2e0*/  FMUL.FTZ R26, R29, R6.reuse ;  /* 0x000000061d1a7220 */ /* 0x080fe20000410000 */
[-C--:B------:R-:W-:Y:S01]  /*b2f0*/  FMUL.FTZ R52, R52, R6.reuse ;  /* 0x0000000634347220 */ /* 0x080fe20000410000 */
[-C--:B------:R-:W-:Y:S01]  /*b300*/  FMUL.FTZ R57, R57, R6.reuse ;  /* 0x0000000639397220 */ /* 0x080fe20000410000 */
[-C--:B------:R-:W-:Y:S01]  /*b310*/  FMUL.FTZ R56, R56, R6.reuse ;  /* 0x0000000638387220 */ /* 0x080fe20000410000 */
[-C--:B------:R-:W-:Y:S01]  /*b320*/  FMUL.FTZ R61, R61, R6.reuse ;  /* 0x000000063d3d7220 */ /* 0x080fe20000410000 */
[-C--:B------:R-:W-:Y:S01]  /*b330*/  FMUL.FTZ R60, R60, R6.reuse ;  /* 0x000000063c3c7220 */ /* 0x080fe20000410000 */
[-C--:B------:R-:W-:Y:S01]  /*b340*/  FMUL.FTZ R65, R65, R6.reuse ;  /* 0x0000000641417220 */ /* 0x080fe20000410000 */
[----:B0-----:R-:W-:Y:S01]  /*b350*/  ISETP.NE.AND P2, PT, R192, 0x1, PT ;  /* 0x00000001c000780c */ /* 0x001fe20003f45270 */
        /* <DEDUP_REMOVED lines=44> */
[----:B------:R-:W0:Y:S01]  /*b620*/  LDC R148, c[0x0][0xc38] ;  /* 0x00030e00ff947b82 */ /* 0x000e220000000800 */
[-C--:B------:R-:W-:Y:S01]  /*b630*/  FMUL.FTZ R31, R31, R5.reuse ;  /* 0x000000051f1f7220 */ /* 0x080fe20000410000 */
[----:B------:R-:W-:Y:S01]  /*b640*/  FMUL.FTZ R30, R30, R5 ;  /* 0x000000051e1e7220 */ /* 0x000fe20000410000 */
[----:B------:R-:W-:Y:S01]  /*b650*/  F2FP.BF16.F32.PACK_AB R24, R25, R24 ;  /* 0x000000181918723e */ /* 0x000fe200000010ff */
[----:B------:R-:W-:Y:S01]  /*b660*/  IMAD R29, RZ, RZ, -UR14 ;  /* 0x8000000eff1d7e24 */ /* 0x000fe2000f8e02ff */
[----:B------:R-:W-:Y:S01]  /*b670*/  F2FP.BF16.F32.PACK_AB R25, R27, R155 ;  /* 0x0000009b1b19723e */ /* 0x000fe200000010ff */
[-C--:B------:R-:W-:Y:S01]  /*b680*/  FMUL.FTZ R35, R35, R5.reuse ;  /* 0x0000000523237220 */ /* 0x080fe20000410000 */
[----:B------:R-:W-:Y:S01]  /*b690*/  F2FP.BF16.F32.PACK_AB R27, R31, R30 ;  /* 0x0000001e1f1b723e */ /* 0x000fe200000010ff */
[----:B------:R-:W-:Y:S01]  /*b6a0*/  FMUL.FTZ R34, R34, R5 ;  /* 0x0000000522227220 */ /* 0x000fe20000410000 */
[----:B------:R-:W1:Y:S01]  /*b6b0*/  @P2 LDC R31, c[0x0][0xbec] ;  /* 0x0002fb00ff1f2b82 */ /* 0x000e620000000800 */
[----:B------:R-:W-:-:S07]  /*b6c0*/  F2FP.BF16.F32.PACK_AB R26, R26, R28 ;  /* 0x0000001c1a1a723e */ /* 0x000fce00000010ff */
[----:B------:R-:W-:Y:S01]  /*b6d0*/  BAR.SYNC.DEFER_BLOCKING 0x1, 0x100 ;  /* 0x0044000000007b1d */ /* 0x000fe20000010000 */
[----:B------:R-:W-:Y:S01]  /*b6e0*/  F2FP.BF16.F32.PACK_AB R32, R33, R32 ;  /* 0x000000202120723e */ /* 0x000fe200000010ff */
[-C--:B------:R-:W-:Y:S01]  /*b6f0*/  FMUL.FTZ R39, R39, R5.reuse ;  /* 0x0000000527277220 */ /* 0x080fe20000410000 */
[----:B------:R-:W-:Y:S01]  /*b700*/  F2FP.BF16.F32.PACK_AB R33, R35, R34 ;  /* 0x000000222321723e */ /* 0x000fe200000010ff */
[----:B------:R-:W-:Y:S01]  /*b710*/  FMUL.FTZ R38, R38, R5 ;  /* 0x0000000526267220 */ /* 0x000fe20000410000 */
[----:B------:R-:W-:-:S03]  /*b720*/  F2FP.BF16.F32.PACK_AB R34, R37, R36 ;  /* 0x000000242522723e */ /* 0x000fc600000010ff */
[----:B------:R-:W2:Y:S01]  /*b730*/  @P2 LDC R30, c[0x0][0xbf0] ;  /* 0x0002fc00ff1e2b82 */ /* 0x000ea20000000800 */
[-C--:B------:R-:W-:Y:S01]  /*b740*/  FMUL.FTZ R43, R43, R5.reuse ;  /* 0x000000052b2b7220 */ /* 0x080fe20000410000 */
[-C--:B------:R-:W-:Y:S01]  /*b750*/  FMUL.FTZ R42, R42, R5.reuse ;  /* 0x000000052a2a7220 */ /* 0x080fe20000410000 */
[-C--:B------:R-:W-:Y:S01]  /*b760*/  FMUL.FTZ R47, R47, R5.reuse ;  /* 0x000000052f2f7220 */ /* 0x080fe20000410000 */
[-C--:B------:R-:W-:Y:S01]  /*b770*/  FMUL.FTZ R46, R46, R5.reuse ;  /* 0x000000052e2e7220 */ /* 0x080fe20000410000 */
[-C--:B------:R-:W-:Y:S01]  /*b780*/  FMUL.FTZ R28, R51, R5.reuse ;  /* 0x00000005331c7220 */ /* 0x080fe20000410000 */
[----:B------:R-:W-:Y:S01]  /*b790*/  FMUL.FTZ R50, R50, R5 ;  /* 0x0000000532327220 */ /* 0x000fe20000410000 */
[----:B0-----:R-:W-:Y:S01]  /*b7a0*/  IMAD R29, R148, R29, UR5 ;  /* 0x00000005941d7e24 */ /* 0x001fe2000f8e021d */
[----:B------:R-:W-:Y:S01]  /*b7b0*/  F2FP.BF16.F32.PACK_AB R35, R39, R38 ;  /* 0x000000262723723e */ /* 0x000fe200000010ff */
[-C--:B------:R-:W-:Y:S01]  /*b7c0*/  FMUL.FTZ R51, R55, R5.reuse ;  /* 0x0000000537337220 */ /* 0x080fe20000410000 */
[----:B------:R-:W-:Y:S01]  /*b7d0*/  FMUL.FTZ R54, R54, R5 ;  /* 0x0000000536367220 */ /* 0x000fe20000410000 */
[----:B------:R-:W-:-:S02]  /*b7e0*/  IMAD R36, R29, 0x80, R221 ;  /* 0x000000801d247824 */ /* 0x000fc400078e02dd */
[-C--:B------:R-:W-:Y:S01]  /*b7f0*/  FMUL.FTZ R59, R59, R5.reuse ;  /* 0x000000053b3b7220 */ /* 0x080fe20000410000 */
[-C--:B------:R-:W-:Y:S01]  /*b800*/  FMUL.FTZ R58, R58, R5.reuse ;  /* 0x000000053a3a7220 */ /* 0x080fe20000410000 */
[-C--:B------:R-:W-:Y:S01]  /*b810*/  FMUL.FTZ R63, R63, R5.reuse ;  /* 0x000000053f3f7220 */ /* 0x080fe20000410000 */
[----:B------:R-:W-:Y:S01]  /*b820*/  FMUL.FTZ R62, R62, R5 ;  /* 0x000000053e3e7220 */ /* 0x000fe20000410000 */
[----:B-1----:R-:W-:-:S04]  /*b830*/  @P2 IMAD.HI.U32 R31, R36, R31, RZ ;  /* 0x0000001f241f2227 */ /* 0x002fc800078e00ff */
[-C--:B------:R-:W-:Y:S01]  /*b840*/  FMUL.FTZ R67, R67, R5.reuse ;  /* 0x0000000543437220 */ /* 0x080fe20000410000 */
[----:B------:R0:W-:Y:S01]  /*b850*/  STSM.16.M88.4 [R154], R24 ;  /* 0x000000189a007844 */ /* 0x0001e20000000200 */
[-C--:B------:R-:W-:Y:S01]  /*b860*/  FMUL.FTZ R66, R66, R5.reuse ;  /* 0x0000000542427220 */ /* 0x080fe20000410000 */
[-C--:B------:R-:W-:Y:S01]  /*b870*/  FMUL.FTZ R71, R71, R5.reuse ;  /* 0x0000000547477220 */ /* 0x080fe20000410000 */
[-C--:B------:R-:W-:Y:S01]  /*b880*/  FMUL.FTZ R70, R70, R5.reuse ;  /* 0x0000000546467220 */ /* 0x080fe20000410000 */
[-C--:B------:R-:W-:Y:S01]  /*b890*/  FMUL.FTZ R75, R75, R5.reuse ;  /* 0x000000054b4b7220 */ /* 0x080fe20000410000 */
[-C--:B------:R-:W-:Y:S01]  /*b8a0*/  FMUL.FTZ R74, R74, R5.reuse ;  /* 0x000000054a4a7220 */ /* 0x080fe20000410000 */
[----:B------:R-:W-:Y:S01]  /*b8b0*/  F2FP.BF16.F32.PACK_AB R40, R41, R40 ;  /* 0x000000282928723e */ /* 0x000fe200000010ff */
[-C--:B------:R-:W-:Y:S01]  /*b8c0*/  FMUL.FTZ R79, R79, R5.reuse ;  /* 0x000000054f4f7220 */ /* 0x080fe20000410000 */
[-C--:B------:R-:W-:Y:S01]  /*b8d0*/  FMUL.FTZ R78, R78, R5.reuse ;  /* 0x000000054e4e7220 */ /* 0x080fe20000410000 */
[----:B------:R-:W-:Y:S01]  /*b8e0*/  F2FP.BF16.F32.PACK_AB R41, R43, R42 ;  /* 0x0000002a2b29723e */ /* 0x000fe200000010ff */
[----:B------:R1:W-:Y:S01]  /*b8f0*/  STSM.16.M88.4 [R15], R32 ;  /* 0x000000200f007844 */ /* 0x0003e20000000200 */
[----:B------:R-:W-:Y:S01]  /*b900*/  F2FP.BF16.F32.PACK_AB R48, R49, R48 ;  /* 0x000000303130723e */ /* 0x000fe200000010ff */
[-C--:B------:R-:W-:Y:S01]  /*b910*/  FMUL.FTZ R83, R83, R5.reuse ;  /* 0x0000000553537220 */ /* 0x080fe20000410000 */
[----:B------:R-:W-:Y:S01]  /*b920*/  F2FP.BF16.F32.PACK_AB R42, R45, R44 ;  /* 0x0000002c2d2a723e */ /* 0x000fe200000010ff */
[-C--:B------:R-:W-:Y:S01]  /*b930*/  FMUL.FTZ R82, R82, R5.reuse ;  /* 0x0000000552527220 */ /* 0x080fe20000410000 */
[----:B------:R-:W-:Y:S01]  /*b940*/  F2FP.BF16.F32.PACK_AB R43, R47, R46 ;  /* 0x0000002e2f2b723e */ /* 0x000fe200000010ff */
[----:B0-----:R-:W0:Y:S01]  /*b950*/  LDC.64 R24, c[0x0][0xb98] ;  /* 0x0002e600ff187b82 */ /* 0x001e220000000a00 */
[--C-:B------:R-:W-:Y:S01]  /*b960*/  IMAD.MOV.U32 R27, RZ, RZ, R36.reuse ;  /* 0x000000ffff1b7224 */ /* 0x100fe200078e0024 */
[----:B--2---:R-:W-:Y:S01]  /*b970*/  @P2 SHF.R.U32.HI R27, RZ, R30, R31 ;  /* 0x0000001eff1b2219 */ /* 0x004fe2000001161f */
[-C--:B------:R-:W-:Y:S01]  /*b980*/  FMUL.FTZ R87, R87, R5.reuse ;  /* 0x0000000557577220 */ /* 0x080fe20000410000 */
[----:B------:R-:W-:Y:S01]  /*b990*/  F2FP.BF16.F32.PACK_AB R49, R28, R50 ;  /* 0x000000321c31723e */ /* 0x000fe200000010ff */
[----:B------:R-:W-:Y:S01]  /*b9a0*/  STSM.16.M88.4 [R153], R40 ;  /* 0x0000002899007844 */ /* 0x000fe20000000200 */
[----:B------:R-:W-:Y:S01]  /*b9b0*/  F2FP.BF16.F32.PACK_AB R56, R57, R56 ;  /* 0x000000383938723e */ /* 0x000fe200000010ff */
[-C--:B------:R-:W-:Y:S01]  /*b9c0*/  FMUL.FTZ R86, R86, R5.reuse ;  /* 0x0000000556567220 */ /* 0x080fe20000410000 */
[----:B------:R-:W-:Y:S01]  /*b9d0*/  F2FP.BF16.F32.PACK_AB R50, R53, R52 ;  /* 0x000000343532723e */ /* 0x000fe200000010ff */
[-C--:B------:R-:W-:Y:S01]  /*b9e0*/  FMUL.FTZ R91, R91, R5.reuse ;  /* 0x000000055b5b7220 */ /* 0x080fe20000410000 */
[----:B------:R-:W-:Y:S01]  /*b9f0*/  F2FP.BF16.F32.PACK_AB R51, R51, R54 ;  /* 0x000000363333723e */ /* 0x000fe200000010ff */
[----:B-1----:R-:W-:Y:S01]  /*ba00*/  IMAD.MOV R15, RZ, RZ, -R27 ;  /* 0x000000ffff0f7224 */ /* 0x002fe200078e0a1b */
[----:B------:R-:W-:Y:S01]  /*ba10*/  F2FP.BF16.F32.PACK_AB R57, R59, R58 ;  /* 0x0000003a3b39723e */ /* 0x000fe200000010ff */
[----:B------:R-:W-:Y:S01]  /*ba20*/  FMUL.FTZ R90, R90, R5 ;  /* 0x000000055a5a7220 */ /* 0x000fe20000410000 */
[----:B------:R-:W-:Y:S01]  /*ba30*/  F2FP.BF16.F32.PACK_AB R64, R65, R64 ;  /* 0x000000404140723e */ /* 0x000fe200000010ff */
[----:B------:R-:W-:Y:S01]  /*ba40*/  IMAD R15, R192, R15, R36 ;  /* 0x0000000fc00f7224 */ /* 0x000fe200078e0224 */
[----:B------:R-:W-:Y:S01]  /*ba50*/  F2FP.BF16.F32.PACK_AB R58, R61, R60 ;  /* 0x0000003c3d3a723e */ /* 0x000fe200000010ff */
[----:B------:R-:W-:Y:S01]  /*ba60*/  STSM.16.M88.4 [R152], R48 ;  /* 0x0000003098007844 */ /* 0x000fe20000000200 */
[----:B------:R-:W-:Y:S01]  /*ba70*/  F2FP.BF16.F32.PACK_AB R59, R63, R62 ;  /* 0x0000003e3f3b723e */ /* 0x000fe200000010ff */
[-C--:B------:R-:W-:Y:S01]  /*ba80*/  FMUL.FTZ R95, R95, R5.reuse ;  /* 0x000000055f5f7220 */ /* 0x080fe20000410000 */
[----:B------:R-:W-:Y:S01]  /*ba90*/  F2FP.BF16.F32.PACK_AB R65, R67, R66 ;  /* 0x000000424341723e */ /* 0x000fe200000010ff */
[-C--:B------:R-:W-:Y:S01]  /*baa0*/  FMUL.FTZ R94, R94, R5.reuse ;  /* 0x000000055e5e7220 */ /* 0x080fe20000410000 */
[----:B------:R-:W-:Y:S01]  /*bab0*/  F2FP.BF16.F32.PACK_AB R72, R73, R72 ;  /* 0x000000484948723e */ /* 0x000fe200000010ff */
[----:B------:R-:W-:Y:S01]  /*bac0*/  STSM.16.M88.4 [R20], R56 ;  /* 0x0000003814007844 */ /* 0x000fe20000000200 */
[C---:B0-----:R-:W-:Y:S01]  /*bad0*/  IMAD R26, R24.reuse, UR12, RZ ;  /* 0x0000000c181a7c24 */ /* 0x041fe2000f8e02ff */
[----:B------:R-:W-:Y:S01]  /*bae0*/  F2FP.BF16.F32.PACK_AB R66, R69, R68 ;  /* 0x000000444542723e */ /* 0x000fe200000010ff */
[-C--:B------:R-:W-:Y:S01]  /*baf0*/  FMUL.FTZ R99, R99, R5.reuse ;  /* 0x0000000563637220 */ /* 0x080fe20000410000 */
[----:B------:R-:W-:Y:S01]  /*bb00*/  F2FP.BF16.F32.PACK_AB R67, R71, R70 ;  /* 0x000000464743723e */ /* 0x000fe200000010ff */
[----:B------:R-:W-:Y:S01]  /*bb10*/  IMAD R26, R25, UR13, R26 ;  /* 0x0000000d191a7c24 */ /* 0x000fe2000f8e021a */
[----:B------:R-:W-:Y:S01]  /*bb20*/  F2FP.BF16.F32.PACK_AB R73, R75, R74 ;  /* 0x0000004a4b49723e */ /* 0x000fe200000010ff */
[----:B------:R-:W-:Y:S01]  /*bb30*/  IMAD.WIDE.U32 R24, R24, UR13, R188 ;  /* 0x0000000d18187c25 */ /* 0x000fe2000f8e00bc */
[----:B------:R-:W-:Y:S01]  /*bb40*/  F2FP.BF16.F32.PACK_AB R74, R77, R76 ;  /* 0x0000004c4d4a723e */ /* 0x000fe200000010ff */
[----:B------:R0:W-:Y:S01]  /*bb50*/  STSM.16.M88.4 [R11], R64 ;  /* 0x000000400b007844 */ /* 0x0001e20000000200 */
[----:B------:R-:W-:Y:S01]  /*bb60*/  F2FP.BF16.F32.PACK_AB R75, R79, R78 ;  /* 0x0000004e4f4b723e */ /* 0x000fe200000010ff */
[-C--:B------:R-:W-:Y:S01]  /*bb70*/  FMUL.FTZ R98, R98, R5.reuse ;  /* 0x0000000562627220 */ /* 0x080fe20000410000 */
[----:B------:R-:W-:Y:S01]  /*bb80*/  IADD3 R24, P0, R27, R24, RZ ;  /* 0x000000181b187210 */ /* 0x000fe20007f1e0ff */
[-C--:B------:R-:W-:Y:S01]  /*bb90*/  FMUL.FTZ R103, R103, R5.reuse ;  /* 0x0000000567677220 */ /* 0x080fe20000410000 */
[-C--:B------:R-:W-:Y:S01]  /*bba0*/  FMUL.FTZ R102, R102, R5.reuse ;  /* 0x0000000566667220 */ /* 0x080fe20000410000 */
[----:B------:R1:W-:Y:S01]  /*bbb0*/  STSM.16.M88.4 [R21], R72 ;  /* 0x0000004815007844 */ /* 0x0003e20000000200 */
[----:B------:R-:W-:Y:S01]  /*bbc0*/  F2FP.BF16.F32.PACK_AB R80, R81, R80 ;  /* 0x000000505150723e */ /* 0x000fe200000010ff */
[-C--:B------:R-:W-:Y:S01]  /*bbd0*/  FMUL.FTZ R107, R107, R5.reuse ;  /* 0x000000056b6b7220 */ /* 0x080fe20000410000 */
        /* <DEDUP_REMOVED lines=8> */
[----:B0-----:R-:W-:Y:S01]  /*bc60*/  SHF.R.S32.HI R11, RZ, 0x1f, R15 ;  /* 0x0000001fff0b7819 */ /* 0x001fe2000001140f */
[-C--:B------:R-:W-:Y:S01]  /*bc70*/  FMUL.FTZ R114, R114, R5.reuse ;  /* 0x0000000572727220 */ /* 0x080fe20000410000 */
[----:B------:R-:W-:Y:S01]  /*bc80*/  F2FP.BF16.F32.PACK_AB R89, R91, R90 ;  /* 0x0000005a5b59723e */ /* 0x000fe200000010ff */
[-C--:B------:R-:W-:Y:S01]  /*bc90*/  FMUL.FTZ R119, R119, R5.reuse ;  /* 0x0000000577777220 */ /* 0x080fe20000410000 */
[----:B------:R-:W-:Y:S01]  /*bca0*/  F2FP.BF16.F32.PACK_AB R96, R97, R96 ;  /* 0x000000606160723e */ /* 0x000fe200000010ff */
[----:B------:R-:W-:Y:S01]  /*bcb0*/  IMAD R20, R11, UR6, RZ ;  /* 0x000000060b147c24 */ /* 0x000fe2000f8e02ff */
[----:B-1----:R-:W-:Y:S01]  /*bcc0*/  SHF.R.S32.HI R21, RZ, 0x1f, R27 ;  /* 0x0000001fff157819 */ /* 0x002fe2000001141b */
[-C--:B------:R-:W-:Y:S01]  /*bcd0*/  FMUL.FTZ R118, R118, R5.reuse ;  /* 0x0000000576767220 */ /* 0x080fe20000410000 */
[----:B------:R-:W-:Y:S01]  /*bce0*/  F2FP.BF16.F32.PACK_AB R90, R93, R92 ;  /* 0x0000005c5d5a723e */ /* 0x000fe200000010ff */
[----:B------:R-:W-:Y:S01]  /*bcf0*/  FMUL.FTZ R123, R123, R5 ;  /* 0x000000057b7b7220 */ /* 0x000fe20000410000 */
[----:B------:R-:W-:Y:S01]  /*bd00*/  IADD3.X R25, R21, R25, R26, P0, !PT ;  /* 0x0000001915197210 */ /* 0x000fe200007fe41a */
        /* <DEDUP_REMOVED lines=8> */
[----:B------:R-:W-:Y:S01]  /*bd90*/  FMUL.FTZ R130, R130, R5 ;  /* 0x0000000582827220 */ /* 0x000fe20000410000 */
[----:B------:R-:W-:-:S02]  /*bda0*/  IMAD R21, R15, UR7, R20 ;  /* 0x000000070f157c24 */ /* 0x000fc4000f8e0214 */
[----:B------:R-:W-:Y:S01]  /*bdb0*/  FMUL.FTZ R135, R135, R5 ;  /* 0x0000000587877220 */ /* 0x000fe20000410000 */
[----:B------:R-:W-:-:S04]  /*bdc0*/  IMAD.WIDE.U32 R24, R15, UR6, R24 ;  /* 0x000000060f187c25 */ /* 0x000fc8000f8e0018 */
[-C--:B------:R-:W-:Y:S01]  /*bdd0*/  FMUL.FTZ R134, R134, R5.reuse ;  /* 0x0000000586867220 */ /* 0x080fe20000410000 */
[-C--:B------:R-:W-:Y:S01]  /*bde0*/  FMUL.FTZ R139, R139, R5.reuse ;  /* 0x000000058b8b7220 */ /* 0x080fe20000410000 */
[-C--:B------:R-:W-:Y:S01]  /*bdf0*/  FMUL.FTZ R138, R138, R5.reuse ;  /* 0x000000058a8a7220 */ /* 0x080fe20000410000 */
[----:B------:R-:W-:Y:S01]  /*be00*/  STSM.16.M88.4 [R12], R80 ;  /* 0x000000500c007844 */ /* 0x000fe20000000200 */
[----:B------:R-:W-:Y:S01]  /*be10*/  F2FP.BF16.F32.PACK_AB R104, R105, R104 ;  /* 0x000000686968723e */ /* 0x000fe200000010ff */
[-C--:B------:R-:W-:Y:S01]  /*be20*/  FMUL.FTZ R143, R143, R5.reuse ;  /* 0x000000058f8f7220 */ /* 0x080fe20000410000 */
[-C--:B------:R-:W-:Y:S01]  /*be30*/  FMUL.FTZ R142, R142, R5.reuse ;  /* 0x000000058e8e7220 */ /* 0x080fe20000410000 */
[-C--:B------:R-:W-:Y:S01]  /*be40*/  FMUL.FTZ R147, R147, R5.reuse ;  /* 0x0000000593937220 */ /* 0x080fe20000410000 */
[-C--:B------:R-:W-:Y:S01]  /*be50*/  FMUL.FTZ R146, R146, R5.reuse ;  /* 0x0000000592927220 */ /* 0x080fe20000410000 */
[-C--:B------:R-:W-:Y:S01]  /*be60*/  FMUL.FTZ R151, R151, R5.reuse ;  /* 0x0000000597977220 */ /* 0x080fe20000410000 */
[----:B------:R-:W-:Y:S01]  /*be70*/  STSM.16.M88.4 [R14], R88 ;  /* 0x000000580e007844 */ /* 0x000fe20000000200 */
[----:B------:R-:W-:Y:S01]  /*be80*/  F2FP.BF16.F32.PACK_AB R105, R107, R106 ;  /* 0x0000006a6b69723e */ /* 0x000fe200000010ff */
[----:B------:R-:W-:Y:S01]  /*be90*/  FMUL.FTZ R5, R150, R5 ;  /* 0x0000000596057220 */ /* 0x000fe20000410000 */
[----:B------:R-:W-:Y:S01]  /*bea0*/  F2FP.BF16.F32.PACK_AB R112, R113, R112 ;  /* 0x000000707170723e */ /* 0x000fe200000010ff */
[----:B------:R0:W-:Y:S01]  /*beb0*/  STSM.16.M88.4 [R13], R96 ;  /* 0x000000600d007844 */ /* 0x0001e20000000200 */
[----:B------:R-:W-:Y:S01]  /*bec0*/  F2FP.BF16.F32.PACK_AB R106, R109, R108 ;  /* 0x0000006c6d6a723e */ /* 0x000fe200000010ff */
[----:B------:R-:W-:Y:S01]  /*bed0*/  ULDC.64 UR6, c[0x0][0xb50] ;  /* 0x0002d40000067ab9 */ /* 0x000fe20000000a00 */
[----:B------:R-:W-:Y:S01]  /*bee0*/  F2FP.BF16.F32.PACK_AB R107, R111, R110 ;  /* 0x0000006e6f6b723e */ /* 0x000fe200000010ff */
[----:B------:R-:W-:Y:S01]  /*bef0*/  IMAD R15, R29, 0x80, R220 ;  /* 0x000000801d0f7824 */ /* 0x000fe200078e02dc */
[----:B------:R-:W-:Y:S01]  /*bf00*/  F2FP.BF16.F32.PACK_AB R113, R115, R114 ;  /* 0x000000727371723e */ /* 0x000fe200000010ff */
[----:B------:R-:W-:Y:S01]  /*bf10*/  ULDC UR5, c[0x0][0xa88] ;  /* 0x0002a20000057ab9 */ /* 0x000fe20000000800 */
[----:B------:R-:W-:Y:S01]  /*bf20*/  F2FP.BF16.F32.PACK_AB R120, R121, R120 ;  /* 0x000000787978723e */ /* 0x000fe200000010ff */
[----:B------:R-:W-:Y:S01]  /*bf30*/  STSM.16.M88.4 [R9], R104 ;  /* 0x0000006809007844 */ /* 0x000fe20000000200 */
[----:B------:R-:W-:Y:S01]  /*bf40*/  F2FP.BF16.F32.PACK_AB R114, R117, R116 ;  /* 0x000000747572723e */ /* 0x000fe200000010ff */
[----:B------:R-:W-:Y:S01]  /*bf50*/  IMAD R20, R192, UR5, RZ ;  /* 0x00000005c0147c24 */ /* 0x000fe2000f8e02ff */
[----:B------:R-:W-:Y:S01]  /*bf60*/  F2FP.BF16.F32.PACK_AB R115, R119, R118 ;  /* 0x000000767773723e */ /* 0x000fe200000010ff */
[----:B------:R-:W-:Y:S01]  /*bf70*/  VIADD R11, R15, 0x8 ;  /* 0x000000080f0b7836 */ /* 0x000fe20000000000 */
[----:B------:R-:W-:-:S02]  /*bf80*/  F2FP.BF16.F32.PACK_AB R121, R123, R122 ;  /* 0x0000007a7b79723e */ /* 0x000fc400000010ff */
[----:B------:R-:W-:Y:S01]  /*bf90*/  F2FP.BF16.F32.PACK_AB R128, R129, R128 ;  /* 0x000000808180723e */ /* 0x000fe200000010ff */
[----:B0-----:R-:W-:Y:S01]  /*bfa0*/  IMAD.IADD R13, R25, 0x1, R21 ;  /* 0x00000001190d7824 */ /* 0x001fe200078e0215 */
[----:B------:R-:W-:Y:S01]  /*bfb0*/  LEA R12, P3, R24, UR6, 0x2 ;  /* 0x00000006180c7c11 */ /* 0x000fe2000f8610ff */
[----:B------:R0:W-:Y:S01]  /*bfc0*/  STSM.16.M88.4 [R3], R112 ;  /* 0x0000007003007844 */ /* 0x0001e20000000200 */
[----:B------:R-:W-:Y:S01]  /*bfd0*/  F2FP.BF16.F32.PACK_AB R122, R125, R124 ;  /* 0x0000007c7d7a723e */ /* 0x000fe200000010ff */
[----:B------:R-:W1:Y:S01]  /*bfe0*/  @P2 LDC R21, c[0x0][0xbf0] ;  /* 0x0002fc00ff152b82 */ /* 0x000e620000000800 */
[----:B------:R-:W-:Y:S01]  /*bff0*/  F2FP.BF16.F32.PACK_AB R123, R127, R126 ;  /* 0x0000007e7f7b723e */ /* 0x000fe200000010ff */
[----:B------:R-:W-:Y:S01]  /*c000*/  SHFL.IDX PT, R30, R12, RZ, 0x1c1f ;  /* 0x001c1fff0c1e7589 */ /* 0x000fe200000e0000 */
[----:B------:R-:W-:Y:S02]  /*c010*/  F2FP.BF16.F32.PACK_AB R129, R131, R130 ;  /* 0x000000828381723e */ /* 0x000fe400000010ff */
[----:B------:R-:W-:Y:S01]  /*c020*/  F2FP.BF16.F32.PACK_AB R136, R137, R136 ;  /* 0x000000888988723e */ /* 0x000fe200000010ff */
[----:B------:R-:W-:Y:S01]  /*c030*/  STSM.16.M88.4 [R10], R120 ;  /* 0x000000780a007844 */ /* 0x000fe20000000200 */
[----:B------:R-:W-:-:S02]  /*c040*/  F2FP.BF16.F32.PACK_AB R130, R133, R132 ;  /* 0x000000848582723e */ /* 0x000fc400000010ff */
[----:B------:R-:W-:Y:S01]  /*c050*/  F2FP.BF16.F32.PACK_AB R131, R135, R134 ;  /* 0x000000868783723e */ /* 0x000fe200000010ff */
[----:B------:R-:W-:Y:S01]  /*c060*/  SHFL.IDX PT, R48, R12, 0x1, 0x1c1f ;  /* 0x003c1f000c307f89 */ /* 0x000fe200000e0000 */
[----:B------:R-:W-:Y:S02]  /*c070*/  F2FP.BF16.F32.PACK_AB R137, R139, R138 ;  /* 0x0000008a8b89723e */ /* 0x000fe400000010ff */
[----:B------:R-:W-:Y:S01]  /*c080*/  F2FP.BF16.F32.PACK_AB R144, R145, R144 ;  /* 0x000000909190723e */ /* 0x000fe200000010ff */
[----:B------:R-:W-:Y:S01]  /*c090*/  STSM.16.M88.4 [R8], R128 ;  /* 0x0000008008007844 */ /* 0x000fe20000000200 */
[----:B------:R-:W-:Y:S01]  /*c0a0*/  F2FP.BF16.F32.PACK_AB R138, R141, R140 ;  /* 0x0000008c8d8a723e */ /* 0x000fe200000010ff */
[----:B0-----:R-:W0:Y:S01]  /*c0b0*/  @P2 LDC R3, c[0x0][0xbec] ;  /* 0x0002fb00ff032b82 */ /* 0x001e220000000800 */
[----:B------:R-:W-:Y:S02]  /*c0c0*/  F2FP.BF16.F32.PACK_AB R139, R143, R142 ;  /* 0x0000008e8f8b723e */ /* 0x000fe400000010ff */
[----:B------:R-:W-:-:S02]  /*c0d0*/  F2FP.BF16.F32.PACK_AB R145, R147, R146 ;  /* 0x000000929391723e */ /* 0x000fc400000010ff */
[----:B------:R-:W-:Y:S01]  /*c0e0*/  F2FP.BF16.F32.PACK_AB R146, R149, R6 ;  /* 0x000000069592723e */ /* 0x000fe200000010ff */
[----:B------:R-:W-:Y:S01]  /*c0f0*/  STSM.16.M88.4 [R7], R136 ;  /* 0x0000008807007844 */ /* 0x000fe20000000200 */
[----:B------:R-:W-:Y:S02]  /*c100*/  F2FP.BF16.F32.PACK_AB R147, R151, R5 ;  /* 0x000000059793723e */ /* 0x000fe400000010ff */
[----:B------:R-:W-:Y:S02]  /*c110*/  LEA.HI.X R13, R24, UR7, R13, 0x2, P3 ;  /* 0x00000007180d7c11 */ /* 0x000fe400098f140d */
[----:B------:R-:W-:Y:S01]  /*c120*/  LOP3.LUT P0, RZ, R218, 0x3, RZ, 0xc0, !PT ;  /* 0x00000003daff7812 */ /* 0x000fe2000780c0ff */
[----:B------:R-:W-:Y:S01]  /*c130*/  STSM.16.M88.4 [R4], R144 ;  /* 0x0000009004007844 */ /* 0x000fe20000000200 */
[----:B------:R-:W-:Y:S02]  /*c140*/  BAR.SYNC.DEFER_BLOCKING 0x1, 0x100 ;  /* 0x0044000000007b1d */ /* 0x000fe40000010000 */
[----:B------:R-:W-:-:S02]  /*c150*/  ISETP.GE.OR P1, PT, R15, R20, P0 ;  /* 0x000000140f00720c */ /* 0x000fc40000726670 */
[----:B------:R-:W-:Y:S02]  /*c160*/  ISETP.GE.OR P0, PT, R11, R20, P0 ;  /* 0x000000140b00720c */ /* 0x000fe40000706670 */
[----:B------:R-:W2:Y:S04]  /*c170*/  SHFL.IDX PT, R31, R13, RZ, 0x1c1f ;  /* 0x001c1fff0d1f7589 */ /* 0x000ea800000e0000 */
[----:B------:R-:W3:Y:S05]  /*c180*/  SHFL.IDX PT, R49, R13, 0x1, 0x1c1f ;  /* 0x003c1f000d317f89 */ /* 0x000eea00000e0000 */
[----:B--2---:R2:W-:Y:S04]  /*c190*/  @!P1 ST.E desc[UR8][R30.64], R2 ;  /* 0x000000021e009985 */ /* 0x0045e8000c101908 */
[----:B---3--:R3:W-:Y:S04]  /*c1a0*/  @!P0 ST.E desc[UR8][R48.64], R0 ;  /* 0x0000000030008985 */ /* 0x0087e8000c101908 */
[----:B------:R4:W5:Y:S01]  /*c1b0*/  LD.E.128 R12, desc[UR8][R186.64] ;  /* 0x00000008ba0c7980 */ /* 0x000962000c101d00 */
[----:B--2---:R-:W2:Y:S03]  /*c1c0*/  LDC.64 R30, c[0x0][0xae0] ;  /* 0x0002b800ff1e7b82 */ /* 0x004ea60000000a00 */
[----:B------:R4:W5:Y:S01]  /*c1d0*/  LD.E.128 R24, desc[UR8][R156.64] ;  /* 0x000000089c187980 */ /* 0x000962000c101d00 */
[----:B---3--:R-:W-:-:S03]  /*c1e0*/  LEA R0, R23, R213, 0x5 ;  /* 0x000000d517007211 */ /* 0x008fc600078e28ff */
[----:B------:R4:W5:Y:S04]  /*c1f0*/  LD.E.128 R32, desc[UR8][R158.64] ;  /* 0x000000089e207980 */ /* 0x000968000c101d00 */
[----:B------:R4:W5:Y:S01]  /*c200*/  LD.E.128 R36, desc[UR8][R162.64] ;  /* 0x00000008a2247980 */ /* 0x000962000c101d00 */
[----:B------:R-:W-:-:S03]  /*c210*/  IMAD R28, R29, 0x80, R0 ;  /* 0x000000801d1c7824 */ /* 0x000fc600078e0200 */
[----:B------:R4:W5:Y:S04]  /*c220*/  LD.E.128 R44, desc[UR8][R166.64] ;  /* 0x00000008a62c7980 */ /* 0x000968000c101d00 */
        /* <DEDUP_REMOVED lines=10> */
[----:B------:R4:W5:Y:S01]  /*c2d0*/  LD.E.128 R60, desc[UR8][R178.64] ;  /* 0x00000008b23c7980 */ /* 0x000962000c101d00 */
[----:B------:R-:W-:Y:S01]  /*c2e0*/  ULDC.64 UR8, c[0x0][0xae8] ;  /* 0x0002ba0000087ab9 */ /* 0x000fe20000000a00 */
[----:B0-----:R-:W-:Y:S01]  /*c2f0*/  @P2 IMAD.HI.U32 R0, R28, R3, RZ ;  /* 0x000000031c002227 */ /* 0x001fe200078e00ff */
[----:B------:R-:W-:Y:S01]  /*c300*/  UIMAD UR5, UR11, UR8, URZ ;  /* 0x000000080b0572a4 */ /* 0x000fe2000f8e023f */
[----:B------:R-:W-:Y:S01]  /*c310*/  @!PT LDS RZ, [RZ] ;  /* 0x00000000fffff984 */ /* 0x000fe20000000800 */
[----:B------:R-:W-:Y:S01]  /*c320*/  @!PT LDS RZ, [RZ] ;  /* 0x00000000fffff984 */ /* 0x000fe20000000800 */
[----:B------:R-:W-:Y:S01]  /*c330*/  @!PT LDS RZ, [RZ] ;  /* 0x00000000fffff984 */ /* 0x000fe20000000800 */
[----:B------:R-:W-:Y:S01]  /*c340*/  @!PT LDS RZ, [RZ] ;  /* 0x00000000fffff984 */ /* 0x000fe20000000800 */
[----:B------:R0:W-:Y:S06]  /*c350*/  MEMBAR.ALL.CTA ;  /* 0x0000000000007992 */ /* 0x0001ec0000008000 */
[----:B0-----:R-:W0:Y:S01]  /*c360*/  FENCE.VIEW.ASYNC.S ;  /* 0x00000000000073c6 */ /* 0x001e220000000000 */
[----:B------:R-:W-:Y:S01]  /*c370*/  UIMAD.WIDE.U32 UR6, UR10, UR8, URZ ;  /* 0x000000080a0672a5 */ /* 0x000fe2000f8e003f */
[----:B------:R-:W-:Y:S01]  /*c380*/  IMAD.MOV.U32 R2, RZ, RZ, R28 ;  /* 0x000000ffff027224 */ /* 0x000fe200078e001c */
[----:B------:R-:W-:Y:S01]  /*c390*/  UIMAD UR5, UR10, UR9, UR5 ;  /* 0x000000090a0572a4 */ /* 0x000fe2000f8e0205 */
[----:B-1----:R-:W-:Y:S01]  /*c3a0*/  @P2 SHF.R.U32.HI R2, RZ, R21, R0 ;  /* 0x00000015ff022219 */ /* 0x002fe20000011600 */
[----:B------:R-:W-:Y:S01]  /*c3b0*/  IMAD R85, R29, 0x80, R213 ;  /* 0x000000801d557824 */ /* 0x000fe200078e02d5 */
[----:B------:R-:W-:Y:S01]  /*c3c0*/  ULDC.64 UR8, c[0x0][0xaf0] ;  /* 0x0002bc0000087ab9 */ /* 0x000fe20000000a00 */
[----:B------:R-:W-:Y:S01]  /*c3d0*/  UIADD3 UR7, UR7, UR5, URZ ;  /* 0x0000000507077290 */ /* 0x000fe2000fffe03f */
[--C-:B------:R-:W-:Y:S01]  /*c3e0*/  SHF.R.S32.HI R3, RZ, 0x1f, R2.reuse ;  /* 0x0000001fff037819 */ /* 0x100fe20000011402 */
[----:B------:R-:W-:Y:S01]  /*c3f0*/  UIMAD UR5, UR12, UR8, URZ ;  /* 0x000000080c0572a4 */ /* 0x000fe2000f8e023f */
[----:B------:R-:W-:Y:S01]  /*c400*/  IMAD.MOV R21, RZ, RZ, -R2 ;  /* 0x000000ffff157224 */ /* 0x000fe200078e0a02 */
[----:B------:R-:W-:Y:S01]  /*c410*/  UIMAD.WIDE.U32 UR6, UR13, UR8, UR6 ;  /* 0x000000080d0672a5 */ /* 0x000fe2000f8e0006 */
[----:B------:R-:W-:Y:S01]  /*c420*/  R2UR UR10, R212 ;  /* 0x00000000d40a72ca */ /* 0x000fe200000e0000 */
[----:B------:R-:W-:Y:S01]  /*c430*/  UIMAD UR5, UR13, UR9, UR5 ;  /* 0x000000090d0572a4 */ /* 0x000fe2000f8e0205 */
[----:B------:R-:W-:Y:S01]  /*c440*/  IMAD R21, R192, R21, R28 ;  /* 0x00000015c0157224 */ /* 0x000fe200078e021c */
[----:B------:R-:W-:Y:S01]  /*c450*/  R2UR UR9, R16 ;  /* 0x00000000100972ca */ /* 0x000fe200000e0000 */
[----:B--2---:R-:W-:Y:S01]  /*c460*/  IMAD R3, R3, R30, RZ ;  /* 0x0000001e03037224 */ /* 0x004fe200078e02ff */
[----:B------:R-:W-:Y:S01]  /*c470*/  UIADD3 UR7, UR7, UR5, URZ ;  /* 0x0000000507077290 */ /* 0x000fe2000fffe03f */
[----:B------:R-:W-:Y:S01]  /*c480*/  ISETP.GE.AND P2, PT, R85, R20, PT ;  /* 0x000000145500720c */ /* 0x000fe20003f46270 */
[----:B------:R-:W-:Y:S01]  /*c490*/  USEL UR60, UR60, URZ, UP0 ;  /* 0x0000003f3c3c7287 */ /* 0x000fe20008000000 */
[C---:B------:R-:W-:Y:S01]  /*c4a0*/  IMAD R31, R2.reuse, R31, R3 ;  /* 0x0000001f021f7224 */ /* 0x040fe200078e0203 */
[----:B------:R-:W-:Y:S01]  /*c4b0*/  SHF.R.S32.HI R0, RZ, 0x1f, R21 ;  /* 0x0000001fff007819 */ /* 0x000fe20000011415 */
[----:B------:R-:W-:Y:S01]  /*c4c0*/  ULDC UR5, c[0x0][0xc] ;  /* 0x0000030000057ab9 */ /* 0x000fe20000000800 */
[----:B------:R-:W-:Y:S01]  /*c4d0*/  IMAD.WIDE.U32 R2, R2, R30, UR6 ;  /* 0x0000000602027e25 */ /* 0x000fe2000f8e001e */
[----:B------:R-:W-:Y:S01]  /*c4e0*/  ULDC.64 UR6, c[0x0][0xad8] ;  /* 0x0002b60000067ab9 */ /* 0x000fe20000000a00 */
[----:B------:R-:W-:Y:S01]  /*c4f0*/  UIADD3 UR10, UR5, UR10, URZ ;  /* 0x0000000a050a7290 */ /* 0x000fe2000fffe03f */
[----:B0-----:R-:W-:Y:S01]  /*c500*/  SYNCS.ARRIVE.TRANS64.RED.A1T0 RZ, [UR4], RZ ;  /* 0x000000ffffff79a7 */ /* 0x001fe20008100404 */
[----:B------:R-:W-:-:S02]  /*c510*/  IMAD.IADD R3, R3, 0x1, R31 ;  /* 0x0000000103037824 */ /* 0x000fc400078e021f */
[----:B------:R-:W-:Y:S02]  /*c520*/  IMAD R0, R0, UR6, RZ ;  /* 0x0000000600007c24 */ /* 0x000fe4000f8e02ff */
[----:B------:R-:W-:-:S04]  /*c530*/  IMAD.WIDE.U32 R2, R21, UR6, R2 ;  /* 0x0000000615027c25 */ /* 0x000fc8000f8e0002 */
[----:B------:R-:W-:Y:S01]  /*c540*/  IMAD R29, R21, UR7, R0 ;  /* 0x00000007151d7c24 */ /* 0x000fe2000f8e0200 */
[----:B------:R-:W-:Y:S01]  /*c550*/  ULDC.64 UR6, c[0x0][0xa80] ;  /* 0x0002a00000067ab9 */ /* 0x000fe20000000a00 */
[----:B------:R-:W-:Y:S01]  /*c560*/  VIADD R21, R85, 0x20 ;  /* 0x0000002055157836 */ /* 0x000fe20000000000 */
[----:B------:R-:W-:Y:S01]  /*c570*/  LEA R0, P3, R2, UR6, 0x1 ;  /* 0x0000000602007c11 */ /* 0x000fe2000f8608ff */
[----:B------:R-:W-:Y:S01]  /*c580*/  IMAD.IADD R3, R3, 0x1, R29 ;  /* 0x0000000103037824 */ /* 0x000fe200078e021d */
[----:B------:R-:W-:Y:S01]  /*c590*/  USEL UR6, URZ, 0x1, UP0 ;  /* 0x000000013f067887 */ /* 0x000fe20008000000 */
[----:B------:R-:W-:Y:S01]  /*c5a0*/  IMAD.U32 R212, RZ, RZ, UR10 ;  /* 0x0000000affd47e24 */ /* 0x000fe2000f8e00ff */
[-C--:B------:R-:W-:Y:S01]  /*c5b0*/  ISETP.GE.AND P1, PT, R21, R20.reuse, PT ;  /* 0x000000141500720c */ /* 0x080fe20003f26270 */
[----:B------:R-:W-:Y:S01]  /*c5c0*/  VIADD R21, R85, 0x40 ;  /* 0x0000004055157836 */ /* 0x000fe20000000000 */
[----:B------:R-:W-:Y:S01]  /*c5d0*/  ULOP3.LUT UR9, UR9, UR6, URZ, 0x3c, !UPT ;  /* 0x0000000609097292 */ /* 0x000fe2000f8e3c3f */
[----:B------:R4:W0:Y:S03]  /*c5e0*/  SHFL.IDX PT, R28, R0, RZ, 0x181f ;  /* 0x00181fff001c7589 */ /* 0x00082600000e0000 */
[----:B------:R-:W-:-:S02]  /*c5f0*/  ISETP.GE.AND P0, PT, R21, R20, PT ;  /* 0x000000141500720c */ /* 0x000fc40003f06270 */
[----:B------:R-:W-:Y:S02]  /*c600*/  LEA.HI.X R21, R2, UR7, R3, 0x1, P3 ;  /* 0x0000000702157c11 */ /* 0x000fe400098f0c03 */
[----:B------:R-:W-:-:S03]  /*c610*/  MOV R16, UR9 ;  /* 0x0000000900107c02 */ /* 0x000fc60008000f00 */
[----:B------:R4:W1:Y:S01]  /*c620*/  SHFL.IDX PT, R29, R21, RZ, 0x181f ;  /* 0x00181fff151d7589 */ /* 0x00086200000e0000 */
[----:B------:R-:W-:Y:S05]  /*c630*/  @P2 BRA `(.L_x_30) ;  /* 0x0000000000442947 */ /* 0x000fea0003800000 */
[----:B------:R-:W-:Y:S01]  /*c640*/  ULDC UR4, c[0x0][0xac8] ;  /* 0x0002b20000047ab9 */ /* 0x000fe20000000800 */
[----:B------:R-:W-:Y:S01]  /*c650*/  ULDC.64 UR6, c[0x0][0x208] ;  /* 0x0000820000067ab9 */ /* 0x000fe20000000a00 */
[----:B------:R-:W-:Y:S02]  /*c660*/  ISETP.GE.AND P4, PT, R22, UR4, PT ;  /* 0x0000000416007c0c */ /* 0x000fe4000bf86270 */
[----:B------:R-:W-:Y:S02]  /*c670*/  ISETP.GE.AND P3, PT, R19, UR4, PT ;  /* 0x0000000413007c0c */ /* 0x000fe4000bf66270 */
[----:B------:R-:W-:Y:S02]  /*c680*/  ISETP.GE.AND P2, PT, R18, UR4, PT ;  /* 0x0000000412007c0c */ /* 0x000fe4000bf46270 */
[----:B------:R-:W-:-:S07]  /*c690*/  ISETP.GE.AND P5, PT, R17, UR4, PT ;  /* 0x0000000411007c0c */ /* 0x000fce000bfa6270 */
[----:B0-----:R-:W-:-:S04]  /*c6a0*/  @!P4 LEA R30, P6, R22, R28, 0x1 ;  /* 0x0000001c161ec211 */ /* 0x001fc800078c08ff */
[----:B-1----:R-:W-:Y:S02]  /*c6b0*/  @!P4 LEA.HI.X R31, R22, R29, R229, 0x1, P6 ;  /* 0x0000001d161fc211 */ /* 0x002fe400030f0ce5 */
[----:B------:R-:W-:Y:S01]  /*c6c0*/  @!P3 LEA R80, P6, R19, R28, 0x1 ;  /* 0x0000001c1350b211 */ /* 0x000fe200078c08ff */
[----:B------:R-:W-:-:S03]  /*c6d0*/  @!P5 IMAD.WIDE R2, R17, 0x2, R28 ;  /* 0x000000021102d825 */ /* 0x000fc600078e021c */
[-C--:B------:R-:W-:Y:S02]  /*c6e0*/  @!P3 LEA.HI.X R81, R19, R29.reuse, R228, 0x1, P6 ;  /* 0x0000001d1351b211 */ /* 0x080fe400030f0ce4 */
[C---:B------:R-:W-:Y:S01]  /*c6f0*/  @!P2 LEA R82, P6, R18.reuse, R28, 0x1 ;  /* 0x0000001c1252a211 */ /* 0x040fe200078c08ff */
[----:B-----5:R2:W-:Y:S03]  /*c700*/  @!P5 ST.E.128 desc[UR6][R2.64], R12 ;  /* 0x0000000c0200d985 */ /* 0x0205e6000c101d06 */
[----:B------:R-:W-:Y:S01]  /*c710*/  @!P2 LEA.HI.X R83, R18, R29, R227, 0x1, P6 ;  /* 0x0000001d1253a211 */ /* 0x000fe200030f0ce3 */
[----:B------:R2:W-:Y:S04]  /*c720*/  @!P4 ST.E.128 desc[UR6][R30.64], R44 ;  /* 0x0000002c1e00c985 */ /* 0x0005e8000c101d06 */
[----:B------:R2:W-:Y:S04]  /*c730*/  @!P3 ST.E.128 desc[UR6][R80.64], R68 ;  /* 0x000000445000b985 */ /* 0x0005e8000c101d06 */
[----:B------:R2:W-:Y:S02]  /*c740*/  @!P2 ST.E.128 desc[UR6][R82.64], R76 ;  /* 0x0000004c5200a985 */ /* 0x0005e4000c101d06 */
.L_x_30:
[----:B------:R-:W-:Y:S05]  /*c750*/  BSYNC B0 ;  /* 0x0000000000007941 */ /* 0x000fea0003800000 */
.L_x_29:
[----:B--2--5:R2:W3:Y:S01]  /*c760*/  SHFL.IDX PT, R13, R21, 0x1, 0x181f ;  /* 0x00381f00150d7f89 */ /* 0x0244e200000e0000 */
[----:B------:R-:W-:Y:S03]  /*c770*/  BSSY B0, `(.L_x_31) ;  /* 0x0000014000007945 */ /* 0x000fe60003800000 */
[----:B------:R2:W0:Y:S01]  /*c780*/  SHFL.IDX PT, R12, R0, 0x1, 0x181f ;  /* 0x00381f00000c7f89 */ /* 0x00042200000e0000 */
[----:B------:R-:W-:Y:S05]  /*c790*/  @P1 BRA `(.L_x_32) ;  /* 0x0000000000441947 */ /* 0x000fea0003800000 */
[----:B------:R-:W-:Y:S01]  /*c7a0*/  ULDC UR4, c[0x0][0xac8] ;  /* 0x0002b20000047ab9 */ /* 0x000fe20000000800 */
[----:B------:R-:W-:Y:S01]  /*c7b0*/  ULDC.64 UR6, c[0x0][0x208] ;  /* 0x0000820000067ab9 */ /* 0x000fe20000000a00 */
[----:B------:R-:W-:Y:S02]  /*c7c0*/  ISETP.GE.AND P3, PT, R22, UR4, PT ;  /* 0x0000000416007c0c */ /* 0x000fe4000bf66270 */
[----:B------:R-:W-:Y:S02]  /*c7d0*/  ISETP.GE.AND P2, PT, R19, UR4, PT ;  /* 0x0000000413007c0c */ /* 0x000fe4000bf46270 */
[----:B------:R-:W-:Y:S02]  /*c7e0*/  ISETP.GE.AND P1, PT, R18, UR4, PT ;  /* 0x0000000412007c0c */ /* 0x000fe4000bf26270 */
[----:B------:R-:W-:-:S07]  /*c7f0*/  ISETP.GE.AND P4, PT, R17, UR4, PT ;  /* 0x0000000411007c0c */ /* 0x000fce000bf86270 */
[CC--:B0-----:R-:W-:Y:S02]  /*c800*/  @!P3 LEA R14, P6, R22.reuse, R12.reuse, 0x1 ;  /* 0x0000000c160eb211 */ /* 0x0c1fe400078c08ff */
[-C--:B------:R-:W-:Y:S02]  /*c810*/  @!P2 LEA R28, P5, R19, R12.reuse, 0x1 ;  /* 0x0000000c131ca211 */ /* 0x080fe400078a08ff */
[-C--:B---3--:R-:W-:Y:S02]  /*c820*/  @!P3 LEA.HI.X R15, R22, R13.reuse, R229, 0x1, P6 ;  /* 0x0000000d160fb211 */ /* 0x088fe400030f0ce5 */
[C---:B------:R-:W-:Y:S01]  /*c830*/  @!P1 LEA R30, P6, R18.reuse, R12, 0x1 ;  /* 0x0000000c121e9211 */ /* 0x040fe200078c08ff */
[----:B------:R-:W-:Y:S01]  /*c840*/  @!P4 IMAD.WIDE R2, R17, 0x2, R12 ;  /* 0x000000021102c825 */ /* 0x000fe200078e020c */
[-C--:B-1----:R-:W-:Y:S02]  /*c850*/  @!P2 LEA.HI.X R29, R19, R13.reuse, R228, 0x1, P5 ;  /* 0x0000000d131da211 */ /* 0x082fe400028f0ce4 */
[----:B------:R-:W-:-:S02]  /*c860*/  @!P1 LEA.HI.X R31, R18, R13, R227, 0x1, P6 ;  /* 0x0000000d121f9211 */ /* 0x000fc400030f0ce3 */
[----:B------:R0:W-:Y:S04]  /*c870*/  @!P4 ST.E.128 desc[UR6][R2.64], R24 ;  /* 0x000000180200c985 */ /* 0x0001e8000c101d06 */
[----:B------:R0:W-:Y:S04]  /*c880*/  @!P3 ST.E.128 desc[UR6][R14.64], R8 ;  /* 0x000000080e00b985 */ /* 0x0001e8000c101d06 */
[----:B------:R0:W-:Y:S04]  /*c890*/  @!P2 ST.E.128 desc[UR6][R28.64], R56 ;  /* 0x000000381c00a985 */ /* 0x0001e8000c101d06 */
[----:B------:R0:W-:Y:S02]  /*c8a0*/  @!P1 ST.E.128 desc[UR6][R30.64], R72 ;  /* 0x000000481e009985 */ /* 0x0001e4000c101d06 */
.L_x_32:
[----:B------:R-:W-:Y:S05]  /*c8b0*/  BSYNC B0 ;  /* 0x0000000000007941 */ /* 0x000fea0003800000 */
.L_x_31:
[----:B0-----:R0:W0:Y:S01]  /*c8c0*/  SHFL.IDX PT, R9, R21, 0x2, 0x181f ;  /* 0x00581f0015097f89 */ /* 0x00102200000e0000 */
        /* <DEDUP_REMOVED lines=9> */
[-C--:B0-----:R-:W-:Y:S02]  /*c960*/  @!P4 LEA R10, P0, R22, R8.reuse, 0x1 ;  /* 0x00000008160ac211 */ /* 0x081fe400078008ff */
[-C--:B------:R-:W-:Y:S02]  /*c970*/  @!P5 LEA R12, P1, R19, R8.reuse, 0x1 ;  /* 0x00000008130cd211 */ /* 0x080fe400078208ff */
[----:B------:R-:W-:Y:S02]  /*c980*/  @!P6 LEA R14, P2, R18, R8, 0x1 ;  /* 0x00000008120ee211 */ /* 0x000fe400078408ff */
[----:B------:R-:W-:Y:S01]  /*c990*/  @!P3 IMAD.WIDE R2, R17, 0x2, R8 ;  /* 0x000000021102b825 */ /* 0x000fe200078e0208 */
[-C--:B------:R-:W-:Y:S02]  /*c9a0*/  @!P4 LEA.HI.X R11, R22, R9.reuse, R229, 0x1, P0 ;  /* 0x00000009160bc211 */ /* 0x080fe400000f0ce5 */
[-C--:B---3--:R-:W-:Y:S02]  /*c9b0*/  @!P5 LEA.HI.X R13, R19, R9.reuse, R228, 0x1, P1 ;  /* 0x00000009130dd211 */ /* 0x088fe400008f0ce4 */
[----:B------:R-:W-:Y:S01]  /*c9c0*/  @!P6 LEA.HI.X R15, R18, R9, R227, 0x1, P2 ;  /* 0x00000009120fe211 */ /* 0x000fe200010f0ce3 */
[----:B------:R0:W-:Y:S04]  /*c9d0*/  @!P3 ST.E.128 desc[UR6][R2.64], R32 ;  /* 0x000000200200b985 */ /* 0x0001e8000c101d06 */
[----:B------:R0:W-:Y:S04]  /*c9e0*/  @!P4 ST.E.128 desc[UR6][R10.64], R40 ;  /* 0x000000280a00c985 */ /* 0x0001e8000c101d06 */
[----:B------:R0:W-:Y:S04]  /*c9f0*/  @!P5 ST.E.128 desc[UR6][R12.64], R48 ;  /* 0x000000300c00d985 */ /* 0x0001e8000c101d06 */
[----:B------:R0:W-:Y:S02]  /*ca00*/  @!P6 ST.E.128 desc[UR6][R14.64], R64 ;  /* 0x000000400e00e985 */ /* 0x0001e4000c101d06 */
.L_x_34:
[----:B------:R-:W-:Y:S05]  /*ca10*/  BSYNC B0 ;  /* 0x0000000000007941 */ /* 0x000fea0003800000 */
.L_x_33:
[----:B------:R-:W-:Y:S01]  /*ca20*/  R2UR UR4, R214 ;  /* 0x00000000d60472ca */ /* 0x000fe200000e0000 */
[----:B0-----:R-:W-:Y:S01]  /*ca30*/  VIADD R3, R85, 0x60 ;  /* 0x0000006055037836 */ /* 0x001fe20000000000 */
[----:B------:R0:W0:Y:S01]  /*ca40*/  SHFL.IDX PT, R9, R21, 0x3, 0x181f ;  /* 0x00781f0015097f89 */ /* 0x00002200000e0000 */
[----:B------:R-:W-:Y:S03]  /*ca50*/  BSSY B0, `(.L_x_35) ;  /* 0x0000017000007945 */ /* 0x000fe60003800000 */
[----:B------:R-:W-:Y:S01]  /*ca60*/  ISETP.GE.AND P0, PT, R3, R20, PT ;  /* 0x000000140300720c */ /* 0x000fe20003f06270 */
[----:B------:R0:W0:Y:S06]  /*ca70*/  SHFL.IDX PT, R8, R0, 0x3, 0x181f ;  /* 0x00781f0000087f89 */ /* 0x00002c00000e0000 */
[----:B------:R-:W-:-:S06]  /*ca80*/  UIADD3 UR4, UR4, 0x1, URZ ;  /* 0x0000000104047890 */ /* 0x000fcc000fffe03f */
[----:B------:R-:W-:Y:S01]  /*ca90*/  IMAD.U32 R214, RZ, RZ, UR4 ;  /* 0x00000004ffd67e24 */ /* 0x000fe2000f8e00ff */
[----:B------:R-:W-:Y:S06]  /*caa0*/  @P0 BRA `(.L_x_36) ;  /* 0x0000000000440947 */ /* 0x000fec0003800000 */
        /* <DEDUP_REMOVED lines=17> */
.L_x_36:
[----:B------:R-:W-:Y:S05]  /*cbc0*/  BSYNC B0 ;  /* 0x0000000000007941 */ /* 0x000fea0003800000 */
.L_x_35:
[----:B0-2-4-:R-:W0:Y:S01]  /*cbd0*/  LDC R0, c[0x0][0xc34] ;  /* 0x00030d00ff007b82 */ /* 0x015e220000000800 */
[----:B------:R-:W-:-:S13]  /*cbe0*/  R2UR UR4, R212 ;  /* 0x00000000d40472ca */ /* 0x000fda00000e0000 */
[----:B0-----:R-:W-:-:S13]  /*cbf0*/  ISETP.LE.AND P0, PT, R0, UR4, PT ;  /* 0x0000000400007c0c */ /* 0x001fda000bf03270 */
[----:B------:R-:W-:Y:S05]  /*cc00*/  @!P0 BRA `(.L_x_37) ;  /* 0xffffff40007c8947 */ /* 0x000fea000383ffff */
[----:B------:R-:W-:Y:S05]  /*cc10*/  EXIT ;  /* 0x000000000000794d */ /* 0x000fea0003800000 */
.L_x_7:
[----:B------:R-:W-:-:S08]  /*cc20*/  NOP ;  /* 0x0000000000007918 */ /* 0x000fd00000000000 */
[----:B0-----:R-:W0:-:S00]  /*cc30*/  USETMAXREG.DEALLOC.CTAPOOL 0x18 ;  /* 0x00000018000079c8 */ /* 0x001e0000080e0500 */
[----:B------:R-:W1:Y:S01]  /*cc40*/  S2UR UR5, SR_CTAID.X ;  /* 0x00000000000579c3 */ /* 0x000e620000002500 */
[----:B0-----:R-:W-:Y:S02]  /*cc50*/  IMAD.MOV.U32 R2, RZ, RZ, 0x1 ;  /* 0x00000001ff027424 */ /* 0x001fe400078e00ff */
[----:B------:R-:W-:-:S05]  /*cc60*/  IMAD.MOV.U32 R18, RZ, RZ, RZ ;  /* 0x000000ffff127224 */ /* 0x000fca00078e00ff */
[----:B------:R-:W1:Y:S02]  /*cc70*/  LDC R3, c[0x0][0xc34] ;  /* 0x00030d00ff037b82 */ /* 0x000e640000000800 */
[----:B-1----:R-:W-:Y:S01]  /*cc80*/  ISETP.LE.AND P0, PT, R3, UR5, PT ;  /* 0x0000000503007c0c */ /* 0x002fe2000bf03270 */
[----:B------:R-:W-:-:S05]  /*cc90*/  IMAD.MOV.U32 R3, RZ, RZ, 0x1 ;  /* 0x00000001ff037424 */ /* 0x000fca00078e00ff */
[----:B------:R0:W-:Y:S07]  /*cca0*/  STL [R1], R3 ;  /* 0x0000000301007387 */ /* 0x0001ee0000100800 */
[----:B------:R-:W-:Y:S05]  /*ccb0*/  @P0 BRA `(.L_x_38) ;  /* 0x0000004800940947 */ /* 0x000fea0003800000 */
[----:B------:R-:W1:Y:S01]  /*ccc0*/  S2UR UR4, SR_CgaCtaId ;  /* 0x00000000000479c3 */ /* 0x000e620000008800 */
[C---:B------:R-:W-:Y:S01]  /*ccd0*/  IMAD.SHL.U32 R2, R0.reuse, 0x8, RZ ;  /* 0x0000000800027824 */ /* 0x040fe200078e00ff */
[----:B------:R-:W-:Y:S01]  /*cce0*/  LOP3.LUT R5, R0, 0x7f, RZ, 0xc0, !PT ;  /* 0x0000007f00057812 */ /* 0x000fe200078ec0ff */
[----:B------:R-:W-:Y:S01]  /*ccf0*/  UMOV UR36, 0x400 ;  /* 0x0000040000247882 */ /* 0x000fe20000000000 */
[----:B------:R-:W-:Y:S01]  /*cd00*/  IMAD.MOV.U32 R18, RZ, RZ, RZ ;  /* 0x000000ffff127224 */ /* 0x000fe200078e00ff */
[----:B------:R-:W-:Y:S01]  /*cd10*/  ULDC.64 UR38, c[0x0][0x198] ;  /* 0x0000660000267ab9 */ /* 0x000fe20000000a00 */
[C---:B0-----:R-:W-:Y:S01]  /*cd20*/  LOP3.LUT R3, R2.reuse, 0x1f8, RZ, 0xc0, !PT ;  /* 0x000001f802037812 */ /* 0x041fe200078ec0ff */
[----:B------:R-:W-:Y:S01]  /*cd30*/  ULDC UR37, c[0x0][0xc] ;  /* 0x0000030000257ab9 */ /* 0x000fe20000000800 */
[----:B------:R-:W-:Y:S02]  /*cd40*/  LOP3.LUT R2, R2, 0x38, RZ, 0xc0, !PT ;  /* 0x0000003802027812 */ /* 0x000fe400078ec0ff */
[----:B------:R-:W-:Y:S01]  /*cd50*/  LOP3.LUT R4, R3, 0x38, R0, 0x78, !PT ;  /* 0x0000003803047812 */ /* 0x000fe200078e7800 */
[----:B------:R-:W-:Y:S01]  /*cd60*/  IMAD.SHL.U32 R3, R5, 0x8, RZ ;  /* 0x0000000805037824 */ /* 0x000fe200078e00ff */
[----:B------:R-:W-:-:S04]  /*cd70*/  SHF.R.U32.HI R5, RZ, 0x3, R5 ;  /* 0x00000003ff057819 */ /* 0x000fc80000011605 */
[----:B------:R-:W-:Y:S01]  /*cd80*/  LOP3.LUT R4, R4, 0x200, R3, 0xf8, !PT ;  /* 0x0000020004047812 */ /* 0x000fe200078ef803 */
[----:B------:R-:W-:-:S05]  /*cd90*/  IMAD.SHL.U32 R3, R0, 0x10, RZ ;  /* 0x0000001000037824 */ /* 0x000fca00078e00ff */
[----:B------:R-:W-:Y:S01]  /*cda0*/  LOP3.LUT R0, R5, 0x70, R3, 0xf8, !PT ;  /* 0x0000007005007812 */ /* 0x000fe200078ef803 */
[----:B------:R-:W-:Y:S01]  /*cdb0*/  IMAD.U32 R3, RZ, RZ, UR5 ;  /* 0x00000005ff037e24 */ /* 0x000fe2000f8e00ff */
[----:B-1----:R-:W-:Y:S01]  /*cdc0*/  ULEA UR36, UR4, UR36, 0x18 ;  /* 0x0000002404247291 */ /* 0x002fe2000f8ec03f */
[----:B------:R-:W-:-:S05]  /*cdd0*/  MOV R0, 0x1 ;  /* 0x0000000100007802 */ /* 0x000fca0000000f00 */
[----:B------:R-:W-:-:S05]  /*cde0*/  LEA R4, R4, UR36, 0x1 ;  /* 0x0000002404047c11 */ /* 0x000fca000f8e08ff */
[----:B------:R0:W-:Y:S04]  /*cdf0*/  STL [R1+0x14], R4 ;  /* 0x0000140401007387 */ /* 0x0001e80000100800 */
[----:B------:R1:W-:Y:S04]  /*ce00*/  STL [R1+0x28], R3 ;  /* 0x0000280301007387 */ /* 0x0003e80000100800 */
[----:B------:R2:W-:Y:S01]  /*ce10*/  STL [R1], R0 ;  /* 0x0000000001007387 */ /* 0x0005e20000100800 */
[----:B0-----:R-:W-:-:S03]  /*ce20*/  LOP3.LUT R4, R2, 0x40, RZ, 0xfc, !PT ;  /* 0x0000004002047812 */ /* 0x001fc600078efcff */
[----:B------:R0:W-:Y:S01]  /*ce30*/  STL [R1+0x30], RZ ;  /* 0x000030ff01007387 */ /* 0x0001e20000100800 */
[C---:B-1----:R-:W-:Y:S02]  /*ce40*/  LOP3.LUT R3, R2.reuse, 0x80, RZ, 0xfc, !PT ;  /* 0x0000008002037812 */ /* 0x042fe400078efcff */
[----:B--2---:R-:W-:-:S07]  /*ce50*/  LOP3.LUT R0, R2, 0xc0, RZ, 0xfc, !PT ;  /* 0x000000c002007812 */ /* 0x004fce00078efcff */
.L_x_125:
[----:B------:R-:W2:Y:S01]  /*ce60*/  LDL R2, [R1+0x28] ;  /* 0x0000280001027983 */ /* 0x000ea20000100800 */
[----:B-1----:R-:W1:Y:S01]  /*ce70*/  LDC R0, c[0x0][0xc38] ;  /* 0x00030e00ff007b82 */ /* 0x002e620000000800 */
[----:B------:R-:W-:Y:S05]  /*ce80*/  YIELD ;  /* 0x0000000000007946 */ /* 0x000fea0003800000 */
[----:B------:R-:W-:Y:S02]  /*ce90*/  ULDC.64 UR4, c[0x0][0x418] ;  /* 0x0001060000047ab9 */ /* 0x000fe40000000a00 */
[----:B---3--:R-:W3:Y:S01]  /*cea0*/  LDC R16, c[0x0][0xc44] ;  /* 0x00031100ff107b82 */ /* 0x008ee20000000800 */
[----:B------:R-:W-:-:S03]  /*ceb0*/  UISETP.NE.U32.AND UP0, UPT, UR4, URZ, UPT ;  /* 0x0000003f0400728c */ /* 0x000fc6000bf05070 */
[----:B------:R-:W-:Y:S01]  /*cec0*/  ULDC UR4, c[0x0][0x424] ;  /* 0x0001090000047ab9 */ /* 0x000fe20000000800 */
[----:B------:R-:W-:-:S04]  /*ced0*/  UISETP.NE.AND.EX UP0, UPT, UR5, URZ, UPT, UP0 ;  /* 0x0000003f0500728c */ /* 0x000fc8000bf05300 */
[----:B------:R-:W-:Y:S01]  /*cee0*/  USEL UR4, UR4, 0x1, UP0 ;  /* 0x0000000104047887 */ /* 0x000fe20008000000 */
[----:B-1----:R-:W-:-:S13]  /*cef0*/  ISETP.NE.AND P0, PT, R0, 0x1, PT ;  /* 0x000000010000780c */ /* 0x002fda0003f05270 */
[----:B------:R-:W2:Y:S08]  /*cf00*/  @P0 LDC R0, c[0x0][0xc3c] ;  /* 0x00030f00ff000b82 */ /* 0x000eb00000000800 */
[----:B------:R-:W1:Y:S01]  /*cf10*/  @P0 LDC R3, c[0x0][0xc40] ;  /* 0x00031000ff030b82 */ /* 0x000e620000000800 */
[----:B--2---:R-:W-:-:S04]  /*cf20*/  @P0 IMAD.HI.U32 R0, R2, R0, RZ ;  /* 0x0000000002000227 */ /* 0x004fc800078e00ff */
[----:B------:R-:W-:Y:S01]  /*cf30*/  IMAD.MOV.U32 R4, RZ, RZ, R2 ;  /* 0x000000ffff047224 */ /* 0x000fe200078e0002 */
[----:B-1----:R-:W-:Y:S02]  /*cf40*/  @P0 SHF.R.U32.HI R4, RZ, R3, R0 ;  /* 0x00000003ff040219 */ /* 0x002fe40000011600 */
[----:B---3--:R-:W-:Y:S01]  /*cf50*/  ISETP.NE.AND P0, PT, R16, 0x1, PT ;  /* 0x000000011000780c */ /* 0x008fe20003f05270 */
[----:B------:R-:W1:Y:S02]  /*cf60*/  LDC R0, c[0x0][0x2f0] ;  /* 0x0000bc00ff007b82 */ /* 0x000e640000000800 */
[----:B------:R-:W-:Y:S01]  /*cf70*/  IMAD.MOV.U32 R19, RZ, RZ, R4 ;  /* 0x000000ffff137224 */ /* 0x000fe200078e0004 */
[----:B------:R-:W-:Y:S09]  /*cf80*/  STL [R1+0x20], R4 ;  /* 0x0000200401007387 */ /* 0x000ff20000100800 */
[----:B------:R-:W2:Y:S02]  /*cf90*/  @P0 LDC.64 R2, c[0x0][0xc48] ;  /* 0x00031200ff020b82 */ /* 0x000ea40000000a00 */
[----:B--2---:R-:W-:-:S05]  /*cfa0*/  @P0 IMAD.HI.U32 R2, R4, R2, RZ ;  /* 0x0000000204020227 */ /* 0x004fca00078e00ff */
[----:B------:R-:W-:Y:S01]  /*cfb0*/  @P0 SHF.R.U32.HI R19, RZ, R3, R2 ;  /* 0x00000003ff130219 */ /* 0x000fe20000011602 */
[----:B-1----:R-:W-:Y:S01]  /*cfc0*/  IMAD R2, R0, UR4, RZ ;  /* 0x0000000400027c24 */ /* 0x002fe2000f8e02ff */
[----:B------:R-:W-:-:S03]  /*cfd0*/  UIADD3 UR4, UR36, 0x24400, URZ ;  /* 0x0002440024047890 */ /* 0x000fc6000fffe03f */
[----:B------:R-:W-:Y:S01]  /*cfe0*/  VIADD R0, R2, 0x4f ;  /* 0x0000004f02007836 */ /* 0x000fe20000000000 */
[----:B------:R-:W-:Y:S01]  /*cff0*/  STL [R1+0x18], R19 ;  /* 0x0000181301007387 */ /* 0x000fe20000100800 */
[----:B------:R-:W-:Y:S01]  /*d000*/  ULOP3.LUT UP0, URZ, UR4, 0x3ff, URZ, 0xc0, !UPT ;  /* 0x000003ff043f7892 */ /* 0x000fe2000f80c03f */
[----:B------:R-:W-:Y:S02]  /*d010*/  IMAD.MOV R3, RZ, RZ, -R19 ;  /* 0x000000ffff037224 */ /* 0x000fe400078e0a13 */
[----:B------:R-:W-:Y:S01]  /*d020*/  IMAD.HI R0, R0, 0x66666667, RZ ;  /* 0x6666666700007827 */ /* 0x000fe200078e02ff */
[----:B------:R1:W-:Y:S02]  /*d030*/  STL [R1+0x2c], R2 ;  /* 0x00002c0201007387 */ /* 0x0003e40000100800 */
[----:B------:R-:W-:Y:S01]  /*d040*/  PLOP3.LUT P0, PT, PT, PT, UP0, 0x80, 0x0 ;  /* 0x000000000000781c */ /* 0x000fe20003f0f008 */
[----:B------:R-:W-:Y:S01]  /*d050*/  IMAD R16, R16, R3, R4 ;  /* 0x0000000310107224 */ /* 0x000fe200078e0204 */
[----:B-1----:R-:W-:-:S04]  /*d060*/  SHF.R.U32.HI R2, RZ, 0x1f, R0 ;  /* 0x0000001fff027819 */ /* 0x002fc80000011600 */
[----:B------:R-:W-:-:S05]  /*d070*/  LEA.HI.SX32 R0, R0, R2, 0x1b ;  /* 0x0000000200007211 */ /* 0x000fca00078fdaff */
[----:B------:R1:W-:Y:S02]  /*d080*/  STL [R1+0x24], R0 ;  /* 0x0000240001007387 */ /* 0x0003e40000100800 */
[----:B------:R-:W-:Y:S05]  /*d090*/  @!P0 BRA `(.L_x_39) ;  /* 0x0000000000408947 */ /* 0x000fea0003800000 */
[----:B------:R-:W-:Y:S01]  /*d0a0*/  MOV R2, 0x0 ;  /* 0x0000000000027802 */ /* 0x000fe20000000f00 */
[----:B------:R-:W-:Y:S01]  /*d0b0*/  ULDC.64 UR6, c[0x4][0xa8] ;  /* 0x01002a0000067ab9 */ /* 0x000fe20000000a00 */
[----:B------:R-:W-:Y:S01]  /*d0c0*/  ULDC.64 UR8, c[0x4][0xb0] ;  /* 0x01002c0000087ab9 */ /* 0x000fe20000000a00 */
[----:B------:R-:W-:Y:S01]  /*d0d0*/  ULDC.64 UR4, c[0x4][0x8] ;  /* 0x0100020000047ab9 */ /* 0x000fe20000000a00 */
[----:B------:R-:W-:Y:S01]  /*d0e0*/  IMAD.U32 R4, RZ, RZ, UR6 ;  /* 0x00000006ff047e24 */ /* 0x000fe2000f8e00ff */
[----:B------:R-:W-:Y:S01]  /*d0f0*/  MOV R10, UR4 ;  /* 0x00000004000a7c02 */ /* 0x000fe20008000f00 */
[----:B------:R-:W2:Y:S01]  /*d100*/  LDC.64 R2, c[0x4][R2] ;  /* 0x0100000002027b82 */ /* 0x000ea20000000a00 */
[----:B------:R-:W-:Y:S02]  /*d110*/  IMAD.U32 R5, RZ, RZ, UR7 ;  /* 0x00000007ff057e24 */ /* 0x000fe4000f8e00ff */
[----:B------:R-:W-:Y:S02]  /*d120*/  IMAD.U32 R6, RZ, RZ, UR8 ;  /* 0x00000008ff067e24 */ /* 0x000fe4000f8e00ff */
[----:B------:R-:W-:-:S02]  /*d130*/  IMAD.U32 R7, RZ, RZ, UR9 ;  /* 0x00000009ff077e24 */ /* 0x000fc4000f8e00ff */
[----:B------:R-:W-:Y:S02]  /*d140*/  IMAD.U32 R11, RZ, RZ, UR5 ;  /* 0x00000005ff0b7e24 */ /* 0x000fe4000f8e00ff */
[----:B------:R-:W-:Y:S02]  /*d150*/  IMAD.MOV.U32 R8, RZ, RZ, 0x70 ;  /* 0x00000070ff087424 */ /* 0x000fe400078e00ff */
[----:B------:R-:W-:Y:S02]  /*d160*/  IMAD.MOV.U32 R12, RZ, RZ, 0x1 ;  /* 0x00000001ff0c7424 */ /* 0x000fe400078e00ff */
[----:B------:R-:W-:-:S07]  /*d170*/  IMAD.MOV.U32 R13, RZ, RZ, RZ ;  /* 0x000000ffff0d7224 */ /* 0x000fce00078e00ff */
[----:B------:R-:W-:-:S07]  /*d180*/  LEPC R20, `(.L_x_39) ;  /* 0x000000001014794e */ /* 0x000fce0000000000 */
[----:B012---:R-:W-:Y:S05]  /*d190*/  CALL.ABS.NOINC R2 ;  /* 0x0000000002007343 */ /* 0x007fea0003c00000 */
.L_x_39:
[----:B------:R-:W-:-:S04]  /*d1a0*/  UIADD3 UR4, UR36, 0x400, URZ ;  /* 0x0000040024047890 */ /* 0x000fc8000fffe03f */
[----:B------:R-:W-:-:S06]  /*d1b0*/  ULOP3.LUT UP0, URZ, UR4, 0x3ff, URZ, 0xc0, !UPT ;  /* 0x000003ff043f7892 */ /* 0x000fcc000f80c03f */
[----:B------:R-:W-:-:S13]  /*d1c0*/  PLOP3.LUT P0, PT, PT, PT, UP0, 0x80, 0x0 ;  /* 0x000000000000781c */ /* 0x000fda0003f0f008 */
[----:B------:R-:W-:Y:S05]  /*d1d0*/  @!P0 BRA `(.L_x_40) ;  /* 0x00000000007c8947 */ /* 0x000fea0003800000 */
[----:B------:R-:W-:Y:S01]  /*d1e0*/  MOV R17, 0x0 ;  /* 0x0000000000117802 */ /* 0x000fe20000000f00 */
[----:B------:R-:W-:Y:S01]  /*d1f0*/  ULDC.64 UR6, c[0x4][0xa8] ;  /* 0x01002a0000067ab9 */ /* 0x000fe20000000a00 */
[----:B------:R-:W-:Y:S01]  /*d200*/  ULDC.64 UR8, c[0x4][0xb0] ;  /* 0x01002c0000087ab9 */ /* 0x000fe20000000a00 */
[----:B------:R-:W-:Y:S01]  /*d210*/  ULDC.64 UR4, c[0x4][0x10] ;  /* 0x0100040000047ab9 */ /* 0x000fe20000000a00 */
[----:B------:R2:W3:Y:S01]  /*d220*/  LDC.64 R2, c[0x4][R17] ;  /* 0x0100000011027b82 */ /* 0x0004e20000000a00 */
[----:B------:R-:W-:Y:S01]  /*d230*/  IMAD.U32 R4, RZ, RZ, UR6 ;  /* 0x00000006ff047e24 */ /* 0x000fe2000f8e00ff */
[----:B------:R-:W-:Y:S01]  /*d240*/  MOV R11, UR5 ;  /* 0x00000005000b7c02 */ /* 0x000fe20008000f00 */
[----:B------:R-:W-:Y:S02]  /*d250*/  IMAD.U32 R5, RZ, RZ, UR7 ;  /* 0x00000007ff057e24 */ /* 0x000fe4000f8e00ff */
[----:B------:R-:W-:Y:S02]  /*d260*/  IMAD.U32 R6, RZ, RZ, UR8 ;  /* 0x00000008ff067e24 */ /* 0x000fe4000f8e00ff */
[----:B------:R-:W-:-:S02]  /*d270*/  IMAD.U32 R7, RZ, RZ, UR9 ;  /* 0x00000009ff077e24 */ /* 0x000fc4000f8e00ff */
[----:B------:R-:W-:Y:S02]  /*d280*/  IMAD.U32 R10, RZ, RZ, UR4 ;  /* 0x00000004ff0a7e24 */ /* 0x000fe4000f8e00ff */
[----:B------:R-:W-:Y:S02]  /*d290*/  IMAD.MOV.U32 R8, RZ, RZ, 0x70 ;  /* 0x00000070ff087424 */ /* 0x000fe400078e00ff */
[----:B------:R-:W-:Y:S02]  /*d2a0*/  IMAD.MOV.U32 R12, RZ, RZ, 0x1 ;  /* 0x00000001ff0c7424 */ /* 0x000fe400078e00ff */
[----:B--2---:R-:W-:-:S07]  /*d2b0*/  IMAD.MOV.U32 R13, RZ, RZ, RZ ;  /* 0x000000ffff0d7224 */ /* 0x004fce00078e00ff */
[----:B------:R-:W-:-:S07]  /*d2c0*/  LEPC R20, `(.L_x_41) ;  /* 0x000000001014794e */ /* 0x000fce0000000000 */
[----:B01-3--:R-:W-:Y:S05]  /*d2d0*/  CALL.ABS.NOINC R2 ;  /* 0x0000000002007343 */ /* 0x00bfea0003c00000 */
.L_x_41:
[----:B------:R0:W1:Y:S01]  /*d2e0*/  LDC.64 R2, c[0x4][R17] ;  /* 0x0100000011027b82 */ /* 0x0000620000000a00 */
[----:B------:R-:W-:Y:S01]  /*d2f0*/  ULDC.64 UR6, c[0x4][0xa8] ;  /* 0x01002a0000067ab9 */ /* 0x000fe20000000a00 */
[----:B------:R-:W-:Y:S01]  /*d300*/  ULDC.64 UR8, c[0x4][0xb0] ;  /* 0x01002c0000087ab9 */ /* 0x000fe20000000a00 */
[----:B------:R-:W-:Y:S01]  /*d310*/  ULDC.64 UR4, c[0x4][0x18] ;  /* 0x0100060000047ab9 */ /* 0x000fe20000000a00 */
        /* <DEDUP_REMOVED lines=8> */
[----:B0-----:R-:W-:-:S07]  /*d3a0*/  IMAD.MOV.U32 R13, RZ, RZ, RZ ;  /* 0x000000ffff0d7224 */ /* 0x001fce00078e00ff */
[----:B------:R-:W-:-:S07]  /*d3b0*/  LEPC R20, `(.L_x_40) ;  /* 0x000000001014794e */ /* 0x000fce0000000000 */
[----:B-1----:R-:W-:Y:S05]  /*d3c0*/  CALL.ABS.NOINC R2 ;  /* 0x0000000002007343 */ /* 0x002fea0003c00000 */
.L_x_40:
[----:B------:R-:W-:Y:S01]  /*d3d0*/  ULDC.64 UR4, c[0x0][0x9f8] ;  /* 0x00027e0000047ab9 */ /* 0x000fe20000000a00 */
[----:B------:R-:W2:Y:S01]  /*d3e0*/  LDL R17, [R1+0x24] ;  /* 0x0000240001117983 */ /* 0x000ea20000100800 */
[----:B------:R-:W-:Y:S01]  /*d3f0*/  ISETP.NE.U32.AND P0, PT, RZ, UR4, PT ;  /* 0x00000004ff007c0c */ /* 0x000fe2000bf05070 */
[----:B------:R-:W-:-:S03]  /*d400*/  ULDC.64 UR6, c[0x0][0x208] ;  /* 0x0000820000067ab9 */ /* 0x000fc60000000a00 */
[----:B------:R-:W-:-:S13]  /*d410*/  ISETP.NE.AND.EX P0, PT, RZ, UR5, PT, P0 ;  /* 0x00000005ff007c0c */ /* 0x000fda000bf05300 */
[----:B------:R-:W3:Y:S02]  /*d420*/  @P0 LDC.64 R2, c[0x0][0x9f8] ;  /* 0x00027e00ff020b82 */ /* 0x000ee40000000a00 */
[----:B---3--:R-:W-:-:S05]  /*d430*/  @P0 IMAD.WIDE R2, R19, 0x4, R2 ;  /* 0x0000000413020825 */ /* 0x008fca00078e0202 */
[----:B------:R3:W4:Y:S01]  /*d440*/  @P0 LDG.E R19, desc[UR6][R2.64] ;  /* 0x0000000602130981 */ /* 0x000722000c1e1900 */
[----:B------:R-:W-:Y:S01]  /*d450*/  UMOV UR4, 0xffffffff ;  /* 0xffffffff00047882 */ /* 0x000fe20000000000 */
[----:B---3--:R-:W3:Y:S02]  /*d460*/  LDC.64 R2, c[0x0][0x418] ;  /* 0x00010600ff027b82 */ /* 0x008ee40000000a00 */
[----:B---3--:R-:W-:-:S04]  /*d470*/  ISETP.NE.U32.AND P0, PT, R2, RZ, PT ;  /* 0x000000ff0200720c */ /* 0x008fc80003f05070 */
[----:B------:R-:W-:-:S04]  /*d480*/  ISETP.NE.AND.EX P1, PT, R3, RZ, PT, P0 ;  /* 0x000000ff0300720c */ /* 0x000fc80003f25300 */
[----:B-1----:R-:W-:Y:S01]  /*d490*/  P2R R0, PR, RZ, 0x2 ;  /* 0x00000002ff007803 */ /* 0x002fe20000000000 */
[----:B--2---:R-:W-:-:S05]  /*d4a0*/  VIADD R8, R17, 0xffffffff ;  /* 0xffffffff11087836 */ /* 0x004fca0000000000 */
[----:B------:R1:W-:Y:S04]  /*d4b0*/  STL [R1+0x1c], R8 ;  /* 0x00001c0801007387 */ /* 0x0003e80000100800 */
[----:B------:R1:W-:Y:S01]  /*d4c0*/  STL [R1+0x10], R0 ;  /* 0x0000100001007387 */ /* 0x0003e20000100800 */
[----:B----4-:R-:W-:Y:S02]  /*d4d0*/  SHF.R.S32.HI R7, RZ, 0x1f, R19 ;  /* 0x0000001fff077819 */ /* 0x010fe40000011413 */
[----:B------:R-:W-:-:S03]  /*d4e0*/  SEL R17, R19, RZ, !P1 ;  /* 0x000000ff13117207 */ /* 0x000fc60004800000 */
[----:B------:R1:W-:Y:S01]  /*d4f0*/  STL [R1+0x8], R7 ;  /* 0x0000080701007387 */ /* 0x0003e20000100800 */
[----:B------:R-:W-:Y:S05]  /*d500*/  BRA.DIV UR4, `(.L_x_42) ;  /* 0x0000004604d87947 */ /* 0x000fea000b800000 */
[----:B-1----:R-:W1:Y:S02]  /*d510*/  S2R R0, SR_TID.X ;  /* 0x0000000000007919 */ /* 0x002e640000002100 */
[----:B-1----:R-:W-:-:S04]  /*d520*/  SHF.R.U32.HI R0, RZ, 0x5, R0 ;  /* 0x00000005ff007819 */ /* 0x002fc80000011600 */
[----:B------:R-:W-:-:S05]  /*d530*/  LOP3.LUT R0, R0, 0x3, RZ, 0xc0, !PT ;  /* 0x0000000300007812 */ /* 0x000fca00078ec0ff */
[----:B------:R1:W2:Y:S02]  /*d540*/  SHFL.IDX PT, R14, R0, RZ, 0x1f ;  /* 0x00001fff000e7589 */ /* 0x0002a400000e0000 */
.L_x_141:
[----:B------:R-:W-:Y:S02]  /*d550*/  PLOP3.LUT P2, PT, PT, PT, PT, 0x8, 0x0 ;  /* 0x000000000000781c */ /* 0x000fe40003f4e170 */
[----:B--2---:R-:W-:Y:S02]  /*d560*/  ISETP.NE.AND P0, PT, R14, RZ, PT ;  /* 0x000000ff0e00720c */ /* 0x004fe40003f05270 */
[----:B-1----:R-:W-:-:S05]  /*d570*/  P2R R0, PR, RZ, 0x4 ;  /* 0x00000004ff007803 */ /* 0x002fca0000000000 */
[----:B------:R1:W-:Y:S06]  /*d580*/  STL [R1+0xc], R0 ;  /* 0x00000c0001007387 */ /* 0x0003ec0000100800 */
[----:B------:R-:W-:Y:S05]  /*d590*/  @P0 BRA `(.L_x_43) ;  /* 0x0000000400380947 */ /* 0x000fea0003800000 */
[----:B------:R-:W-:-:S03]  /*d5a0*/  UMOV UR4, 0xffffffff ;  /* 0xffffffff00047882 */ /* 0x000fc60000000000 */
[----:B------:R-:W-:Y:S05]  /*d5b0*/  BRA.DIV UR4, `(.L_x_44) ;  /* 0x0000004604e07947 */ /* 0x000fea000b800000 */
[----:B------:R-:W-:-:S13]  /*d5c0*/  ELECT P6, URZ, PT ;  /* 0x00000000003f782f */ /* 0x000fda00038c0000 */
.L_x_144:
[----:B------:R-:W-:Y:S05]  /*d5d0*/  @!P6 BRA `(.L_x_43) ;  /* 0x000000040028e947 */ /* 0x000fea0003800000 */
[----:B------:R2:W-:Y:S01]  /*d5e0*/  STL [R1+0x4], R8 ;  /* 0x0000040801007387 */ /* 0x0005e20000100800 */
[----:B------:R-:W-:Y:S01]  /*d5f0*/  IMAD.MOV.U32 R17, RZ, RZ, R19 ;  /* 0x000000ffff117224 */ /* 0x000fe200078e0013 */
[----:B------:R-:W-:Y:S06]  /*d600*/  @!P1 BRA `(.L_x_45) ;  /* 0x0000000000509947 */ /* 0x000fec0003800000 */
[----:B------:R-:W3:Y:S01]  /*d610*/  LDC R6, c[0x0][0x43c] ;  /* 0x00010f00ff067b82 */ /* 0x000ee20000000800 */
[----:B-1----:R-:W-:Y:S01]  /*d620*/  IMAD.MOV.U32 R0, RZ, RZ, R8 ;  /* 0x000000ffff007224 */ /* 0x002fe200078e0008 */
[----:B------:R-:W-:Y:S01]  /*d630*/  ULDC.64 UR4, c[0x0][0x428] ;  /* 0x00010a0000047ab9 */ /* 0x000fe20000000a00 */
[----:B------:R-:W-:Y:S01]  /*d640*/  ULDC.64 UR6, c[0x0][0x208] ;  /* 0x0000820000067ab9 */ /* 0x000fe20000000a00 */
[----:B---3--:R-:W-:-:S13]  /*d650*/  ISETP.NE.AND P0, PT, R6, 0x1, PT ;  /* 0x000000010600780c */ /* 0x008fda0003f05270 */
[----:B------:R-:W1:Y:S02]  /*d660*/  @P0 LDC.64 R4, c[0x0][0x440] ;  /* 0x00011000ff040b82 */ /* 0x000e640000000a00 */
[----:B-1----:R-:W-:-:S05]  /*d670*/  @P0 IMAD.HI.U32 R4, R8, R4, RZ ;  /* 0x0000000408040227 */ /* 0x002fca00078e00ff */
[----:B------:R-:W-:-:S04]  /*d680*/  @P0 SHF.R.U32.HI R0, RZ, R5, R4 ;  /* 0x00000005ff000219 */ /* 0x000fc80000011604 */
[--C-:B------:R-:W-:Y:S01]  /*d690*/  SHF.R.S32.HI R5, RZ, 0x1f, R0.reuse ;  /* 0x0000001fff057819 */ /* 0x100fe20000011400 */
[----:B------:R-:W-:-:S04]  /*d6a0*/  IMAD.MOV R4, RZ, RZ, -R0 ;  /* 0x000000ffff047224 */ /* 0x000fc800078e0a00 */
[----:B------:R-:W-:Y:S02]  /*d6b0*/  IMAD R6, R6, R4, R8 ;  /* 0x0000000406067224 */ /* 0x000fe400078e0208 */
[----:B------:R-:W-:-:S03]  /*d6c0*/  IMAD.MOV.U32 R4, RZ, RZ, R0 ;  /* 0x000000ffff047224 */ /* 0x000fc600078e0000 */
[----:B------:R1:W-:Y:S01]  /*d6d0*/  STL [R1+0x4], R6 ;  /* 0x0000040601007387 */ /* 0x0003e20000100800 */
[----:B------:R-:W-:-:S03]  /*d6e0*/  IMAD.WIDE.U32 R4, R19, UR4, R4 ;  /* 0x0000000413047c25 */ /* 0x000fc6000f8e0004 */
[----:B------:R-:W-:Y:S01]  /*d6f0*/  LEA R2, P0, R4, R2, 0x2 ;  /* 0x0000000204027211 */ /* 0x000fe200078010ff */
[----:B-1----:R-:W-:-:S04]  /*d700*/  IMAD R6, R7, UR4, RZ ;  /* 0x0000000407067c24 */ /* 0x002fc8000f8e02ff */
[----:B------:R-:W-:-:S05]  /*d710*/  IMAD R0, R19, UR5, R6 ;  /* 0x0000000513007c24 */ /* 0x000fca000f8e0206 */
[----:B------:R-:W-:-:S04]  /*d720*/  IADD3 R0, R5, R0, RZ ;  /* 0x0000000005007210 */ /* 0x000fc80007ffe0ff */
[----:B------:R-:W-:-:S05]  /*d730*/  LEA.HI.X R3, R4, R3, R0, 0x2, P0 ;  /* 0x0000000304037211 */ /* 0x000fca00000f1400 */
[----:B------:R3:W5:Y:S02]  /*d740*/  LDG.E R17, desc[UR6][R2.64] ;  /* 0x0000000602117981 */ /* 0x000764000c1e1900 */
.L_x_45:
[----:B---3--:R-:W3:Y:S01]  /*d750*/  LDL R2, [R1] ;  /* 0x0000000001027983 */ /* 0x008ee20000100800 */
[----:B-1----:R-:W-:Y:S02]  /*d760*/  LEA R0, R18, UR36, 0x3 ;  /* 0x0000002412007c11 */ /* 0x002fe4000f8e18ff */
[----:B---3--:R-:W-:-:S04]  /*d770*/  SHF.L.U32 R2, R2, 0x1f, RZ ;  /* 0x0000001f02027819 */ /* 0x008fc800000006ff */
[----:B------:R-:W1:Y:S02]  /*d780*/  SYNCS.PHASECHK.TRANS64.TRYWAIT P0, [R0+URZ+0x38840], R2 ;  /* 0x03884002000075a7 */ /* 0x000e64000800017f */
[----:B-1----:R-:W-:Y:S05]  /*d790*/  @!P0 BRA `(.L_x_46) ;  /* 0x0000004400888947 */ /* 0x002fea0003800000 */
.L_x_145:
[----:B------:R-:W3:Y:S02]  /*d7a0*/  S2R R3, SR_TID.X ;  /* 0x0000000000037919 */ /* 0x000ee40000002100 */
[----:B---3--:R-:W-:-:S04]  /*d7b0*/  LOP3.LUT R3, R3, 0x7f, RZ, 0xc0, !PT ;  /* 0x0000007f03037812 */ /* 0x008fc800078ec0ff */
[----:B------:R-:W-:-:S13]  /*d7c0*/  ISETP.NE.AND P0, PT, R3, RZ, PT ;  /* 0x000000ff0300720c */ /* 0x000fda0003f05270 */
[----:B------:R-:W-:Y:S05]  /*d7d0*/  @P0 BRA `(.L_x_47) ;  /* 0x00000000001c0947 */ /* 0x000fea0003800000 */
[----:B------:R-:W3:Y:S01]  /*d7e0*/  S2R R3, SR_TID.X ;  /* 0x0000000000037919 */ /* 0x000ee20000002100 */
[----:B-1----:R-:W-:-:S04]  /*d7f0*/  IMAD.MOV.U32 R2, RZ, RZ, 0xa000 ;  /* 0x0000a000ff027424 */ /* 0x002fc800078e00ff */
[----:B------:R4:W-:Y:S01]  /*d800*/  SYNCS.ARRIVE.TRANS64 RZ, [R0+URZ+0x38830], R2 ;  /* 0x0388300200ff79a7 */ /* 0x0009e2000800003f */
[----:B---3--:R-:W-:-:S04]  /*d810*/  LOP3.LUT R3, R3, 0x1f, RZ, 0xc0, !PT ;  /* 0x0000001f03037812 */ /* 0x008fc800078ec0ff */
[----:B------:R-:W-:-:S13]  /*d820*/  ISETP.NE.AND P0, PT, R3, RZ, PT ;  /* 0x000000ff0300720c */ /* 0x000fda0003f05270 */
[----:B----4-:R-:W-:Y:S05]  /*d830*/  @!P0 BRA `(.L_x_47) ;  /* 0x0000000000048947 */ /* 0x010fea0003800000 */
[----:B------:R-:W-:Y:S01]  /*d840*/  BPT.TRAP 0x1 ;  /* 0x000000040000795c */ /* 0x000fe20000300000 */
.L_x_47:
[----:B-1----:R-:W3:Y:S01]  /*d850*/  LDL R2, [R1+0x4] ;  /* 0x0000040001027983 */ /* 0x002ee20000100800 */
[----:B------:R-:W-:Y:S01]  /*d860*/  R2UR UR14, R18 ;  /* 0x00000000120e72ca */ /* 0x000fe200000e0000 */
[----:B------:R-:W-:Y:S01]  /*d870*/  UIADD3 UR4, UP0, UR38, 0x370, URZ ;  /* 0x0000037026047890 */ /* 0x000fe2000ff1e03f */
[----:B------:R-:W-:Y:S01]  /*d880*/  R2UR UR9, R0 ;  /* 0x00000000000972ca */ /* 0x000fe200000e0000 */
[----:B------:R-:W-:Y:S01]  /*d890*/  UMOV UR10, URZ ;  /* 0x0000003f000a7c82 */ /* 0x000fe20008000000 */
[----:B------:R-:W-:Y:S01]  /*d8a0*/  R2UR UR12, R16 ;  /* 0x00000000100c72ca */ /* 0x000fe200000e0000 */
[----:B------:R-:W-:Y:S01]  /*d8b0*/  UIADD3.X UR5, URZ, UR39, URZ, UP0, !UPT ;  /* 0x000000273f057290 */ /* 0x000fe200087fe43f */
[----:B-----5:R-:W-:Y:S01]  /*d8c0*/  R2UR UR13, R17 ;  /* 0x00000000110d72ca */ /* 0x020fe200000e0000 */
[----:B------:R-:W-:Y:S01]  /*d8d0*/  UMOV UR6, 0x0 ;  /* 0x0000000000067882 */ /* 0x000fe20000000000 */
[----:B------:R-:W-:Y:S01]  /*d8e0*/  UMOV UR7, 0x14f00000 ;  /* 0x14f0000000077882 */ /* 0x000fe20000000000 */
[----:B------:R-:W-:Y:S01]  /*d8f0*/  UMOV UR16, 0x40 ;  /* 0x0000004000107882 */ /* 0x000fe20000000000 */
[----:B------:R-:W-:-:S03]  /*d900*/  PLOP3.LUT P0, PT, PT, PT, PT, 0x80, 0x0 ;  /* 0x000000000000781c */ /* 0x000fc60003f0f070 */
[----:B------:R-:W-:Y:S01]  /*d910*/  UIMAD UR14, UR14, 0xa000, UR36 ;  /* 0x0000a0000e0e78a4 */ /* 0x000fe2000f8e0224 */
[----:B------:R-:W-:Y:S01]  /*d920*/  P2R R0, PR, RZ, 0x1 ;  /* 0x00000001ff007803 */ /* 0x000fe20000000000 */
[----:B------:R-:W-:Y:S02]  /*d930*/  UIADD3 UR9, UR9, 0x38830, URZ ;  /* 0x0003883009097890 */ /* 0x000fe4000fffe03f */
[----:B------:R-:W-:Y:S02]  /*d940*/  UIADD3 UR8, UR14, 0x24400, URZ ;  /* 0x000244000e087890 */ /* 0x000fe4000fffe03f */
[----:B------:R-:W-:Y:S01]  /*d950*/  UIADD3 UR15, UR14, 0x26c00, URZ ;  /* 0x00026c000e0f7890 */ /* 0x000fe2000fffe03f */
[----:B------:R4:W-:Y:S01]  /*d960*/  STL [R1+0xc], R0 ;  /* 0x00000c0001007387 */ /* 0x0009e20000100800 */
[----:B------:R-:W-:Y:S02]  /*d970*/  UIADD3 UR17, UR14, 0x29400, URZ ;  /* 0x000294000e117890 */ /* 0x000fe4000fffe03f */
[----:B------:R-:W-:-:S03]  /*d980*/  UIADD3 UR18, UR14, 0x2bc00, URZ ;  /* 0x0002bc000e127890 */ /* 0x000fc6000fffe03f */
[----:B------:R-:W-:Y:S01]  /*d990*/  UMOV UR14, 0x80 ;  /* 0x00000080000e7882 */ /* 0x000fe20000000000 */
[----:B---3--:R-:W-:-:S13]  /*d9a0*/  R2UR UR11, R2 ;  /* 0x00000000020b72ca */ /* 0x008fda00000e0000 */
[----:B------:R-:W-:-:S09]  /*d9b0*/  UIMAD UR11, UR11, 0x50, URZ ;  /* 0x000000500b0b78a4 */ /* 0x000fd2000f8e023f */
[----:B------:R1:W-:Y:S02]  /*d9c0*/  UTMALDG.4D [UR8], [UR4], desc[UR6] ;  /* 0x00000608040075b4 */ /* 0x0003e40008019000 */
[----:B-1----:R-:W-:Y:S01]  /*d9d0*/  UMOV UR8, UR15 ;  /* 0x0000000f00087c82 */ /* 0x002fe20008000000 */
[----:B------:R-:W-:Y:S02]  /*d9e0*/  UMOV UR10, UR16 ;  /* 0x00000010000a7c82 */ /* 0x000fe40008000000 */
[----:B------:R1:W-:Y:S02]  /*d9f0*/  UTMALDG.4D [UR8], [UR4], desc[UR6] ;  /* 0x00000608040075b4 */ /* 0x0003e40008019000 */
[----:B-1----:R-:W-:Y:S01]  /*da00*/  UMOV UR8, UR17 ;  /* 0x0000001100087c82 */ /* 0x002fe20008000000 */
[----:B------:R-:W-:Y:S01]  /*da10*/  UMOV UR10, UR14 ;  /* 0x0000000e000a7c82 */ /* 0x000fe20008000000 */
[----:B------:R-:W-:Y:S01]  /*da20*/  UMOV UR14, 0xc0 ;  /* 0x000000c0000e7882 */ /* 0x000fe20000000000 */
[----:B------:R1:W-:Y:S02]  /*da30*/  UTMALDG.4D [UR8], [UR4], desc[UR6] ;  /* 0x00000608040075b4 */ /* 0x0003e40008019000 */
[----:B-1----:R-:W-:Y:S01]  /*da40*/  UMOV UR8, UR18 ;  /* 0x0000001200087c82 */ /* 0x002fe20008000000 */
[----:B------:R-:W-:-:S02]  /*da50*/  UMOV UR10, UR14 ;  /* 0x0000000e000a7c82 */ /* 0x000fc40008000000 */
[----:B------:R4:W-:Y:S02]  /*da60*/  UTMALDG.4D [UR8], [UR4], desc[UR6] ;  /* 0x00000608040075b4 */ /* 0x0009e40008019000 */
[----:B----4-:R-:W-:Y:S01]  /*da70*/  NOP ;  /* 0x0000000000007918 */ /* 0x010fe20000000000 */
.L_x_43:
[----:B------:R-:W-:Y:S05]  /*da80*/  WARPSYNC.ALL ;  /* 0x0000000000007948 */ /* 0x000fea0003800000 */
[----:B------:R-:W-:Y:S01]  /*da90*/  UIADD3 UR4, UR36, 0x14400, URZ ;  /* 0x0001440024047890 */ /* 0x000fe2000fffe03f */
[----:B------:R-:W-:Y:S03]  /*daa0*/  BAR.SYNC.DEFER_BLOCKING 0x8, 0x180 ;  /* 0x0206000000007b1d */ /* 0x000fe60000010000 */
[----:B------:R-:W-:-:S06]  /*dab0*/  ULOP3.LUT UP0, URZ, UR4, 0x3ff, URZ, 0xc0, !UPT ;  /* 0x000003ff043f7892 */ /* 0x000fcc000f80c03f */
[----:B------:R-:W-:-:S13]  /*dac0*/  PLOP3.LUT P0, PT, PT, PT, UP0, 0x80, 0x0 ;  /* 0x000000000000781c */ /* 0x000fda0003f0f008 */
[----:B------:R-:W-:Y:S05]  /*dad0*/  @!P0 BRA `(.L_x_48) ;  /* 0x0000000000408947 */ /* 0x000fea0003800000 */
[----:B------:R-:W-:Y:S01]  /*dae0*/  MOV R2, 0x0 ;  /* 0x0000000000027802 */ /* 0x000fe20000000f00 */
[----:B------:R-:W-:Y:S01]  /*daf0*/  ULDC.64 UR6, c[0x4][0xa8] ;  /* 0x01002a0000067ab9 */ /* 0x000fe20000000a00 */
[----:B------:R-:W-:Y:S01]  /*db00*/  ULDC.64 UR8, c[0x4][0xb0] ;  /* 0x01002c0000087ab9 */ /* 0x000fe20000000a00 */
[----:B------:R-:W-:Y:S01]  /*db10*/  ULDC.64 UR4, c[0x4][0x20] ;  /* 0x0100080000047ab9 */ /* 0x000fe20000000a00 */
[----:B------:R-:W-:Y:S01]  /*db20*/  IMAD.U32 R4, RZ, RZ, UR6 ;  /* 0x00000006ff047e24 */ /* 0x000fe2000f8e00ff */
[----:B------:R-:W-:Y:S01]  /*db30*/  MOV R12, 0x1 ;  /* 0x00000001000c7802 */ /* 0x000fe20000000f00 */
[----:B------:R-:W3:Y:S01]  /*db40*/  LDC.64 R2, c[0x4][R2] ;  /* 0x0100000002027b82 */ /* 0x000ee20000000a00 */
[----:B------:R-:W-:Y:S02]  /*db50*/  IMAD.U32 R5, RZ, RZ, UR7 ;  /* 0x00000007ff057e24 */ /* 0x000fe4000f8e00ff */
[----:B------:R-:W-:Y:S02]  /*db60*/  IMAD.U32 R6, RZ, RZ, UR8 ;  /* 0x00000008ff067e24 */ /* 0x000fe4000f8e00ff */
[----:B------:R-:W-:-:S02]  /*db70*/  IMAD.U32 R7, RZ, RZ, UR9 ;  /* 0x00000009ff077e24 */ /* 0x000fc4000f8e00ff */
[----:B------:R-:W-:Y:S02]  /*db80*/  IMAD.U32 R10, RZ, RZ, UR4 ;  /* 0x00000004ff0a7e24 */ /* 0x000fe4000f8e00ff */
[----:B------:R-:W-:Y:S02]  /*db90*/  IMAD.U32 R11, RZ, RZ, UR5 ;  /* 0x00000005ff0b7e24 */ /* 0x000fe4000f8e00ff */
[----:B--2---:R-:W-:Y:S02]  /*dba0*/  IMAD.MOV.U32 R8, RZ, RZ, 0x70 ;  /* 0x00000070ff087424 */ /* 0x004fe400078e00ff */
[----:B------:R-:W-:-:S07]  /*dbb0*/  IMAD.MOV.U32 R13, RZ, RZ, RZ ;  /* 0x000000ffff0d7224 */ /* 0x000fce00078e00ff */
[----:B------:R-:W-:-:S07]  /*dbc0*/  LEPC R20, `(.L_x_48) ;  /* 0x000000001014794e */ /* 0x000fce0000000000 */
[----:B01-3--:R-:W-:Y:S05]  /*dbd0*/  CALL.ABS.NOINC R2 ;  /* 0x0000000002007343 */ /* 0x00bfea0003c00000 */
.L_x_48:
[----:B------:R-:W3:Y:S01]  /*dbe0*/  LDL.LU R4, [R1+0x18] ;  /* 0x0000180001047983 */ /* 0x000ee20000300800 */
[----:B-1----:R-:W-:Y:S01]  /*dbf0*/  SHF.R.S32.HI R0, RZ, 0x1f, R16 ;  /* 0x0000001fff007819 */ /* 0x002fe20000011410 */
[----:B------:R-:W-:Y:S01]  /*dc00*/  ULDC.64 UR4, c[0x0][0x2d8] ;  /* 0x0000b60000047ab9 */ /* 0x000fe20000000a00 */
[----:B--2---:R-:W1:Y:S01]  /*dc10*/  LDC R8, c[0x0][0x448] ;  /* 0x00011200ff087b82 */ /* 0x004e620000000800 */
[----:B------:R-:W2:Y:S01]  /*dc20*/  LDL.LU R7, [R1+0x20] ;  /* 0x0000200001077983 */ /* 0x000ea20000300800 */
[----:B------:R-:W-:-:S03]  /*dc30*/  ULDC.64 UR6, c[0x0][0x280] ;  /* 0x0000a00000067ab9 */ /* 0x000fc60000000a00 */
[----:B------:R-:W4:Y:S01]  /*dc40*/  LDL R5, [R1+0x28] ;  /* 0x0000280001057983 */ /* 0x000f220000100800 */
[----:B------:R-:W-:Y:S02]  /*dc50*/  IMAD R0, R0, UR4, RZ ;  /* 0x0000000400007c24 */ /* 0x000fe4000f8e02ff */
[C---:B------:R-:W-:Y:S01]  /*dc60*/  IMAD.WIDE.U32 R2, R16.reuse, UR4, RZ ;  /* 0x0000000410027c25 */ /* 0x040fe2000f8e00ff */
[----:B------:R-:W0:Y:S03]  /*dc70*/  S2R R10, SR_TID.X ;  /* 0x00000000000a7919 */ /* 0x000e260000002100 */
[----:B------:R-:W-:Y:S01]  /*dc80*/  IMAD R0, R16, UR5, R0 ;  /* 0x0000000510007c24 */ /* 0x000fe2000f8e0200 */
[----:B------:R-:W-:-:S03]  /*dc90*/  ULDC.64 UR4, c[0x0][0x2e0] ;  /* 0x0000b80000047ab9 */ /* 0x000fc60000000a00 */
[----:B------:R-:W-:Y:S01]  /*dca0*/  IMAD.IADD R3, R3, 0x1, R0 ;  /* 0x0000000103037824 */ /* 0x000fe200078e0200 */
[----:B-1----:R-:W-:-:S13]  /*dcb0*/  ISETP.NE.AND P0, PT, R8, 0x1, PT ;  /* 0x000000010800780c */ /* 0x002fda0003f05270 */
[----:B------:R-:W1:Y:S01]  /*dcc0*/  @P0 LDC R6, c[0x0][0x44c] ;  /* 0x00011300ff060b82 */ /* 0x000e620000000800 */
[----:B0-----:R-:W-:-:S05]  /*dcd0*/  IMAD.SHL.U32 R10, R10, 0x8, RZ ;  /* 0x000000080a0a7824 */ /* 0x001fca00078e00ff */
[----:B------:R-:W-:Y:S02]  /*dce0*/  LOP3.LUT R10, R10, 0x38, RZ, 0xc0, !PT ;  /* 0x000000380a0a7812 */ /* 0x000fe400078ec0ff */
[----:B---3--:R-:W-:Y:S01]  /*dcf0*/  SHF.R.S32.HI R0, RZ, 0x1f, R4 ;  /* 0x0000001fff007819 */ /* 0x008fe20000011404 */
[----:B------:R-:W-:-:S04]  /*dd00*/  IMAD.WIDE.U32 R2, R4, UR4, R2 ;  /* 0x0000000404027c25 */ /* 0x000fc8000f8e0002 */
[----:B------:R-:W-:Y:S01]  /*dd10*/  IMAD R0, R0, UR4, RZ ;  /* 0x0000000400007c24 */ /* 0x000fe2000f8e02ff */
[----:B------:R-:W-:-:S03]  /*dd20*/  ULDC UR4, c[0x0][0xc38] ;  /* 0x00030e0000047ab9 */ /* 0x000fc60000000800 */
[----:B------:R-:W-:Y:S02]  /*dd30*/  IMAD R0, R4, UR5, R0 ;  /* 0x0000000504007c24 */ /* 0x000fe4000f8e0200 */
[----:B------:R-:W0:Y:S02]  /*dd40*/  S2R R4, SR_TID.X ;  /* 0x0000000000047919 */ /* 0x000e240000002100 */
[----:B------:R-:W-:Y:S02]  /*dd50*/  IMAD.IADD R3, R3, 0x1, R0 ;  /* 0x0000000103037824 */ /* 0x000fe400078e0200 */
[----:B--2---:R-:W-:Y:S02]  /*dd60*/  IMAD.MOV R0, RZ, RZ, -R7 ;  /* 0x000000ffff007224 */ /* 0x004fe400078e0a07 */
[----:B------:R-:W2:Y:S02]  /*dd70*/  @P0 LDC R7, c[0x0][0x450] ;  /* 0x00011400ff070b82 */ /* 0x000ea40000000800 */
[----:B----4-:R-:W-:Y:S01]  /*dd80*/  IMAD R0, R0, UR4, R5 ;  /* 0x0000000400007c24 */ /* 0x010fe2000f8e0205 */
[----:B------:R-:W-:-:S03]  /*dd90*/  ULDC.64 UR4, c[0x0][0x2d0] ;  /* 0x0000b40000047ab9 */ /* 0x000fc60000000a00 */
[----:B------:R-:W-:Y:S01]  /*dda0*/  IMAD.SHL.U32 R5, R0, 0x80, RZ ;  /* 0x0000008000057824 */ /* 0x000fe200078e00ff */
[----:B0-----:R-:W-:-:S04]  /*ddb0*/  LOP3.LUT R4, R4, 0x7f, RZ, 0xc0, !PT ;  /* 0x0000007f04047812 */ /* 0x001fc800078ec0ff */
[----:B------:R-:W-:Y:S02]  /*ddc0*/  SHF.R.U32.HI R9, RZ, 0x3, R4 ;  /* 0x00000003ff097819 */ /* 0x000fe40000011604 */
[----:B------:R-:W0:Y:S02]  /*ddd0*/  S2R R4, SR_TID.X ;  /* 0x0000000000047919 */ /* 0x000e240000002100 */
[----:B0-----:R-:W-:-:S05]  /*dde0*/  IMAD.SHL.U32 R4, R4, 0x10, RZ ;  /* 0x0000001004047824 */ /* 0x001fca00078e00ff */
[----:B------:R-:W-:Y:S02]  /*ddf0*/  LOP3.LUT R4, R9, 0x70, R4, 0xf8, !PT ;  /* 0x0000007009047812 */ /* 0x000fe400078ef804 */
[----:B------:R-:W0:Y:S02]  /*de00*/  S2R R9, SR_TID.X ;  /* 0x0000000000097919 */ /* 0x000e240000002100 */
[----:B------:R-:W-:-:S05]  /*de10*/  LOP3.LUT R0, R4, R5, RZ, 0xfc, !PT ;  /* 0x0000000504007212 */ /* 0x000fca00078efcff */
[----:B-1----:R-:W-:-:S04]  /*de20*/  @P0 IMAD.HI.U32 R6, R0, R6, RZ ;  /* 0x0000000600060227 */ /* 0x002fc800078e00ff */
[----:B------:R-:W-:Y:S01]  /*de30*/  IMAD.MOV.U32 R4, RZ, RZ, R0 ;  /* 0x000000ffff047224 */ /* 0x000fe200078e0000 */
[----:B--2---:R-:W-:-:S05]  /*de40*/  @P0 SHF.R.U32.HI R4, RZ, R7, R6 ;  /* 0x00000007ff040219 */ /* 0x004fca0000011606 */
[----:B------:R-:W-:Y:S02]  /*de50*/  IMAD.MOV R6, RZ, RZ, -R4 ;  /* 0x000000ffff067224 */ /* 0x000fe400078e0a04 */
[----:B------:R-:W-:-:S04]  /*de60*/  IMAD.WIDE.U32 R2, R4, UR4, R2 ;  /* 0x0000000404027c25 */ /* 0x000fc8000f8e0002 */
[----:B------:R-:W-:Y:S01]  /*de70*/  IMAD R0, R8, R6, R0 ;  /* 0x0000000608007224 */ /* 0x000fe200078e0200 */
[----:B------:R-:W-:-:S05]  /*de80*/  SHF.R.S32.HI R6, RZ, 0x1f, R4 ;  /* 0x0000001fff067819 */ /* 0x000fca0000011404 */
[----:B------:R-:W-:Y:S02]  /*de90*/  IMAD R6, R6, UR4, RZ ;  /* 0x0000000406067c24 */ /* 0x000fe4000f8e02ff */
[----:B0-----:R-:W-:Y:S02]  /*dea0*/  IMAD.SHL.U32 R9, R9, 0x8, RZ ;  /* 0x0000000809097824 */ /* 0x001fe400078e00ff */
[----:B------:R-:W-:Y:S01]  /*deb0*/  IMAD R6, R4, UR5, R6 ;  /* 0x0000000504067c24 */ /* 0x000fe2000f8e0206 */
[----:B------:R-:W-:Y:S01]  /*dec0*/  SHF.R.S32.HI R4, RZ, 0x1f, R0 ;  /* 0x0000001fff047819 */ /* 0x000fe20000011400 */
[----:B------:R-:W-:Y:S01]  /*ded0*/  ULDC.64 UR4, c[0x0][0x2c8] ;  /* 0x0000b20000047ab9 */ /* 0x000fe20000000a00 */
[----:B------:R-:W-:Y:S02]  /*dee0*/  LOP3.LUT R9, R9, 0x38, RZ, 0xc0, !PT ;  /* 0x0000003809097812 */ /* 0x000fe400078ec0ff */
[----:B------:R-:W-:Y:S01]  /*def0*/  IADD3 R3, R3, R6, RZ ;  /* 0x0000000603037210 */ /* 0x000fe20007ffe0ff */
[----:B------:R-:W-:Y:S01]  /*df00*/  IMAD R4, R4, UR4, RZ ;  /* 0x0000000404047c24 */ /* 0x000fe2000f8e02ff */
[----:B------:R-:W-:-:S02]  /*df10*/  LOP3.LUT R12, R9, 0x40, RZ, 0xfc, !PT ;  /* 0x00000040090c7812 */ /* 0x000fc400078efcff */
[C---:B------:R-:W-:Y:S01]  /*df20*/  LOP3.LUT R11, R9.reuse, 0x80, RZ, 0xfc, !PT ;  /* 0x00000080090b7812 */ /* 0x040fe200078efcff */
[C---:B------:R-:W-:Y:S01]  /*df30*/  IMAD.WIDE.U32 R2, R0.reuse, UR4, R2 ;  /* 0x0000000400027c25 */ /* 0x040fe2000f8e0002 */
[----:B------:R-:W-:Y:S01]  /*df40*/  LOP3.LUT R9, R9, 0xc0, RZ, 0xfc, !PT ;  /* 0x000000c009097812 */ /* 0x000fe200078efcff */
[----:B------:R-:W-:Y:S02]  /*df50*/  ULDC UR4, c[0x0][0x2b8] ;  /* 0x0000ae0000047ab9 */ /* 0x000fe40000000800 */
[----:B------:R-:W-:Y:S01]  /*df60*/  IMAD R0, R0, UR5, R4 ;  /* 0x0000000500007c24 */ /* 0x000fe2000f8e0204 */
[----:B------:R-:W-:Y:S02]  /*df70*/  ISETP.GE.AND P3, PT, R9, UR4, PT ;  /* 0x0000000409007c0c */ /* 0x000fe4000bf66270 */
[----:B------:R0:W5:Y:S01]  /*df80*/  LDL R9, [R1+0x14] ;  /* 0x0000140001097983 */ /* 0x0001620000100800 */
[----:B------:R-:W-:Y:S01]  /*df90*/  IMAD.IADD R0, R3, 0x1, R0 ;  /* 0x0000000103007824 */ /* 0x000fe200078e0200 */
[----:B------:R-:W-:-:S02]  /*dfa0*/  LEA R4, P4, R2, UR6, 0x1 ;  /* 0x0000000602047c11 */ /* 0x000fc4000f8808ff */
[----:B------:R-:W-:Y:S02]  /*dfb0*/  ISETP.GE.AND P0, PT, R10, UR4, PT ;  /* 0x000000040a007c0c */ /* 0x000fe4000bf06270 */
[----:B------:R-:W-:Y:S02]  /*dfc0*/  ISETP.GE.AND P1, PT, R12, UR4, PT ;  /* 0x000000040c007c0c */ /* 0x000fe4000bf26270 */
[----:B------:R-:W-:Y:S01]  /*dfd0*/  ISETP.GE.AND P2, PT, R11, UR4, PT ;  /* 0x000000040b007c0c */ /* 0x000fe2000bf46270 */
[----:B------:R-:W-:Y:S01]  /*dfe0*/  UMOV UR4, 0xffffffff ;  /* 0xffffffff00047882 */ /* 0x000fe20000000000 */
[----:B------:R-:W-:Y:S02]  /*dff0*/  LEA.HI.X R3, R2, UR7, R0, 0x1, P4 ;  /* 0x0000000702037c11 */ /* 0x000fe4000a0f0c00 */
[----:B0-----:R-:W-:Y:S09]  /*e000*/  BRA.DIV UR4, `(.L_x_49) ;  /* 0x0000003e04807947 */ /* 0x001ff2000b800000 */
[----:B------:R-:W0:Y:S01]  /*e010*/  S2R R7, SR_TID.X ;  /* 0x0000000000077919 */ /* 0x000e220000002100 */
[----:B------:R-:W-:Y:S01]  /*e020*/  ULDC UR4, c[0x0][0x288] ;  /* 0x0000a20000047ab9 */ /* 0x000fe20000000800 */
[----:B------:R-:W-:Y:S01]  /*e030*/  ULDC.64 UR6, c[0x0][0x208] ;  /* 0x0000820000067ab9 */ /* 0x000fe20000000a00 */
[----:B------:R-:W-:Y:S01]  /*e040*/  IMAD R2, R8, UR4, RZ ;  /* 0x0000000408027c24 */ /* 0x000fe2000f8e02ff */
[----:B------:R-:W1:Y:S01]  /*e050*/  SHFL.IDX PT, R6, R4, RZ, 0x181f ;  /* 0x00181fff04067589 */ /* 0x000e6200000e0000 */
[----:B0-----:R-:W-:-:S04]  /*e060*/  LOP3.LUT R7, R7, 0x7f, RZ, 0xc0, !PT ;  /* 0x0000007f07077812 */ /* 0x001fc800078ec0ff */
[----:B------:R-:W-:Y:S02]  /*e070*/  SHF.R.U32.HI R11, RZ, 0x3, R7 ;  /* 0x00000003ff0b7819 */ /* 0x000fe40000011607 */
[----:B------:R-:W0:Y:S03]  /*e080*/  SHFL.IDX PT, R7, R3, RZ, 0x181f ;  /* 0x00181fff03077589 */ /* 0x000e2600000e0000 */
[----:B------:R-:W-:-:S04]  /*e090*/  IMAD.IADD R0, R11, 0x1, R5 ;  /* 0x000000010b007824 */ /* 0x000fc800078e0205 */
[C---:B------:R-:W-:Y:S01]  /*e0a0*/  VIADD R5, R0.reuse, 0x10 ;  /* 0x0000001000057836 */ /* 0x040fe20000000000 */
[----:B------:R-:W-:-:S13]  /*e0b0*/  ISETP.GE.AND P4, PT, R0, R2, PT ;  /* 0x000000020000720c */ /* 0x000fda0003f86270 */
[----:B-1----:R-:W-:-:S05]  /*e0c0*/  @!P4 LEA R6, P5, R10, R6, 0x1 ;  /* 0x000000060a06c211 */ /* 0x002fca00078a08ff */
[----:B0-----:R-:W-:-:S05]  /*e0d0*/  @!P4 IMAD.X R7, RZ, RZ, R7, P5 ;  /* 0x000000ffff07c224 */ /* 0x001fca00028e0607 */
[----:B------:R-:W-:Y:S01]  /*e0e0*/  @!PT LDS RZ, [RZ] ;  /* 0x00000000fffff984 */ /* 0x000fe20000000800 */
[----:B-----5:R-:W-:Y:S04]  /*e0f0*/  @!P4 LDGSTS.E.BYPASS.LTC128B.128 [R9+0x14400], desc[UR6][R6.64], !P0 ;  /* 0x144000000609cfae */ /* 0x020fe8000c101d46 */
[----:B------:R-:W-:Y:S04]  /*e100*/  @!P4 LDGSTS.E.BYPASS.LTC128B.128 [R9+0x18400], desc[UR6][R6.64+0x80], !P1 ;  /* 0x184000800609cfae */ /* 0x000fe8000c901d46 */
[----:B------:R-:W-:Y:S04]  /*e110*/  @!P4 LDGSTS.E.BYPASS.LTC128B.128 [R9+0x1c400], desc[UR6][R6.64+0x100], !P2 ;  /* 0x1c4001000609cfae */ /* 0x000fe8000d101d46 */
[----:B------:R0:W-:Y:S01]  /*e120*/  @!P4 LDGSTS.E.BYPASS.LTC128B.128 [R9+0x20400], desc[UR6][R6.64+0x180], !P3 ;  /* 0x204001800609cfae */ /* 0x0001e2000d901d46 */
[----:B------:R-:W-:-:S03]  /*e130*/  ISETP.GE.AND P4, PT, R5, R2, PT ;  /* 0x000000020500720c */ /* 0x000fc60003f86270 */
[----:B------:R-:W-:Y:S04]  /*e140*/  SHFL.IDX PT, R5, R3, 0x1, 0x181f ;  /* 0x00381f0003057f89 */ /* 0x000fe800000e0000 */
[----:B0-----:R-:W0:Y:S06]  /*e150*/  SHFL.IDX PT, R6, R4, 0x1, 0x181f ;  /* 0x00381f0004067f89 */ /* 0x001e2c00000e0000 */
[----:B0-----:R-:W-:-:S05]  /*e160*/  @!P4 LEA R6, P5, R10, R6, 0x1 ;  /* 0x000000060a06c211 */ /* 0x001fca00078a08ff */
[----:B------:R-:W-:-:S04]  /*e170*/  @!P4 IMAD.X R5, RZ, RZ, R5, P5 ;  /* 0x000000ffff05c224 */ /* 0x000fc800028e0605 */
[----:B------:R-:W-:Y:S01]  /*e180*/  @!P4 IMAD.MOV.U32 R7, RZ, RZ, R5 ;  /* 0x000000ffff07c224 */ /* 0x000fe200078e0005 */
[----:B------:R-:W-:-:S04]  /*e190*/  IADD3 R5, R0, 0x20, RZ ;  /* 0x0000002000057810 */ /* 0x000fc80007ffe0ff */
[----:B------:R-:W-:Y:S04]  /*e1a0*/  @!P4 LDGSTS.E.BYPASS.LTC128B.128 [R9+0x14c00], desc[UR6][R6.64], !P0 ;  /* 0x14c000000609cfae */ /* 0x000fe8000c101d46 */
        /* <DEDUP_REMOVED lines=8> */
[----:B------:R-:W-:Y:S02]  /*e230*/  @!P4 IMAD.MOV.U32 R7, RZ, RZ, R5 ;  /* 0x000000ffff07c224 */ /* 0x000fe400078e0005 */
[----:B------:R-:W-:-:S03]  /*e240*/  VIADD R5, R0, 0x30 ;  /* 0x0000003000057836 */ /* 0x000fc60000000000 */
        /* <DEDUP_REMOVED lines=43> */
[----:B------:R0:W1:Y:S04]  /*e500*/  SHFL.IDX PT, R5, R3, 0x7, 0x181f ;  /* 0x00f81f0003057f89 */ /* 0x00006800000e0000 */
[----:B------:R0:W-:Y:S04]  /*e510*/  @!P4 LDGSTS.E.BYPASS.LTC128B.128 [R9+0x17400], desc[UR6][R6.64], !P0 ;  /* 0x174000000609cfae */ /* 0x0001e8000c101d46 */
[----:B------:R0:W-:Y:S04]  /*e520*/  @!P4 LDGSTS.E.BYPASS.LTC128B.128 [R9+0x1b400], desc[UR6][R6.64+0x80], !P1 ;  /* 0x1b4000800609cfae */ /* 0x0001e8000c901d46 */
[----:B------:R0:W-:Y:S04]  /*e530*/  @!P4 LDGSTS.E.BYPASS.LTC128B.128 [R9+0x1f400], desc[UR6][R6.64+0x100], !P2 ;  /* 0x1f4001000609cfae */ /* 0x0001e8000d101d46 */
[----:B------:R0:W-:Y:S04]  /*e540*/  @!P4 LDGSTS.E.BYPASS.LTC128B.128 [R9+0x23400], desc[UR6][R6.64+0x180], !P3 ;  /* 0x234001800609cfae */ /* 0x0001e8000d901d46 */
[----:B------:R0:W2:Y:S02]  /*e550*/  SHFL.IDX PT, R3, R4, 0x7, 0x181f ;  /* 0x00f81f0004037f89 */ /* 0x0000a400000e0000 */
.L_x_162:
[----:B------:R-:W-:Y:S01]  /*e560*/  VIADD R0, R0, 0x70 ;  /* 0x0000007000007836 */ /* 0x000fe20000000000 */
[----:B------:R-:W-:Y:S04]  /*e570*/  BSSY B0, `(.L_x_50) ;  /* 0x000000d000007945 */ /* 0x000fe80003800000 */
[----:B------:R-:W-:-:S13]  /*e580*/  ISETP.GE.AND P4, PT, R0, R2, PT ;  /* 0x000000020000720c */ /* 0x000fda0003f86270 */
[----:B------:R-:W-:Y:S05]  /*e590*/  @P4 BRA `(.L_x_51) ;  /* 0x0000000000284947 */ /* 0x000fea0003800000 */
[----:B--2---:R-:W-:Y:S01]  /*e5a0*/  LEA R2, P4, R10, R3, 0x1 ;  /* 0x000000030a027211 */ /* 0x004fe200078808ff */
[----:B------:R-:W-:-:S04]  /*e5b0*/  ULDC.64 UR4, c[0x0][0x208] ;  /* 0x0000820000047ab9 */ /* 0x000fc80000000a00 */
[----:B01----:R-:W-:-:S05]  /*e5c0*/  IMAD.X R3, RZ, RZ, R5, P4 ;  /* 0x000000ffff037224 */ /* 0x003fca00020e0605 */
[----:B------:R-:W-:Y:S01]  /*e5d0*/  @!PT LDS RZ, [RZ] ;  /* 0x00000000fffff984 */ /* 0x000fe20000000800 */
[----:B------:R-:W-:Y:S01]  /*e5e0*/  @!PT LDS RZ, [RZ] ;  /* 0x00000000fffff984 */ /* 0x000fe20000000800 */
[----:B------:R-:W-:Y:S01]  /*e5f0*/  @!PT LDS RZ, [RZ] ;  /* 0x00000000fffff984 */ /* 0x000fe20000000800 */
[----:B------:R3:W-:Y:S04]  /*e600*/  LDGSTS.E.BYPASS.LTC128B.128 [R9+0x17c00], desc[UR4][R2.64], !P0 ;  /* 0x17c0000002097fae */ /* 0x0007e8000c101d44 */
[----:B------:R3:W-:Y:S04]  /*e610*/  LDGSTS.E.BYPASS.LTC128B.128 [R9+0x1bc00], desc[UR4][R2.64+0x80], !P1 ;  /* 0x1bc0008002097fae */ /* 0x0007e8000c901d44 */
[----:B------:R3:W-:Y:S04]  /*e620*/  LDGSTS.E.BYPASS.LTC128B.128 [R9+0x1fc00], desc[UR4][R2.64+0x100], !P2 ;  /* 0x1fc0010002097fae */ /* 0x0007e8000d101d44 */
[----:B------:R3:W-:Y:S02]  /*e630*/  LDGSTS.E.BYPASS.LTC128B.128 [R9+0x23c00], desc[UR4][R2.64+0x180], !P3 ;  /* 0x23c0018002097fae */ /* 0x0007e4000d901d44 */
.L_x_51:
[----:B------:R-:W-:Y:S05]  /*e640*/  BSYNC B0 ;  /* 0x0000000000007941 */ /* 0x000fea0003800000 */
.L_x_50:
[----:B---3--:R-:W3:Y:S01]  /*e650*/  LDL R2, [R1+0x30] ;  /* 0x0000300001027983 */ /* 0x008ee20000100800 */
[----:B------:R-:W-:Y:S01]  /*e660*/  NOP ;  /* 0x0000000000007918 */ /* 0x000fe20000000000 */
[----:B------:R-:W-:Y:S02]  /*e670*/  SYNCS.ARRIVE.TRANS64.RED.A0T1 RZ, [UR36+0x38800], RZ ;  /* 0x038800ffffff79a7 */ /* 0x000fe40008200424 */
[----:B------:R-:W-:Y:S01]  /*e680*/  ARRIVES.LDGSTSBAR.64.TRANSCNT [UR36+0x38800] ;  /* 0x03880000ff0079b0 */ /* 0x000fe20008000aa4 */
[----:B---3--:R-:W-:-:S04]  /*e690*/  LOP3.LUT R0, R2, 0x1, RZ, 0xc, !PT ;  /* 0x0000000102007812 */ /* 0x008fc800078e0cff */
[----:B------:R-:W-:Y:S01]  /*e6a0*/  SHF.L.U32 R0, R0, 0x1f, RZ ;  /* 0x0000001f00007819 */ /* 0x000fe200000006ff */
[----:B------:R-:W-:Y:S01]  /*e6b0*/  NOP ;  /* 0x0000000000007918 */ /* 0x000fe20000000000 */
[----:B------:R-:W3:Y:S01]  /*e6c0*/  LDL.LU R2, [R1+0x2c] ;  /* 0x00002c0001027983 */ /* 0x000ee20000300800 */
[----:B------:R-:W-:Y:S01]  /*e6d0*/  SYNCS.ARRIVE.TRANS64.A1T0 RZ, [UR36+0x38800], RZ ;  /* 0x038800ffffff79a7 */ /* 0x000fe20008100024 */
[----:B------:R-:W-:Y:S01]  /*e6e0*/  BSSY B0, `(.L_x_52) ;  /* 0x0000005000007945 */ /* 0x000fe20003800000 */
[----:B0-----:R-:W-:Y:S01]  /*e6f0*/  IMAD.U32 R9, RZ, RZ, UR36 ;  /* 0x00000024ff097e24 */ /* 0x001fe2000f8e00ff */
[----:B------:R-:W0:Y:S01]  /*e700*/  SYNCS.PHASECHK.TRANS64.TRYWAIT P0, [UR36+0x38820], R0 ;  /* 0x03882000ff0075a7 */ /* 0x000e220008000164 */
[----:B---3--:R-:W-:Y:S01]  /*e710*/  ISETP.GE.AND P1, PT, R2, 0x51, PT ;  /* 0x000000510200780c */ /* 0x008fe20003f26270 */
[----:B0-----:R-:W-:-:S12]  /*e720*/  @!P0 BRA `(.L_x_53) ;  /* 0x0000004000a08947 */ /* 0x001fd80003800000 */
.L_x_163:
[----:B------:R-:W-:Y:S05]  /*e730*/  BSYNC B0 ;  /* 0x0000000000007941 */ /* 0x000fea0003800000 */
.L_x_52:
[----:B------:R-:W-:Y:S01]  /*e740*/  IADD3 R12, R9, 0x38800, RZ ;  /* 0x00038800090c7810 */ /* 0x000fe20007ffe0ff */
[----:B------:R-:W-:Y:S06]  /*e750*/  @!P1 BRA `(.L_x_54) ;  /* 0x00000028003c9947 */ /* 0x000fec0003800000 */
[----:B------:R-:W3:Y:S01]  /*e760*/  LDL R2, [R1+0x24] ;  /* 0x0000240001027983 */ /* 0x000ee20000100800 */
[----:B0-----:R-:W-:Y:S02]  /*e770*/  IMAD.MOV.U32 R0, RZ, RZ, 0x1 ;  /* 0x00000001ff007424 */ /* 0x001fe400078e00ff */
[----:B---3--:R-:W-:-:S05]  /*e780*/  IMAD.MOV R10, RZ, RZ, -R2 ;  /* 0x000000ffff0a7224 */ /* 0x008fca00078e0a02 */
[----:B------:R-:W-:-:S05]  /*e790*/  VIADDMNMX R10, R10, R0, 0xffffffff, !PT ;  /* 0xffffffff0a0a7446 */ /* 0x000fca0007800100 */
[----:B------:R-:W-:-:S05]  /*e7a0*/  IMAD.IADD R0, R2, 0x1, R10 ;  /* 0x0000000102007824 */ /* 0x000fca00078e020a */
[----:B------:R-:W-:-:S04]  /*e7b0*/  LOP3.LUT R0, R0, 0x1, RZ, 0xc0, !PT ;  /* 0x0000000100007812 */ /* 0x000fc800078ec0ff */
[----:B------:R-:W-:Y:S01]  /*e7c0*/  ISETP.NE.U32.AND P0, PT, R0, 0x1, PT ;  /* 0x000000010000780c */ /* 0x000fe20003f05070 */
[----:B------:R-:W-:-:S12]  /*e7d0*/  VIADD R0, R2, 0xfffffffe ;  /* 0xfffffffe02007836 */ /* 0x000fd80000000000 */
[----:B------:R-:W-:Y:S05]  /*e7e0*/  @P0 BRA `(.L_x_55) ;  /* 0x0000000c00600947 */ /* 0x000fea0003800000 */
[----:B--2---:R-:W2:Y:S04]  /*e7f0*/  LDL R3, [R1+0xc] ;  /* 0x00000c0001037983 */ /* 0x004ea80000100800 */
[----:B------:R-:W3:Y:S01]  /*e800*/  LDL R2, [R1] ;  /* 0x0000000001027983 */ /* 0x000ee20000100800 */
[----:B------:R-:W-:Y:S01]  /*e810*/  VIADD R4, R18, 0x1 ;  /* 0x0000000112047836 */ /* 0x000fe20000000000 */
[----:B------:R-:W-:Y:S04]  /*e820*/  BSSY B0, `(.L_x_56) ;  /* 0x00000d0000007945 */ /* 0x000fe80003800000 */
[----:B------:R-:W-:-:S04]  /*e830*/  ISETP.NE.AND P0, PT, R4, 0x2, PT ;  /* 0x000000020400780c */ /* 0x000fc80003f05270 */
[----:B------:R-:W-:Y:S02]  /*e840*/  SEL R8, RZ, 0x1, P0 ;  /* 0x00000001ff087807 */ /* 0x000fe40000000000 */
[----:B------:R-:W-:Y:S02]  /*e850*/  SEL R4, R4, RZ, P0 ;  /* 0x000000ff04047207 */ /* 0x000fe40000000000 */
[----:B--2---:R-:W-:Y:S02]  /*e860*/  ISETP.NE.AND P2, PT, R3, RZ, PT ;  /* 0x000000ff0300720c */ /* 0x004fe40003f45270 */
[----:B---3--:R-:W-:-:S11]  /*e870*/  LOP3.LUT R8, R2, R8, RZ, 0x3c, !PT ;  /* 0x0000000802087212 */ /* 0x008fd600078e3cff */
[----:B------:R-:W-:Y:S05]  /*e880*/  @!P2 BRA `(.L_x_57) ;  /* 0x0000000c0024a947 */ /* 0x000fea0003800000 */
[----:B------:R-:W2:Y:S01]  /*e890*/  LDL R2, [R1+0x10] ;  /* 0x0000100001027983 */ /* 0x000ea20000100800 */
[----:B------:R-:W-:Y:S01]  /*e8a0*/  IMAD.MOV.U32 R6, RZ, RZ, R17 ;  /* 0x000000ffff067224 */ /* 0x000fe200078e0011 */
[----:B--2---:R-:W-:-:S13]  /*e8b0*/  ISETP.NE.AND P2, PT, R2, RZ, PT ;  /* 0x000000ff0200720c */ /* 0x004fda0003f45270 */
[----:B------:R-:W-:Y:S05]  /*e8c0*/  @!P2 BRA `(.L_x_58) ;  /* 0x000000000050a947 */ /* 0x000fea0003800000 */
[----:B------:R-:W2:Y:S01]  /*e8d0*/  LDL R7, [R1+0x8] ;  /* 0x0000080001077983 */ /* 0x000ea20000100800 */
[----:B------:R-:W0:Y:S01]  /*e8e0*/  LDC R6, c[0x0][0x43c] ;  /* 0x00010f00ff067b82 */ /* 0x000e220000000800 */
[----:B------:R-:W-:Y:S01]  /*e8f0*/  ULDC.64 UR4, c[0x0][0x428] ;  /* 0x00010a0000047ab9 */ /* 0x000fe20000000a00 */
[----:B------:R-:W-:Y:S01]  /*e900*/  ULDC.64 UR6, c[0x0][0x208] ;  /* 0x0000820000067ab9 */ /* 0x000fe20000000a00 */
[----:B0-----:R-:W-:-:S13]  /*e910*/  ISETP.NE.AND P0, PT, R6, 0x1, PT ;  /* 0x000000010600780c */ /* 0x001fda0003f05270 */
[----:B------:R-:W1:Y:S02]  /*e920*/  @P0 LDC.64 R2, c[0x0][0x440] ;  /* 0x00011000ff020b82 */ /* 0x000e640000000a00 */
[----:B-1----:R-:W-:-:S04]  /*e930*/  @P0 IMAD.HI.U32 R5, R0, R2, RZ ;  /* 0x0000000200050227 */ /* 0x002fc800078e00ff */
[----:B------:R-:W-:Y:S01]  /*e940*/  IMAD.MOV.U32 R2, RZ, RZ, R0 ;  /* 0x000000ffff027224 */ /* 0x000fe200078e0000 */
[----:B------:R-:W-:-:S05]  /*e950*/  @P0 SHF.R.U32.HI R2, RZ, R3, R5 ;  /* 0x00000003ff020219 */ /* 0x000fca0000011605 */
[----:B------:R-:W-:-:S04]  /*e960*/  IMAD.MOV R3, RZ, RZ, -R2 ;  /* 0x000000ffff037224 */ /* 0x000fc800078e0a02 */
[----:B------:R-:W-:Y:S01]  /*e970*/  IMAD R0, R6, R3, R0 ;  /* 0x0000000306007224 */ /* 0x000fe200078e0200 */
[----:B------:R-:W-:-:S03]  /*e980*/  SHF.R.S32.HI R3, RZ, 0x1f, R2 ;  /* 0x0000001fff037819 */ /* 0x000fc60000011402 */
[----:B------:R-:W-:-:S04]  /*e990*/  IMAD.WIDE.U32 R2, R19, UR4, R2 ;  /* 0x0000000413027c25 */ /* 0x000fc8000f8e0002 */
[----:B--2---:R-:W-:-:S04]  /*e9a0*/  IMAD R5, R7, UR4, RZ ;  /* 0x0000000407057c24 */ /* 0x004fc8000f8e02ff */
[----:B------:R-:W-:Y:S01]  /*e9b0*/  IMAD R5, R19, UR5, R5 ;  /* 0x0000000513057c24 */ /* 0x000fe2000f8e0205 */
[----:B------:R-:W-:Y:S02]  /*e9c0*/  ULDC.64 UR4, c[0x0][0x418] ;  /* 0x0001060000047ab9 */ /* 0x000fe40000000a00 */
[----:B------:R-:W-:Y:S02]  /*e9d0*/  LEA R6, P0, R2, UR4, 0x2 ;  /* 0x0000000402067c11 */ /* 0x000fe4000f8010ff */
[----:B------:R-:W-:-:S04]  /*e9e0*/  IADD3 R3, R5, R3, RZ ;  /* 0x0000000305037210 */ /* 0x000fc80007ffe0ff */
[----:B------:R-:W-:-:S05]  /*e9f0*/  LEA.HI.X R7, R2, UR5, R3, 0x2, P0 ;  /* 0x0000000502077c11 */ /* 0x000fca00080f1403 */
[----:B------:R0:W5:Y:S02]  /*ea00*/  LDG.E R6, desc[UR6][R6.64] ;  /* 0x0000000606067981 */ /* 0x000164000c1e1900 */
.L_x_58:
[----:B------:R-:W-:Y:S01]  /*ea10*/  LEA R3, R4, UR36, 0x3 ;  /* 0x0000002404037c11 */ /* 0x000fe2000f8e18ff */
[----:B------:R-:W-:Y:S01]  /*ea20*/  BSSY B1, `(.L_x_59) ;  /* 0x0000004000017945 */ /* 0x000fe20003800000 */
[----:B------:R-:W-:-:S04]  /*ea30*/  SHF.L.U32 R2, R8, 0x1f, RZ ;  /* 0x0000001f08027819 */ /* 0x000fc800000006ff */
[----:B------:R-:W2:Y:S02]  /*ea40*/  SYNCS.PHASECHK.TRANS64.TRYWAIT P0, [R3+URZ+0x38840], R2 ;  /* 0x03884002030075a7 */ /* 0x000ea4000800017f */
[----:B--2---:R-:W-:Y:S05]  /*ea50*/  @!P0 BRA `(.L_x_60) ;  /* 0x0000003c00e88947 */ /* 0x004fea0003800000 */
.L_x_164:
[----:B------:R-:W-:Y:S05]  /*ea60*/  BSYNC B1 ;  /* 0x0000000000017941 */ /* 0x000fea0003800000 */
.L_x_59:
[----:B-1----:R-:W1:Y:S01]  /*ea70*/  S2R R5, SR_TID.X ;  /* 0x0000000000057919 */ /* 0x002e620000002100 */
[----:B------:R-:W-:Y:S01]  /*ea80*/  BSSY B1, `(.L_x_61) ;  /* 0x000000b000017945 */ /* 0x000fe20003800000 */
[----:B-1----:R-:W-:-:S04]  /*ea90*/  LOP3.LUT R5, R5, 0x7f, RZ, 0xc0, !PT ;  /* 0x0000007f05057812 */ /* 0x002fc800078ec0ff */
[----:B------:R-:W-:-:S13]  /*eaa0*/  ISETP.NE.AND P1, PT, R5, RZ, PT ;  /* 0x000000ff0500720c */ /* 0x000fda0003f25270 */
[----:B------:R-:W-:Y:S05]  /*eab0*/  @P1 BRA `(.L_x_62) ;  /* 0x00000000001c1947 */ /* 0x000fea0003800000 */
[----:B------:R-:W1:Y:S01]  /*eac0*/  S2R R5, SR_TID.X ;  /* 0x0000000000057919 */ /* 0x000e620000002100 */
[----:B--2---:R-:W-:-:S04]  /*ead0*/  IMAD.MOV.U32 R2, RZ, RZ, 0xa000 ;  /* 0x0000a000ff027424 */ /* 0x004fc800078e00ff */
[----:B------:R3:W-:Y:S01]  /*eae0*/  SYNCS.ARRIVE.TRANS64 RZ, [R3+URZ+0x38830], R2 ;  /* 0x0388300203ff79a7 */ /* 0x0007e2000800003f */
[----:B-1----:R-:W-:-:S04]  /*eaf0*/  LOP3.LUT R5, R5, 0x1f, RZ, 0xc0, !PT ;  /* 0x0000001f05057812 */ /* 0x002fc800078ec0ff */
[----:B------:R-:W-:-:S13]  /*eb00*/  ISETP.NE.AND P0, PT, R5, RZ, PT ;  /* 0x000000ff0500720c */ /* 0x000fda0003f05270 */
[----:B---3--:R-:W-:Y:S05]  /*eb10*/  @!P0 BRA `(.L_x_62) ;  /* 0x0000000000048947 */ /* 0x008fea0003800000 */
[----:B------:R-:W-:Y:S01]  /*eb20*/  BPT.TRAP 0x1 ;  /* 0x000000040000795c */ /* 0x000fe20000300000 */
.L_x_62:
[----:B------:R-:W-:Y:S05]  /*eb30*/  BSYNC B1 ;  /* 0x0000000000017941 */ /* 0x000fea0003800000 */
.L_x_61:
[----:B------:R-:W-:Y:S01]  /*eb40*/  IMAD.MOV.U32 R11, RZ, RZ, RZ ;  /* 0x000000ffff0b7224 */ /* 0x000fe200078e00ff */
[----:B------:R-:W-:Y:S01]  /*eb50*/  UIADD3 UR4, UP0, UR38, 0x370, URZ ;  /* 0x0000037026047890 */ /* 0x000fe2000ff1e03f */
[----:B------:R-:W-:Y:S01]  /*eb60*/  IMAD R5, R4, 0xa000, R9 ;  /* 0x0000a00004057824 */ /* 0x000fe200078e0209 */
[----:B------:R-:W-:Y:S01]  /*eb70*/  PLOP3.LUT P0, PT, PT, PT, PT, 0x80, 0x0 ;  /* 0x000000000000781c */ /* 0x000fe20003f0f070 */
[----:B--2---:R-:W-:Y:S01]  /*eb80*/  VIADD R3, R3, 0x38830 ;  /* 0x0003883003037836 */ /* 0x004fe20000000000 */
[----:B------:R-:W-:Y:S01]  /*eb90*/  R2UR UR10, R11 ;  /* 0x000000000b0a72ca */ /* 0x000fe200000e0000 */
[----:B------:R-:W-:Y:S01]  /*eba0*/  IMAD R2, R0, 0x50, RZ ;  /* 0x0000005000027824 */ /* 0x000fe200078e02ff */
[----:B------:R-:W-:Y:S01]  /*ebb0*/  UIADD3.X UR5, URZ, UR39, URZ, UP0, !UPT ;  /* 0x000000273f057290 */ /* 0x000fe200087fe43f */
[----:B0-----:R-:W-:Y:S01]  /*ebc0*/  VIADD R7, R5, 0x24400 ;  /* 0x0002440005077836 */ /* 0x001fe20000000000 */
[----:B------:R-:W-:Y:S01]  /*ebd0*/  UMOV UR6, 0x0 ;  /* 0x0000000000067882 */ /* 0x000fe20000000000 */
[----:B------:R-:W-:-:S10]  /*ebe0*/  UMOV UR7, 0x14f00000 ;  /* 0x14f0000000077882 */ /* 0x000fd40000000000 */
.L_x_63:
[----:B------:R-:W-:-:S13]  /*ebf0*/  @P0 ELECT P2, URZ, PT ;  /* 0x00000000003f082f */ /* 0x000fda0003840000 */
[----:B-----5:R-:W-:Y:S02]  /*ec00*/  @P2 R2UR UR13, R6 ;  /* 0x00000000060d22ca */ /* 0x020fe400000e0000 */
[----:B------:R-:W-:Y:S02]  /*ec10*/  @P2 R2UR UR12, R16 ;  /* 0x00000000100c22ca */ /* 0x000fe400000e0000 */
[----:B------:R-:W-:Y:S02]  /*ec20*/  @P2 R2UR UR11, R2 ;  /* 0x00000000020b22ca */ /* 0x000fe400000e0000 */
[----:B------:R-:W-:Y:S02]  /*ec30*/  @P2 R2UR UR9, R3 ;  /* 0x00000000030922ca */ /* 0x000fe400000e0000 */
[----:B------:R-:W-:Y:S02]  /*ec40*/  @P2 R2UR UR8, R7 ;  /* 0x00000000070822ca */ /* 0x000fe400000e0000 */
[----:B------:R-:W-:-:S02]  /*ec50*/  @P2 PLOP3.LUT P0, PT, P2, PT, PT, 0x8, 0x0 ;  /* 0x000000000000281c */ /* 0x000fc4000170e170 */
[----:B------:R-:W-:-:S09]  /*ec60*/  PLOP3.LUT P2, PT, PT, PT, PT, 0x8, 0x0 ;  /* 0x000000000000781c */ /* 0x000fd20003f4e170 */
[----:B------:R0:W-:Y:S02]  /*ec70*/  UTMALDG.4D [UR8], [UR4], desc[UR6] ;  /* 0x00000608040075b4 */ /* 0x0001e40008019000 */
[----:B0-----:R-:W-:Y:S05]  /*ec80*/  @P0 BRA.U.ANY `(.L_x_63) ;  /* 0xfffffffd00d80947 */ /* 0x001fea000393ffff */
[----:B------:R-:W-:Y:S01]  /*ec90*/  IMAD.MOV.U32 R21, RZ, RZ, 0x40 ;  /* 0x00000040ff157424 */ /* 0x000fe200078e00ff */
[----:B------:R-:W-:Y:S01]  /*eca0*/  PLOP3.LUT P0, PT, PT, PT, PT, 0x80, 0x0 ;  /* 0x000000000000781c */ /* 0x000fe20003f0f070 */
[----:B------:R-:W-:Y:S01]  /*ecb0*/  VIADD R7, R5, 0x26c00 ;  /* 0x00026c0005077836 */ /* 0x000fe20000000000 */
[----:B------:R-:W-:Y:S01]  /*ecc0*/  UMOV UR6, 0x0 ;  /* 0x0000000000067882 */ /* 0x000fe20000000000 */
[----:B------:R-:W-:Y:S01]  /*ecd0*/  UMOV UR7, 0x14f00000 ;  /* 0x14f0000000077882 */ /* 0x000fe20000000000 */
[----:B------:R-:W-:-:S15]  /*ece0*/  R2UR UR10, R21 ;  /* 0x00000000150a72ca */ /* 0x000fde00000e0000 */
.L_x_64:
[----:B------:R-:W-:-:S13]  /*ecf0*/  @P0 ELECT P2, URZ, PT ;  /* 0x00000000003f082f */ /* 0x000fda0003840000 */
[----:B------:R-:W-:Y:S02]  /*ed00*/  @P2 R2UR UR13, R6 ;  /* 0x00000000060d22ca */ /* 0x000fe400000e0000 */
        /* <DEDUP_REMOVED lines=14> */
.L_x_65:
        /* <DEDUP_REMOVED lines=10> */
[----:B------:R-:W-:Y:S01]  /*ee90*/  MOV R13, 0xc0 ;  /* 0x000000c0000d7802 */ /* 0x000fe20000000f00 */
[----:B------:R-:W-:Y:S01]  /*eea0*/  VIADD R5, R5, 0x2bc00 ;  /* 0x0002bc0005057836 */ /* 0x000fe20000000000 */
[----:B------:R-:W-:Y:S01]  /*eeb0*/  PLOP3.LUT P0, PT, PT, PT, PT, 0x80, 0x0 ;  /* 0x000000000000781c */ /* 0x000fe20003f0f070 */
[----:B------:R-:W-:Y:S01]  /*eec0*/  UMOV UR6, 0x0 ;  /* 0x0000000000067882 */ /* 0x000fe20000000000 */
[----:B------:R-:W-:Y:S01]  /*eed0*/  R2UR UR10, R13 ;  /* 0x000000000d0a72ca */ /* 0x000fe200000e0000 */
[----:B------:R-:W-:-:S14]  /*eee0*/  UMOV UR7, 0x14f00000 ;  /* 0x14f0000000077882 */ /* 0x000fdc0000000000 */
.L_x_66:
        /* <DEDUP_REMOVED lines=10> */
[----:B------:R-:W2:Y:S01]  /*ef90*/  LDL.LU R7, [R1] ;  /* 0x0000000001077983 */ /* 0x000ea20000300800 */
[----:B------:R-:W-:Y:S01]  /*efa0*/  IMAD R3, R18, 0x8, R12 ;  /* 0x0000000812037824 */ /* 0x000fe200078e020c */
[----:B------:R-:W-:Y:S01]  /*efb0*/  BSSY B1, `(.L_x_67) ;  /* 0x0000004000017945 */ /* 0x000fe20003800000 */
[----:B--2---:R-:W-:-:S04]  /*efc0*/  SHF.L.U32 R2, R7, 0x1f, RZ ;  /* 0x0000001f07027819 */ /* 0x004fc800000006ff */
[----:B------:R-:W0:Y:S02]  /*efd0*/  SYNCS.PHASECHK.TRANS64.TRYWAIT P0, [R3+URZ+0x60], R2 ;  /* 0x00006002030075a7 */ /* 0x000e24000800017f */
[----:B0-----:R-:W-:Y:S05]  /*efe0*/  @!P0 BRA `(.L_x_68) ;  /* 0x0000003800988947 */ /* 0x001fea0003800000 */
.L_x_165:
[----:B------:R-:W-:Y:S05]  /*eff0*/  BSYNC B1 ;  /* 0x0000000000017941 */ /* 0x000fea0003800000 */
.L_x_67:
[----:B------:R-:W-:Y:S01]  /*f000*/  BSSY B1, `(.L_x_69) ;  /* 0x000000c000017945 */ /* 0x000fe20003800000 */
[----:B------:R-:W-:Y:S02]  /*f010*/  IMAD.MOV.U32 R14, RZ, RZ, 0x0 ;  /* 0x00000000ff0e7424 */ /* 0x000fe400078e00ff */
[----:B------:R-:W-:Y:S01]  /*f020*/  IMAD.MOV.U32 R15, RZ, RZ, 0x14f00000 ;  /* 0x14f00000ff0f7424 */ /* 0x000fe200078e00ff */
[----:B------:R-:W-:Y:S06]  /*f030*/  @P1 BRA `(.L_x_70) ;  /* 0x0000000000201947 */ /* 0x000fec0003800000 */
[----:B------:R-:W1:Y:S01]  /*f040*/  S2R R5, SR_TID.X ;  /* 0x0000000000057919 */ /* 0x000e620000002100 */
[----:B0-----:R-:W-:Y:S01]  /*f050*/  LEA R2, R18, UR36, 0x3 ;  /* 0x0000002412027c11 */ /* 0x001fe2000f8e18ff */
[----:B------:R-:W-:-:S04]  /*f060*/  IMAD.MOV.U32 R3, RZ, RZ, 0xa000 ;  /* 0x0000a000ff037424 */ /* 0x000fc800078e00ff */
[----:B------:R2:W-:Y:S01]  /*f070*/  SYNCS.ARRIVE.TRANS64 RZ, [R2+URZ+0x38850], R3 ;  /* 0x0388500302ff79a7 */ /* 0x0005e2000800003f */
[----:B-1----:R-:W-:-:S04]  /*f080*/  LOP3.LUT R5, R5, 0x1f, RZ, 0xc0, !PT ;  /* 0x0000001f05057812 */ /* 0x002fc800078ec0ff */
[----:B------:R-:W-:-:S13]  /*f090*/  ISETP.NE.AND P0, PT, R5, RZ, PT ;  /* 0x000000ff0500720c */ /* 0x000fda0003f05270 */
[----:B--2---:R-:W-:Y:S05]  /*f0a0*/  @!P0 BRA `(.L_x_70) ;  /* 0x0000000000048947 */ /* 0x004fea0003800000 */
[----:B------:R-:W-:Y:S01]  /*f0b0*/  BPT.TRAP 0x1 ;  /* 0x000000040000795c */ /* 0x000fe20000300000 */
.L_x_70:
[----:B------:R-:W-:Y:S05]  /*f0c0*/  BSYNC B1 ;  /* 0x0000000000017941 */ /* 0x000fea0003800000 */
.L_x_69:
[----:B------:R-:W2:Y:S01]  /*f0d0*/  LDL.LU R5, [R1+0x4] ;  /* 0x0000040001057983 */ /* 0x000ea20000300800 */
[----:B------:R-:W-:Y:S01]  /*f0e0*/  R2UR UR10, R11 ;  /* 0x000000000b0a72ca */ /* 0x000fe200000e0000 */
[----:B0-----:R-:W-:Y:S01]  /*f0f0*/  IMAD R3, R18, 0xa000, R9 ;  /* 0x0000a00012037824 */ /* 0x001fe200078e0209 */
[----:B------:R-:W-:Y:S01]  /*f100*/  R2UR UR6, R14 ;  /* 0x000000000e0672ca */ /* 0x000fe200000e0000 */
[----:B------:R-:W-:Y:S01]  /*f110*/  UIADD3 UR4, UP0, UR38, 0x470, URZ ;  /* 0x0000047026047890 */ /* 0x000fe2000ff1e03f */
[----:B------:R-:W-:Y:S01]  /*f120*/  R2UR UR7, R15 ;  /* 0x000000000f0772ca */ /* 0x000fe200000e0000 */
[----:B------:R-:W-:Y:S01]  /*f130*/  VIADD R7, R3, 0x400 ;  /* 0x0000040003077836 */ /* 0x000fe20000000000 */
[----:B------:R-:W-:Y:S01]  /*f140*/  LEA R2, R18, UR36, 0x3 ;  /* 0x0000002412027c11 */ /* 0x000fe2000f8e18ff */
[----:B------:R-:W-:Y:S01]  /*f150*/  UIADD3.X UR5, URZ, UR39, URZ, UP0, !UPT ;  /* 0x000000273f057290 */ /* 0x000fe200087fe43f */
[----:B------:R-:W-:-:S03]  /*f160*/  PLOP3.LUT P0, PT, PT, PT, PT, 0x80, 0x0 ;  /* 0x000000000000781c */ /* 0x000fc60003f0f070 */
[----:B------:R-:W-:Y:S02]  /*f170*/  VIADD R2, R2, 0x38850 ;  /* 0x0003885002027836 */ /* 0x000fe40000000000 */
[----:B--2---:R-:W-:-:S08]  /*f180*/  IMAD R5, R5, 0x50, RZ ;  /* 0x0000005005057824 */ /* 0x004fd000078e02ff */
.L_x_71:
        /* <DEDUP_REMOVED lines=10> */
[----:B------:R-:W-:Y:S01]  /*f230*/  R2UR UR10, R21 ;  /* 0x00000000150a72ca */ /* 0x000fe200000e0000 */
[----:B------:R-:W-:Y:S01]  /*f240*/  VIADD R7, R3, 0x2c00 ;  /* 0x00002c0003077836 */ /* 0x000fe20000000000 */
[----:B------:R-:W-:Y:S02]  /*f250*/  R2UR UR6, R14 ;  /* 0x000000000e0672ca */ /* 0x000fe400000e0000 */
[----:B------:R-:W-:Y:S02]  /*f260*/  R2UR UR7, R15 ;  /* 0x000000000f0772ca */ /* 0x000fe400000e0000 */
[----:B------:R-:W-:-:S13]  /*f270*/  PLOP3.LUT P0, PT, PT, PT, PT, 0x80, 0x0 ;  /* 0x000000000000781c */ /* 0x000fda0003f0f070 */
.L_x_72:
        /* <DEDUP_REMOVED lines=10> */
[----:B------:R-:W-:Y:S02]  /*f320*/  R2UR UR10, R20 ;  /* 0x00000000140a72ca */ /* 0x000fe400000e0000 */
[----:B------:R-:W-:Y:S02]  /*f330*/  R2UR UR6, R14 ;  /* 0x000000000e0672ca */ /* 0x000fe400000e0000 */
[----:B------:R-:W-:Y:S02]  /*f340*/  R2UR UR7, R15 ;  /* 0x000000000f0772ca */ /* 0x000fe400000e0000 */
[----:B------:R-:W-:Y:S02]  /*f350*/  PLOP3.LUT P0, PT, PT, PT, PT, 0x80, 0x0 ;  /* 0x000000000000781c */ /* 0x000fe40003f0f070 */
[----:B------:R-:W-:-:S11]  /*f360*/  IADD3 R7, R3, 0x5400, RZ ;  /* 0x0000540003077810 */ /* 0x000fd60007ffe0ff */
.L_x_73:
        /* <DEDUP_REMOVED lines=15> */
.L_x_74:
        /* <DEDUP_REMOVED lines=10> */
[----:B------:R0:W-:Y:S01]  /*f500*/  STL [R1+0x4], R0 ;  /* 0x0000040001007387 */ /* 0x0001e20000100800 */
[----:B------:R-:W-:-:S07]  /*f510*/  IMAD.MOV.U32 R17, RZ, RZ, R6 ;  /* 0x000000ffff117224 */ /* 0x000fce00078e0006 */
.L_x_57:
[----:B------:R-:W-:Y:S05]  /*f520*/  BSYNC B0 ;  /* 0x0000000000007941 */ /* 0x000fea0003800000 */
.L_x_56:
[----:B0-----:R-:W2:Y:S01]  /*f530*/  LDL.LU R0, [R1+0x24] ;  /* 0x0000240001007983 */ /* 0x001ea20000300800 */
[----:B------:R-:W-:-:S03]  /*f540*/  IMAD.MOV.U32 R18, RZ, RZ, R4 ;  /* 0x000000ffff127224 */ /* 0x000fc600078e0004 */
[----:B------:R0:W-:Y:S02]  /*f550*/  STL [R1], R8 ;  /* 0x0000000801007387 */ /* 0x0001e40000100800 */
[----:B0-2---:R-:W-:-:S07]  /*f560*/  VIADD R0, R0, 0xfffffffd ;  /* 0xfffffffd00007836 */ /* 0x005fce0000000000 */
.L_x_55:
[----:B------:R-:W3:Y:S01]  /*f570*/  LDL.LU R2, [R1+0x1c] ;  /* 0x00001c0001027983 */ /* 0x000ee20000300800 */
[----:B------:R-:W-:Y:S01]  /*f580*/  IMAD.MOV R10, RZ, RZ, -R10 ;  /* 0x000000ffff0a7224 */ /* 0x000fe200078e0a0a */
[----:B------:R-:W-:Y:S04]  /*f590*/  BSSY B0, `(.L_x_54) ;  /* 0x00001ab000007945 */ /* 0x000fe80003800000 */
[----:B---3--:R-:W-:-:S13]  /*f5a0*/  ISETP.NE.AND P0, PT, R2, R10, PT ;  /* 0x0000000a0200720c */ /* 0x008fda0003f05270 */
[----:B------:R-:W-:Y:S05]  /*f5b0*/  @!P0 BRA `(.L_x_75) ;  /* 0x0000001800a08947 */ /* 0x000fea0003800000 */
[----:B------:R-:W-:-:S07]  /*f5c0*/  IMAD.MOV.U32 R4, RZ, RZ, R17 ;  /* 0x000000ffff047224 */ /* 0x000fce00078e0011 */
.L_x_114:
[----:B--2---:R-:W2:Y:S04]  /*f5d0*/  LDL R3, [R1+0xc] ;  /* 0x00000c0001037983 */ /* 0x004ea80000100800 */
[----:B---3--:R-:W3:Y:S01]  /*f5e0*/  LDL R2, [R1] ;  /* 0x0000000001027983 */ /* 0x008ee20000100800 */
[----:B------:R-:W-:Y:S01]  /*f5f0*/  VIADD R6, R18, 0x1 ;  /* 0x0000000112067836 */ /* 0x000fe20000000000 */
[----:B------:R-:W-:Y:S04]  /*f600*/  BSSY B1, `(.L_x_76) ;  /* 0x00000ce000017945 */ /* 0x000fe80003800000 */
[----:B------:R-:W-:-:S04]  /*f610*/  ISETP.NE.AND P0, PT, R6, 0x2, PT ;  /* 0x000000020600780c */ /* 0x000fc80003f05270 */
[----:B------:R-:W-:Y:S02]  /*f620*/  SEL R7, RZ, 0x1, P0 ;  /* 0x00000001ff077807 */ /* 0x000fe40000000000 */
[----:B------:R-:W-:Y:S02]  /*f630*/  SEL R6, R6, RZ, P0 ;  /* 0x000000ff06067207 */ /* 0x000fe40000000000 */
[----:B--2---:R-:W-:Y:S02]  /*f640*/  ISETP.NE.AND P1, PT, R3, RZ, PT ;  /* 0x000000ff0300720c */ /* 0x004fe40003f25270 */
[----:B---3--:R-:W-:-:S11]  /*f650*/  LOP3.LUT R7, R2, R7, RZ, 0x3c, !PT ;  /* 0x0000000702077212 */ /* 0x008fd600078e3cff */
[----:B0-----:R-:W-:Y:S05]  /*f660*/  @!P1 BRA `(.L_x_77) ;  /* 0x0000000c001c9947 */ /* 0x001fea0003800000 */
[----:B------:R-:W2:Y:S01]  /*f670*/  LDL R2, [R1+0x10] ;  /* 0x0000100001027983 */ /* 0x000ea20000100800 */
[----:B------:R-:W-:Y:S01]  /*f680*/  IMAD.MOV.U32 R8, RZ, RZ, R0 ;  /* 0x000000ffff087224 */ /* 0x000fe200078e0000 */
[----:B--2---:R-:W-:-:S13]  /*f690*/  ISETP.NE.AND P1, PT, R2, RZ, PT ;  /* 0x000000ff0200720c */ /* 0x004fda0003f25270 */
[----:B------:R-:W-:Y:S05]  /*f6a0*/  @!P1 BRA `(.L_x_78) ;  /* 0x0000000000509947 */ /* 0x000fea0003800000 */
[----:B------:R-:W2:Y:S01]  /*f6b0*/  LDL R10, [R1+0x8] ;  /* 0x00000800010a7983 */ /* 0x000ea20000100800 */
[----:B-1----:R-:W0:Y:S01]  /*f6c0*/  LDC R5, c[0x0][0x43c] ;  /* 0x00010f00ff057b82 */ /* 0x002e220000000800 */
[----:B------:R-:W-:Y:S01]  /*f6d0*/  ULDC.64 UR4, c[0x0][0x428] ;  /* 0x00010a0000047ab9 */ /* 0x000fe20000000a00 */
[----:B------:R-:W-:Y:S01]  /*f6e0*/  ULDC.64 UR6, c[0x0][0x208] ;  /* 0x0000820000067ab9 */ /* 0x000fe20000000a00 */
[----:B0-----:R-:W-:-:S13]  /*f6f0*/  ISETP.NE.AND P0, PT, R5, 0x1, PT ;  /* 0x000000010500780c */ /* 0x001fda0003f05270 */
[----:B------:R-:W0:Y:S02]  /*f700*/  @P0 LDC.64 R2, c[0x0][0x440] ;  /* 0x00011000ff020b82 */ /* 0x000e240000000a00 */
[----:B0-----:R-:W-:Y:S01]  /*f710*/  @P0 IMAD.HI.U32 R4, R0, R2, RZ ;  /* 0x0000000200040227 */ /* 0x001fe200078e00ff */
[----:B------:R-:W-:-:S04]  /*f720*/  MOV R2, R0 ;  /* 0x0000000000027202 */ /* 0x000fc80000000f00 */
[----:B------:R-:W-:-:S04]  /*f730*/  @P0 SHF.R.U32.HI R2, RZ, R3, R4 ;  /* 0x00000003ff020219 */ /* 0x000fc80000011604 */
[--C-:B------:R-:W-:Y:S01]  /*f740*/  SHF.R.S32.HI R3, RZ, 0x1f, R2.reuse ;  /* 0x0000001fff037819 */ /* 0x100fe20000011402 */
[--C-:B------:R-:W-:Y:S02]  /*f750*/  IMAD.MOV R8, RZ, RZ, -R2.reuse ;  /* 0x000000ffff087224 */ /* 0x100fe400078e0a02 */
[----:B------:R-:W-:-:S04]  /*f760*/  IMAD.WIDE.U32 R2, R19, UR4, R2 ;  /* 0x0000000413027c25 */ /* 0x000fc8000f8e0002 */
[----:B------:R-:W-:Y:S02]  /*f770*/  IMAD R8, R5, R8, R0 ;  /* 0x0000000805087224 */ /* 0x000fe400078e0200 */
[----:B--2---:R-:W-:-:S04]  /*f780*/  IMAD R4, R10, UR4, RZ ;  /* 0x000000040a047c24 */ /* 0x004fc8000f8e02ff */
[----:B------:R-:W-:Y:S01]  /*f790*/  IMAD R4, R19, UR5, R4 ;  /* 0x0000000513047c24 */ /* 0x000fe2000f8e0204 */
[----:B------:R-:W-:-:S03]  /*f7a0*/  ULDC.64 UR4, c[0x0][0x418] ;  /* 0x0001060000047ab9 */ /* 0x000fc60000000a00 */
[----:B------:R-:W-:Y:S01]  /*f7b0*/  IMAD.IADD R3, R4, 0x1, R3 ;  /* 0x0000000104037824 */ /* 0x000fe200078e0203 */
[----:B------:R-:W-:-:S04]  /*f7c0*/  LEA R4, P0, R2, UR4, 0x2 ;  /* 0x0000000402047c11 */ /* 0x000fc8000f8010ff */
[----:B------:R-:W-:-:S05]  /*f7d0*/  LEA.HI.X R5, R2, UR5, R3, 0x2, P0 ;  /* 0x0000000502057c11 */ /* 0x000fca00080f1403 */
[----:B------:R0:W5:Y:S04]  /*f7e0*/  LDG.E R4, desc[UR6][R4.64] ;  /* 0x0000000604047981 */ /* 0x000168000c1e1900 */
.L_x_78:
[----:B------:R-:W-:Y:S01]  /*f7f0*/  LEA R3, R6, UR36, 0x3 ;  /* 0x0000002406037c11 */ /* 0x000fe2000f8e18ff */
[----:B------:R-:W-:Y:S01]  /*f800*/  BSSY B2, `(.L_x_79) ;  /* 0x0000004000027945 */ /* 0x000fe20003800000 */
[----:B------:R-:W-:-:S04]  /*f810*/  SHF.L.U32 R2, R7, 0x1f, RZ ;  /* 0x0000001f07027819 */ /* 0x000fc800000006ff */
[----:B------:R-:W2:Y:S02]  /*f820*/  SYNCS.PHASECHK.TRANS64.TRYWAIT P0, [R3+URZ+0x38840], R2 ;  /* 0x03884002030075a7 */ /* 0x000ea4000800017f */
[----:B--2---:R-:W-:Y:S05]  /*f830*/  @!P0 BRA `(.L_x_80) ;  /* 0x0000003000988947 */ /* 0x004fea0003800000 */
.L_x_166:
[----:B------:R-:W-:Y:S05]  /*f840*/  BSYNC B2 ;  /* 0x0000000000027941 */ /* 0x000fea0003800000 */
.L_x_79:
[----:B01----:R-:W0:Y:S01]  /*f850*/  S2R R5, SR_TID.X ;  /* 0x0000000000057919 */ /* 0x003e220000002100 */
[----:B------:R-:W-:Y:S01]  /*f860*/  BSSY B2, `(.L_x_81) ;  /* 0x000000b000027945 */ /* 0x000fe20003800000 */
[----:B0-----:R-:W-:-:S04]  /*f870*/  LOP3.LUT R5, R5, 0x7f, RZ, 0xc0, !PT ;  /* 0x0000007f05057812 */ /* 0x001fc800078ec0ff */
[----:B------:R-:W-:-:S13]  /*f880*/  ISETP.NE.AND P1, PT, R5, RZ, PT ;  /* 0x000000ff0500720c */ /* 0x000fda0003f25270 */
[----:B------:R-:W-:Y:S05]  /*f890*/  @P1 BRA `(.L_x_82) ;  /* 0x00000000001c1947 */ /* 0x000fea0003800000 */
[----:B------:R-:W0:Y:S01]  /*f8a0*/  S2R R5, SR_TID.X ;  /* 0x0000000000057919 */ /* 0x000e220000002100 */
[----:B--2---:R-:W-:-:S04]  /*f8b0*/  IMAD.MOV.U32 R2, RZ, RZ, 0xa000 ;  /* 0x0000a000ff027424 */ /* 0x004fc800078e00ff */
[----:B------:R1:W-:Y:S01]  /*f8c0*/  SYNCS.ARRIVE.TRANS64 RZ, [R3+URZ+0x38830], R2 ;  /* 0x0388300203ff79a7 */ /* 0x0003e2000800003f */
[----:B0-----:R-:W-:-:S04]  /*f8d0*/  LOP3.LUT R5, R5, 0x1f, RZ, 0xc0, !PT ;  /* 0x0000001f05057812 */ /* 0x001fc800078ec0ff */
[----:B------:R-:W-:-:S13]  /*f8e0*/  ISETP.NE.AND P0, PT, R5, RZ, PT ;  /* 0x000000ff0500720c */ /* 0x000fda0003f05270 */
[----:B-1----:R-:W-:Y:S05]  /*f8f0*/  @!P0 BRA `(.L_x_82) ;  /* 0x0000000000048947 */ /* 0x002fea0003800000 */
[----:B------:R-:W-:Y:S01]  /*f900*/  BPT.TRAP 0x1 ;  /* 0x000000040000795c */ /* 0x000fe20000300000 */
.L_x_82:
[----:B------:R-:W-:Y:S05]  /*f910*/  BSYNC B2 ;  /* 0x0000000000027941 */ /* 0x000fea0003800000 */
.L_x_81:
        /* <DEDUP_REMOVED lines=8> */
[----:B------:R-:W-:Y:S01]  /*f9a0*/  VIADD R10, R5, 0x24400 ;  /* 0x00024400050a7836 */ /* 0x000fe20000000000 */
[----:B------:R-:W-:Y:S01]  /*f9b0*/  UMOV UR6, 0x0 ;  /* 0x0000000000067882 */ /* 0x000fe20000000000 */
[----:B------:R-:W-:-:S10]  /*f9c0*/  UMOV UR7, 0x14f00000 ;  /* 0x14f0000000077882 */ /* 0x000fd40000000000 */
.L_x_83:
        /* <DEDUP_REMOVED lines=16> */
.L_x_84:
        /* <DEDUP_REMOVED lines=16> */
.L_x_85:
        /* <DEDUP_REMOVED lines=16> */
.L_x_86:
        /* <DEDUP_REMOVED lines=16> */
.L_x_167:
[----:B------:R-:W-:Y:S05]  /*fdd0*/  BSYNC B2 ;  /* 0x0000000000027941 */ /* 0x000fea0003800000 */
.L_x_87:
[----:B------:R-:W-:Y:S01]  /*fde0*/  BSSY B2, `(.L_x_89) ;  /* 0x000000b000027945 */ /* 0x000fe20003800000 */
[----:B0-----:R-:W-:Y:S02]  /*fdf0*/  IMAD.MOV.U32 R2, RZ, RZ, 0x0 ;  /* 0x00000000ff027424 */ /* 0x001fe400078e00ff */
[----:B------:R-:W-:Y:S01]  /*fe00*/  IMAD.MOV.U32 R3, RZ, RZ, 0x14f00000 ;  /* 0x14f00000ff037424 */ /* 0x000fe200078e00ff */
[----:B------:R-:W-:Y:S06]  /*fe10*/  @P1 BRA `(.L_x_90) ;  /* 0x00000000001c1947 */ /* 0x000fec0003800000 */
[----:B------:R-:W-:-:S04]  /*fe20*/  IMAD.MOV.U32 R10, RZ, RZ, 0xa000 ;  /* 0x0000a000ff0a7424 */ /* 0x000fc800078e00ff */
[----:B------:R0:W-:Y:S02]  /*fe30*/  SYNCS.ARRIVE.TRANS64 RZ, [R5+URZ+0x50], R10 ;  /* 0x0000500a05ff79a7 */ /* 0x0001e4000800003f */
[----:B0-----:R-:W0:Y:S02]  /*fe40*/  S2R R10, SR_TID.X ;  /* 0x00000000000a7919 */ /* 0x001e240000002100 */
[----:B0-----:R-:W-:-:S04]  /*fe50*/  LOP3.LUT R10, R10, 0x1f, RZ, 0xc0, !PT ;  /* 0x0000001f0a0a7812 */ /* 0x001fc800078ec0ff */
[----:B------:R-:W-:-:S13]  /*fe60*/  ISETP.NE.AND P0, PT, R10, RZ, PT ;  /* 0x000000ff0a00720c */ /* 0x000fda0003f05270 */
[----:B------:R-:W-:Y:S05]  /*fe70*/  @!P0 BRA `(.L_x_90) ;  /* 0x0000000000048947 */ /* 0x000fea0003800000 */
[----:B------:R-:W-:Y:S01]  /*fe80*/  BPT.TRAP 0x1 ;  /* 0x000000040000795c */ /* 0x000fe20000300000 */
.L_x_90:
[----:B------:R-:W-:Y:S05]  /*fe90*/  BSYNC B2 ;  /* 0x0000000000027941 */ /* 0x000fea0003800000 */
.L_x_89:
[----:B------:R-:W2:Y:S01]  /*fea0*/  LDL.LU R10, [R1+0x4] ;  /* 0x00000400010a7983 */ /* 0x000ea20000300800 */
[----:B------:R-:W-:Y:S01]  /*feb0*/  R2UR UR6, R2 ;  /* 0x00000000020672ca */ /* 0x000fe200000e0000 */
[----:B------:R-:W-:Y:S01]  /*fec0*/  IMAD R18, R18, 0xa000, R9 ;  /* 0x0000a00012127824 */ /* 0x000fe200078e0209 */
[----:B------:R-:W-:Y:S01]  /*fed0*/  R2UR UR7, R3 ;  /* 0x00000000030772ca */ /* 0x000fe200000e0000 */
[----:B------:R-:W-:Y:S01]  /*fee0*/  UIADD3 UR4, UP0, UR38, 0x470, URZ ;  /* 0x0000047026047890 */ /* 0x000fe2000ff1e03f */
[----:B------:R-:W-:Y:S01]  /*fef0*/  R2UR UR10, R11 ;  /* 0x000000000b0a72ca */ /* 0x000fe200000e0000 */
[----:B------:R-:W-:Y:S01]  /*ff00*/  VIADD R5, R5, 0x50 ;  /* 0x0000005005057836 */ /* 0x000fe20000000000 */
[----:B------:R-:W-:Y:S01]  /*ff10*/  PLOP3.LUT P0, PT, PT, PT, PT, 0x80, 0x0 ;  /* 0x000000000000781c */ /* 0x000fe20003f0f070 */
[----:B------:R-:W-:Y:S01]  /*ff20*/  UIADD3.X UR5, URZ, UR39, URZ, UP0, !UPT ;  /* 0x000000273f057290 */ /* 0x000fe200087fe43f */
[----:B------:R-:W-:Y:S01]  /*ff30*/  IADD3 R11, R18, 0x400, RZ ;  /* 0x00000400120b7810 */ /* 0x000fe20007ffe0ff */
[----:B--2---:R-:W-:-:S10]  /*ff40*/  IMAD R10, R10, 0x50, RZ ;  /* 0x000000500a0a7824 */ /* 0x004fd400078e02ff */
.L_x_91:
        /* <DEDUP_REMOVED lines=15> */
.L_x_92:
        /* <DEDUP_REMOVED lines=15> */
.L_x_93:
        /* <DEDUP_REMOVED lines=15> */
.L_x_94:
        /* <DEDUP_REMOVED lines=12> */
.L_x_77:
[----:B------:R-:W-:Y:S05]  /*102e0*/  BSYNC B1 ;  /* 0x0000000000017941 */ /* 0x000fea0003800000 */
.L_x_76:
[----:B------:R-:W2:Y:S01]  /*102f0*/  LDL R2, [R1+0xc] ;  /* 0x00000c0001027983 */ /* 0x000ea20000100800 */
[----:B------:R-:W-:Y:S01]  /*10300*/  VIADD R18, R6, 0x1 ;  /* 0x0000000106127836 */ /* 0x000fe20000000000 */
[----:B------:R-:W-:Y:S04]  /*10310*/  BSSY B1, `(.L_x_95) ;  /* 0x00000cf000017945 */ /* 0x000fe80003800000 */
[----:B------:R-:W-:-:S04]  /*10320*/  ISETP.NE.AND P0, PT, R18, 0x2, PT ;  /* 0x000000021200780c */ /* 0x000fc80003f05270 */
[----:B------:R-:W-:Y:S02]  /*10330*/  SEL R18, R18, RZ, P0 ;  /* 0x000000ff12127207 */ /* 0x000fe40000000000 */
[----:B--2---:R-:W-:Y:S02]  /*10340*/  ISETP.NE.AND P1, PT, R2, RZ, PT ;  /* 0x000000ff0200720c */ /* 0x004fe40003f25270 */
[----:B------:R-:W-:-:S04]  /*10350*/  SEL R2, RZ, 0x1, P0 ;  /* 0x00000001ff027807 */ /* 0x000fc80000000000 */
[----:B------:R-:W-:-:S05]  /*10360*/  LOP3.LUT R10, R7, R2, RZ, 0x3c, !PT ;  /* 0x00000002070a7212 */ /* 0x000fca00078e3cff */
[----:B------:R2:W-:Y:S02]  /*10370*/  STL [R1], R10 ;  /* 0x0000000a01007387 */ /* 0x0005e40000100800 */
[----:B------:R-:W-:Y:S05]  /*10380*/  @!P1 BRA `(.L_x_96) ;  /* 0x0000000c001c9947 */ /* 0x000fea0003800000 */
[----:B------:R-:W3:Y:S01]  /*10390*/  LDL R3, [R1+0x10] ;  /* 0x0000100001037983 */ /* 0x000ee20000100800 */
[----:B0-----:R-:W-:Y:S01]  /*103a0*/  VIADD R8, R0, 0xffffffff ;  /* 0xffffffff00087836 */ /* 0x001fe20000000000 */
[----:B---3--:R-:W-:-:S13]  /*103b0*/  ISETP.NE.AND P1, PT, R3, RZ, PT ;  /* 0x000000ff0300720c */ /* 0x008fda0003f25270 */
[----:B------:R-:W-:Y:S05]  /*103c0*/  @!P1 BRA `(.L_x_97) ;  /* 0x0000000000509947 */ /* 0x000fea0003800000 */
[----:B------:R-:W3:Y:S01]  /*103d0*/  LDL R11, [R1+0x8] ;  /* 0x00000800010b7983 */ /* 0x000ee20000100800 */
[----:B-1----:R-:W0:Y:S01]  /*103e0*/  LDC R5, c[0x0][0x43c] ;  /* 0x00010f00ff057b82 */ /* 0x002e220000000800 */
[----:B------:R-:W-:Y:S01]  /*103f0*/  ULDC.64 UR4, c[0x0][0x428] ;  /* 0x00010a0000047ab9 */ /* 0x000fe20000000a00 */
[----:B------:R-:W-:Y:S01]  /*10400*/  ULDC.64 UR6, c[0x0][0x208] ;  /* 0x0000820000067ab9 */ /* 0x000fe20000000a00 */
[----:B0-----:R-:W-:-:S13]  /*10410*/  ISETP.NE.AND P0, PT, R5, 0x1, PT ;  /* 0x000000010500780c */ /* 0x001fda0003f05270 */
[----:B------:R-:W0:Y:S02]  /*10420*/  @P0 LDC.64 R2, c[0x0][0x440] ;  /* 0x00011000ff020b82 */ /* 0x000e240000000a00 */
[----:B0-----:R-:W-:-:S04]  /*10430*/  @P0 IMAD.HI.U32 R4, R8, R2, RZ ;  /* 0x0000000208040227 */ /* 0x001fc800078e00ff */
[----:B------:R-:W-:Y:S01]  /*10440*/  IMAD.MOV.U32 R2, RZ, RZ, R8 ;  /* 0x000000ffff027224 */ /* 0x000fe200078e0008 */
[----:B------:R-:W-:-:S05]  /*10450*/  @P0 SHF.R.U32.HI R2, RZ, R3, R4 ;  /* 0x00000003ff020219 */ /* 0x000fca0000011604 */
[----:B------:R-:W-:-:S04]  /*10460*/  IMAD.MOV R3, RZ, RZ, -R2 ;  /* 0x000000ffff037224 */ /* 0x000fc800078e0a02 */
[----:B------:R-:W-:Y:S01]  /*10470*/  IMAD R8, R5, R3, R8 ;  /* 0x0000000305087224 */ /* 0x000fe200078e0208 */
[----:B------:R-:W-:-:S03]  /*10480*/  SHF.R.S32.HI R3, RZ, 0x1f, R2 ;  /* 0x0000001fff037819 */ /* 0x000fc60000011402 */
[----:B------:R-:W-:-:S04]  /*10490*/  IMAD.WIDE.U32 R2, R19, UR4, R2 ;  /* 0x0000000413027c25 */ /* 0x000fc8000f8e0002 */
[----:B---3--:R-:W-:-:S04]  /*104a0*/  IMAD R4, R11, UR4, RZ ;  /* 0x000000040b047c24 */ /* 0x008fc8000f8e02ff */
[----:B------:R-:W-:Y:S01]  /*104b0*/  IMAD R4, R19, UR5, R4 ;  /* 0x0000000513047c24 */ /* 0x000fe2000f8e0204 */
[----:B------:R-:W-:-:S04]  /*104c0*/  ULDC.64 UR4, c[0x0][0x418] ;  /* 0x0001060000047ab9 */ /* 0x000fc80000000a00 */
[----:B------:R-:W-:Y:S02]  /*104d0*/  IADD3 R3, R4, R3, RZ ;  /* 0x0000000304037210 */ /* 0x000fe40007ffe0ff */
[----:B------:R-:W-:-:S04]  /*104e0*/  LEA R4, P0, R2, UR4, 0x2 ;  /* 0x0000000402047c11 */ /* 0x000fc8000f8010ff */
[----:B------:R-:W-:-:S05]  /*104f0*/  LEA.HI.X R5, R2, UR5, R3, 0x2, P0 ;  /* 0x0000000502057c11 */ /* 0x000fca00080f1403 */
[----:B------:R0:W5:Y:S04]  /*10500*/  LDG.E R4, desc[UR6][R4.64] ;  /* 0x0000000604047981 */ /* 0x000168000c1e1900 */
.L_x_97:
[----:B------:R-:W-:Y:S01]  /*10510*/  LEA R2, R18, UR36, 0x3 ;  /* 0x0000002412027c11 */ /* 0x000fe2000f8e18ff */
[----:B------:R-:W-:Y:S01]  /*10520*/  BSSY B2, `(.L_x_98) ;  /* 0x0000004000027945 */ /* 0x000fe20003800000 */
[----:B------:R-:W-:-:S04]  /*10530*/  SHF.L.U32 R3, R10, 0x1f, RZ ;  /* 0x0000001f0a037819 */ /* 0x000fc800000006ff */
[----:B------:R-:W3:Y:S02]  /*10540*/  SYNCS.PHASECHK.TRANS64.TRYWAIT P0, [R2+URZ+0x38840], R3 ;  /* 0x03884003020075a7 */ /* 0x000ee4000800017f */
[----:B---3--:R-:W-:Y:S05]  /*10550*/  @!P0 BRA `(.L_x_99) ;  /* 0x0000002400788947 */ /* 0x008fea0003800000 */
.L_x_168:
[----:B------:R-:W-:Y:S05]  /*10560*/  BSYNC B2 ;  /* 0x0000000000027941 */ /* 0x000fea0003800000 */
.L_x_98:
[----:B01----:R-:W0:Y:S01]  /*10570*/  S2R R5, SR_TID.X ;  /* 0x0000000000057919 */ /* 0x003e220000002100 */
[----:B------:R-:W-:Y:S01]  /*10580*/  BSSY B2, `(.L_x_100) ;  /* 0x000000b000027945 */ /* 0x000fe20003800000 */
[----:B0-----:R-:W-:-:S04]  /*10590*/  LOP3.LUT R5, R5, 0x7f, RZ, 0xc0, !PT ;  /* 0x0000007f05057812 */ /* 0x001fc800078ec0ff */
[----:B------:R-:W-:-:S13]  /*105a0*/  ISETP.NE.AND P1, PT, R5, RZ, PT ;  /* 0x000000ff0500720c */ /* 0x000fda0003f25270 */
[----:B------:R-:W-:Y:S05]  /*105b0*/  @P1 BRA `(.L_x_101) ;  /* 0x00000000001c1947 */ /* 0x000fea0003800000 */
[----:B------:R-:W0:Y:S01]  /*105c0*/  S2R R5, SR_TID.X ;  /* 0x0000000000057919 */ /* 0x000e220000002100 */
[----:B---3--:R-:W-:-:S04]  /*105d0*/  IMAD.MOV.U32 R3, RZ, RZ, 0xa000 ;  /* 0x0000a000ff037424 */ /* 0x008fc800078e00ff */
[----:B------:R1:W-:Y:S01]  /*105e0*/  SYNCS.ARRIVE.TRANS64 RZ, [R2+URZ+0x38830], R3 ;  /* 0x0388300302ff79a7 */ /* 0x0003e2000800003f */
[----:B0-----:R-:W-:-:S04]  /*105f0*/  LOP3.LUT R5, R5, 0x1f, RZ, 0xc0, !PT ;  /* 0x0000001f05057812 */ /* 0x001fc800078ec0ff */
[----:B------:R-:W-:-:S13]  /*10600*/  ISETP.NE.AND P0, PT, R5, RZ, PT ;  /* 0x000000ff0500720c */ /* 0x000fda0003f05270 */
[----:B-1----:R-:W-:Y:S05]  /*10610*/  @!P0 BRA `(.L_x_101) ;  /* 0x0000000000048947 */ /* 0x002fea0003800000 */
[----:B------:R-:W-:Y:S01]  /*10620*/  BPT.TRAP 0x1 ;  /* 0x000000040000795c */ /* 0x000fe20000300000 */
.L_x_101:
[----:B------:R-:W-:Y:S05]  /*10630*/  BSYNC B2 ;  /* 0x0000000000027941 */ /* 0x000fea0003800000 */
.L_x_100:
[----:B------:R-:W-:Y:S01]  /*10640*/  IMAD.MOV.U32 R11, RZ, RZ, RZ ;  /* 0x000000ffff0b7224 */ /* 0x000fe200078e00ff */
[----:B------:R-:W-:Y:S01]  /*10650*/  UIADD3 UR4, UP0, UR38, 0x370, URZ ;  /* 0x0000037026047890 */ /* 0x000fe2000ff1e03f */
[C---:B---3--:R-:W-:Y:S01]  /*10660*/  IMAD R3, R18.reuse, 0x8, R12 ;  /* 0x0000000812037824 */ /* 0x048fe200078e020c */
[----:B------:R-:W-:Y:S01]  /*10670*/  PLOP3.LUT P0, PT, PT, PT, PT, 0x80, 0x0 ;  /* 0x000000000000781c */ /* 0x000fe20003f0f070 */
[----:B------:R-:W-:Y:S01]  /*10680*/  IMAD R5, R18, 0xa000, R9 ;  /* 0x0000a00012057824 */ /* 0x000fe200078e0209 */
[----:B------:R-:W-:Y:S01]  /*10690*/  R2UR UR10, R11 ;  /* 0x000000000b0a72ca */ /* 0x000fe200000e0000 */
[----:B------:R-:W-:Y:S01]  /*106a0*/  VIADD R3, R3, 0x30 ;  /* 0x0000003003037836 */ /* 0x000fe20000000000 */
[----:B------:R-:W-:Y:S01]  /*106b0*/  UIADD3.X UR5, URZ, UR39, URZ, UP0, !UPT ;  /* 0x000000273f057290 */ /* 0x000fe200087fe43f */
[----:B------:R-:W-:Y:S01]  /*106c0*/  IMAD R2, R8, 0x50, RZ ;  /* 0x0000005008027824 */ /* 0x000fe200078e02ff */
[----:B------:R-:W-:Y:S01]  /*106d0*/  UMOV UR6, 0x0 ;  /* 0x0000000000067882 */ /* 0x000fe20000000000 */
[----:B--2---:R-:W-:Y:S01]  /*106e0*/  VIADD R10, R5, 0x24400 ;  /* 0x00024400050a7836 */ /* 0x004fe20000000000 */
[----:B------:R-:W-:-:S09]  /*106f0*/  UMOV UR7, 0x14f00000 ;  /* 0x14f0000000077882 */ /* 0x000fd20000000000 */
.L_x_102:
        /* <DEDUP_REMOVED lines=16> */
.L_x_103:
        /* <DEDUP_REMOVED lines=12> */
[----:B------:R-:W-:Y:S01]  /*108c0*/  UMOV UR6, 0x0 ;  /* 0x0000000000067882 */ /* 0x000fe20000000000 */
[----:B------:R-:W-:Y:S01]  /*108d0*/  IADD3 R10, R5, 0x29400, RZ ;  /* 0x00029400050a7810 */ /* 0x000fe20007ffe0ff */
[----:B------:R-:W-:Y:S01]  /*108e0*/  UMOV UR7, 0x14f00000 ;  /* 0x14f0000000077882 */ /* 0x000fe20000000000 */
[----:B------:R-:W-:-:S15]  /*108f0*/  R2UR UR10, R14 ;  /* 0x000000000e0a72ca */ /* 0x000fde00000e0000 */
.L_x_104:
        /* <DEDUP_REMOVED lines=16> */
.L_x_105:
        /* <DEDUP_REMOVED lines=10> */
[----:B------:R-:W-:Y:S01]  /*10aa0*/  SHF.L.U32 R7, R7, 0x1f, RZ ;  /* 0x0000001f07077819 */ /* 0x000fe200000006ff */
[----:B------:R-:W-:Y:S01]  /*10ab0*/  IMAD R5, R6, 0x8, R12 ;  /* 0x0000000806057824 */ /* 0x000fe200078e020c */
[----:B------:R-:W-:Y:S03]  /*10ac0*/  BSSY B2, `(.L_x_106) ;  /* 0x0000003000027945 */ /* 0x000fe60003800000 */
[----:B------:R-:W0:Y:S02]  /*10ad0*/  SYNCS.PHASECHK.TRANS64.TRYWAIT P0, [R5+URZ+0x60], R7 ;  /* 0x00006007050075a7 */ /* 0x000e24000800017f */
[----:B0-----:R-:W-:Y:S05]  /*10ae0*/  @!P0 BRA `(.L_x_107) ;  /* 0x0000002000288947 */ /* 0x001fea0003800000 */
.L_x_169:
[----:B------:R-:W-:Y:S05]  /*10af0*/  BSYNC B2 ;  /* 0x0000000000027941 */ /* 0x000fea0003800000 */
.L_x_106:
[----:B------:R-:W-:Y:S01]  /*10b00*/  BSSY B2, `(.L_x_108) ;  /* 0x000000b000027945 */ /* 0x000fe20003800000 */
[----:B------:R-:W-:Y:S02]  /*10b10*/  IMAD.MOV.U32 R2, RZ, RZ, 0x0 ;  /* 0x00000000ff027424 */ /* 0x000fe400078e00ff */
[----:B------:R-:W-:Y:S01]  /*10b20*/  IMAD.MOV.U32 R3, RZ, RZ, 0x14f00000 ;  /* 0x14f00000ff037424 */ /* 0x000fe200078e00ff */
[----:B------:R-:W-:Y:S06]  /*10b30*/  @P1 BRA `(.L_x_109) ;  /* 0x00000000001c1947 */ /* 0x000fec0003800000 */
[----:B------:R-:W1:Y:S01]  /*10b40*/  S2R R10, SR_TID.X ;  /* 0x00000000000a7919 */ /* 0x000e620000002100 */
[----:B0-----:R-:W-:-:S04]  /*10b50*/  IMAD.MOV.U32 R7, RZ, RZ, 0xa000 ;  /* 0x0000a000ff077424 */ /* 0x001fc800078e00ff */
[----:B------:R2:W-:Y:S01]  /*10b60*/  SYNCS.ARRIVE.TRANS64 RZ, [R5+URZ+0x50], R7 ;  /* 0x0000500705ff79a7 */ /* 0x0005e2000800003f */
[----:B-1----:R-:W-:-:S04]  /*10b70*/  LOP3.LUT R10, R10, 0x1f, RZ, 0xc0, !PT ;  /* 0x0000001f0a0a7812 */ /* 0x002fc800078ec0ff */
[----:B------:R-:W-:-:S13]  /*10b80*/  ISETP.NE.AND P0, PT, R10, RZ, PT ;  /* 0x000000ff0a00720c */ /* 0x000fda0003f05270 */
[----:B--2---:R-:W-:Y:S05]  /*10b90*/  @!P0 BRA `(.L_x_109) ;  /* 0x0000000000048947 */ /* 0x004fea0003800000 */
[----:B------:R-:W-:Y:S01]  /*10ba0*/  BPT.TRAP 0x1 ;  /* 0x000000040000795c */ /* 0x000fe20000300000 */
.L_x_109:
[----:B------:R-:W-:Y:S05]  /*10bb0*/  BSYNC B2 ;  /* 0x0000000000027941 */ /* 0x000fea0003800000 */
.L_x_108:
[----:B0-----:R-:W2:Y:S01]  /*10bc0*/  LDL.LU R7, [R1+0x4] ;  /* 0x0000040001077983 */ /* 0x001ea20000300800 */
[----:B------:R-:W-:Y:S01]  /*10bd0*/  R2UR UR10, R11 ;  /* 0x000000000b0a72ca */ /* 0x000fe200000e0000 */
[----:B------:R-:W-:Y:S01]  /*10be0*/  IMAD R6, R6, 0xa000, R9 ;  /* 0x0000a00006067824 */ /* 0x000fe200078e0209 */
[----:B------:R-:W-:Y:S01]  /*10bf0*/  R2UR UR6, R2 ;  /* 0x00000000020672ca */ /* 0x000fe200000e0000 */
[----:B------:R-:W-:Y:S01]  /*10c00*/  UIADD3 UR4, UP0, UR38, 0x470, URZ ;  /* 0x0000047026047890 */ /* 0x000fe2000ff1e03f */
[----:B------:R-:W-:Y:S01]  /*10c10*/  R2UR UR7, R3 ;  /* 0x00000000030772ca */ /* 0x000fe200000e0000 */
[----:B------:R-:W-:Y:S01]  /*10c20*/  VIADD R5, R5, 0x50 ;  /* 0x0000005005057836 */ /* 0x000fe20000000000 */
[----:B------:R-:W-:Y:S01]  /*10c30*/  PLOP3.LUT P0, PT, PT, PT, PT, 0x80, 0x0 ;  /* 0x000000000000781c */ /* 0x000fe20003f0f070 */
[----:B------:R-:W-:Y:S01]  /*10c40*/  VIADD R10, R6, 0x400 ;  /* 0x00000400060a7836 */ /* 0x000fe20000000000 */
[----:B------:R-:W-:Y:S01]  /*10c50*/  UIADD3.X UR5, URZ, UR39, URZ, UP0, !UPT ;  /* 0x000000273f057290 */ /* 0x000fe200087fe43f */
[----:B--2---:R-:W-:-:S11]  /*10c60*/  IMAD R7, R7, 0x50, RZ ;  /* 0x0000005007077824 */ /* 0x004fd600078e02ff */
.L_x_110:
        /* <DEDUP_REMOVED lines=15> */
.L_x_111:
        /* <DEDUP_REMOVED lines=15> */
.L_x_112:
        /* <DEDUP_REMOVED lines=15> */
.L_x_113:
        /* <DEDUP_REMOVED lines=12> */
.L_x_96:
[----:B------:R-:W-:Y:S05]  /*11000*/  BSYNC B1 ;  /* 0x0000000000017941 */ /* 0x000fea0003800000 */
.L_x_95:
[C---:B------:R-:W-:Y:S01]  /*11010*/  ISETP.GT.AND P0, PT, R0.reuse, 0x1, PT ;  /* 0x000000010000780c */ /* 0x040fe20003f04270 */
[----:B------:R-:W-:-:S12]  /*11020*/  VIADD R0, R0, 0xfffffffe ;  /* 0xfffffffe00007836 */ /* 0x000fd80000000000 */
[----:B------:R-:W-:Y:S05]  /*11030*/  @P0 BRA `(.L_x_114) ;  /* 0xffffffe400640947 */ /* 0x000fea000383ffff */
.L_x_75:
[----:B------:R-:W-:Y:S05]  /*11040*/  BSYNC B0 ;  /* 0x0000000000007941 */ /* 0x000fea0003800000 */
.L_x_54:
[----:B0-----:R-:W4:Y:S01]  /*11050*/  LDL.LU R0, [R1+0xc] ;  /* 0x00000c0001007983 */ /* 0x001f220000300800 */
[----:B------:R-:W-:Y:S01]  /*11060*/  BSSY B0, `(.L_x_115) ;  /* 0x0000059000007945 */ /* 0x000fe20003800000 */
[----:B----4-:R-:W-:-:S13]  /*11070*/  ISETP.NE.AND P0, PT, R0, RZ, PT ;  /* 0x000000ff0000720c */ /* 0x010fda0003f05270 */
[----:B------:R-:W-:Y:S05]  /*11080*/  @!P0 BRA `(.L_x_116) ;  /* 0x0000000400588947 */ /* 0x000fea0003800000 */
[----:B--2---:R-:W2:Y:S01]  /*11090*/  LDL R3, [R1] ;  /* 0x0000000001037983 */ /* 0x004ea20000100800 */
[----:B------:R-:W-:Y:S01]  /*110a0*/  LEA R2, R18, UR36, 0x3 ;  /* 0x0000002412027c11 */ /* 0x000fe2000f8e18ff */
[----:B------:R-:W-:Y:S01]  /*110b0*/  BSSY B1, `(.L_x_117) ;  /* 0x0000007000017945 */ /* 0x000fe20003800000 */
[----:B------:R-:W0:Y:S02]  /*110c0*/  S2R R0, SR_TID.X ;  /* 0x0000000000007919 */ /* 0x000e240000002100 */
[----:B0-----:R-:W-:-:S04]  /*110d0*/  LOP3.LUT R0, R0, 0x7f, RZ, 0xc0, !PT ;  /* 0x0000007f00007812 */ /* 0x001fc800078ec0ff */
[----:B------:R-:W-:Y:S02]  /*110e0*/  ISETP.NE.AND P1, PT, R0, RZ, PT ;  /* 0x000000ff0000720c */ /* 0x000fe40003f25270 */
[----:B--2---:R-:W-:-:S04]  /*110f0*/  SHF.L.U32 R3, R3, 0x1f, RZ ;  /* 0x0000001f03037819 */ /* 0x004fc800000006ff */
[----:B------:R-:W0:Y:S02]  /*11100*/  SYNCS.PHASECHK.TRANS64.TRYWAIT P0, [R2+URZ+0x38860], R3 ;  /* 0x03886003020075a7 */ /* 0x000e24000800017f */
[----:B0-----:R-:W-:Y:S05]  /*11110*/  @!P0 BRA `(.L_x_118) ;  /* 0x0000001800b08947 */ /* 0x001fea0003800000 */
.L_x_170:
[----:B------:R-:W-:Y:S05]  /*11120*/  BSYNC B1 ;  /* 0x0000000000017941 */ /* 0x000fea0003800000 */
.L_x_117:
[----:B------:R-:W-:Y:S04]  /*11130*/  BSSY B1, `(.L_x_119) ;  /* 0x0000009000017945 */ /* 0x000fe80003800000 */
[----:B------:R-:W-:Y:S05]  /*11140*/  @P1 BRA `(.L_x_120) ;  /* 0x00000000001c1947 */ /* 0x000fea0003800000 */
[----:B------:R-:W2:Y:S01]  /*11150*/  S2R R0, SR_TID.X ;  /* 0x0000000000007919 */ /* 0x000ea20000002100 */
[----:B0-----:R-:W-:-:S04]  /*11160*/  IMAD.MOV.U32 R3, RZ, RZ, 0xa000 ;  /* 0x0000a000ff037424 */ /* 0x001fc800078e00ff */
[----:B------:R4:W-:Y:S01]  /*11170*/  SYNCS.ARRIVE.TRANS64 RZ, [R2+URZ+0x38850], R3 ;  /* 0x0388500302ff79a7 */ /* 0x0009e2000800003f */
[----:B--2---:R-:W-:-:S04]  /*11180*/  LOP3.LUT R0, R0, 0x1f, RZ, 0xc0, !PT ;  /* 0x0000001f00007812 */ /* 0x004fc800078ec0ff */
[----:B------:R-:W-:-:S13]  /*11190*/  ISETP.NE.AND P0, PT, R0, RZ, PT ;  /* 0x000000ff0000720c */ /* 0x000fda0003f05270 */
[----:B----4-:R-:W-:Y:S05]  /*111a0*/  @!P0 BRA `(.L_x_120) ;  /* 0x0000000000048947 */ /* 0x010fea0003800000 */
[----:B------:R-:W-:Y:S01]  /*111b0*/  BPT.TRAP 0x1 ;  /* 0x000000040000795c */ /* 0x000fe20000300000 */
.L_x_120:
[----:B------:R-:W-:Y:S05]  /*111c0*/  BSYNC B1 ;  /* 0x0000000000017941 */ /* 0x000fea0003800000 */
.L_x_119:
[----:B------:R-:W2:Y:S01]  /*111d0*/  LDL R0, [R1+0x4] ;  /* 0x0000040001007983 */ /* 0x000ea20000100800 */
[----:B------:R-:W-:Y:S01]  /*111e0*/  IMAD R9, R18, 0xa000, R9 ;  /* 0x0000a00012097824 */ /* 0x000fe200078e0209 */
[----:B------:R-:W-:Y:S01]  /*111f0*/  UIADD3 UR4, UP0, UR38, 0x470, URZ ;  /* 0x0000047026047890 */ /* 0x000fe2000ff1e03f */
[----:B------:R-:W-:Y:S01]  /*11200*/  PLOP3.LUT P0, PT, PT, PT, PT, 0x80, 0x0 ;  /* 0x000000000000781c */ /* 0x000fe20003f0f070 */
[----:B0-----:R-:W-:Y:S01]  /*11210*/  VIADD R2, R2, 0x38850 ;  /* 0x0003885002027836 */ /* 0x001fe20000000000 */
[----:B------:R-:W-:Y:S01]  /*11220*/  UMOV UR6, 0x0 ;  /* 0x0000000000067882 */ /* 0x000fe20000000000 */
[----:B------:R-:W-:Y:S01]  /*11230*/  VIADD R3, R9, 0x400 ;  /* 0x0000040009037836 */ /* 0x000fe20000000000 */
[----:B------:R-:W-:Y:S01]  /*11240*/  UIADD3.X UR5, URZ, UR39, URZ, UP0, !UPT ;  /* 0x000000273f057290 */ /* 0x000fe200087fe43f */
[----:B------:R-:W-:Y:S01]  /*11250*/  UMOV UR7, 0x14f00000 ;  /* 0x14f0000000077882 */ /* 0x000fe20000000000 */
[----:B------:R-:W-:Y:S01]  /*11260*/  UMOV UR10, URZ ;  /* 0x0000003f000a7c82 */ /* 0x000fe20008000000 */
[----:B--2---:R-:W-:-:S09]  /*11270*/  IMAD R0, R0, 0x50, RZ ;  /* 0x0000005000007824 */ /* 0x004fd200078e02ff */
.L_x_121:
        /* <DEDUP_REMOVED lines=10> */
[----:B------:R-:W-:Y:S01]  /*11320*/  PLOP3.LUT P0, PT, PT, PT, PT, 0x80, 0x0 ;  /* 0x000000000000781c */ /* 0x000fe20003f0f070 */
[----:B------:R-:W-:Y:S01]  /*11330*/  VIADD R3, R9, 0x2c00 ;  /* 0x00002c0009037836 */ /* 0x000fe20000000000 */
[----:B------:R-:W-:Y:S01]  /*11340*/  UMOV UR6, 0x0 ;  /* 0x0000000000067882 */ /* 0x000fe20000000000 */
[----:B------:R-:W-:Y:S01]  /*11350*/  UMOV UR7, 0x14f00000 ;  /* 0x14f0000000077882 */ /* 0x000fe20000000000 */
[----:B------:R-:W-:-:S09]  /*11360*/  UMOV UR10, 0x40 ;  /* 0x00000040000a7882 */ /* 0x000fd20000000000 */
.L_x_122:
        /* <DEDUP_REMOVED lines=11> */
[----:B------:R-:W-:Y:S01]  /*11420*/  UMOV UR6, 0x0 ;  /* 0x0000000000067882 */ /* 0x000fe20000000000 */
[----:B------:R-:W-:Y:S01]  /*11430*/  IADD3 R3, R9, 0x5400, RZ ;  /* 0x0000540009037810 */ /* 0x000fe20007ffe0ff */
[----:B------:R-:W-:Y:S01]  /*11440*/  UMOV UR7, 0x14f00000 ;  /* 0x14f0000000077882 */ /* 0x000fe20000000000 */
[----:B------:R-:W-:-:S09]  /*11450*/  UMOV UR10, 0x80 ;  /* 0x00000080000a7882 */ /* 0x000fd20000000000 */
.L_x_123:
        /* <DEDUP_REMOVED lines=15> */
.L_x_124:
        /* <DEDUP_REMOVED lines=10> */
.L_x_116:
[----:B------:R-:W-:Y:S05]  /*115f0*/  BSYNC B0 ;  /* 0x0000000000007941 */ /* 0x000fea0003800000 */
.L_x_115:
[----:B-1----:R-:W4:Y:S01]  /*11600*/  LDL.LU R5, [R1+0x28] ;  /* 0x0000280001057983 */ /* 0x002f220000300800 */
[----:B------:R-:W-:Y:S01]  /*11610*/  VIADD R18, R18, 0x1 ;  /* 0x0000000112127836 */ /* 0x000fe20000000000 */
[----:B------:R-:W-:Y:S02]  /*11620*/  ULDC UR4, c[0x0][0xc34] ;  /* 0x00030d0000047ab9 */ /* 0x000fe40000000800 */
[----:B------:R-:W5:Y:S04]  /*11630*/  LDL.LU R4, [R1] ;  /* 0x0000000001047983 */ /* 0x000f680000300800 */
[----:B--2---:R-:W2:Y:S01]  /*11640*/  LDL.LU R3, [R1+0x30] ;  /* 0x0000300001037983 */ /* 0x004ea20000300800 */
[----:B------:R-:W-:-:S04]  /*11650*/  ISETP.NE.AND P0, PT, R18, 0x2, PT ;  /* 0x000000021200780c */ /* 0x000fc80003f05270 */
[----:B------:R-:W-:Y:S02]  /*11660*/  SEL R0, RZ, 0x1, P0 ;  /* 0x00000001ff007807 */ /* 0x000fe40000000000 */
[----:B------:R-:W-:Y:S01]  /*11670*/  SEL R18, R18, RZ, P0 ;  /* 0x000000ff12127207 */ /* 0x000fe20000000000 */
[----:B----4-:R-:W-:Y:S01]  /*11680*/  VIADD R5, R5, UR37 ;  /* 0x0000002505057c36 */ /* 0x010fe20008000000 */
[----:B-----5:R-:W-:-:S04]  /*11690*/  LOP3.LUT R4, R4, R0, RZ, 0x3c, !PT ;  /* 0x0000000004047212 */ /* 0x020fc800078e3cff */
[----:B------:R1:W-:Y:S01]  /*116a0*/  STL [R1+0x28], R5 ;  /* 0x0000280501007387 */ /* 0x0003e20000100800 */
[----:B------:R-:W-:Y:S01]  /*116b0*/  ISETP.GE.AND P1, PT, R5, UR4, PT ;  /* 0x0000000405007c0c */ /* 0x000fe2000bf26270 */
[----:B--2---:R-:W-:-:S05]  /*116c0*/  VIADD R3, R3, 0x1 ;  /* 0x0000000103037836 */ /* 0x004fca0000000000 */
[----:B------:R1:W-:Y:S04]  /*116d0*/  STL [R1+0x30], R3 ;  /* 0x0000300301007387 */ /* 0x0003e80000100800 */
[----:B------:R1:W-:Y:S03]  /*116e0*/  STL [R1], R4 ;  /* 0x0000000401007387 */ /* 0x0003e60000100800 */
[----:B------:R-:W-:Y:S05]  /*116f0*/  @!P1 BRA `(.L_x_125) ;  /* 0xffffffb400d89947 */ /* 0x000fea000383ffff */
[----:B------:R-:W-:-:S07]  /*11700*/  LOP3.LUT R2, R3, 0x1, RZ, 0xc, !PT ;  /* 0x0000000103027812 */ /* 0x000fce00078e0cff */
.L_x_38:
[----:B01----:R-:W0:Y:S01]  /*11710*/  S2R R3, SR_CgaCtaId ;  /* 0x0000000000037919 */ /* 0x003e220000008800 */
[----:B------:R-:W-:Y:S01]  /*11720*/  MOV R0, 0x400 ;  /* 0x0000040000007802 */ /* 0x000fe20000000f00 */
[----:B------:R-:W-:Y:S03]  /*11730*/  BSSY B0, `(.L_x_126) ;  /* 0x0000005000007945 */ /* 0x000fe60003800000 */
[----:B0-----:R-:W-:Y:S02]  /*11740*/  LEA R0, R3, R0, 0x18 ;  /* 0x0000000003007211 */ /* 0x001fe400078ec0ff */
[----:B------:R-:W-:-:S04]  /*11750*/  SHF.L.U32 R3, R2, 0x1f, RZ ;  /* 0x0000001f02037819 */ /* 0x000fc800000006ff */
[----:B------:R-:W0:Y:S02]  /*11760*/  SYNCS.PHASECHK.TRANS64.TRYWAIT P0, [R0+URZ+0x38820], R3 ;  /* 0x03882003000075a7 */ /* 0x000e24000800017f */
[----:B0-----:R-:W-:Y:S05]  /*11770*/  @!P0 BRA `(.L_x_127) ;  /* 0x00000014002c8947 */ /* 0x001fea0003800000 */
.L_x_171:
[----:B------:R-:W-:Y:S05]  /*11780*/  BSYNC B0 ;  /* 0x0000000000007941 */ /* 0x000fea0003800000 */
.L_x_126:
[----:B------:R-:W-:-:S03]  /*11790*/  UMOV UR4, 0xffffffff ;  /* 0xffffffff00047882 */ /* 0x000fc60000000000 */
[----:B------:R-:W-:Y:S05]  /*117a0*/  BRA.DIV UR4, `(.L_x_128) ;  /* 0x0000001604347947 */ /* 0x000fea000b800000 */
[----:B------:R-:W1:Y:S02]  /*117b0*/  S2R R2, SR_TID.X ;  /* 0x0000000000027919 */ /* 0x000e640000002100 */
[----:B-1----:R-:W-:-:S04]  /*117c0*/  SHF.R.U32.HI R2, RZ, 0x5, R2 ;  /* 0x00000005ff027819 */ /* 0x002fc80000011602 */
[----:B------:R-:W-:-:S05]  /*117d0*/  LOP3.LUT R2, R2, 0x3, RZ, 0xc0, !PT ;  /* 0x0000000302027812 */ /* 0x000fca00078ec0ff */
[----:B------:R1:W2:Y:S02]  /*117e0*/  SHFL.IDX PT, R14, R2, RZ, 0x1f ;  /* 0x00001fff020e7589 */ /* 0x0002a400000e0000 */
.L_x_174:
[----:B--2---:R-:W-:Y:S01]  /*117f0*/  ISETP.NE.AND P0, PT, R14, RZ, PT ;  /* 0x000000ff0e00720c */ /* 0x004fe20003f05270 */
[----:B------:R-:W-:-:S12]  /*11800*/  BSSY B0, `(.L_x_129) ;  /* 0x0000027000007945 */ /* 0x000fd80003800000 */
[----:B------:R-:W-:Y:S05]  /*11810*/  @P0 BRA `(.L_x_130) ;  /* 0x0000000000940947 */ /* 0x000fea0003800000 */
[----:B------:R-:W-:-:S03]  /*11820*/  UMOV UR4, 0xffffffff ;  /* 0xffffffff00047882 */ /* 0x000fc60000000000 */
[----:B------:R-:W-:Y:S05]  /*11830*/  BRA.DIV UR4, `(.L_x_131) ;  /* 0x0000001604447947 */ /* 0x000fea000b800000 */
[----:B------:R-:W-:-:S13]  /*11840*/  ELECT P6, URZ, PT ;  /* 0x00000000003f782f */ /* 0x000fda00038c0000 */
.L_x_177:
[----:B------:R-:W-:Y:S05]  /*11850*/  @!P6 BRA `(.L_x_130) ;  /* 0x000000000084e947 */ /* 0x000fea0003800000 */
[----:B-1----:R-:W2:Y:S02]  /*11860*/  LDL R2, [R1+0x34] ;  /* 0x0000340001027983 */ /* 0x002ea40000100800 */
[----:B--2---:R-:W-:-:S13]  /*11870*/  R2UR UR4, R2 ;  /* 0x00000000020472ca */ /* 0x004fda00000e0000 */
[----:B------:R-:W-:-:S06]  /*11880*/  ULOP3.LUT UR4, UR4, 0x2, URZ, 0xfc, !UPT ;  /* 0x0000000204047892 */ /* 0x000fcc000f8efc3f */
[----:B------:R-:W-:-:S05]  /*11890*/  IMAD.U32 R2, RZ, RZ, UR4 ;  /* 0x00000004ff027e24 */ /* 0x000fca000f8e00ff */
[----:B------:R-:W-:-:S13]  /*118a0*/  ISETP.NE.AND P2, PT, R2, 0x3, PT ;  /* 0x000000030200780c */ /* 0x000fda0003f45270 */
[----:B------:R-:W-:Y:S05]  /*118b0*/  @!P2 BRA `(.L_x_132) ;  /* 0x000000000004a947 */ /* 0x000fea0003800000 */
[----:B------:R-:W-:Y:S01]  /*118c0*/  BPT.TRAP 0x1 ;  /* 0x000000040000795c */ /* 0x000fe20000300000 */
.L_x_132:
[----:B------:R-:W2:Y:S01]  /*118d0*/  LDL.LU R7, [R1] ;  /* 0x0000000001077983 */ /* 0x000ea20000300800 */
[----:B0-----:R-:W-:Y:S02]  /*118e0*/  VIADD R3, R0, 0x38840 ;  /* 0x0003884000037836 */ /* 0x001fe40000000000 */
[C---:B------:R-:W-:Y:S02]  /*118f0*/  VIADD R2, R18.reuse, 0x1 ;  /* 0x0000000112027836 */ /* 0x040fe40000000000 */
[----:B------:R-:W-:-:S03]  /*11900*/  IMAD R6, R18, 0x8, R3 ;  /* 0x0000000812067824 */ /* 0x000fc600078e0203 */
[----:B------:R-:W-:-:S04]  /*11910*/  ISETP.NE.AND P1, PT, R2, 0x2, PT ;  /* 0x000000020200780c */ /* 0x000fc80003f25270 */
[----:B------:R-:W-:Y:S02]  /*11920*/  SEL R4, RZ, 0x1, P1 ;  /* 0x00000001ff047807 */ /* 0x000fe40000800000 */
[C---:B--2---:R-:W-:Y:S02]  /*11930*/  SHF.L.U32 R5, R7.reuse, 0x1f, RZ ;  /* 0x0000001f07057819 */ /* 0x044fe400000006ff */
[----:B------:R-:W-:Y:S02]  /*11940*/  LOP3.LUT R7, R7, R4, RZ, 0x3c, !PT ;  /* 0x0000000407077212 */ /* 0x000fe400078e3cff */
[----:B------:R-:W0:Y:S01]  /*11950*/  SYNCS.PHASECHK.TRANS64.TRYWAIT P0, [R6+URZ], R5 ;  /* 0x00000005060075a7 */ /* 0x000e22000800017f */
[----:B------:R-:W-:Y:S02]  /*11960*/  SEL R4, R2, RZ, P1 ;  /* 0x000000ff02047207 */ /* 0x000fe40000800000 */
[----:B------:R-:W-:Y:S02]  /*11970*/  SHF.L.U32 R2, R7, 0x1f, RZ ;  /* 0x0000001f07027819 */ /* 0x000fe400000006ff */
[----:B------:R-:W-:Y:S01]  /*11980*/  LEA R3, R4, R3, 0x3 ;  /* 0x0000000304037211 */ /* 0x000fe200078e18ff */
[----:B0-----:R-:W-:Y:S06]  /*11990*/  @!P0 BRA `(.L_x_133) ;  /* 0x00000014000c8947 */ /* 0x001fec0003800000 */
.L_x_178:
[----:B------:R-:W1:Y:S02]  /*119a0*/  SYNCS.PHASECHK.TRANS64.TRYWAIT P0, [R3+URZ], R2 ;  /* 0x00000002030075a7 */ /* 0x000e64000800017f */
[----:B-1----:R-:W-:Y:S05]  /*119b0*/  @!P0 BRA `(.L_x_134) ;  /* 0x0000001400188947 */ /* 0x002fea0003800000 */
.L_x_179:
[----:B------:R-:W-:Y:S05]  /*119c0*/  @!P2 BRA `(.L_x_135) ;  /* 0x000000000004a947 */ /* 0x000fea0003800000 */
[----:B------:R-:W-:Y:S01]  /*119d0*/  BPT.TRAP 0x1 ;  /* 0x000000040000795c */ /* 0x000fe20000300000 */
.L_x_135:
[----:B-1----:R-:W-:-:S04]  /*119e0*/  VIADD R3, R0, 0x38860 ;  /* 0x0003886000037836 */ /* 0x002fc80000000000 */
[----:B------:R-:W-:-:S04]  /*119f0*/  IMAD R18, R18, 0x8, R3 ;  /* 0x0000000812127824 */ /* 0x000fc800078e0203 */
[----:B------:R-:W1:Y:S02]  /*11a00*/  SYNCS.PHASECHK.TRANS64.TRYWAIT P0, [R18+URZ], R5 ;  /* 0x00000005120075a7 */ /* 0x000e64000800017f */
[----:B-1----:R-:W-:Y:S05]  /*11a10*/  @!P0 BRA `(.L_x_136) ;  /* 0x0000001400148947 */ /* 0x002fea0003800000 */
.L_x_180:
[----:B------:R-:W-:-:S07]  /*11a20*/  IMAD R3, R4, 0x8, R3 ;  /* 0x0000000804037824 */ /* 0x000fce00078e0203 */
.L_x_137:
[----:B--2---:R2:W4:Y:S02]  /*11a30*/  SYNCS.PHASECHK.TRANS64.TRYWAIT P0, [R3+URZ], R2 ;  /* 0x00000002030075a7 */ /* 0x004524000800017f */
[----:B----4-:R-:W-:Y:S05]  /*11a40*/  @!P0 NANOSLEEP.SYNCS 0x989680 ;  /* 0x009896800000895d */ /* 0x010fea0003900000 */
[----:B------:R-:W4:Y:S02]  /*11a50*/  @!P0 SYNCS.PHASECHK.TRANS64 P0, [R3+URZ], R2 ;  /* 0x00000002030085a7 */ /* 0x000f24000800007f */
[----:B----4-:R-:W-:Y:S05]  /*11a60*/  @!P0 BRA `(.L_x_137) ;  /* 0xfffffffc00f08947 */ /* 0x010fea000383ffff */
.L_x_130:
[----:B------:R-:W-:Y:S05]  /*11a70*/  BSYNC B0 ;  /* 0x0000000000007941 */ /* 0x000fea0003800000 */
.L_x_129:
[----:B------:R-:W-:Y:S05]  /*11a80*/  EXIT ;  /* 0x000000000000794d */ /* 0x000fea0003800000 */
.L_x_10:
[----:B0-----:R-:W-:-:S04]  /*11a90*/  IMAD.U32 R3, RZ, RZ, UR36 ;  /* 0x00000024ff037e24 */ /* 0x001fc8000f8e00ff */
[----:B------:R0:W1:Y:S03]  /*11aa0*/  SYNCS.PHASECHK.TRANS64.TRYWAIT P1, [R3+URZ+0x38800], R0 ;  /* 0x03880000030075a7 */ /* 0x000066000802017f */
[----:B-1----:R-:W-:Y:S05]  /*11ab0*/  @!P1 NANOSLEEP.SYNCS 0x989680 ;  /* 0x009896800000995d */ /* 0x002fea0003900000 */
[----:B------:R-:W1:Y:S02]  /*11ac0*/  @!P1 SYNCS.PHASECHK.TRANS64 P1, [R3+URZ+0x38800], R0 ;  /* 0x03880000030095a7 */ /* 0x000e64000802007f */
[----:B-1----:R-:W-:Y:S05]  /*11ad0*/  @!P1 BRA `(.L_x_10) ;  /* 0xfffffffc00ec9947 */ /* 0x002fea000383ffff */
[----:B------:R-:W-:Y:S05]  /*11ae0*/  BRA `(.L_x_138) ;  /* 0xfffffef400dc7947 */ /* 0x000fea000383ffff */
.L_x_14:
[----:B-1----:R1:W2:Y:S02]  /*11af0*/  SYNCS.PHASECHK.TRANS64.TRYWAIT P2, [R0+URZ+0x38830], R3 ;  /* 0x03883003000075a7 */ /* 0x0022a4000804017f */
[----:B--2---:R-:W-:Y:S05]  /*11b00*/  @!P2 NANOSLEEP.SYNCS 0x989680 ;  /* 0x009896800000a95d */ /* 0x004fea0003900000 */
[----:B------:R-:W2:Y:S02]  /*11b10*/  @!P2 SYNCS.PHASECHK.TRANS64 P2, [R0+URZ+0x38830], R3 ;  /* 0x038830030000a5a7 */ /* 0x000ea4000804007f */
[----:B--2---:R-:W-:Y:S05]  /*11b20*/  @!P2 BRA `(.L_x_14) ;  /* 0xfffffffc00f0a947 */ /* 0x004fea000383ffff */
[----:B------:R-:W-:Y:S05]  /*11b30*/  BRA `(.L_x_13) ;  /* 0xfffffef8000c7947 */ /* 0x000fea000383ffff */
.L_x_19:
[----:B------:R-:W-:-:S13]  /*11b40*/  R2UR UR4, R223 ;  /* 0x00000000df0472ca */ /* 0x000fda00000e0000 */
[----:B-1----:R-:W-:-:S04]  /*11b50*/  IMAD.U32 R4, RZ, RZ, UR4 ;  /* 0x00000004ff047e24 */ /* 0x002fc8000f8e00ff */
[----:B------:R1:W2:Y:S03]  /*11b60*/  SYNCS.PHASECHK.TRANS64.TRYWAIT P2, [R4+URZ+0x38830], R3 ;  /* 0x03883003040075a7 */ /* 0x0002a6000804017f */
[----:B--2---:R-:W-:Y:S05]  /*11b70*/  @!P2 NANOSLEEP.SYNCS 0x989680 ;  /* 0x009896800000a95d */ /* 0x004fea0003900000 */
[----:B------:R-:W2:Y:S02]  /*11b80*/  @!P2 SYNCS.PHASECHK.TRANS64 P2, [R4+URZ+0x38830], R3 ;  /* 0x038830030400a5a7 */ /* 0x000ea4000804007f */
[----:B--2---:R-:W-:Y:S05]  /*11b90*/  @!P2 BRA `(.L_x_19) ;  /* 0xfffffffc00e8a947 */ /* 0x004fea000383ffff */
[----:B------:R-:W-:Y:S05]  /*11ba0*/  BRA `(.L_x_18) ;  /* 0xffffff3c00bc7947 */ /* 0x000fea000383ffff */
.L_x_23:
[----:B01----:R-:W-:-:S04]  /*11bb0*/  IMAD.U32 R3, RZ, RZ, UR4 ;  /* 0x00000004ff037e24 */ /* 0x003fc8000f8e00ff */
[----:B------:R0:W1:Y:S03]  /*11bc0*/  SYNCS.PHASECHK.TRANS64.TRYWAIT P2, [R3+URZ+0x38850], R0 ;  /* 0x03885000030075a7 */ /* 0x000066000804017f */
[----:B-1----:R-:W-:Y:S05]  /*11bd0*/  @!P2 NANOSLEEP.SYNCS 0x989680 ;  /* 0x009896800000a95d */ /* 0x002fea0003900000 */
[----:B------:R-:W1:Y:S02]  /*11be0*/  @!P2 SYNCS.PHASECHK.TRANS64 P2, [R3+URZ+0x38850], R0 ;  /* 0x038850000300a5a7 */ /* 0x000e64000804007f */
[----:B-1----:R-:W-:Y:S05]  /*11bf0*/  @!P2 BRA `(.L_x_23) ;  /* 0xfffffffc00eca947 */ /* 0x002fea000383ffff */
[----:B------:R-:W-:Y:S05]  /*11c00*/  BRA `(.L_x_22) ;  /* 0xffffff6400e07947 */ /* 0x000fea000383ffff */
.L_x_28:
[----:B-1----:R-:W-:-:S04]  /*11c10*/  IMAD.U32 R7, RZ, RZ, UR12 ;  /* 0x0000000cff077e24 */ /* 0x002fc8000f8e00ff */
[----:B------:R1:W2:Y:S03]  /*11c20*/  SYNCS.PHASECHK.TRANS64.TRYWAIT P0, [R7+URZ+0x38850], R0 ;  /* 0x03885000070075a7 */ /* 0x0002a6000800017f */
[----:B--2---:R-:W-:Y:S05]  /*11c30*/  @!P0 NANOSLEEP.SYNCS 0x989680 ;  /* 0x009896800000895d */ /* 0x004fea0003900000 */
[----:B------:R-:W2:Y:S02]  /*11c40*/  @!P0 SYNCS.PHASECHK.TRANS64 P0, [R7+URZ+0x38850], R0 ;  /* 0x03885000070085a7 */ /* 0x000ea4000800007f */
[----:B--2---:R-:W-:Y:S05]  /*11c50*/  @!P0 BRA `(.L_x_28) ;  /* 0xfffffffc00ec8947 */ /* 0x004fea000383ffff */
[----:B------:R-:W-:Y:S05]  /*11c60*/  BRA `(.L_x_27) ;  /* 0xffffff8400307947 */ /* 0x000fea000383ffff */
.L_x_42:
[----:B-1----:R-:W1:Y:S01]  /*11c70*/  S2R R0, SR_TID.X ;  /* 0x0000000000007919 */ /* 0x002e620000002100 */
[----:B------:R-:W-:Y:S01]  /*11c80*/  BSSY B0, `(.L_x_139) ;  /* 0x000000a000007945 */ /* 0x000fe20003800000 */
[----:B------:R-:W-:Y:S01]  /*11c90*/  MOV R12, RZ ;  /* 0x000000ff000c7202 */ /* 0x000fe20000000f00 */
[----:B------:R-:W-:Y:S02]  /*11ca0*/  IMAD.MOV.U32 R11, RZ, RZ, 0x1f ;  /* 0x0000001fff0b7424 */ /* 0x000fe400078e00ff */
[----:B------:R-:W-:Y:S01]  /*11cb0*/  IMAD.MOV.U32 R15, RZ, RZ, -0x1 ;  /* 0xffffffffff0f7424 */ /* 0x000fe200078e00ff */
[----:B-1----:R-:W-:-:S04]  /*11cc0*/  SHF.R.U32.HI R0, RZ, 0x5, R0 ;  /* 0x00000005ff007819 */ /* 0x002fc80000011600 */
[----:B------:R-:W-:-:S05]  /*11cd0*/  LOP3.LUT R0, R0, 0x3, RZ, 0xc0, !PT ;  /* 0x0000000300007812 */ /* 0x000fca00078ec0ff */
[----:B------:R-:W-:-:S07]  /*11ce0*/  IMAD.MOV.U32 R13, RZ, RZ, R0 ;  /* 0x000000ffff0d7224 */ /* 0x000fce00078e0000 */
[----:B0-----:R-:W-:Y:S05]  /*11cf0*/  WARPSYNC.COLLECTIVE R15, `(.L_x_140) ;  /* 0x000000000f087348 */ /* 0x001fea0003c00000 */
[----:B------:R1:W2:Y:S02]  /*11d00*/  SHFL.IDX P6, R14, R13, R12, R11 ;  /* 0x0000000c0d0e7389 */ /* 0x0002a400000c000b */
[----:B012---:R-:W-:Y:S01]  /*11d10*/  ENDCOLLECTIVE ;  /* 0x000000000000791b */ /* 0x007fe20003800000 */
.L_x_140:
[----:B------:R-:W-:Y:S05]  /*11d20*/  BSYNC B0 ;  /* 0x0000000000007941 */ /* 0x000fea0003800000 */
.L_x_139:
[----:B------:R-:W-:Y:S05]  /*11d30*/  BRA `(.L_x_141) ;  /* 0xffffffb800047947 */ /* 0x000fea000383ffff */
.L_x_44:
[----:B------:R-:W-:Y:S01]  /*11d40*/  BSSY B0, `(.L_x_142) ;  /* 0x0000006000007945 */ /* 0x000fe20003800000 */
[----:B------:R-:W-:-:S07]  /*11d50*/  IMAD.MOV.U32 R15, RZ, RZ, -0x1 ;  /* 0xffffffffff0f7424 */ /* 0x000fce00078e00ff */
[----:B01----:R-:W-:Y:S05]  /*11d60*/  WARPSYNC.COLLECTIVE R15, `(.L_x_143) ;  /* 0x000000000f0c7348 */ /* 0x003fea0003c00000 */
[----:B------:R-:W-:Y:S02]  /*11d70*/  ELECT P6, UR62, PT ;  /* 0x00000000003e782f */ /* 0x000fe400038c0000 */
[----:B------:R-:W-:Y:S01]  /*11d80*/  MOV R14, UR62 ;  /* 0x0000003e000e7c02 */ /* 0x000fe20008000f00 */
[----:B01----:R-:W-:Y:S10]  /*11d90*/  ENDCOLLECTIVE ;  /* 0x000000000000791b */ /* 0x003ff40003800000 */
.L_x_143:
[----:B------:R-:W-:Y:S05]  /*11da0*/  BSYNC B0 ;  /* 0x0000000000007941 */ /* 0x000fea0003800000 */
.L_x_142:
[----:B------:R-:W-:Y:S05]  /*11db0*/  BRA `(.L_x_144) ;  /* 0xffffffb800047947 */ /* 0x000fea000383ffff */
.L_x_46:
[----:B-1----:R1:W3:Y:S02]  /*11dc0*/  SYNCS.PHASECHK.TRANS64.TRYWAIT P0, [R0+URZ+0x38840], R2 ;  /* 0x03884002000075a7 */ /* 0x0022e4000800017f */
[----:B---3--:R-:W-:Y:S05]  /*11dd0*/  @!P0 NANOSLEEP.SYNCS 0x989680 ;  /* 0x009896800000895d */ /* 0x008fea0003900000 */
[----:B------:R-:W3:Y:S02]  /*11de0*/  @!P0 SYNCS.PHASECHK.TRANS64 P0, [R0+URZ+0x38840], R2 ;  /* 0x03884002000085a7 */ /* 0x000ee4000800007f */
[----:B---3--:R-:W-:Y:S05]  /*11df0*/  @!P0 BRA `(.L_x_46) ;  /* 0xfffffffc00f08947 */ /* 0x008fea000383ffff */
[----:B------:R-:W-:Y:S05]  /*11e00*/  BRA `(.L_x_145) ;  /* 0xffffffb800647947 */ /* 0x000fea000383ffff */
.L_x_49:
[----:B------:R-:W-:Y:S01]  /*11e10*/  IMAD.MOV.U32 R13, RZ, RZ, R3 ;  /* 0x000000ffff0d7224 */ /* 0x000fe200078e0003 */
[----:B------:R-:W0:Y:S01]  /*11e20*/  S2R R6, SR_TID.X ;  /* 0x0000000000067919 */ /* 0x000e220000002100 */
[----:B------:R-:W-:Y:S02]  /*11e30*/  IMAD.MOV.U32 R12, RZ, RZ, RZ ;  /* 0x000000ffff0c7224 */ /* 0x000fe400078e00ff */
[----:B------:R-:W-:Y:S02]  /*11e40*/  IMAD.MOV.U32 R11, RZ, RZ, 0x181f ;  /* 0x0000181fff0b7424 */ /* 0x000fe400078e00ff */
[----:B------:R-:W-:-:S07]  /*11e50*/  IMAD.MOV.U32 R15, RZ, RZ, -0x1 ;  /* 0xffffffffff0f7424 */ /* 0x000fce00078e00ff */
[----:B0----5:R-:W-:Y:S05]  /*11e60*/  WARPSYNC.COLLECTIVE R15, `(.L_x_146) ;  /* 0x000000000f087348 */ /* 0x021fea0003c00000 */
[----:B------:R1:W2:Y:S02]  /*11e70*/  SHFL.IDX P6, R14, R13, R12, R11 ;  /* 0x0000000c0d0e7389 */ /* 0x0002a400000c000b */
[----:B012--5:R-:W-:Y:S01]  /*11e80*/  ENDCOLLECTIVE ;  /* 0x000000000000791b */ /* 0x027fe20003800000 */
.L_x_146:
[----:B------:R-:W-:Y:S02]  /*11e90*/  MOV R13, R4 ;  /* 0x00000004000d7202 */ /* 0x000fe40000000f00 */
[----:B------:R-:W-:Y:S01]  /*11ea0*/  LOP3.LUT R6, R6, 0x7f, RZ, 0xc0, !PT ;  /* 0x0000007f06067812 */ /* 0x000fe200078ec0ff */
[----:B------:R-:W-:-:S07]  /*11eb0*/  IMAD.MOV.U32 R7, RZ, RZ, R14 ;  /* 0x000000ffff077224 */ /* 0x000fce00078e000e */
[----:B------:R-:W-:Y:S05]  /*11ec0*/  WARPSYNC.COLLECTIVE R15, `(.L_x_147) ;  /* 0x000000000f087348 */ /* 0x000fea0003c00000 */
[----:B------:R0:W1:Y:S02]  /*11ed0*/  SHFL.IDX P6, R14, R13, R12, R11 ;  /* 0x0000000c0d0e7389 */ /* 0x00006400000c000b */
[----:B01----:R-:W-:Y:S01]  /*11ee0*/  ENDCOLLECTIVE ;  /* 0x000000000000791b */ /* 0x003fe20003800000 */
.L_x_147:
[----:B------:R-:W-:Y:S01]  /*11ef0*/  SHF.R.U32.HI R0, RZ, 0x3, R6 ;  /* 0x00000003ff007819 */ /* 0x000fe20000011606 */
[----:B------:R-:W-:Y:S01]  /*11f00*/  ULDC UR4, c[0x0][0x288] ;  /* 0x0000a20000047ab9 */ /* 0x000fe20000000800 */
[----:B------:R-:W-:Y:S01]  /*11f10*/  ULDC.64 UR6, c[0x0][0x208] ;  /* 0x0000820000067ab9 */ /* 0x000fe20000000a00 */
[----:B------:R-:W-:Y:S02]  /*11f20*/  IMAD R2, R8, UR4, RZ ;  /* 0x0000000408027c24 */ /* 0x000fe4000f8e02ff */
[----:B------:R-:W-:-:S04]  /*11f30*/  IMAD.IADD R0, R0, 0x1, R5 ;  /* 0x0000000100007824 */ /* 0x000fc800078e0205 */
[C---:B------:R-:W-:Y:S01]  /*11f40*/  VIADD R5, R0.reuse, 0x10 ;  /* 0x0000001000057836 */ /* 0x040fe20000000000 */
[----:B------:R-:W-:Y:S01]  /*11f50*/  ISETP.GE.AND P4, PT, R0, R2, PT ;  /* 0x000000020000720c */ /* 0x000fe20003f86270 */
[----:B------:R-:W-:Y:S02]  /*11f60*/  IMAD.MOV.U32 R13, RZ, RZ, R3 ;  /* 0x000000ffff0d7224 */ /* 0x000fe400078e0003 */
[----:B------:R-:W-:Y:S02]  /*11f70*/  IMAD.MOV.U32 R12, RZ, RZ, 0x1 ;  /* 0x00000001ff0c7424 */ /* 0x000fe400078e00ff */
[----:B------:R-:W-:-:S08]  /*11f80*/  IMAD.MOV.U32 R6, RZ, RZ, R14 ;  /* 0x000000ffff067224 */ /* 0x000fd000078e000e */
[----:B------:R-:W-:-:S05]  /*11f90*/  @!P4 LEA R6, P5, R10, R6, 0x1 ;  /* 0x000000060a06c211 */ /* 0x000fca00078a08ff */
[----:B------:R-:W-:-:S05]  /*11fa0*/  @!P4 IMAD.X R7, RZ, RZ, R7, P5 ;  /* 0x000000ffff07c224 */ /* 0x000fca00028e0607 */
[----:B------:R-:W-:Y:S01]  /*11fb0*/  @!PT LDS RZ, [RZ] ;  /* 0x00000000fffff984 */ /* 0x000fe20000000800 */
[----:B------:R-:W-:Y:S01]  /*11fc0*/  @!PT LDS RZ, [RZ] ;  /* 0x00000000fffff984 */ /* 0x000fe20000000800 */
[----:B------:R-:W-:Y:S01]  /*11fd0*/  @!PT LDS RZ, [RZ] ;  /* 0x00000000fffff984 */ /* 0x000fe20000000800 */
[----:B------:R0:W-:Y:S04]  /*11fe0*/  @!P4 LDGSTS.E.BYPASS.LTC128B.128 [R9+0x14400], desc[UR6][R6.64], !P0 ;  /* 0x144000000609cfae */ /* 0x0001e8000c101d46 */
[----:B------:R0:W-:Y:S04]  /*11ff0*/  @!P4 LDGSTS.E.BYPASS.LTC128B.128 [R9+0x18400], desc[UR6][R6.64+0x80], !P1 ;  /* 0x184000800609cfae */ /* 0x0001e8000c901d46 */
[----:B------:R0:W-:Y:S04]  /*12000*/  @!P4 LDGSTS.E.BYPASS.LTC128B.128 [R9+0x1c400], desc[UR6][R6.64+0x100], !P2 ;  /* 0x1c4001000609cfae */ /* 0x0001e8000d101d46 */
[----:B------:R0:W-:Y:S01]  /*12010*/  @!P4 LDGSTS.E.BYPASS.LTC128B.128 [R9+0x20400], desc[UR6][R6.64+0x180], !P3 ;  /* 0x204001800609cfae */ /* 0x0001e2000d901d46 */
[----:B------:R-:W-:-:S13]  /*12020*/  ISETP.GE.AND P4, PT, R5, R2, PT ;  /* 0x000000020500720c */ /* 0x000fda0003f86270 */
[----:B0-----:R-:W-:Y:S05]  /*12030*/  WARPSYNC.COLLECTIVE R15, `(.L_x_148) ;  /* 0x000000000f087348 */ /* 0x001fea0003c00000 */
[----:B------:R1:W2:Y:S02]  /*12040*/  SHFL.IDX P6, R14, R13, R12, R11 ;  /* 0x0000000c0d0e7389 */ /* 0x0002a400000c000b */
[----:B012---:R-:W-:Y:S01]  /*12050*/  ENDCOLLECTIVE ;  /* 0x000000000000791b */ /* 0x007fe20003800000 */
.L_x_148:
[----:B------:R-:W-:Y:S02]  /*12060*/  IMAD.MOV.U32 R13, RZ, RZ, R4 ;  /* 0x000000ffff0d7224 */ /* 0x000fe400078e0004 */
[----:B------:R-:W-:-:S07]  /*12070*/  IMAD.MOV.U32 R5, RZ, RZ, R14 ;  /* 0x000000ffff057224 */ /* 0x000fce00078e000e */
[----:B------:R-:W-:Y:S05]  /*12080*/  WARPSYNC.COLLECTIVE R15, `(.L_x_149) ;  /* 0x000000000f087348 */ /* 0x000fea0003c00000 */
[----:B------:R0:W1:Y:S02]  /*12090*/  SHFL.IDX P6, R14, R13, R12, R11 ;  /* 0x0000000c0d0e7389 */ /* 0x00006400000c000b */
[----:B01----:R-:W-:Y:S01]  /*120a0*/  ENDCOLLECTIVE ;  /* 0x000000000000791b */ /* 0x003fe20003800000 */
.L_x_149:
[----:B------:R-:W-:Y:S01]  /*120b0*/  ULDC.64 UR4, c[0x0][0x208] ;  /* 0x0000820000047ab9 */ /* 0x000fe20000000a00 */
[----:B------:R-:W-:Y:S02]  /*120c0*/  IMAD.MOV.U32 R13, RZ, RZ, R3 ;  /* 0x000000ffff0d7224 */ /* 0x000fe400078e0003 */
[----:B------:R-:W-:Y:S01]  /*120d0*/  IMAD.MOV.U32 R12, RZ, RZ, 0x2 ;  /* 0x00000002ff0c7424 */ /* 0x000fe200078e00ff */
[----:B------:R-:W-:-:S04]  /*120e0*/  MOV R6, R14 ;  /* 0x0000000e00067202 */ /* 0x000fc80000000f00 */
[----:B------:R-:W-:-:S05]  /*120f0*/  @!P4 LEA R6, P5, R10, R6, 0x1 ;  /* 0x000000060a06c211 */ /* 0x000fca00078a08ff */
[----:B------:R-:W-:-:S04]  /*12100*/  @!P4 IMAD.X R5, RZ, RZ, R5, P5 ;  /* 0x000000ffff05c224 */ /* 0x000fc800028e0605 */
[----:B------:R-:W-:Y:S02]  /*12110*/  @!P4 IMAD.MOV.U32 R7, RZ, RZ, R5 ;  /* 0x000000ffff07c224 */ /* 0x000fe400078e0005 */
[----:B------:R-:W-:-:S03]  /*12120*/  VIADD R5, R0, 0x20 ;  /* 0x0000002000057836 */ /* 0x000fc60000000000 */
        /* <DEDUP_REMOVED lines=11> */
.L_x_150:
[----:B------:R-:W-:Y:S02]  /*121e0*/  IMAD.MOV.U32 R13, RZ, RZ, R4 ;  /* 0x000000ffff0d7224 */ /* 0x000fe400078e0004 */
[----:B------:R-:W-:-:S07]  /*121f0*/  IMAD.MOV.U32 R5, RZ, RZ, R14 ;  /* 0x000000ffff057224 */ /* 0x000fce00078e000e */
[----:B------:R-:W-:Y:S05]  /*12200*/  WARPSYNC.COLLECTIVE R15, `(.L_x_151) ;  /* 0x000000000f087348 */ /* 0x000fea0003c00000 */
[----:B------:R0:W1:Y:S02]  /*12210*/  SHFL.IDX P6, R14, R13, R12, R11 ;  /* 0x0000000c0d0e7389 */ /* 0x00006400000c000b */
[----:B01----:R-:W-:Y:S01]  /*12220*/  ENDCOLLECTIVE ;  /* 0x000000000000791b */ /* 0x003fe20003800000 */
.L_x_151:
[----:B------:R-:W-:Y:S01]  /*12230*/  ULDC.64 UR4, c[0x0][0x208] ;  /* 0x0000820000047ab9 */ /* 0x000fe20000000a00 */
[----:B------:R-:W-:Y:S02]  /*12240*/  IMAD.MOV.U32 R13, RZ, RZ, R3 ;  /* 0x000000ffff0d7224 */ /* 0x000fe400078e0003 */
[----:B------:R-:W-:Y:S02]  /*12250*/  IMAD.MOV.U32 R12, RZ, RZ, 0x3 ;  /* 0x00000003ff0c7424 */ /* 0x000fe400078e00ff */
[----:B------:R-:W-:-:S05]  /*12260*/  IMAD.MOV.U32 R6, RZ, RZ, R14 ;  /* 0x000000ffff067224 */ /* 0x000fca00078e000e */
[----:B------:R-:W-:-:S04]  /*12270*/  @!P4 LEA R6, P5, R10, R6, 0x1 ;  /* 0x000000060a06c211 */ /* 0x000fc800078a08ff */
[----:B------:R-:W-:-:S05]  /*12280*/  @!P4 IADD3.X R5, RZ, R5, RZ, P5, !PT ;  /* 0x00000005ff05c210 */ /* 0x000fca0002ffe4ff */
        /* <DEDUP_REMOVED lines=13> */
.L_x_152:
[----:B------:R-:W-:Y:S02]  /*12360*/  IMAD.MOV.U32 R13, RZ, RZ, R4 ;  /* 0x000000ffff0d7224 */ /* 0x000fe400078e0004 */
[----:B------:R-:W-:-:S07]  /*12370*/  IMAD.MOV.U32 R5, RZ, RZ, R14 ;  /* 0x000000ffff057224 */ /* 0x000fce00078e000e */
[----:B------:R-:W-:Y:S05]  /*12380*/  WARPSYNC.COLLECTIVE R15, `(.L_x_153) ;  /* 0x000000000f087348 */ /* 0x000fea0003c00000 */
[----:B------:R0:W1:Y:S02]  /*12390*/  SHFL.IDX P6, R14, R13, R12, R11 ;  /* 0x0000000c0d0e7389 */ /* 0x00006400000c000b */
[----:B01----:R-:W-:Y:S01]  /*123a0*/  ENDCOLLECTIVE ;  /* 0x000000000000791b */ /* 0x003fe20003800000 */
.L_x_153:
[----:B------:R-:W-:Y:S01]  /*123b0*/  ULDC.64 UR4, c[0x0][0x208] ;  /* 0x0000820000047ab9 */ /* 0x000fe20000000a00 */
[----:B------:R-:W-:Y:S02]  /*123c0*/  IMAD.MOV.U32 R13, RZ, RZ, R3 ;  /* 0x000000ffff0d7224 */ /* 0x000fe400078e0003 */
[----:B------:R-:W-:Y:S02]  /*123d0*/  IMAD.MOV.U32 R12, RZ, RZ, 0x4 ;  /* 0x00000004ff0c7424 */ /* 0x000fe400078e00ff */
[----:B------:R-:W-:-:S05]  /*123e0*/  IMAD.MOV.U32 R6, RZ, RZ, R14 ;  /* 0x000000ffff067224 */ /* 0x000fca00078e000e */
[----:B------:R-:W-:-:S05]  /*123f0*/  @!P4 LEA R6, P5, R10, R6, 0x1 ;  /* 0x000000060a06c211 */ /* 0x000fca00078a08ff */
[----:B------:R-:W-:-:S05]  /*12400*/  @!P4 IMAD.X R5, RZ, RZ, R5, P5 ;  /* 0x000000ffff05c224 */ /* 0x000fca00028e0605 */
[----:B------:R-:W-:Y:S01]  /*12410*/  @!P4 MOV R7, R5 ;  /* 0x000000050007c202 */ /* 0x000fe20000000f00 */
[----:B------:R-:W-:-:S04]  /*12420*/  VIADD R5, R0, 0x40 ;  /* 0x0000004000057836 */ /* 0x000fc80000000000 */
        /* <DEDUP_REMOVED lines=11> */
.L_x_154:
[----:B------:R-:W-:Y:S02]  /*124e0*/  IMAD.MOV.U32 R13, RZ, RZ, R4 ;  /* 0x000000ffff0d7224 */ /* 0x000fe400078e0004 */
[----:B------:R-:W-:-:S07]  /*124f0*/  IMAD.MOV.U32 R5, RZ, RZ, R14 ;  /* 0x000000ffff057224 */ /* 0x000fce00078e000e */
[----:B------:R-:W-:Y:S05]  /*12500*/  WARPSYNC.COLLECTIVE R15, `(.L_x_155) ;  /* 0x000000000f087348 */ /* 0x000fea0003c00000 */
[----:B------:R0:W1:Y:S02]  /*12510*/  SHFL.IDX P6, R14, R13, R12, R11 ;  /* 0x0000000c0d0e7389 */ /* 0x00006400000c000b */
[----:B01----:R-:W-:Y:S01]  /*12520*/  ENDCOLLECTIVE ;  /* 0x000000000000791b */ /* 0x003fe20003800000 */
.L_x_155:
[----:B------:R-:W-:Y:S01]  /*12530*/  ULDC.64 UR4, c[0x0][0x208] ;  /* 0x0000820000047ab9 */ /* 0x000fe20000000a00 */
[----:B------:R-:W-:Y:S02]  /*12540*/  IMAD.MOV.U32 R13, RZ, RZ, R3 ;  /* 0x000000ffff0d7224 */ /* 0x000fe400078e0003 */
[----:B------:R-:W-:Y:S02]  /*12550*/  IMAD.MOV.U32 R12, RZ, RZ, 0x5 ;  /* 0x00000005ff0c7424 */ /* 0x000fe400078e00ff */
[----:B------:R-:W-:-:S05]  /*12560*/  IMAD.MOV.U32 R6, RZ, RZ, R14 ;  /* 0x000000ffff067224 */ /* 0x000fca00078e000e */
[----:B------:R-:W-:-:S05]  /*12570*/  @!P4 LEA R6, P5, R10, R6, 0x1 ;  /* 0x000000060a06c211 */ /* 0x000fca00078a08ff */
[----:B------:R-:W-:-:S04]  /*12580*/  @!P4 IMAD.X R5, RZ, RZ, R5, P5 ;  /* 0x000000ffff05c224 */ /* 0x000fc800028e0605 */
[----:B------:R-:W-:Y:S01]  /*12590*/  @!P4 IMAD.MOV.U32 R7, RZ, RZ, R5 ;  /* 0x000000ffff07c224 */ /* 0x000fe200078e0005 */
[----:B------:R-:W-:-:S04]  /*125a0*/  IADD3 R5, R0, 0x50, RZ ;  /* 0x0000005000057810 */ /* 0x000fc80007ffe0ff */
        /* <DEDUP_REMOVED lines=11> */
.L_x_156:
[----:B------:R-:W-:Y:S02]  /*12660*/  IMAD.MOV.U32 R13, RZ, RZ, R4 ;  /* 0x000000ffff0d7224 */ /* 0x000fe400078e0004 */
[----:B------:R-:W-:-:S07]  /*12670*/  IMAD.MOV.U32 R5, RZ, RZ, R14 ;  /* 0x000000ffff057224 */ /* 0x000fce00078e000e */
[----:B------:R-:W-:Y:S05]  /*12680*/  WARPSYNC.COLLECTIVE R15, `(.L_x_157) ;  /* 0x000000000f087348 */ /* 0x000fea0003c00000 */
[----:B------:R0:W1:Y:S02]  /*12690*/  SHFL.IDX P6, R14, R13, R12, R11 ;  /* 0x0000000c0d0e7389 */ /* 0x00006400000c000b */
[----:B01----:R-:W-:Y:S01]  /*126a0*/  ENDCOLLECTIVE ;  /* 0x000000000000791b */ /* 0x003fe20003800000 */
.L_x_157:
[----:B------:R-:W-:Y:S01]  /*126b0*/  ULDC.64 UR4, c[0x0][0x208] ;  /* 0x0000820000047ab9 */ /* 0x000fe20000000a00 */
[----:B------:R-:W-:Y:S01]  /*126c0*/  MOV R13, R3 ;  /* 0x00000003000d7202 */ /* 0x000fe20000000f00 */
[----:B------:R-:W-:Y:S02]  /*126d0*/  IMAD.MOV.U32 R12, RZ, RZ, 0x6 ;  /* 0x00000006ff0c7424 */ /* 0x000fe400078e00ff */
[----:B------:R-:W-:-:S05]  /*126e0*/  IMAD.MOV.U32 R6, RZ, RZ, R14 ;  /* 0x000000ffff067224 */ /* 0x000fca00078e000e */
        /* <DEDUP_REMOVED lines=15> */
.L_x_158:
[----:B------:R-:W-:Y:S02]  /*127e0*/  IMAD.MOV.U32 R13, RZ, RZ, R4 ;  /* 0x000000ffff0d7224 */ /* 0x000fe400078e0004 */
[----:B------:R-:W-:-:S07]  /*127f0*/  IMAD.MOV.U32 R5, RZ, RZ, R14 ;  /* 0x000000ffff057224 */ /* 0x000fce00078e000e */
[----:B------:R-:W-:Y:S05]  /*12800*/  WARPSYNC.COLLECTIVE R15, `(.L_x_159) ;  /* 0x000000000f087348 */ /* 0x000fea0003c00000 */
[----:B------:R0:W1:Y:S02]  /*12810*/  SHFL.IDX P6, R14, R13, R12, R11 ;  /* 0x0000000c0d0e7389 */ /* 0x00006400000c000b */
[----:B01----:R-:W-:Y:S01]  /*12820*/  ENDCOLLECTIVE ;  /* 0x000000000000791b */ /* 0x003fe20003800000 */
.L_x_159:
[----:B------:R-:W-:Y:S01]  /*12830*/  ULDC.64 UR4, c[0x0][0x208] ;  /* 0x0000820000047ab9 */ /* 0x000fe20000000a00 */
[----:B------:R-:W-:Y:S02]  /*12840*/  IMAD.MOV.U32 R13, RZ, RZ, R3 ;  /* 0x000000ffff0d7224 */ /* 0x000fe400078e0003 */
[----:B------:R-:W-:Y:S02]  /*12850*/  IMAD.MOV.U32 R12, RZ, RZ, 0x7 ;  /* 0x00000007ff0c7424 */ /* 0x000fe400078e00ff */
[----:B------:R-:W-:-:S05]  /*12860*/  IMAD.MOV.U32 R6, RZ, RZ, R14 ;  /* 0x000000ffff067224 */ /* 0x000fca00078e000e */
[----:B------:R-:W-:-:S05]  /*12870*/  @!P4 LEA R6, P5, R10, R6, 0x1 ;  /* 0x000000060a06c211 */ /* 0x000fca00078a08ff */
[----:B------:R-:W-:-:S04]  /*12880*/  @!P4 IMAD.X R5, RZ, RZ, R5, P5 ;  /* 0x000000ffff05c224 */ /* 0x000fc800028e0605 */
[----:B------:R-:W-:-:S05]  /*12890*/  @!P4 IMAD.MOV.U32 R7, RZ, RZ, R5 ;  /* 0x000000ffff07c224 */ /* 0x000fca00078e0005 */
[----:B------:R-:W-:Y:S01]  /*128a0*/  @!PT LDS RZ, [RZ] ;  /* 0x00000000fffff984 */ /* 0x000fe20000000800 */
[----:B------:R-:W-:Y:S01]  /*128b0*/  @!PT LDS RZ, [RZ] ;  /* 0x00000000fffff984 */ /* 0x000fe20000000800 */
[----:B------:R-:W-:Y:S01]  /*128c0*/  @!PT LDS RZ, [RZ] ;  /* 0x00000000fffff984 */ /* 0x000fe20000000800 */
[----:B------:R0:W-:Y:S04]  /*128d0*/  @!P4 LDGSTS.E.BYPASS.LTC128B.128 [R9+0x17400], desc[UR4][R6.64], !P0 ;  /* 0x174000000609cfae */ /* 0x0001e8000c101d44 */
[----:B------:R0:W-:Y:S04]  /*128e0*/  @!P4 LDGSTS.E.BYPASS.LTC128B.128 [R9+0x1b400], desc[UR4][R6.64+0x80], !P1 ;  /* 0x1b4000800609cfae */ /* 0x0001e8000c901d44 */
[----:B------:R0:W-:Y:S04]  /*128f0*/  @!P4 LDGSTS.E.BYPASS.LTC128B.128 [R9+0x1f400], desc[UR4][R6.64+0x100], !P2 ;  /* 0x1f4001000609cfae */ /* 0x0001e8000d101d44 */
[----:B------:R0:W-:Y:S02]  /*12900*/  @!P4 LDGSTS.E.BYPASS.LTC128B.128 [R9+0x23400], desc[UR4][R6.64+0x180], !P3 ;  /* 0x234001800609cfae */ /* 0x0001e4000d901d44 */
[----:B0-----:R-:W-:Y:S05]  /*12910*/  WARPSYNC.COLLECTIVE R15, `(.L_x_160) ;  /* 0x000000000f087348 */ /* 0x001fea0003c00000 */
[----:B------:R1:W2:Y:S02]  /*12920*/  SHFL.IDX P6, R14, R13, R12, R11 ;  /* 0x0000000c0d0e7389 */ /* 0x0002a400000c000b */
[----:B012---:R-:W-:Y:S01]  /*12930*/  ENDCOLLECTIVE ;  /* 0x000000000000791b */ /* 0x007fe20003800000 */
.L_x_160:
[----:B------:R-:W-:Y:S01]  /*12940*/  IMAD.MOV.U32 R13, RZ, RZ, R4 ;  /* 0x000000ffff0d7224 */ /* 0x000fe200078e0004 */
[----:B------:R-:W-:-:S07]  /*12950*/  MOV R5, R14 ;  /* 0x0000000e00057202 */ /* 0x000fce0000000f00 */
[----:B------:R-:W-:Y:S05]  /*12960*/  WARPSYNC.COLLECTIVE R15, `(.L_x_161) ;  /* 0x000000000f087348 */ /* 0x000fea0003c00000 */
[----:B------:R0:W1:Y:S02]  /*12970*/  SHFL.IDX P6, R14, R13, R12, R11 ;  /* 0x0000000c0d0e7389 */ /* 0x00006400000c000b */
[----:B01----:R-:W-:Y:S01]  /*12980*/  ENDCOLLECTIVE ;  /* 0x000000000000791b */ /* 0x003fe20003800000 */
.L_x_161:
[----:B------:R-:W-:Y:S01]  /*12990*/  IMAD.MOV.U32 R3, RZ, RZ, R14 ;  /* 0x000000ffff037224 */ /* 0x000fe200078e000e */
[----:B------:R-:W-:Y:S06]  /*129a0*/  BRA `(.L_x_162) ;  /* 0xffffffb800ec7947 */ /* 0x000fec000383ffff */
.L_x_53:
[----:B0-----:R0:W3:Y:S02]  /*129b0*/  SYNCS.PHASECHK.TRANS64.TRYWAIT P0, [R9+URZ+0x38820], R0 ;  /* 0x03882000090075a7 */ /* 0x0010e4000800017f */
[----:B---3--:R-:W-:Y:S05]  /*129c0*/  @!P0 NANOSLEEP.SYNCS 0x989680 ;  /* 0x009896800000895d */ /* 0x008fea0003900000 */
[----:B------:R-:W3:Y:S02]  /*129d0*/  @!P0 SYNCS.PHASECHK.TRANS64 P0, [R9+URZ+0x38820], R0 ;  /* 0x03882000090085a7 */ /* 0x000ee4000800007f */
[----:B---3--:R-:W-:Y:S05]  /*129e0*/  @!P0 BRA `(.L_x_53) ;  /* 0xfffffffc00f08947 */ /* 0x008fea000383ffff */
[----:B------:R-:W-:Y:S05]  /*129f0*/  BRA `(.L_x_163) ;  /* 0xffffffbc004c7947 */ /* 0x000fea000383ffff */
.L_x_60:
[----:B--2---:R2:W3:Y:S02]  /*12a00*/  SYNCS.PHASECHK.TRANS64.TRYWAIT P0, [R3+URZ+0x38840], R2 ;  /* 0x03884002030075a7 */ /* 0x0044e4000800017f */
[----:B---3--:R-:W-:Y:S05]  /*12a10*/  @!P0 NANOSLEEP.SYNCS 0x989680 ;  /* 0x009896800000895d */ /* 0x008fea0003900000 */
[----:B------:R-:W3:Y:S02]  /*12a20*/  @!P0 SYNCS.PHASECHK.TRANS64 P0, [R3+URZ+0x38840], R2 ;  /* 0x03884002030085a7 */ /* 0x000ee4000800007f */
[----:B---3--:R-:W-:Y:S05]  /*12a30*/  @!P0 BRA `(.L_x_60) ;  /* 0xfffffffc00f08947 */ /* 0x008fea000383ffff */
[----:B------:R-:W-:Y:S05]  /*12a40*/  BRA `(.L_x_164) ;  /* 0xffffffc000047947 */ /* 0x000fea000383ffff */
.L_x_68:
[----:B0-----:R0:W1:Y:S02]  /*12a50*/  SYNCS.PHASECHK.TRANS64.TRYWAIT P0, [R3+URZ+0x60], R2 ;  /* 0x00006002030075a7 */ /* 0x001064000800017f */
[----:B-1----:R-:W-:Y:S05]  /*12a60*/  @!P0 NANOSLEEP.SYNCS 0x989680 ;  /* 0x009896800000895d */ /* 0x002fea0003900000 */
[----:B------:R-:W1:Y:S02]  /*12a70*/  @!P0 SYNCS.PHASECHK.TRANS64 P0, [R3+URZ+0x60], R2 ;  /* 0x00006002030085a7 */ /* 0x000e64000800007f */
[----:B-1----:R-:W-:Y:S05]  /*12a80*/  @!P0 BRA `(.L_x_68) ;  /* 0xfffffffc00f08947 */ /* 0x002fea000383ffff */
[----:B------:R-:W-:Y:S05]  /*12a90*/  BRA `(.L_x_165) ;  /* 0xffffffc400547947 */ /* 0x000fea000383ffff */
.L_x_80:
[----:B--2---:R2:W3:Y:S02]  /*12aa0*/  SYNCS.PHASECHK.TRANS64.TRYWAIT P0, [R3+URZ+0x38840], R2 ;  /* 0x03884002030075a7 */ /* 0x0044e4000800017f */
[----:B---3--:R-:W-:Y:S05]  /*12ab0*/  @!P0 NANOSLEEP.SYNCS 0x989680 ;  /* 0x009896800000895d */ /* 0x008fea0003900000 */
[----:B------:R-:W3:Y:S02]  /*12ac0*/  @!P0 SYNCS.PHASECHK.TRANS64 P0, [R3+URZ+0x38840], R2 ;  /* 0x03884002030085a7 */ /* 0x000ee4000800007f */
[----:B---3--:R-:W-:Y:S05]  /*12ad0*/  @!P0 BRA `(.L_x_80) ;  /* 0xfffffffc00f08947 */ /* 0x008fea000383ffff */
[----:B------:R-:W-:Y:S05]  /*12ae0*/  BRA `(.L_x_166) ;  /* 0xffffffcc00547947 */ /* 0x000fea000383ffff */
.L_x_88:
[----:B0-----:R0:W1:Y:S02]  /*12af0*/  SYNCS.PHASECHK.TRANS64.TRYWAIT P0, [R5+URZ+0x60], R2 ;  /* 0x00006002050075a7 */ /* 0x001064000800017f */
[----:B-1----:R-:W-:Y:S05]  /*12b00*/  @!P0 NANOSLEEP.SYNCS 0x989680 ;  /* 0x009896800000895d */ /* 0x002fea0003900000 */
[----:B------:R-:W1:Y:S02]  /*12b10*/  @!P0 SYNCS.PHASECHK.TRANS64 P0, [R5+URZ+0x60], R2 ;  /* 0x00006002050085a7 */ /* 0x000e64000800007f */
[----:B-1----:R-:W-:Y:S05]  /*12b20*/  @!P0 BRA `(.L_x_88) ;  /* 0xfffffffc00f08947 */ /* 0x002fea000383ffff */
[----:B------:R-:W-:Y:S05]  /*12b30*/  BRA `(.L_x_167) ;  /* 0xffffffd000a47947 */ /* 0x000fea000383ffff */
.L_x_99:
[----:B---3--:R3:W4:Y:S02]  /*12b40*/  SYNCS.PHASECHK.TRANS64.TRYWAIT P0, [R2+URZ+0x38840], R3 ;  /* 0x03884003020075a7 */ /* 0x008724000800017f */
[----:B----4-:R-:W-:Y:S05]  /*12b50*/  @!P0 NANOSLEEP.SYNCS 0x989680 ;  /* 0x009896800000895d */ /* 0x010fea0003900000 */
[----:B------:R-:W4:Y:S02]  /*12b60*/  @!P0 SYNCS.PHASECHK.TRANS64 P0, [R2+URZ+0x38840], R3 ;  /* 0x03884003020085a7 */ /* 0x000f24000800007f */
[----:B----4-:R-:W-:Y:S05]  /*12b70*/  @!P0 BRA `(.L_x_99) ;  /* 0xfffffffc00f08947 */ /* 0x010fea000383ffff */
[----:B------:R-:W-:Y:S05]  /*12b80*/  BRA `(.L_x_168) ;  /* 0xffffffd800747947 */ /* 0x000fea000383ffff */
.L_x_107:
[----:B0-----:R0:W1:Y:S02]  /*12b90*/  SYNCS.PHASECHK.TRANS64.TRYWAIT P0, [R5+URZ+0x60], R7 ;  /* 0x00006007050075a7 */ /* 0x001064000800017f */
[----:B-1----:R-:W-:Y:S05]  /*12ba0*/  @!P0 NANOSLEEP.SYNCS 0x989680 ;  /* 0x009896800000895d */ /* 0x002fea0003900000 */
[----:B------:R-:W1:Y:S02]  /*12bb0*/  @!P0 SYNCS.PHASECHK.TRANS64 P0, [R5+URZ+0x60], R7 ;  /* 0x00006007050085a7 */ /* 0x000e64000800007f */
[----:B-1----:R-:W-:Y:S05]  /*12bc0*/  @!P0 BRA `(.L_x_107) ;  /* 0xfffffffc00f08947 */ /* 0x002fea000383ffff */
[----:B------:R-:W-:Y:S05]  /*12bd0*/  BRA `(.L_x_169) ;  /* 0xffffffdc00c47947 */ /* 0x000fea000383ffff */
.L_x_118:
[----:B0-----:R0:W2:Y:S02]  /*12be0*/  SYNCS.PHASECHK.TRANS64.TRYWAIT P0, [R2+URZ+0x38860], R3 ;  /* 0x03886003020075a7 */ /* 0x0010a4000800017f */
[----:B--2---:R-:W-:Y:S05]  /*12bf0*/  @!P0 NANOSLEEP.SYNCS 0x989680 ;  /* 0x009896800000895d */ /* 0x004fea0003900000 */
[----:B------:R-:W2:Y:S02]  /*12c00*/  @!P0 SYNCS.PHASECHK.TRANS64 P0, [R2+URZ+0x38860], R3 ;  /* 0x03886003020085a7 */ /* 0x000ea4000800007f */
[----:B--2---:R-:W-:Y:S05]  /*12c10*/  @!P0 BRA `(.L_x_118) ;  /* 0xfffffffc00f08947 */ /* 0x004fea000383ffff */
[----:B------:R-:W-:Y:S05]  /*12c20*/  BRA `(.L_x_170) ;  /* 0xffffffe4003c7947 */ /* 0x000fea000383ffff */
.L_x_127:
[----:B0-----:R0:W1:Y:S02]  /*12c30*/  SYNCS.PHASECHK.TRANS64.TRYWAIT P0, [R0+URZ+0x38820], R3 ;  /* 0x03882003000075a7 */ /* 0x001064000800017f */
[----:B-1----:R-:W-:Y:S05]  /*12c40*/  @!P0 NANOSLEEP.SYNCS 0x989680 ;  /* 0x009896800000895d */ /* 0x002fea0003900000 */
[----:B------:R-:W1:Y:S02]  /*12c50*/  @!P0 SYNCS.PHASECHK.TRANS64 P0, [R0+URZ+0x38820], R3 ;  /* 0x03882003000085a7 */ /* 0x000e64000800007f */
[----:B-1----:R-:W-:Y:S05]  /*12c60*/  @!P0 BRA `(.L_x_127) ;  /* 0xfffffffc00f08947 */ /* 0x002fea000383ffff */
[----:B------:R-:W-:Y:S05]  /*12c70*/  BRA `(.L_x_171) ;  /* 0xffffffe800c07947 */ /* 0x000fea000383ffff */
.L_x_128:
[----:B------:R-:W1:Y:S01]  /*12c80*/  S2R R2, SR_TID.X ;  /* 0x0000000000027919 */ /* 0x000e620000002100 */
[----:B------:R-:W-:Y:S01]  /*12c90*/  BSSY B0, `(.L_x_172) ;  /* 0x000000a000007945 */ /* 0x000fe20003800000 */
[----:B------:R-:W-:Y:S02]  /*12ca0*/  IMAD.MOV.U32 R12, RZ, RZ, RZ ;  /* 0x000000ffff0c7224 */ /* 0x000fe400078e00ff */
[----:B------:R-:W-:Y:S02]  /*12cb0*/  IMAD.MOV.U32 R11, RZ, RZ, 0x1f ;  /* 0x0000001fff0b7424 */ /* 0x000fe400078e00ff */
[----:B------:R-:W-:Y:S01]  /*12cc0*/  IMAD.MOV.U32 R15, RZ, RZ, -0x1 ;  /* 0xffffffffff0f7424 */ /* 0x000fe200078e00ff */
[----:B-1----:R-:W-:-:S04]  /*12cd0*/  SHF.R.U32.HI R2, RZ, 0x5, R2 ;  /* 0x00000005ff027819 */ /* 0x002fc80000011602 */
[----:B------:R-:W-:-:S05]  /*12ce0*/  LOP3.LUT R2, R2, 0x3, RZ, 0xc0, !PT ;  /* 0x0000000302027812 */ /* 0x000fca00078ec0ff */
[----:B------:R-:W-:-:S07]  /*12cf0*/  IMAD.MOV.U32 R13, RZ, RZ, R2 ;  /* 0x000000ffff0d7224 */ /* 0x000fce00078e0002 */
[----:B0--3--:R-:W-:Y:S05]  /*12d00*/  WARPSYNC.COLLECTIVE R15, `(.L_x_173) ;  /* 0x000000000f087348 */ /* 0x009fea0003c00000 */
[----:B------:R1:W2:Y:S02]  /*12d10*/  SHFL.IDX P6, R14, R13, R12, R11 ;  /* 0x0000000c0d0e7389 */ /* 0x0002a400000c000b */
[----:B0123--:R-:W-:Y:S01]  /*12d20*/  ENDCOLLECTIVE ;  /* 0x000000000000791b */ /* 0x00ffe20003800000 */
.L_x_173:
[----:B------:R-:W-:Y:S05]  /*12d30*/  BSYNC B0 ;  /* 0x0000000000007941 */ /* 0x000fea0003800000 */
.L_x_172:
[----:B------:R-:W-:Y:S05]  /*12d40*/  BRA `(.L_x_174) ;  /* 0xffffffe800a87947 */ /* 0x000fea000383ffff */
.L_x_131:
[----:B------:R-:W-:Y:S01]  /*12d50*/  BSSY B1, `(.L_x_175) ;  /* 0x0000006000017945 */ /* 0x000fe20003800000 */
[----:B------:R-:W-:-:S07]  /*12d60*/  IMAD.MOV.U32 R15, RZ, RZ, -0x1 ;  /* 0xffffffffff0f7424 */ /* 0x000fce00078e00ff */
[----:B01-3--:R-:W-:Y:S05]  /*12d70*/  WARPSYNC.COLLECTIVE R15, `(.L_x_176) ;  /* 0x000000000f0c7348 */ /* 0x00bfea0003c00000 */
[----:B------:R-:W-:Y:S02]  /*12d80*/  ELECT P6, UR62, PT ;  /* 0x00000000003e782f */ /* 0x000fe400038c0000 */
[----:B------:R-:W-:Y:S01]  /*12d90*/  MOV R14, UR62 ;  /* 0x0000003e000e7c02 */ /* 0x000fe20008000f00 */
[----:B01-3--:R-:W-:Y:S10]  /*12da0*/  ENDCOLLECTIVE ;  /* 0x000000000000791b */ /* 0x00bff40003800000 */
.L_x_176:
[----:B------:R-:W-:Y:S05]  /*12db0*/  BSYNC B1 ;  /* 0x0000000000017941 */ /* 0x000fea0003800000 */
.L_x_175:
[----:B------:R-:W-:Y:S05]  /*12dc0*/  BRA `(.L_x_177) ;  /* 0xffffffe800a07947 */ /* 0x000fea000383ffff */
.L_x_133:
[----:B0-----:R0:W1:Y:S02]  /*12dd0*/  SYNCS.PHASECHK.TRANS64.TRYWAIT P0, [R6+URZ], R5 ;  /* 0x00000005060075a7 */ /* 0x001064000800017f */
[----:B-1----:R-:W-:Y:S05]  /*12de0*/  @!P0 NANOSLEEP.SYNCS 0x989680 ;  /* 0x009896800000895d */ /* 0x002fea0003900000 */
[----:B------:R-:W1:Y:S02]  /*12df0*/  @!P0 SYNCS.PHASECHK.TRANS64 P0, [R6+URZ], R5 ;  /* 0x00000005060085a7 */ /* 0x000e64000800007f */
[----:B-1----:R-:W-:Y:S05]  /*12e00*/  @!P0 BRA `(.L_x_133) ;  /* 0xfffffffc00f08947 */ /* 0x002fea000383ffff */
[----:B------:R-:W-:Y:S05]  /*12e10*/  BRA `(.L_x_178) ;  /* 0xffffffe800e07947 */ /* 0x000fea000383ffff */
.L_x_134:
[----:B-1----:R1:W2:Y:S02]  /*12e20*/  SYNCS.PHASECHK.TRANS64.TRYWAIT P0, [R3+URZ], R2 ;  /* 0x00000002030075a7 */ /* 0x0022a4000800017f */
[----:B--2---:R-:W-:Y:S05]  /*12e30*/  @!P0 NANOSLEEP.SYNCS 0x989680 ;  /* 0x009896800000895d */ /* 0x004fea0003900000 */
[----:B------:R-:W2:Y:S02]  /*12e40*/  @!P0 SYNCS.PHASECHK.TRANS64 P0, [R3+URZ], R2 ;  /* 0x00000002030085a7 */ /* 0x000ea4000800007f */
[----:B--2---:R-:W-:Y:S05]  /*12e50*/  @!P0 BRA `(.L_x_134) ;  /* 0xfffffffc00f08947 */ /* 0x004fea000383ffff */
[----:B------:R-:W-:Y:S05]  /*12e60*/  BRA `(.L_x_179) ;  /* 0xffffffe800d47947 */ /* 0x000fea000383ffff */
.L_x_136:
[----:B-1----:R1:W2:Y:S02]  /*12e70*/  SYNCS.PHASECHK.TRANS64.TRYWAIT P0, [R18+URZ], R5 ;  /* 0x00000005120075a7 */ /* 0x0022a4000800017f */
[----:B--2---:R-:W-:Y:S05]  /*12e80*/  @!P0 NANOSLEEP.SYNCS 0x989680 ;  /* 0x009896800000895d */ /* 0x004fea0003900000 */
[----:B------:R-:W2:Y:S02]  /*12e90*/  @!P0 SYNCS.PHASECHK.TRANS64 P0, [R18+URZ], R5 ;  /* 0x00000005120085a7 */ /* 0x000ea4000800007f */
[----:B--2---:R-:W-:Y:S05]  /*12ea0*/  @!P0 BRA `(.L_x_136) ;  /* 0xfffffffc00f08947 */ /* 0x004fea000383ffff */
[----:B------:R-:W-:Y:S05]  /*12eb0*/  BRA `(.L_x_180) ;  /* 0xffffffe800d87947 */ /* 0x000fea000383ffff */
.L_x_181:
[----:B------:R-:W-:-:S00]  /*12ec0*/  BRA `(.L_x_181) ;  /* 0xfffffffc00fc7947 */ /* 0x000fc0000383ffff */
[----:B------:R-:W-:-:S00]  /*12ed0*/  NOP ;  /* 0x0000000000007918 */ /* 0x000fc00000000000 */
        /* <DEDUP_REMOVED lines=10> */
.L_x_3424:


//--------------------- .text._ZN7cutlass13device_kernelIN5flash11enable_sm90INS1_16FlashAttnFwdSm90INS1_25CollectiveMainloopFwdSm90ILi2EN4cute5tupleIJNS5_1CILi2EEENS7_ILi1EEES9_EEENS6_IJNS7_ILi128EEENS7_ILi80EEENS7_ILi256EEEEEELi256ENS_10bfloat16_tEfNS_4arch4Sm90ELb0ELb0ELb1ELb0ELb0ELb0ELb0ELb1ELb1ELb1ELb0ELb0EEENS1_21CollectiveEpilogueFwdINS6_IJSB_SD_SC_EEESA_SF_SH_Li256ELb0ELb1ELb0ELb0EEENS1_29StaticPersistentTileSchedulerILb0EEEEEEEEEvNT_6ParamsE --------------------------
	.section	.text._ZN7cutlass13device_kernelIN5flash11enable_sm90INS1_16FlashAttnFwdSm90INS1_25CollectiveMainloopFwdSm90ILi2EN4cute5tupleIJNS5_1CILi2EEENS7_ILi1EEES9_EEENS6_IJNS7_ILi128EEENS7_ILi80EEENS7_ILi256EEEEEELi256ENS_10bfloat16_tEfNS_4arch4Sm90ELb0ELb0ELb1ELb0ELb0ELb0ELb0ELb1ELb1ELb1ELb0ELb0EEENS1_21CollectiveEpilogueFwdINS6_IJSB_SD_SC_EEESA_SF_SH_Li256ELb0ELb1ELb0ELb0EEENS1_29StaticPersistentTileSchedulerILb0EEEEEEEEEvNT_6ParamsE,"ax",@progbits
	.align	128
.text._ZN7cutlass13device_kernelIN5flash11enable_sm90INS1_16FlashAttnFwdSm90INS1_25CollectiveMainloopFwdSm90ILi2EN4cute5tupleIJNS5_1CILi2EEENS7_ILi1EEES9_EEENS6_IJNS7_ILi128EEENS7_ILi80EEENS7_ILi256EEEEEELi256ENS_10bfloat16_tEfNS_4arch4Sm90ELb0ELb0ELb1ELb0ELb0ELb0ELb0ELb1ELb1ELb1ELb0ELb0EEENS1_21CollectiveEpilogueFwdINS6_IJSB_SD_SC_EEESA_SF_SH_Li256ELb0ELb1ELb0ELb0EEENS1_29StaticPersistentTileSchedulerILb0EEEEEEEEEvNT_6ParamsE:
        .type           _ZN7cutlass13device_kernelIN5flash11enable_sm90INS1_16FlashAttnFwdSm90INS1_25CollectiveMainloopFwdSm90ILi2EN4cute5tupleIJNS5_1CILi2EEENS7_ILi1EEES9_EEENS6_IJNS7_ILi128EEENS7_ILi80EEENS7_ILi256EEEEEELi256ENS_10bfloat16_tEfNS_4arch4Sm90ELb0ELb0ELb1ELb0ELb0ELb0ELb0ELb1ELb1ELb1ELb0ELb0EEENS1_21CollectiveEpilogueFwdINS6_IJSB_SD_SC_EEESA_SF_SH_Li256ELb0ELb1ELb0ELb0EEENS1_29StaticPersistentTileSchedulerILb0EEEEEEEEEvNT_6ParamsE,@function
        .size           _ZN7cutlass13device_kernelIN5flash11enable_sm90INS1_16FlashAttnFwdSm90INS1_25CollectiveMainloopFwdSm90ILi2EN4cute5tupleIJNS5_1CILi2EEENS7_ILi1EEES9_EEENS6_IJNS7_ILi128EEENS7_ILi80EEENS7_ILi256EEEEEELi256ENS_10bfloat16_tEfNS_4arch4Sm90ELb0ELb0ELb1ELb0ELb0ELb0ELb0ELb1ELb1ELb1ELb0ELb0EEENS1_21CollectiveEpilogueFwdINS6_IJSB_SD_SC_EEESA_SF_SH_Li256ELb0ELb1ELb0ELb0EEENS1_29StaticPersistentTileSchedulerILb0EEEEEEEEEvNT_6ParamsE,(.L_x_3425 - _ZN7cutlass13device_kernelIN5flash11enable_sm90INS1_16FlashAttnFwdSm90INS1_25CollectiveMainloopFwdSm90ILi2EN4cute5tupleIJNS5_1CILi2EEENS7_ILi1EEES9_EEENS6_IJNS7_ILi128EEENS7_ILi80EEENS7_ILi256EEEEEELi256ENS_10bfloat16_tEfNS_4arch4Sm90ELb0ELb0ELb1ELb0ELb0ELb0ELb0ELb1ELb1ELb1ELb0ELb0EEENS1_21CollectiveEpilogueFwdINS6_IJSB_SD_SC_EEESA_SF_SH_Li256ELb0ELb1ELb0ELb0EEENS1_29StaticPersistentTileSchedulerILb0EEEEEEEEEvNT_6ParamsE)
        .other          _ZN7cutlass13device_kernelIN5flash11enable_sm90INS1_16FlashAttnFwdSm90INS1_25CollectiveMainloopFwdSm90ILi2EN4cute5tupleIJNS5_1CILi2EEENS7_ILi1EEES9_EEENS6_IJNS7_ILi128EEENS7_ILi80EEENS7_ILi256EEEEEELi256ENS_10bfloat16_tEfNS_4arch4Sm90ELb0ELb0ELb1ELb0ELb0ELb0ELb0ELb1ELb1ELb1ELb0ELb0EEENS1_21CollectiveEpilogueFwdINS6_IJSB_SD_SC_EEESA_SF_SH_Li256ELb0ELb1ELb0ELb0EEENS1_29StaticPersistentTileSchedulerILb0EEEEEEEEEvNT_6ParamsE,@"STO_CUDA_ENTRY STV_DEFAULT"
_ZN7cutlass13device_kernelIN5flash11enable_sm90INS1_16FlashAttnFwdSm90INS1_25CollectiveMainloopFwdSm90ILi2EN4cute5tupleIJNS5_1CILi2EEENS7_ILi1EEES9_EEENS6_IJNS7_ILi128EEENS7_ILi80EEENS7_ILi256EEEEEELi256ENS_10bfloat16_tEfNS_4arch4Sm90ELb0ELb0ELb1ELb0ELb0ELb0ELb0ELb1ELb1ELb1ELb0ELb0EEENS1_21CollectiveEpilogueFwdINS6_IJSB_SD_SC_EEESA_SF_SH_Li256ELb0ELb1ELb0ELb0EEENS1_29StaticPersistentTileSchedulerILb0EEEEEEEEEvNT_6ParamsE:
        /* <DEDUP_REMOVED lines=18> */
.L_x_183:
[----:B------:R-:W-:Y:S05]  /*0120*/  BSYNC B0 ;  /* 0x0000000000007941 */ /* 0x000fea0003800000 */
.L_x_182:
        /* <DEDUP_REMOVED lines=41> */
.L_x_184:
[----:B0-----:R-:W0:Y:S01]  /*03c0*/  S2UR UR4, SR_CTAID.Y ;  /* 0x00000000000479c3 */ /* 0x001e220000002600 */
[----:B------:R-:W3:Y:S01]  /*03d0*/  SHFL.IDX PT, R8, R2, RZ, 0x1f ;  /* 0x00001fff02087589 */ /* 0x000ee200000e0000 */
[----:B------:R-:W-:Y:S01]  /*03e0*/  ULDC UR5, c[0x0][0x154] ;  /* 0x0000550000057ab9 */ /* 0x000fe20000000800 */
[----:B------:R-:W-:-:S05]  /*03f0*/  NOP ;  /* 0x0000000000007918 */ /* 0x000fca0000000000 */
[----:B------:R-:W5:Y:S08]  /*0400*/  S2UR UR6, SR_CTAID.X ;  /* 0x00000000000679c3 */ /* 0x000f700000002500 */
[----:B------:R-:W1:Y:S01]  /*0410*/  LDC R7, c[0x0][0x148] ;  /* 0x00005200ff077b82 */ /* 0x000e620000000800 */
[----:B0-----:R-:W-:Y:S02]  /*0420*/  I2FP.F32.U32 R3, UR4 ;  /* 0x0000000400037c45 */ /* 0x001fe40008201000 */
[----:B---3--:R-:W-:-:S03]  /*0430*/  ISETP.NE.AND P0, PT, R8, RZ, PT ;  /* 0x000000ff0800720c */ /* 0x008fc60003f05270 */
[----:B------:R-:W-:Y:S01]  /*0440*/  FMUL R6, R3, UR5 ;  /* 0x0000000503067c20 */ /* 0x000fe20008400000 */
[----:B------:R-:W-:Y:S02]  /*0450*/  SHF.R.S32.HI R3, RZ, 0x1f, R0 ;  /* 0x0000001fff037819 */ /* 0x000fe40000011400 */
[----:B-----5:R-:W-:Y:S02]  /*0460*/  I2FP.F32.U32 R5, UR6 ;  /* 0x0000000600057c45 */ /* 0x020fe40008201000 */
[----:B------:R-:W-:Y:S01]  /*0470*/  LEA.HI R3, R3, R0, RZ, 0x7 ;  /* 0x0000000003037211 */ /* 0x000fe200078f38ff */
[----:B------:R-:W0:Y:S02]  /*0480*/  F2I.U32.TRUNC.NTZ R6, R6 ;  /* 0x0000000600067305 */ /* 0x000e24000020f000 */
[----:B0-----:R-:W-:-:S04]  /*0490*/  IMAD.MOV R12, RZ, RZ, -R6 ;  /* 0x000000ffff0c7224 */ /* 0x001fc800078e0a06 */
[----:B-1----:R-:W-:Y:S01]  /*04a0*/  IMAD R12, R7, R12, UR4 ;  /* 0x00000004070c7e24 */ /* 0x002fe2000f8e020c */
[----:B------:R-:W-:Y:S02]  /*04b0*/  ULDC UR4, c[0x0][0x150] ;  /* 0x0000540000047ab9 */ /* 0x000fe40000000800 */
[----:B------:R-:W-:Y:S01]  /*04c0*/  FMUL R10, R5, UR4 ;  /* 0x00000004050a7c20 */ /* 0x000fe20008400000 */
[----:B------:R-:W-:Y:S06]  /*04d0*/  @P0 BRA `(.L_x_185) ;  /* 0x0000000000480947 */ /* 0x000fec0003800000 */
[----:B------:R-:W0:Y:S01]  /*04e0*/  S2UR UR5, SR_CgaCtaId ;  /* 0x00000000000579c3 */ /* 0x000e220000008800 */
        /* <DEDUP_REMOVED lines=12> */
[----:B0-----:R0:W1:Y:S08]  /*05b0*/  SYNCS.EXCH.64 URZ, [UR8+0x38850], UR4 ;  /* 0x03885004083f75b2 */ /* 0x0010700008000100 */
[----:B------:R0:W3:Y:S01]  /*05c0*/  SYNCS.EXCH.64 URZ, [UR8+0x38860], UR6 ;  /* 0x03886006083f75b2 */ /* 0x0000e20008000100 */
[----:B------:R0:W0:Y:S01]  /*05d0*/  SYNCS.EXCH.64 URZ, [UR8+0x38858], UR4 ;  /* 0x03885804083f75b2 */ /* 0x0000220008000100 */
[----:B------:R0:W0:Y:S01]  /*05e0*/  SYNCS.EXCH.64 URZ, [UR8+0x38868], UR6 ;  /* 0x03886806083f75b2 */ /* 0x0000220008000100 */
[----:B------:R-:W-:Y:S01]  /*05f0*/  NOP ;  /* 0x0000000000007918 */ /* 0x000fe20000000000 */
.L_x_185:
[----:B------:R-:W5:Y:S01]  /*0600*/  SHFL.IDX PT, R7, R2, RZ, 0x1f ;  /* 0x00001fff02077589 */ /* 0x000f6200000e0000 */
[----:B------:R-:W-:Y:S01]  /*0610*/  LOP3.LUT R3, R3, 0xffffff80, RZ, 0xc0, !PT ;  /* 0xffffff8003037812 */ /* 0x000fe200078ec0ff */
[----:B------:R-:W0:Y:S01]  /*0620*/  LDC R11, c[0x0][0x144] ;  /* 0x00005100ff0b7b82 */ /* 0x000e220000000800 */
[----:B------:R-:W0:Y:S01]  /*0630*/  F2I.U32.TRUNC.NTZ R10, R10 ;  /* 0x0000000a000a7305 */ /* 0x000e22000020f000 */
[----:B------:R-:W-:Y:S01]  /*0640*/  SHF.R.S32.HI R9, RZ, 0x1f, R8 ;  /* 0x0000001fff097819 */ /* 0x000fe20000011408 */
[----:B------:R-:W-:Y:S01]  /*0650*/  NOP ;  /* 0x0000000000007918 */ /* 0x000fe20000000000 */
[----:B------:R-:W-:-:S05]  /*0660*/  IMAD.IADD R3, R0, 0x1, -R3 ;  /* 0x0000000100037824 */ /* 0x000fca00078e0a03 */
[----:B------:R-:W-:-:S04]  /*0670*/  SHF.R.S32.HI R6, RZ, 0x1f, R3 ;  /* 0x0000001fff067819 */ /* 0x000fc80000011403 */
[----:B------:R-:W-:-:S04]  /*0680*/  LEA.HI R6, R6, R3, RZ, 0x3 ;  /* 0x0000000306067211 */ /* 0x000fc800078f18ff */
[--C-:B------:R-:W-:Y:S02]  /*0690*/  SHF.R.S32.HI R5, RZ, 0x3, R6.reuse ;  /* 0x00000003ff057819 */ /* 0x100fe40000011406 */
[----:B------:R-:W-:Y:S02]  /*06a0*/  SHF.R.S32.HI R6, RZ, 0x1f, R6 ;  /* 0x0000001fff067819 */ /* 0x000fe40000011406 */
[----:B-----5:R-:W-:Y:S02]  /*06b0*/  ISETP.NE.AND P0, PT, R7, RZ, PT ;  /* 0x000000ff0700720c */ /* 0x020fe40003f05270 */
[----:B------:R-:W-:Y:S02]  /*06c0*/  LEA.HI R6, R6, R5, RZ, 0x2 ;  /* 0x0000000506067211 */ /* 0x000fe400078f10ff */
[----:B------:R-:W-:Y:S02]  /*06d0*/  SHF.R.S32.HI R7, RZ, 0x1f, R4 ;  /* 0x0000001fff077819 */ /* 0x000fe40000011404 */
[----:B------:R-:W-:-:S02]  /*06e0*/  LOP3.LUT R6, R6, 0xfffffffc, RZ, 0xc0, !PT ;  /* 0xfffffffc06067812 */ /* 0x000fc400078ec0ff */
[----:B------:R-:W-:-:S05]  /*06f0*/  LEA.HI R7, R7, R4, RZ, 0x2 ;  /* 0x0000000407077211 */ /* 0x000fca00078f10ff */
[----:B------:R-:W-:Y:S05]  /*0700*/  @P0 BRA `(.L_x_186) ;  /* 0x0000000000480947 */ /* 0x000fea0003800000 */
[----:B0-----:R-:W0:Y:S01]  /*0710*/  S2UR UR5, SR_CgaCtaId ;  /* 0x00000000000579c3 */ /* 0x001e220000008800 */
[----:B------:R-:W-:Y:S01]  /*0720*/  UMOV UR4, 0x400 ;  /* 0x0000040000047882 */ /* 0x000fe20000000000 */
[----:B------:R-:W-:Y:S01]  /*0730*/  UMOV UR6, 0x1 ;  /* 0x0000000100067882 */ /* 0x000fe20000000000 */
[----:B------:R-:W-:Y:S01]  /*0740*/  UMOV UR9, 0x2 ;  /* 0x0000000200097882 */ /* 0x000fe20000000000 */
[----:B------:R-:W-:-:S04]  /*0750*/  UIADD3 UR6, -UR6, 0x100000, URZ ;  /* 0x0010000006067890 */ /* 0x000fc8000fffe13f */
[----:B------:R-:W-:Y:S02]  /*0760*/  USHF.L.U32 UR7, UR6, 0xb, URZ ;  /* 0x0000000b06077899 */ /* 0x000fe4000800063f */
[----:B------:R-:W-:Y:S01]  /*0770*/  USHF.L.U32 UR6, UR6, 0x1, URZ ;  /* 0x0000000106067899 */ /* 0x000fe2000800063f */
[----:B------:R-:W-:Y:S01]  /*0780*/  ELECT P0, URZ, PT ;  /* 0x00000000003f782f */ /* 0x000fe20003800000 */
[----:B0-----:R-:W-:Y:S02]  /*0790*/  ULEA UR8, UR5, UR4, 0x18 ;  /* 0x0000000405087291 */ /* 0x001fe4000f8ec03f */
[----:B------:R-:W-:-:S04]  /*07a0*/  UIADD3 UR4, -UR9, 0x100000, URZ ;  /* 0x0010000009047890 */ /* 0x000fc8000fffe13f */
[----:B------:R-:W-:Y:S02]  /*07b0*/  USHF.L.U32 UR5, UR4, 0xb, URZ ;  /* 0x0000000b04057899 */ /* 0x000fe4000800063f */
[----:B------:R-:W-:Y:S01]  /*07c0*/  USHF.L.U32 UR4, UR4, 0x1, URZ ;  /* 0x0000000104047899 */ /* 0x000fe2000800063f */
[----:B------:R-:W0:Y:S03]  /*07d0*/  FENCE.VIEW.ASYNC.S ;  /* 0x00000000000073c6 */ /* 0x000e260000000000 */
[----:B0-----:R0:W0:Y:S08]  /*07e0*/  SYNCS.EXCH.64 URZ, [UR8+0x38870], UR6 ;  /* 0x03887006083f75b2 */ /* 0x0010300008000100 */
[----:B------:R0:W0:Y:S01]  /*07f0*/  SYNCS.EXCH.64 URZ, [UR8+0x38880], UR4 ;  /* 0x03888004083f75b2 */ /* 0x0000220008000100 */
[----:B------:R0:W0:Y:S01]  /*0800*/  SYNCS.EXCH.64 URZ, [UR8+0x38878], UR6 ;  /* 0x03887806083f75b2 */ /* 0x0000220008000100 */
[----:B------:R0:W0:Y:S01]  /*0810*/  SYNCS.EXCH.64 URZ, [UR8+0x38888], UR4 ;  /* 0x03888804083f75b2 */ /* 0x0000220008000100 */
[----:B------:R-:W-:Y:S01]  /*0820*/  NOP ;  /* 0x0000000000007918 */ /* 0x000fe20000000000 */
.L_x_186:
[----:B------:R-:W5:Y:S01]  /*0830*/  SHFL.IDX PT, R13, R2, RZ, 0x1f ;  /* 0x00001fff020d7589 */ /* 0x000f6200000e0000 */
[----:B0-----:R-:W0:Y:S01]  /*0840*/  S2UR UR4, SR_CTAID.X ;  /* 0x00000000000479c3 */ /* 0x001e220000002500 */
[----:B------:R-:W-:Y:S01]  /*0850*/  LOP3.LUT R7, R7, 0x3ffffffc, RZ, 0xc0, !PT ;  /* 0x3ffffffc07077812 */ /* 0x000fe200078ec0ff */
[----:B------:R-:W-:Y:S01]  /*0860*/  IMAD.IADD R6, R5, 0x1, -R6 ;  /* 0x0000000105067824 */ /* 0x000fe200078e0a06 */
[----:B------:R-:W-:Y:S01]  /*0870*/  LEA.HI R9, R9, R8, RZ, 0x2 ;  /* 0x0000000809097211 */ /* 0x000fe200078f10ff */
[----:B------:R-:W-:Y:S01]  /*0880*/  IMAD.MOV R10, RZ, RZ, -R10 ;  /* 0x000000ffff0a7224 */ /* 0x000fe200078e0a0a */
[----:B------:R-:W-:Y:S01]  /*0890*/  NOP ;  /* 0x0000000000007918 */ /* 0x000fe20000000000 */
[----:B------:R-:W-:Y:S01]  /*08a0*/  IMAD.IADD R7, R4, 0x1, -R7 ;  /* 0x0000000104077824 */ /* 0x000fe200078e0a07 */
[----:B------:R-:W-:-:S03]  /*08b0*/  LOP3.LUT R9, R9, 0x3ffffffc, RZ, 0xc0, !PT ;  /* 0x3ffffffc09097812 */ /* 0x000fc600078ec0ff */
[--C-:B------:R-:W-:Y:S02]  /*08c0*/  IMAD R7, R7, 0x4, R6.reuse ;  /* 0x0000000407077824 */ /* 0x100fe400078e0206 */
[----:B------:R-:W-:Y:S02]  /*08d0*/  IMAD.IADD R9, R8, 0x1, -R9 ;  /* 0x0000000108097824 */ /* 0x000fe400078e0a09 */
[----:B------:R-:W1:Y:S01]  /*08e0*/  LDC R8, c[0x0][0x140] ;  /* 0x00005000ff087b82 */ /* 0x000e620000000800 */
[----:B------:R-:W-:Y:S01]  /*08f0*/  LEA.HI R4, R7, R7, RZ, 0x1 ;  /* 0x0000000707047211 */ /* 0x000fe200078f08ff */
[----:B------:R-:W-:-:S03]  /*0900*/  IMAD R9, R9, 0x4, R6 ;  /* 0x0000000409097824 */ /* 0x000fc600078e0206 */
[----:B------:R-:W-:Y:S02]  /*0910*/  LOP3.LUT R4, R4, 0xfffffffe, RZ, 0xc0, !PT ;  /* 0xfffffffe04047812 */ /* 0x000fe400078ec0ff */
[----:B------:R-:W-:Y:S02]  /*0920*/  LEA.HI R5, R9, R9, RZ, 0x1 ;  /* 0x0000000909057211 */ /* 0x000fe400078f08ff */
[----:B-----5:R-:W-:Y:S01]  /*0930*/  ISETP.NE.AND P0, PT, R13, RZ, PT ;  /* 0x000000ff0d00720c */ /* 0x020fe20003f05270 */
[----:B0-----:R-:W-:Y:S02]  /*0940*/  IMAD R11, R11, R10, UR4 ;  /* 0x000000040b0b7e24 */ /* 0x001fe4000f8e020a */
[----:B------:R-:W-:-:S05]  /*0950*/  IMAD.IADD R4, R7, 0x1, -R4 ;  /* 0x0000000107047824 */ /* 0x000fca00078e0a04 */
[----:B------:R-:W-:Y:S02]  /*0960*/  ISETP.NE.AND P5, PT, R4, R11, PT ;  /* 0x0000000b0400720c */ /* 0x000fe40003fa5270 */
[----:B------:R-:W-:-:S05]  /*0970*/  LOP3.LUT R4, R5, 0xfffffffe, RZ, 0xc0, !PT ;  /* 0xfffffffe05047812 */ /* 0x000fca00078ec0ff */
[----:B------:R-:W-:Y:S01]  /*0980*/  IMAD.IADD R4, R9, 0x1, -R4 ;  /* 0x0000000109047824 */ /* 0x000fe200078e0a04 */
        /* <DEDUP_REMOVED lines=19> */
.L_x_187:
[----:B------:R-:W5:Y:S01]  /*0ac0*/  SHFL.IDX PT, R6, R2, RZ, 0x1f ;  /* 0x00001fff02067589 */ /* 0x000f6200000e0000 */
[----:B------:R-:W-:Y:S01]  /*0ad0*/  ISETP.NE.AND P2, PT, R4, R11, PT ;  /* 0x0000000b0400720c */ /* 0x000fe20003f45270 */
[----:B------:R-:W-:Y:S01]  /*0ae0*/  IMAD.SHL.U32 R4, R7, 0x4, RZ ;  /* 0x0000000407047824 */ /* 0x000fe200078e00ff */
[----:B------:R-:W-:Y:S01]  /*0af0*/  LOP3.LUT P0, RZ, R3, 0x7, RZ, 0xc0, !PT ;  /* 0x0000000703ff7812 */ /* 0x000fe2000780c0ff */
[----:B------:R-:W-:Y:S01]  /*0b00*/  IMAD.SHL.U32 R22, R9, 0x4, RZ ;  /* 0x0000000409167824 */ /* 0x000fe200078e00ff */
[----:B-1----:R-:W-:Y:S01]  /*0b10*/  ISETP.EQ.U32.AND P1, PT, R8, 0x1, PT ;  /* 0x000000010800780c */ /* 0x002fe20003f22070 */
[----:B------:R-:W-:Y:S01]  /*0b20*/  IMAD.MOV.U32 R19, RZ, RZ, 0x1 ;  /* 0x00000001ff137424 */ /* 0x000fe200078e00ff */
[----:B------:R-:W-:Y:S01]  /*0b30*/  LOP3.LUT R23, R7, 0xc, R4, 0x78, !PT ;  /* 0x0000000c07177812 */ /* 0x000fe200078e7804 */
[----:B------:R-:W-:Y:S01]  /*0b40*/  IMAD.MOV.U32 R18, RZ, RZ, 0x1 ;  /* 0x00000001ff127424 */ /* 0x000fe200078e00ff */
[----:B------:R-:W-:Y:S01]  /*0b50*/  LOP3.LUT R22, R9, 0xc, R22, 0x78, !PT ;  /* 0x0000000c09167812 */ /* 0x000fe200078e7816 */
[----:B------:R-:W-:Y:S01]  /*0b60*/  NOP ;  /* 0x0000000000007918 */ /* 0x000fe20000000000 */
[----:B------:R-:W-:-:S02]  /*0b70*/  @P5 LEA.HI R4, R23, R23, RZ, 0x1 ;  /* 0x0000001717045211 */ /* 0x000fc400078f08ff */
[----:B------:R-:W-:Y:S02]  /*0b80*/  ISETP.LT.U32.AND P4, PT, R23, 0x2, !P0 ;  /* 0x000000021700780c */ /* 0x000fe40004781070 */
[----:B------:R-:W-:Y:S02]  /*0b90*/  @P5 SHF.R.S32.HI R4, RZ, 0x1, R4 ;  /* 0x00000001ff045819 */ /* 0x000fe40000011404 */
[----:B------:R-:W-:Y:S02]  /*0ba0*/  @P2 LEA.HI R5, R22, R22, RZ, 0x1 ;  /* 0x0000001616052211 */ /* 0x000fe400078f08ff */
[----:B------:R-:W-:Y:S02]  /*0bb0*/  @P5 ISETP.NE.AND P6, PT, R4, R12, PT ;  /* 0x0000000c0400520c */ /* 0x000fe40003fc5270 */
[----:B------:R-:W-:Y:S02]  /*0bc0*/  SEL R4, RZ, 0x1, !P4 ;  /* 0x00000001ff047807 */ /* 0x000fe40006000000 */
[----:B------:R-:W-:-:S02]  /*0bd0*/  @P2 SHF.R.S32.HI R5, RZ, 0x1, R5 ;  /* 0x00000001ff052819 */ /* 0x000fc40000011405 */
[----:B-----5:R-:W-:Y:S02]  /*0be0*/  ISETP.NE.AND P4, PT, R6, RZ, PT ;  /* 0x000000ff0600720c */ /* 0x020fe40003f85270 */
[----:B------:R-:W-:Y:S02]  /*0bf0*/  @P2 ISETP.NE.AND P3, PT, R5, R12, PT ;  /* 0x0000000c0500220c */ /* 0x000fe40003f65270 */
[----:B------:R-:W-:Y:S02]  /*0c00*/  @P5 SEL R19, RZ, 0x1, P6 ;  /* 0x00000001ff135807 */ /* 0x000fe40003000000 */
[----:B------:R-:W-:Y:S02]  /*0c10*/  ISETP.LT.U32.AND P0, PT, R22, 0x2, !P0 ;  /* 0x000000021600780c */ /* 0x000fe40004701070 */
[----:B------:R-:W-:Y:S02]  /*0c20*/  LOP3.LUT R19, R19, R4, RZ, 0xc0, !PT ;  /* 0x0000000413137212 */ /* 0x000fe400078ec0ff */
[----:B------:R-:W-:-:S02]  /*0c30*/  SEL R3, RZ, 0x1, !P0 ;  /* 0x00000001ff037807 */ /* 0x000fc40004000000 */
[----:B------:R-:W-:Y:S01]  /*0c40*/  @P2 SEL R18, RZ, 0x1, P3 ;  /* 0x00000001ff122807 */ /* 0x000fe20001800000 */
[----:B------:R-:W-:Y:S06]  /*0c50*/  @P4 BRA `(.L_x_188) ;  /* 0x0000000000484947 */ /* 0x000fec0003800000 */
        /* <DEDUP_REMOVED lines=17> */
[----:B-1----:R-:W-:Y:S01]  /*0d70*/  NOP ;  /* 0x0000000000007918 */ /* 0x002fe20000000000 */
.L_x_188:
[----:B------:R-:W-:Y:S01]  /*0d80*/  LOP3.LUT R18, R18, R3, RZ, 0xc0, !PT ;  /* 0x0000000312127212 */ /* 0x000fe200078ec0ff */
[----:B------:R-:W-:Y:S01]  /*0d90*/  NOP ;  /* 0x0000000000007918 */ /* 0x000fe20000000000 */
[----:B------:R-:W-:Y:S05]  /*0da0*/  @!P1 BRA `(.L_x_189) ;  /* 0x0000000000089947 */ /* 0x000fea0003800000 */
[----:B0-234-:R-:W-:Y:S01]  /*0db0*/  UCGABAR_ARV ;  /* 0x00000000000079c7 */ /* 0x01dfe20008000000 */
[----:B------:R-:W-:Y:S05]  /*0dc0*/  BRA `(.L_x_190) ;  /* 0x0000000000047947 */ /* 0x000fea0003800000 */
.L_x_189:
[----:B0-234-:R-:W-:Y:S01]  /*0dd0*/  NOP ;  /* 0x0000000000007918 */ /* 0x01dfe20000000000 */
.L_x_190:
[----:B------:R-:W-:Y:S05]  /*0de0*/  @!P1 BRA `(.L_x_191) ;  /* 0x00000000000c9947 */ /* 0x000fea0003800000 */
[----:B------:R-:W-:Y:S01]  /*0df0*/  UCGABAR_WAIT ;  /* 0x0000000000007dc7 */ /* 0x000fe20008000000 */
[----:B------:R-:W-:Y:S01]  /*0e00*/  CCTL.IVALL ;  /* 0x00000000ff00798f */ /* 0x000fe20002000000 */
[----:B------:R-:W-:Y:S05]  /*0e10*/  BRA `(.L_x_192) ;  /* 0x0000000000047947 */ /* 0x000fea0003800000 */
.L_x_191:
[----:B------:R-:W-:Y:S06]  /*0e20*/  BAR.SYNC.DEFER_BLOCKING 0x0 ;  /* 0x0000000000007b1d */ /* 0x000fec0000010000 */
.L_x_192:
[----:B------:R-:W-:Y:S01]  /*0e30*/  UMOV UR4, 0x1 ;  /* 0x0000000100047882 */ /* 0x000fe20000000000 */
[----:B------:R-:W-:Y:S01]  /*0e40*/  PLOP3.LUT P0, PT, PT, PT, UP0, 0x80, 0x0 ;  /* 0x000000000000781c */ /* 0x000fe20003f0f008 */
[----:B------:R-:W-:-:S06]  /*0e50*/  USEL UR4, UR4, 0x2, !UP0 ;  /* 0x0000000204047887 */ /* 0x000fcc000c000000 */
[----:B------:R-:W-:-:S05]  /*0e60*/  IMAD.U32 R3, RZ, RZ, UR4 ;  /* 0x00000004ff037e24 */ /* 0x000fca000f8e00ff */
[----:B------:R0:W-:Y:S01]  /*0e70*/  STL [R1+0x30], R3 ;  /* 0x0000300301007387 */ /* 0x0001e20000100800 */
[----:B------:R-:W-:Y:S05]  /*0e80*/  @!P0 BRA `(.L_x_193) ;  /* 0x000000b800e48947 */ /* 0x000fea0003800000 */
.L_x_194:
        /* <DEDUP_REMOVED lines=39> */
[----:B------:R-:W-:Y:S01]  /*1100*/  SHF.R.S32.HI R9, RZ, 0x4, R4 ;  /* 0x00000004ff097819 */ /* 0x000fe20000011404 */
[----:B------:R-:W-:Y:S01]  /*1110*/  IMAD.IADD R215, R0, 0x1, -R215 ;  /* 0x0000000100d77824 */ /* 0x000fe200078e0ad7 */
[----:B------:R-:W-:Y:S02]  /*1120*/  LOP3.LUT R11, R11, 0xfffffff8, RZ, 0xc0, !PT ;  /* 0xfffffff80b0b7812 */ /* 0x000fe400078ec0ff */
[----:B------:R-:W-:Y:S01]  /*1130*/  LEA.HI R2, R2, R223, RZ, 0x1 ;  /* 0x000000df02027211 */ /* 0x000fe200078f08ff */
[----:B------:R-:W-:Y:S01]  /*1140*/  IMAD.SHL.U32 R17, R215, 0x8, RZ ;  /* 0x00000008d7117824 */ /* 0x000fe200078e00ff */
[----:B------:R-:W-:Y:S01]  /*1150*/  LEA.HI R5, R5, R222, RZ, 0x5 ;  /* 0x000000de05057211 */ /* 0x000fe200078f28ff */
[----:B------:R-:W-:Y:S01]  /*1160*/  IMAD.IADD R8, R8, 0x1, -R11 ;  /* 0x0000000108087824 */ /* 0x000fe200078e0a0b */
[----:B------:R-:W-:Y:S01]  /*1170*/  LEA.HI R4, R4, R9, RZ, 0x1 ;  /* 0x0000000904047211 */ /* 0x000fe200078f08ff */
[----:B------:R-:W-:Y:S01]  /*1180*/  VIADD R214, R17, 0x40 ;  /* 0x0000004011d67836 */ /* 0x000fe20000000000 */
[----:B------:R-:W-:Y:S01]  /*1190*/  LEA.HI R0, R13, R13, RZ, 0x1 ;  /* 0x0000000d0d007211 */ /* 0x000fe200078f08ff */
[C---:B------:R-:W-:Y:S01]  /*11a0*/  VIADD R213, R17.reuse, 0x80 ;  /* 0x0000008011d57836 */ /* 0x040fe20000000000 */
[----:B------:R-:W-:Y:S01]  /*11b0*/  LOP3.LUT R2, R2, 0x3fffffe, RZ, 0xc0, !PT ;  /* 0x03fffffe02027812 */ /* 0x000fe200078ec0ff */
[----:B------:R-:W-:Y:S01]  /*11c0*/  VIADD R212, R17, 0xc0 ;  /* 0x000000c011d47836 */ /* 0x000fe20000000000 */
[----:B------:R-:W-:-:S02]  /*11d0*/  SHF.R.S32.HI R5, RZ, 0x5, R5 ;  /* 0x00000005ff057819 */ /* 0x000fc40000011405 */
[----:B------:R-:W-:Y:S01]  /*11e0*/  LOP3.LUT R6, R6, 0xfffffc00, RZ, 0xc0, !PT ;  /* 0xfffffc0006067812 */ /* 0x000fe200078ec0ff */
[----:B------:R-:W-:Y:S01]  /*11f0*/  IMAD.IADD R2, R223, 0x1, -R2 ;  /* 0x00000001df027824 */ /* 0x000fe200078e0a02 */
[----:B------:R-:W-:Y:S01]  /*1200*/  LOP3.LUT R4, R4, 0x1ffffffe, RZ, 0xc0, !PT ;  /* 0x1ffffffe04047812 */ /* 0x000fe200078ec0ff */
[----:B------:R-:W-:Y:S01]  /*1210*/  IMAD R5, R5, 0x10, R8 ;  /* 0x0000001005057824 */ /* 0x000fe200078e0208 */
[----:B------:R-:W-:Y:S01]  /*1220*/  LOP3.LUT R3, R3, 0x7ffffffc, RZ, 0xc0, !PT ;  /* 0x7ffffffc03037812 */ /* 0x000fe200078ec0ff */
[----:B------:R-:W-:Y:S01]  /*1230*/  IMAD R7, R7, 0x40, R6 ;  /* 0x0000004007077824 */ /* 0x000fe200078e0206 */
[----:B------:R-:W-:Y:S01]  /*1240*/  LOP3.LUT R0, R0, 0x1ffffffe, RZ, 0xc0, !PT ;  /* 0x1ffffffe00007812 */ /* 0x000fe200078ec0ff */
[----:B------:R-:W-:Y:S01]  /*1250*/  IMAD.IADD R4, R9, 0x1, -R4 ;  /* 0x0000000109047824 */ /* 0x000fe200078e0a04 */
[----:B------:R-:W-:Y:S01]  /*1260*/  SHF.R.S32.HI R220, RZ, 0x3, R220 ;  /* 0x00000003ffdc7819 */ /* 0x000fe200000114dc */
[----:B------:R-:W-:Y:S01]  /*1270*/  IMAD.MOV.U32 R6, RZ, RZ, -0x2 ;  /* 0xfffffffeff067424 */ /* 0x000fe200078e00ff */
[----:B------:R-:W-:Y:S01]  /*1280*/  SHF.R.S32.HI R231, RZ, 0x1f, R214 ;  /* 0x0000001fffe77819 */ /* 0x000fe200000114d6 */
[----:B------:R-:W-:Y:S01]  /*1290*/  IMAD.IADD R3, R222, 0x1, -R3 ;  /* 0x00000001de037824 */ /* 0x000fe200078e0a03 */
[----:B------:R-:W-:Y:S01]  /*12a0*/  SHF.R.S32.HI R230, RZ, 0x1f, R213 ;  /* 0x0000001fffe67819 */ /* 0x000fe200000114d5 */
[----:B------:R-:W-:Y:S01]  /*12b0*/  IMAD.IADD R225, R13, 0x1, -R0 ;  /* 0x000000010de17824 */ /* 0x000fe200078e0a00 */
[----:B------:R-:W-:Y:S01]  /*12c0*/  SHF.R.S32.HI R229, RZ, 0x1f, R212 ;  /* 0x0000001fffe57819 */ /* 0x000fe200000114d4 */
[----:B------:R-:W-:-:S02]  /*12d0*/  IMAD R224, R2, 0x40, R5 ;  /* 0x0000004002e07824 */ /* 0x000fc400078e0205 */
[----:B------:R-:W-:Y:S02]  /*12e0*/  IMAD R226, R4, 0x8, R7 ;  /* 0x0000000804e27824 */ /* 0x000fe400078e0207 */
[----:B------:R-:W-:Y:S02]  /*12f0*/  IMAD R227, R3, R6, 0x50 ;  /* 0x0000005003e37424 */ /* 0x000fe400078e0206 */
[----:B------:R-:W-:-:S07]  /*1300*/  IMAD R225, R225, 0x8, R224 ;  /* 0x00000008e1e17824 */ /* 0x000fce00078e02e0 */
.L_x_227:
        /* <DEDUP_REMOVED lines=42> */
[----:B------:R-:W-:Y:S02]  /*15b0*/  IMAD.U32 R217, RZ, RZ, UR4 ;  /* 0x00000004ffd97e24 */ /* 0x000fe4000f8e00ff */
[----:B------:R-:W-:Y:S01]  /*15c0*/  IMAD.U32 R152, RZ, RZ, UR5 ;  /* 0x00000005ff987e24 */ /* 0x000fe2000f8e00ff */
[----:B--2---:R-:W-:Y:S06]  /*15d0*/  @!P0 BRA `(.L_x_195) ;  /* 0x0000000000408947 */ /* 0x004fec0003800000 */
[----:B------:R-:W-:Y:S01]  /*15e0*/  MOV R0, 0x0 ;  /* 0x0000000000007802 */ /* 0x000fe20000000f00 */
[----:B------:R-:W-:Y:S01]  /*15f0*/  ULDC.64 UR4, c[0x4][0xa8] ;  /* 0x01002a0000047ab9 */ /* 0x000fe20000000a00 */
[----:B------:R-:W-:Y:S01]  /*1600*/  ULDC.64 UR6, c[0x4][0x28] ;  /* 0x01000a0000067ab9 */ /* 0x000fe20000000a00 */
[----:B------:R-:W-:Y:S01]  /*1610*/  IMAD.U32 R4, RZ, RZ, UR4 ;  /* 0x00000004ff047e24 */ /* 0x000fe2000f8e00ff */
[----:B------:R0:W1:Y:S01]  /*1620*/  LDC.64 R2, c[0x4][R0] ;  /* 0x0100000000027b82 */ /* 0x0000620000000a00 */
[----:B------:R-:W-:Y:S01]  /*1630*/  IMAD.U32 R5, RZ, RZ, UR5 ;  /* 0x00000005ff057e24 */ /* 0x000fe2000f8e00ff */
[----:B------:R-:W-:Y:S01]  /*1640*/  ULDC.64 UR4, c[0x4][0xb0] ;  /* 0x01002c0000047ab9 */ /* 0x000fe20000000a00 */
        /* <DEDUP_REMOVED lines=9> */
.L_x_195:
        /* <DEDUP_REMOVED lines=9> */
.L_x_336:
[----:B------:R-:W-:Y:S05]  /*1770*/  @!P0 BRA `(.L_x_197) ;  /* 0x0000000000048947 */ /* 0x000fea0003800000 */
[----:B------:R-:W-:Y:S01]  /*1780*/  BPT.TRAP 0x1 ;  /* 0x000000040000795c */ /* 0x000fe20000300000 */
.L_x_197:
        /* <DEDUP_REMOVED lines=8> */
.L_x_198:
[----:B-1----:R-:W-:Y:S05]  /*1810*/  @P1 BRA `(.L_x_199) ;  /* 0x0000000000081947 */ /* 0x002fea0003800000 */
[----:B------:R-:W1:Y:S02]  /*1820*/  SYNCS.PHASECHK.TRANS64.TRYWAIT P1, [R0+URZ+0x38830], R3 ;  /* 0x03883003000075a7 */ /* 0x000e64000802017f */
[----:B-1----:R-:W-:Y:S05]  /*1830*/  @!P1 BRA `(.L_x_200) ;  /* 0x0000010400fc9947 */ /* 0x002fea0003800000 */
.L_x_199:
[----:B------:R-:W-:Y:S05]  /*1840*/  WARPSYNC.ALL ;  /* 0x0000000000007948 */ /* 0x000fea0003800000 */
[----:B------:R-:W-:Y:S01]  /*1850*/  UIADD3 UR36, UR36, 0x24400, URZ ;  /* 0x0002440024247890 */ /* 0x000fe2000fffe03f */
[----:B------:R-:W-:Y:S01]  /*1860*/  WARPGROUP.ARRIVE ;  /* 0x00000000000079c5 */ /* 0x000fe20000000000 */
[----:B------:R-:W-:Y:S02]  /*1870*/  ULOP3.LUT UR5, UR37, 0x10000, URZ, 0xfc, !UPT ;  /* 0x0001000025057892 */ /* 0x000fe4000f8efc3f */
[----:B------:R-:W-:Y:S01]  /*1880*/  USHF.R.U32.HI UR36, URZ, 0x4, UR36 ;  /* 0x000000043f247899 */ /* 0x000fe20008011624 */
[----:B------:R-:W-:Y:S01]  /*1890*/  UMOV UR17, 0x40000040 ;  /* 0x4000004000117882 */ /* 0x000fe20000000000 */
[----:B------:R-:W-:-:S02]  /*18a0*/  UMOV UR19, 0x40000040 ;  /* 0x4000004000137882 */ /* 0x000fc40000000000 */
[----:B------:R-:W-:Y:S01]  /*18b0*/  ULOP3.LUT UR36, UR36, 0x3fff, URZ, 0xc0, !UPT ;  /* 0x00003fff24247892 */ /* 0x000fe2000f8ec03f */
[----:B------:R-:W-:Y:S01]  /*18c0*/  IMAD.U32 R13, RZ, RZ, UR17 ;  /* 0x00000011ff0d7e24 */ /* 0x000fe2000f8e00ff */
[----:B------:R-:W-:Y:S01]  /*18d0*/  UMOV UR16, UR5 ;  /* 0x0000000500107c82 */ /* 0x000fe20008000000 */
[----:B------:R-:W-:Y:S01]  /*18e0*/  UMOV UR9, UR17 ;  /* 0x0000001100097c82 */ /* 0x000fe20008000000 */
[----:B------:R-:W-:Y:S01]  /*18f0*/  ULOP3.LUT UR4, UR36, 0x10000, URZ, 0xfc, !UPT ;  /* 0x0001000024047892 */ /* 0x000fe2000f8efc3f */
[----:B------:R-:W-:Y:S01]  /*1900*/  IMAD.U32 R12, RZ, RZ, UR16 ;  /* 0x00000010ff0c7e24 */ /* 0x000fe2000f8e00ff */
[----:B------:R-:W-:Y:S01]  /*1910*/  UMOV UR8, UR16 ;  /* 0x0000001000087c82 */ /* 0x000fe20008000000 */
[----:B------:R-:W-:Y:S01]  /*1920*/  UMOV UR11, 0x40000040 ;  /* 0x40000040000b7882 */ /* 0x000fe20000000000 */
[----:B------:R-:W-:Y:S01]  /*1930*/  UMOV UR12, UR16 ;  /* 0x00000010000c7c82 */ /* 0x000fe20008000000 */
[----:B------:R-:W-:Y:S01]  /*1940*/  UMOV UR13, UR17 ;  /* 0x00000011000d7c82 */ /* 0x000fe20008000000 */
[----:B------:R-:W-:Y:S01]  /*1950*/  IMAD.U32 R15, RZ, RZ, UR4 ;  /* 0x00000004ff0f7e24 */ /* 0x000fe2000f8e00ff */
[----:B------:R-:W-:Y:S01]  /*1960*/  UIMAD UR4, UR60, 0xa00, UR4 ;  /* 0x00000a003c0478a4 */ /* 0x000fe2000f8e0204 */
[----:B------:R-:W-:Y:S01]  /*1970*/  UMOV UR15, 0x40000040 ;  /* 0x40000040000f7882 */ /* 0x000fe20000000000 */
[----:B------:R-:W-:-:S02]  /*1980*/  UMOV UR23, 0x40000040 ;  /* 0x4000004000177882 */ /* 0x000fc40000000000 */
[----:B------:R-:W-:Y:S02]  /*1990*/  UIADD3 UR10, UR4, 0x80, URZ ;  /* 0x00000080040a7890 */ /* 0x000fe4000fffe03f */
[----:B------:R-:W-:Y:S02]  /*19a0*/  UIADD3 UR14, UR4, 0x100, URZ ;  /* 0x00000100040e7890 */ /* 0x000fe4000fffe03f */
[----:B------:R-:W-:Y:S01]  /*19b0*/  UMOV UR18, UR4 ;  /* 0x0000000400127c82 */ /* 0x000fe20008000000 */
[----:B------:R-:W-:Y:S01]  /*19c0*/  UIADD3 UR6, UR4, 0x180, URZ ;  /* 0x0000018004067890 */ /* 0x000fe2000fffe03f */
[----:B------:R-:W-:Y:S01]  /*19d0*/  HGMMA.64x16x16.F32.BF16 R56, gdesc[UR16], RZ, !UPT, gsb0 ;  /* 0x00200000103879f0 */ /* 0x000fe2000c0018ff */
[----:B------:R-:W-:Y:S01]  /*19e0*/  UIADD3 UR7, UR4, 0x200, URZ ;  /* 0x0000020004077890 */ /* 0x000fe2000fffe03f */
[----:B------:R-:W-:Y:S01]  /*19f0*/  UMOV UR19, 0x40000040 ;  /* 0x4000004000137882 */ /* 0x000fe20000000000 */
[----:B------:R-:W-:Y:S02]  /*1a00*/  UIADD3 UR22, UR4, 0x382, URZ ;  /* 0x0000038204167890 */ /* 0x000fe4000fffe03f */
[----:B------:R-:W-:Y:S01]  /*1a10*/  UIADD3 UR26, UR4, 0x384, URZ ;  /* 0x00000384041a7890 */ /* 0x000fe2000fffe03f */
[----:B------:R-:W-:Y:S01]  /*1a20*/  UMOV UR27, 0x40000040 ;  /* 0x40000040001b7882 */ /* 0x000fe20000000000 */
        /* <DEDUP_REMOVED lines=16> */
[----:B------:R-:W-:-:S02]  /*1b30*/  WARPGROUP.DEPBAR.LE gsb0, 0x0 ;  /* 0x00008000000079c5 */ /* 0x000fc40000010000 */
[----:B------:R-:W-:-:S06]  /*1b40*/  WARPGROUP.ARRIVE ;  /* 0x00000000000079c5 */ /* 0x000fcc0000000000 */
[----:B------:R-:W-:Y:S01]  /*1b50*/  HGMMA.64x16x16.F32.BF16 R48, gdesc[UR8], RZ, !UPT, gsb0 ;  /* 0x00200000083079f0 */ /* 0x000fe2000c0018ff */
[----:B------:R-:W-:Y:S01]  /*1b60*/  UMOV UR8, UR16 ;  /* 0x0000001000087c82 */ /* 0x000fe20008000000 */
[----:B------:R-:W-:Y:S01]  /*1b70*/  UMOV UR9, UR17 ;  /* 0x0000001100097c82 */ /* 0x000fe20008000000 */
[----:B------:R-:W-:Y:S01]  /*1b80*/  UMOV UR10, UR6 ;  /* 0x00000006000a7c82 */ /* 0x000fe20008000000 */
[----:B------:R-:W-:Y:S01]  /*1b90*/  UMOV UR11, 0x40000040 ;  /* 0x40000040000b7882 */ /* 0x000fe20000000000 */
[----:B------:R-:W-:Y:S01]  /*1ba0*/  UIADD3 UR6, UR5, 0x2, URZ ;  /* 0x0000000205067890 */ /* 0x000fe2000fffe03f */
[----:B------:R-:W-:Y:S02]  /*1bb0*/  WARPGROUP.DEPBAR.LE gsb0, 0x0 ;  /* 0x00008000000079c5 */ /* 0x000fe40000010000 */
[----:B------:R-:W-:-:S06]  /*1bc0*/  WARPGROUP.ARRIVE ;  /* 0x00000000000079c5 */ /* 0x000fcc0000000000 */
[----:B------:R-:W-:Y:S01]  /*1bd0*/  HGMMA.64x16x16.F32.BF16 R40, gdesc[UR12], RZ, !UPT, gsb0 ;  /* 0x002000000c2879f0 */ /* 0x000fe2000c0018ff */
[----:B------:R-:W-:Y:S01]  /*1be0*/  UIADD3 UR14, UR4, 0x102, URZ ;  /* 0x00000102040e7890 */ /* 0x000fe2000fffe03f */
[----:B------:R-:W-:Y:S01]  /*1bf0*/  UMOV UR15, 0x40000040 ;  /* 0x40000040000f7882 */ /* 0x000fe20000000000 */
[----:B------:R-:W-:Y:S02]  /*1c00*/  WARPGROUP.DEPBAR.LE gsb0, 0x0 ;  /* 0x00008000000079c5 */ /* 0x000fe40000010000 */
[----:B------:R-:W-:-:S06]  /*1c10*/  WARPGROUP.ARRIVE ;  /* 0x00000000000079c5 */ /* 0x000fcc0000000000 */
[----:B------:R-:W-:Y:S01]  /*1c20*/  HGMMA.64x16x16.F32.BF16 R32, gdesc[UR8], RZ, !UPT, gsb0 ;  /* 0x00200000082079f0 */ /* 0x000fe2000c0018ff */
[----:B------:R-:W-:Y:S01]  /*1c30*/  UMOV UR8, UR16 ;  /* 0x0000001000087c82 */ /* 0x000fe20008000000 */
[----:B------:R-:W-:Y:S01]  /*1c40*/  UMOV UR9, UR17 ;  /* 0x0000001100097c82 */ /* 0x000fe20008000000 */
[----:B------:R-:W-:Y:S01]  /*1c50*/  UMOV UR10, UR7 ;  /* 0x00000007000a7c82 */ /* 0x000fe20008000000 */
[----:B------:R-:W-:Y:S01]  /*1c60*/  UMOV UR11, 0x40000040 ;  /* 0x40000040000b7882 */ /* 0x000fe20000000000 */
[----:B------:R-:W-:Y:S01]  /*1c70*/  UMOV UR16, UR6 ;  /* 0x0000000600107c82 */ /* 0x000fe20008000000 */
[----:B------:R-:W-:Y:S01]  /*1c80*/  UIADD3 UR6, UR4, 0x2, URZ ;  /* 0x0000000204067890 */ /* 0x000fe2000fffe03f */
[----:B------:R-:W-:Y:S01]  /*1c90*/  IMAD.U32 R10, RZ, RZ, UR16 ;  /* 0x00000010ff0a7e24 */ /* 0x000fe2000f8e00ff */
[----:B------:R-:W-:Y:S01]  /*1ca0*/  UMOV UR17, 0x40000040 ;  /* 0x4000004000117882 */ /* 0x000fe20000000000 */
[----:B------:R-:W-:Y:S01]  /*1cb0*/  UMOV UR12, UR16 ;  /* 0x00000010000c7c82 */ /* 0x000fe20008000000 */
[----:B------:R-:W-:Y:S01]  /*1cc0*/  UMOV UR13, UR17 ;  /* 0x00000011000d7c82 */ /* 0x000fe20008000000 */
[----:B------:R-:W-:Y:S01]  /*1cd0*/  UIADD3 UR7, UR4, 0x202, URZ ;  /* 0x0000020204077890 */ /* 0x000fe2000fffe03f */
[----:B------:R-:W-:Y:S01]  /*1ce0*/  IMAD.U32 R11, RZ, RZ, UR17 ;  /* 0x00000011ff0b7e24 */ /* 0x000fe2000f8e00ff */
[----:B------:R-:W-:Y:S01]  /*1cf0*/  UMOV UR18, UR6 ;  /* 0x0000000600127c82 */ /* 0x000fe20008000000 */
[----:B------:R-:W-:Y:S01]  /*1d00*/  UIADD3 UR6, UR4, 0x182, URZ ;  /* 0x0000018204067890 */ /* 0x000fe2000fffe03f */
[----:B------:R-:W-:-:S02]  /*1d10*/  WARPGROUP.DEPBAR.LE gsb0, 0x0 ;  /* 0x00008000000079c5 */ /* 0x000fc40000010000 */
        /* <DEDUP_REMOVED lines=76> */
[----:B------:R-:W-:Y:S02]  /*21e0*/  UIADD3 UR8, UR5, 0x6, URZ ;  /* 0x0000000605087890 */ /* 0x000fe4000fffe03f */
[----:B------:R-:W-:Y:S01]  /*21f0*/  UIADD3 UR10, UR4, 0x6, URZ ;  /* 0x00000006040a7890 */ /* 0x000fe2000fffe03f */
[----:B------:R-:W-:Y:S01]  /*2200*/  UMOV UR9, 0x40000040 ;  /* 0x4000004000097882 */ /* 0x000fe20000000000 */
[----:B------:R-:W-:Y:S01]  /*2210*/  UMOV UR11, 0x40000040 ;  /* 0x40000040000b7882 */ /* 0x000fe20000000000 */
        /* <DEDUP_REMOVED lines=23> */
[----:B01----:R-:W-:Y:S02]  /*2390*/  MOV R3, UR12 ;  /* 0x0000000c00037c02 */ /* 0x003fe40008000f00 */
[----:B------:R-:W-:Y:S01]  /*23a0*/  MOV R2, UR13 ;  /* 0x0000000d00027c02 */ /* 0x000fe20008000f00 */
        /* <DEDUP_REMOVED lines=31> */
[----:B------:R-:W-:Y:S02]  /*25a0*/  MOV R4, UR17 ;  /* 0x0000001100047c02 */ /* 0x000fe40008000f00 */
        /* <DEDUP_REMOVED lines=10> */
[----:B------:R-:W-:Y:S01]  /*2650*/  UMOV UR13, 0x40000040 ;  /* 0x40000040000d7882 */ /* 0x000fe20000000000 */
[----:B------:R-:W-:Y:S01]  /*2660*/  UMOV UR15, 0x40000040 ;  /* 0x40000040000f7882 */ /* 0x000fe20000000000 */
[----:B------:R-:W-:Y:S01]  /*2670*/  IMAD.U32 R7, RZ, RZ, UR13 ;  /* 0x0000000dff077e24 */ /* 0x000fe2000f8e00ff */
        /* <DEDUP_REMOVED lines=257> */
[----:B------:R-:W-:-:S07]  /*3690*/  UIADD3 UR5, UR5, 0xc06, URZ ;  /* 0x00000c0605057890 */ /* 0x000fce000fffe03f */
[----:B------:R-:W-:Y:S01]  /*36a0*/  UMOV UR12, UR5 ;  /* 0x00000005000c7c82 */ /* 0x000fe20008000000 */
[----:B------:R-:W-:Y:S01]  /*36b0*/  UIADD3 UR5, UR4, 0x786, URZ ;  /* 0x0000078604057890 */ /* 0x000fe2000fffe03f */
[----:B------:R-:W-:Y:S01]  /*36c0*/  IMAD.U32 R6, RZ, RZ, UR12 ;  /* 0x0000000cff067e24 */ /* 0x000fe2000f8e00ff */
[----:B------:R-:W-:-:S05]  /*36d0*/  UMOV UR16, UR12 ;  /* 0x0000000c00107c82 */ /* 0x000fca0008000000 */
        /* <DEDUP_REMOVED lines=40> */
[----:B------:R-:W-:-:S07]  /*3960*/  UIADD3 UR7, UR4, 0x806, URZ ;  /* 0x0000080604077890 */ /* 0x000fce000fffe03f */
        /* <DEDUP_REMOVED lines=11> */
[----:B------:R-:W-:Y:S01]  /*3a20*/  UMOV UR5, UR15 ;  /* 0x0000000f00057c82 */ /* 0x000fe20008000000 */
[----:B------:R-:W-:Y:S02]  /*3a30*/  R2UR UR13, R2 ;  /* 0x00000000020d72ca */ /* 0x000fe400000e0000 */
[----:B------:R-:W-:Y:S01]  /*3a40*/  R2UR UR12, R3 ;  /* 0x00000000030c72ca */ /* 0x000fe200000e0000 */
[----:B------:R-:W-:Y:S02]  /*3a50*/  WARPGROUP.DEPBAR.LE gsb0, 0x0 ;  /* 0x00008000000079c5 */ /* 0x000fe40000010000 */
[----:B------:R-:W-:-:S06]  /*3a60*/  WARPGROUP.ARRIVE ;  /* 0x00000000000079c5 */ /* 0x000fcc0000000000 */
[----:B------:R-:W-:Y:S01]  /*3a70*/  HGMMA.64x16x16.F32.BF16 R48, gdesc[UR16], R48, gsb0 ;  /* 0x00200000103079f0 */ /* 0x000fe20008001830 */
[----:B------:R-:W-:Y:S02]  /*3a80*/  R2UR UR17, R4 ;  /* 0x00000000041172ca */ /* 0x000fe400000e0000 */
[----:B------:R-:W-:Y:S01]  /*3a90*/  R2UR UR16, R5 ;  /* 0x00000000051072ca */ /* 0x000fe200000e0000 */
        /* <DEDUP_REMOVED lines=16> */
.L_x_201:
[----:B------:R-:W-:Y:S01]  /*3ba0*/  R2UR UR5, R152 ;  /* 0x00000000980572ca */ /* 0x000fe200000e0000 */
[----:B------:R-:W-:Y:S01]  /*3bb0*/  ULDC UR4, c[0x0][0x9d8] ;  /* 0x0002760000047ab9 */ /* 0x000fe20000000800 */
[----:B------:R-:W-:Y:S02]  /*3bc0*/  VIADD R2, R227, UR61 ;  /* 0x0000003de3027c36 */ /* 0x000fe40008000000 */
[----:B------:R-:W-:Y:S01]  /*3bd0*/  FMUL.FTZ R56, R56, UR4 ;  /* 0x0000000438387c20 */ /* 0x000fe20008410000 */
[----:B------:R-:W-:Y:S01]  /*3be0*/  FMUL.FTZ R57, R57, UR4 ;  /* 0x0000000439397c20 */ /* 0x000fe20008410000 */
[----:B------:R-:W-:Y:S01]  /*3bf0*/  FMUL.FTZ R60, R60, UR4 ;  /* 0x000000043c3c7c20 */ /* 0x000fe20008410000 */
[----:B------:R-:W-:Y:S01]  /*3c00*/  FMUL.FTZ R61, R61, UR4 ;  /* 0x000000043d3d7c20 */ /* 0x000fe20008410000 */
[----:B------:R-:W-:Y:S01]  /*3c10*/  FMUL.FTZ R48, R48, UR4 ;  /* 0x0000000430307c20 */ /* 0x000fe20008410000 */
[----:B------:R-:W-:Y:S01]  /*3c20*/  FMUL.FTZ R58, R58, UR4 ;  /* 0x000000043a3a7c20 */ /* 0x000fe20008410000 */
[----:B------:R-:W0:Y:S01]  /*3c30*/  MUFU.TANH R56, R56 ;  /* 0x0000003800387308 */ /* 0x000e220000002400 */
[----:B------:R-:W-:Y:S01]  /*3c40*/  FMUL.FTZ R49, R49, UR4 ;  /* 0x0000000431317c20 */ /* 0x000fe20008410000 */
[----:B------:R-:W-:Y:S01]  /*3c50*/  FMUL.FTZ R59, R59, UR4 ;  /* 0x000000043b3b7c20 */ /* 0x000fe20008410000 */
[----:B------:R-:W-:Y:S01]  /*3c60*/  FMUL.FTZ R52, R52, UR4 ;  /* 0x0000000434347c20 */ /* 0x000fe20008410000 */
[----:B------:R-:W-:-:S02]  /*3c70*/  IMAD.U32 R3, RZ, RZ, UR5 ;  /* 0x00000005ff037e24 */ /* 0x000fc4000f8e00ff */
[----:B------:R-:W-:Y:S01]  /*3c80*/  FMUL.FTZ R62, R62, UR4 ;  /* 0x000000043e3e7c20 */ /* 0x000fe20008410000 */
[----:B------:R-:W-:Y:S01]  /*3c90*/  FMUL.FTZ R53, R53, UR4 ;  /* 0x0000000435357c20 */ /* 0x000fe20008410000 */
[----:B------:R-:W-:Y:S01]  /*3ca0*/  FMUL.FTZ R63, R63, UR4 ;  /* 0x000000043f3f7c20 */ /* 0x000fe20008410000 */
[----:B------:R-:W1:Y:S01]  /*3cb0*/  MUFU.TANH R57, R57 ;  /* 0x0000003900397308 */ /* 0x000e620000002400 */
[----:B------:R-:W-:Y:S02]  /*3cc0*/  IMAD R2, R3, -0x50, R2 ;  /* 0xffffffb003027824 */ /* 0x000fe400078e0202 */
[----:B------:R-:W-:Y:S01]  /*3cd0*/  FMUL.FTZ R40, R40, UR4 ;  /* 0x0000000428287c20 */ /* 0x000fe20008410000 */
[----:B------:R-:W-:Y:S01]  /*3ce0*/  FMUL.FTZ R50, R50, UR4 ;  /* 0x0000000432327c20 */ /* 0x000fe20008410000 */
[----:B------:R-:W-:Y:S01]  /*3cf0*/  FMUL.FTZ R41, R41, UR4 ;  /* 0x0000000429297c20 */ /* 0x000fe20008410000 */
[----:B------:R-:W-:Y:S01]  /*3d00*/  FMUL.FTZ R51, R51, UR4 ;  /* 0x0000000433337c20 */ /* 0x000fe20008410000 */
[----:B------:R-:W-:Y:S01]  /*3d10*/  ISETP.GT.AND P2, PT, R2, RZ, PT ;  /* 0x000000ff0200720c */ /* 0x000fe20003f44270 */
[----:B------:R-:W-:Y:S01]  /*3d20*/  FMUL.FTZ R44, R44, UR4 ;  /* 0x000000042c2c7c20 */ /* 0x000fe20008410000 */
[----:B------:R-:W2:Y:S01]  /*3d30*/  MUFU.TANH R60, R60 ;  /* 0x0000003c003c7308 */ /* 0x000ea20000002400 */
[----:B------:R-:W-:Y:S01]  /*3d40*/  ISETP.GT.AND P1, PT, R2, 0x1, PT ;  /* 0x000000010200780c */ /* 0x000fe20003f24270 */
[----:B------:R-:W-:Y:S01]  /*3d50*/  FMUL.FTZ R54, R54, UR4 ;  /* 0x0000000436367c20 */ /* 0x000fe20008410000 */
[----:B------:R-:W-:Y:S01]  /*3d60*/  ISETP.GT.AND P6, PT, R2, 0x8, PT ;  /* 0x000000080200780c */ /* 0x000fe20003fc4270 */
[----:B------:R-:W-:Y:S01]  /*3d70*/  FMUL.FTZ R45, R45, UR4 ;  /* 0x000000042d2d7c20 */ /* 0x000fe20008410000 */
[----:B0-----:R-:W-:Y:S01]  /*3d80*/  FSEL R56, R56, -INF , P2 ;  /* 0xff80000038387808 */ /* 0x001fe20001000000 */
[----:B------:R-:W-:Y:S01]  /*3d90*/  FMUL.FTZ R55, R55, UR4 ;  /* 0x0000000437377c20 */ /* 0x000fe20008410000 */
[----:B------:R-:W-:Y:S01]  /*3da0*/  ISETP.GT.AND P5, PT, R2, 0x9, PT ;  /* 0x000000090200780c */ /* 0x000fe20003fa4270 */
[----:B------:R-:W0:Y:S01]  /*3db0*/  MUFU.TANH R61, R61 ;  /* 0x0000003d003d7308 */ /* 0x000e220000002400 */
[----:B-1----:R-:W-:Y:S01]  /*3dc0*/  FSEL R57, R57, -INF , P1 ;  /* 0xff80000039397808 */ /* 0x002fe20000800000 */
[----:B------:R-:W-:Y:S01]  /*3dd0*/  FMUL.FTZ R32, R32, UR4 ;  /* 0x0000000420207c20 */ /* 0x000fe20008410000 */
[----:B------:R-:W-:Y:S01]  /*3de0*/  ISETP.GT.AND P4, PT, R2, 0x10, PT ;  /* 0x000000100200780c */ /* 0x000fe20003f84270 */
[----:B------:R-:W-:Y:S01]  /*3df0*/  FMUL.FTZ R42, R42, UR4 ;  /* 0x000000042a2a7c20 */ /* 0x000fe20008410000 */
[----:B------:R-:W-:Y:S01]  /*3e00*/  FMNMX.FTZ R3, R56, R57, !PT ;  /* 0x0000003938037209 */ /* 0x000fe20007810000 */
[----:B------:R-:W-:Y:S01]  /*3e10*/  FMUL.FTZ R33, R33, UR4 ;  /* 0x0000000421217c20 */ /* 0x000fe20008410000 */
[----:B------:R-:W-:Y:S01]  /*3e20*/  ISETP.GT.AND P3, PT, R2, 0x11, PT ;  /* 0x000000110200780c */ /* 0x000fe20003f64270 */
[----:B------:R-:W1:Y:S01]  /*3e30*/  MUFU.TANH R48, R48 ;  /* 0x0000003000307308 */ /* 0x000e620000002400 */
[----:B--2---:R-:W-:Y:S01]  /*3e40*/  FSEL R60, R60, -INF , P6 ;  /* 0xff8000003c3c7808 */ /* 0x004fe20003000000 */
[----:B------:R-:W-:Y:S01]  /*3e50*/  FMUL.FTZ R43, R43, UR4 ;  /* 0x000000042b2b7c20 */ /* 0x000fe20008410000 */
[----:B------:R-:W-:Y:S01]  /*3e60*/  FMUL.FTZ R36, R36, UR4 ;  /* 0x0000000424247c20 */ /* 0x000fe20008410000 */
[----:B------:R-:W-:Y:S01]  /*3e70*/  FMUL.FTZ R46, R46, UR4 ;  /* 0x000000042e2e7c20 */ /* 0x000fe20008410000 */
[----:B------:R-:W-:Y:S01]  /*3e80*/  FMNMX.FTZ R4, R60, R3, !PT ;  /* 0x000000033c047209 */ /* 0x000fe20007810000 */
[----:B------:R-:W-:Y:S01]  /*3e90*/  FMUL.FTZ R37, R37, UR4 ;  /* 0x0000000425257c20 */ /* 0x000fe20008410000 */
[----:B------:R-:W-:Y:S01]  /*3ea0*/  FMUL.FTZ R47, R47, UR4 ;  /* 0x000000042f2f7c20 */ /* 0x000fe20008410000 */
[----:B------:R-:W2:Y:S01]  /*3eb0*/  MUFU.TANH R58, R58 ;  /* 0x0000003a003a7308 */ /* 0x000ea20000002400 */
[----:B0-----:R-:W-:Y:S01]  /*3ec0*/  FSEL R61, R61, -INF , P5 ;  /* 0xff8000003d3d7808 */ /* 0x001fe20002800000 */
[----:B------:R-:W-:Y:S01]  /*3ed0*/  FMUL.FTZ R24, R24, UR4 ;  /* 0x0000000418187c20 */ /* 0x000fe20008410000 */
[----:B------:R-:W-:Y:S01]  /*3ee0*/  FMUL.FTZ R34, R34, UR4 ;  /* 0x0000000422227c20 */ /* 0x000fe20008410000 */
[----:B------:R-:W-:Y:S01]  /*3ef0*/  FMUL.FTZ R25, R25, UR4 ;  /* 0x0000000419197c20 */ /* 0x000fe20008410000 */
[----:B------:R-:W-:Y:S01]  /*3f00*/  FMNMX.FTZ R3, R61, R4, !PT ;  /* 0x000000043d037209 */ /* 0x000fe20007810000 */
[----:B------:R-:W-:Y:S01]  /*3f10*/  FMUL.FTZ R35, R35, UR4 ;  /* 0x0000000423237c20 */ /* 0x000fe20008410000 */
[----:B------:R-:W-:Y:S01]  /*3f20*/  FMUL.FTZ R28, R28, UR4 ;  /* 0x000000041c1c7c20 */ /* 0x000fe20008410000 */
[----:B------:R-:W0:Y:S01]  /*3f30*/  MUFU.TANH R49, R49 ;  /* 0x0000003100317308 */ /* 0x000e220000002400 */
[----:B-1----:R-:W-:Y:S01]  /*3f40*/  FSEL R48, R48, -INF , P4 ;  /* 0xff80000030307808 */ /* 0x002fe20002000000 */
[----:B------:R-:W-:Y:S01]  /*3f50*/  FMUL.FTZ R29, R29, UR4 ;  /* 0x000000041d1d7c20 */ /* 0x000fe20008410000 */
[----:B------:R-:W-:Y:S01]  /*3f60*/  FMUL.FTZ R38, R38, UR4 ;  /* 0x0000000426267c20 */ /* 0x000fe20008410000 */
[----:B------:R-:W-:Y:S01]  /*3f70*/  FMUL.FTZ R39, R39, UR4 ;  /* 0x0000000427277c20 */ /* 0x000fe20008410000 */
[----:B------:R-:W-:Y:S01]  /*3f80*/  FMNMX.FTZ R4, R48, R3, !PT ;  /* 0x0000000330047209 */ /* 0x000fe20007810000 */
[----:B------:R-:W-:Y:S01]  /*3f90*/  FMUL.FTZ R26, R26, UR4 ;  /* 0x000000041a1a7c20 */ /* 0x000fe20008410000 */
[----:B------:R-:W-:Y:S01]  /*3fa0*/  FMUL.FTZ R27, R27, UR4 ;  /* 0x000000041b1b7c20 */ /* 0x000fe20008410000 */
[----:B------:R-:W1:Y:S01]  /*3fb0*/  MUFU.TANH R59, R59 ;  /* 0x0000003b003b7308 */ /* 0x000e620000002400 */
[----:B--2---:R-:W-:Y:S01]  /*3fc0*/  FSEL R58, R58, -INF , P2 ;  /* 0xff8000003a3a7808 */ /* 0x004fe20001000000 */
[----:B------:R-:W-:Y:S01]  /*3fd0*/  FMUL.FTZ R30, R30, UR4 ;  /* 0x000000041e1e7c20 */ /* 0x000fe20008410000 */
[----:B------:R-:W-:Y:S01]  /*3fe0*/  ISETP.GT.AND P2, PT, R2, 0x18, PT ;  /* 0x000000180200780c */ /* 0x000fe20003f44270 */
[----:B------:R-:W-:Y:S01]  /*3ff0*/  FMUL.FTZ R31, R31, UR4 ;  /* 0x000000041f1f7c20 */ /* 0x000fe20008410000 */
[----:B------:R-:W-:Y:S01]  /*4000*/  ULDC UR5, c[0x0][0x988] ;  /* 0x0002620000057ab9 */ /* 0x000fe20000000800 */
[----:B------:R-:W-:Y:S01]  /*4010*/  P2R R20, PR, RZ, 0x1 ;  /* 0x00000001ff147803 */ /* 0x000fe20000000000 */
[----:B------:R-:W-:Y:S01]  /*4020*/  UISETP.GE.AND UP0, UPT, UR61, 0x51, UPT ;  /* 0x000000513d00788c */ /* 0x000fe2000bf06270 */
[----:B------:R-:W2:Y:S01]  /*4030*/  MUFU.TANH R52, R52 ;  /* 0x0000003400347308 */ /* 0x000ea20000002400 */
[----:B0-----:R-:W-:-:S02]  /*4040*/  FSEL R49, R49, -INF , P3 ;  /* 0xff80000031317808 */ /* 0x001fc40001800000 */
[----:B------:R-:W-:Y:S02]  /*4050*/  CS2R R150, SRZ ;  /* 0x0000000000967805 */ /* 0x000fe4000001ff00 */
[----:B------:R-:W-:Y:S02]  /*4060*/  CS2R R148, SRZ ;  /* 0x0000000000947805 */ /* 0x000fe4000001ff00 */
[----:B------:R-:W-:Y:S02]  /*4070*/  CS2R R146, SRZ ;  /* 0x0000000000927805 */ /* 0x000fe4000001ff00 */
[----:B------:R-:W-:Y:S02]  /*4080*/  FMNMX.FTZ R3, R49, R4, !PT ;  /* 0x0000000431037209 */ /* 0x000fe40007810000 */
[----:B------:R-:W-:Y:S02]  /*4090*/  CS2R R144, SRZ ;  /* 0x0000000000907805 */ /* 0x000fe4000001ff00 */
[----:B------:R-:W-:Y:S01]  /*40a0*/  CS2R R142, SRZ ;  /* 0x00000000008e7805 */ /* 0x000fe2000001ff00 */
[----:B------:R-:W0:Y:S01]  /*40b0*/  MUFU.TANH R62, R62 ;  /* 0x0000003e003e7308 */ /* 0x000e220000002400 */
[----:B-1----:R-:W-:-:S02]  /*40c0*/  FSEL R59, R59, -INF , P1 ;  /* 0xff8000003b3b7808 */ /* 0x002fc40000800000 */
[----:B------:R-:W-:Y:S02]  /*40d0*/  CS2R R140, SRZ ;  /* 0x00000000008c7805 */ /* 0x000fe4000001ff00 */
[----:B------:R-:W-:Y:S02]  /*40e0*/  ISETP.GT.AND P1, PT, R2, 0x19, PT ;  /* 0x000000190200780c */ /* 0x000fe40003f24270 */
[----:B------:R-:W-:Y:S02]  /*40f0*/  CS2R R138, SRZ ;  /* 0x00000000008a7805 */ /* 0x000fe4000001ff00 */
[----:B------:R-:W-:Y:S02]  /*4100*/  CS2R R136, SRZ ;  /* 0x0000000000887805 */ /* 0x000fe4000001ff00 */
[----:B------:R-:W-:Y:S02]  /*4110*/  CS2R R134, SRZ ;  /* 0x0000000000867805 */ /* 0x000fe4000001ff00 */
[----:B------:R-:W-:Y:S01]  /*4120*/  CS2R R132, SRZ ;  /* 0x0000000000847805 */ /* 0x000fe2000001ff00 */
[----:B------:R-:W1:Y:S01]  /*4130*/  MUFU.TANH R53, R53 ;  /* 0x0000003500357308 */ /* 0x000e620000002400 */
[----:B--2---:R-:W-:-:S02]  /*4140*/  FSEL R52, R52, -INF , P2 ;  /* 0xff80000034347808 */ /* 0x004fc40001000000 */
[----:B------:R-:W-:Y:S02]  /*4150*/  CS2R R130, SRZ ;  /* 0x0000000000827805 */ /* 0x000fe4000001ff00 */
[----:B------:R-:W-:Y:S02]  /*4160*/  CS2R R128, SRZ ;  /* 0x0000000000807805 */ /* 0x000fe4000001ff00 */
[----:B------:R-:W-:Y:S02]  /*4170*/  CS2R R126, SRZ ;  /* 0x00000000007e7805 */ /* 0x000fe4000001ff00 */
[----:B------:R-:W-:Y:S02]  /*4180*/  FMNMX.FTZ R4, R52, R3, !PT ;  /* 0x0000000334047209 */ /* 0x000fe40007810000 */
[----:B------:R-:W-:Y:S02]  /*4190*/  CS2R R124, SRZ ;  /* 0x00000000007c7805 */ /* 0x000fe4000001ff00 */
[----:B------:R-:W-:Y:S01]  /*41a0*/  CS2R R122, SRZ ;  /* 0x00000000007a7805 */ /* 0x000fe2000001ff00 */
[----:B------:R-:W2:Y:S01]  /*41b0*/  MUFU.TANH R63, R63 ;  /* 0x0000003f003f7308 */ /* 0x000ea20000002400 */
[----:B0-----:R-:W-:-:S02]  /*41c0*/  FSEL R62, R62, -INF , P6 ;  /* 0xff8000003e3e7808 */ /* 0x001fc40003000000 */
[----:B------:R-:W-:Y:S02]  /*41d0*/  CS2R R120, SRZ ;  /* 0x0000000000787805 */ /* 0x000fe4000001ff00 */
[----:B------:R-:W-:Y:S02]  /*41e0*/  ISETP.GT.AND P6, PT, R2, 0x20, PT ;  /* 0x000000200200780c */ /* 0x000fe40003fc4270 */
[----:B------:R-:W-:Y:S02]  /*41f0*/  CS2R R118, SRZ ;  /* 0x0000000000767805 */ /* 0x000fe4000001ff00 */
[----:B------:R-:W-:Y:S02]  /*4200*/  CS2R R116, SRZ ;  /* 0x0000000000747805 */ /* 0x000fe4000001ff00 */
[----:B------:R-:W-:Y:S02]  /*4210*/  CS2R R114, SRZ ;  /* 0x0000000000727805 */ /* 0x000fe4000001ff00 */
[----:B------:R-:W-:Y:S01]  /*4220*/  CS2R R112, SRZ ;  /* 0x0000000000707805 */ /* 0x000fe2000001ff00 */
[----:B------:R-:W0:Y:S01]  /*4230*/  MUFU.TANH R40, R40 ;  /* 0x0000002800287308 */ /* 0x000e220000002400 */
[----:B-1----:R-:W-:-:S02]  /*4240*/  FSEL R53, R53, -INF , P1 ;  /* 0xff80000035357808 */ /* 0x002fc40000800000 */
[----:B------:R-:W-:Y:S02]  /*4250*/  CS2R R110, SRZ ;  /* 0x00000000006e7805 */ /* 0x000fe4000001ff00 */
[----:B------:R-:W-:Y:S02]  /*4260*/  CS2R R108, SRZ ;  /* 0x00000000006c7805 */ /* 0x000fe4000001ff00 */
[----:B------:R-:W-:Y:S02]  /*4270*/  CS2R R106, SRZ ;  /* 0x00000000006a7805 */ /* 0x000fe4000001ff00 */
[----:B------:R-:W-:Y:S02]  /*4280*/  FMNMX.FTZ R3, R53, R4, !PT ;  /* 0x0000000435037209 */ /* 0x000fe40007810000 */
[----:B------:R-:W-:Y:S02]  /*4290*/  CS2R R104, SRZ ;  /* 0x0000000000687805 */ /* 0x000fe4000001ff00 */
[----:B------:R-:W-:Y:S01]  /*42a0*/  CS2R R102, SRZ ;  /* 0x0000000000667805 */ /* 0x000fe2000001ff00 */
[----:B------:R-:W1:Y:S01]  /*42b0*/  MUFU.TANH R50, R50 ;  /* 0x0000003200327308 */ /* 0x000e620000002400 */
[----:B--2---:R-:W-:-:S02]  /*42c0*/  FSEL R63, R63, -INF , P5 ;  /* 0xff8000003f3f7808 */ /* 0x004fc40002800000 */
[----:B------:R-:W-:Y:S02]  /*42d0*/  CS2R R100, SRZ ;  /* 0x0000000000647805 */ /* 0x000fe4000001ff00 */
[----:B------:R-:W-:Y:S02]  /*42e0*/  ISETP.GT.AND P5, PT, R2, 0x21, PT ;  /* 0x000000210200780c */ /* 0x000fe40003fa4270 */
[----:B------:R-:W-:Y:S02]  /*42f0*/  CS2R R98, SRZ ;  /* 0x0000000000627805 */ /* 0x000fe4000001ff00 */
[----:B------:R-:W-:Y:S02]  /*4300*/  CS2R R96, SRZ ;  /* 0x0000000000607805 */ /* 0x000fe4000001ff00 */
[----:B------:R-:W-:Y:S02]  /*4310*/  CS2R R94, SRZ ;  /* 0x00000000005e7805 */ /* 0x000fe4000001ff00 */
[----:B------:R-:W-:Y:S01]  /*4320*/  CS2R R92, SRZ ;  /* 0x00000000005c7805 */ /* 0x000fe2000001ff00 */
        /* <DEDUP_REMOVED lines=22> */
[----:B------:R-:W-:Y:S01]  /*4490*/  CS2R R64, SRZ ;  /* 0x0000000000407805 */ /* 0x000fe2000001ff00 */
[----:B------:R-:W2:Y:S01]  /*44a0*/  MUFU.TANH R54, R54 ;  /* 0x0000003600367308 */ /* 0x000ea20000002400 */
[----:B0-----:R-:W-:-:S02]  /*44b0*/  FSEL R51, R51, -INF , P3 ;  /* 0xff80000033337808 */ /* 0x001fc40001800000 */
[----:B------:R-:W-:-:S05]  /*44c0*/  ISETP.GT.AND P3, PT, R2, 0x29, PT ;  /* 0x000000290200780c */ /* 0x000fca0003f64270 */
[----:B------:R-:W0:Y:S01]  /*44d0*/  MUFU.TANH R45, R45 ;  /* 0x0000002d002d7308 */ /* 0x000e220000002400 */
[----:B-1----:R-:W-:-:S04]  /*44e0*/  FSEL R44, R44, -INF , P4 ;  /* 0xff8000002c2c7808 */ /* 0x002fc80002000000 */
[----:B------:R-:W-:-:S03]  /*44f0*/  FMNMX.FTZ R4, R44, R3, !PT ;  /* 0x000000032c047209 */ /* 0x000fc60007810000 */
[----:B------:R-:W1:Y:S01]  /*4500*/  MUFU.TANH R55, R55 ;  /* 0x0000003700377308 */ /* 0x000e620000002400 */
[----:B--2---:R-:W-:Y:S02]  /*4510*/  FSEL R54, R54, -INF , P2 ;  /* 0xff80000036367808 */ /* 0x004fe40001000000 */
[----:B------:R-:W-:-:S05]  /*4520*/  ISETP.GT.AND P2, PT, R2, 0x30, PT ;  /* 0x000000300200780c */ /* 0x000fca0003f44270 */
[----:B------:R-:W2:Y:S01]  /*4530*/  MUFU.TANH R32, R32 ;  /* 0x0000002000207308 */ /* 0x000ea20000002400 */
[----:B0-----:R-:W-:-:S04]  /*4540*/  FSEL R45, R45, -INF , P3 ;  /* 0xff8000002d2d7808 */ /* 0x001fc80001800000 */
[----:B------:R-:W-:-:S03]  /*4550*/  FMNMX.FTZ R3, R45, R4, !PT ;  /* 0x000000042d037209 */ /* 0x000fc60007810000 */
[----:B------:R-:W0:Y:S01]  /*4560*/  MUFU.TANH R42, R42 ;  /* 0x0000002a002a7308 */ /* 0x000e220000002400 */
[----:B-1----:R-:W-:Y:S02]  /*4570*/  FSEL R55, R55, -INF , P1 ;  /* 0xff80000037377808 */ /* 0x002fe40000800000 */
[----:B------:R-:W-:-:S05]  /*4580*/  ISETP.GT.AND P1, PT, R2, 0x31, PT ;  /* 0x000000310200780c */ /* 0x000fca0003f24270 */
        /* <DEDUP_REMOVED lines=44> */
[----:B------:R-:W1:Y:S06]  /*4850*/  SHFL.BFLY PT, R3, R2, 0x2, 0x1f ;  /* 0x0c401f0002037f89 */ /* 0x000e6c00000e0000 */
[----:B------:R-:W3:Y:S01]  /*4860*/  MUFU.TANH R27, R27 ;  /* 0x0000001b001b7308 */ /* 0x000ee20000002400 */
[----:B--2---:R-:W-:-:S07]  /*4870*/  FSEL R39, R39, -INF , P5 ;  /* 0xff80000027277808 */ /* 0x004fce0002800000 */
[----:B------:R-:W2:Y:S01]  /*4880*/  MUFU.TANH R30, R30 ;  /* 0x0000001e001e7308 */ /* 0x000ea20000002400 */
[----:B0-----:R-:W-:-:S07]  /*4890*/  FSEL R26, R26, -INF , P4 ;  /* 0xff8000001a1a7808 */ /* 0x001fce0002000000 */
[----:B------:R-:W0:Y:S01]  /*48a0*/  MUFU.TANH R31, R31 ;  /* 0x0000001f001f7308 */ /* 0x000e220000002400 */
[----:B---3--:R-:W-:Y:S02]  /*48b0*/  FSEL R27, R27, -INF , P3 ;  /* 0xff8000001b1b7808 */ /* 0x008fe40001800000 */
[----:B-1----:R-:W-:-:S05]  /*48c0*/  FMNMX.FTZ R3, R2, R3, !PT ;  /* 0x0000000302037209 */ /* 0x002fca0007810000 */
[----:B------:R-:W1:Y:S01]  /*48d0*/  SHFL.BFLY PT, R4, R3, 0x1, 0x1f ;  /* 0x0c201f0003047f89 */ /* 0x000e6200000e0000 */
[----:B--2---:R-:W-:Y:S02]  /*48e0*/  FSEL R30, R30, -INF , P2 ;  /* 0xff8000001e1e7808 */ /* 0x004fe40001000000 */
[----:B0-----:R-:W-:Y:S02]  /*48f0*/  FSEL R31, R31, -INF , P1 ;  /* 0xff8000001f1f7808 */ /* 0x001fe40000800000 */
[----:B-1----:R-:W-:Y:S02]  /*4900*/  FMNMX.FTZ R4, R3, R4, !PT ;  /* 0x0000000403047209 */ /* 0x002fe40007810000 */
        /* <DEDUP_REMOVED lines=42> */
[----:B------:R-:W-:Y:S02]  /*4bb0*/  F2FP.BF16.F32.PACK_AB R208, R57, R56 ;  /* 0x0000003839d0723e */ /* 0x000fe400000010ff */
[----:B------:R-:W-:Y:S02]  /*4bc0*/  CS2R R56, SRZ ;  /* 0x0000000000387805 */ /* 0x000fe4000001ff00 */
[----:B------:R-:W-:Y:S01]  /*4bd0*/  FMNMX.FTZ R2, R38, R3, !PT ;  /* 0x0000000326027209 */ /* 0x000fe20007810000 */
[----:B------:R-:W-:Y:S03]  /*4be0*/  MUFU.EX2 R48, R48 ;  /* 0x0000003000307308 */ /* 0x000fe60000000800 */
        /* <DEDUP_REMOVED lines=9> */
[----:B------:R-:W2:Y:S01]  /*4c80*/  MUFU.EX2 R53, R53 ;  /* 0x0000003500357308 */ /* 0x000ea20000000800 */
[----:B0-----:R-:W-:-:S07]  /*4c90*/  F2FP.BF16.F32.PACK_AB R204, R49, R48 ;  /* 0x0000003031cc723e */ /* 0x001fce00000010ff */
[----:B------:R-:W-:Y:S08]  /*4ca0*/  MUFU.EX2 R40, R40 ;  /* 0x0000002800287308 */ /* 0x000ff00000000800 */
[----:B------:R-:W0:Y:S01]  /*4cb0*/  MUFU.EX2 R41, R41 ;  /* 0x0000002900297308 */ /* 0x000e220000000800 */
[----:B--2---:R-:W-:Y:S02]  /*4cc0*/  F2FP.BF16.F32.PACK_AB R206, R53, R52 ;  /* 0x0000003435ce723e */ /* 0x004fe400000010ff */
[----:B-1----:R-:W-:-:S05]  /*4cd0*/  FMNMX.FTZ R5, R2, R3, !PT ;  /* 0x0000000302057209 */ /* 0x002fca0007810000 */
[----:B------:R-:W-:Y:S01]  /*4ce0*/  MUFU.EX2 R44, R44 ;  /* 0x0000002c002c7308 */ /* 0x000fe20000000800 */
[----:B------:R-:W1:Y:S07]  /*4cf0*/  SHFL.BFLY PT, R2, R5, 0x1, 0x1f ;  /* 0x0c201f0005027f89 */ /* 0x000e6e00000e0000 */
[----:B------:R-:W2:Y:S01]  /*4d00*/  MUFU.EX2 R45, R45 ;  /* 0x0000002d002d7308 */ /* 0x000ea20000000800 */
[----:B0-----:R-:W-:-:S07]  /*4d10*/  F2FP.BF16.F32.PACK_AB R200, R41, R40 ;  /* 0x0000002829c8723e */ /* 0x001fce00000010ff */
[----:B------:R-:W-:Y:S08]  /*4d20*/  MUFU.EX2 R32, R32 ;  /* 0x0000002000207308 */ /* 0x000ff00000000800 */
[----:B------:R-:W-:Y:S01]  /*4d30*/  MUFU.EX2 R33, R33 ;  /* 0x0000002100217308 */ /* 0x000fe20000000800 */
[----:B--2---:R-:W-:Y:S02]  /*4d40*/  F2FP.BF16.F32.PACK_AB R202, R45, R44 ;  /* 0x0000002c2dca723e */ /* 0x004fe400000010ff */
[----:B-1----:R-:W-:-:S04]  /*4d50*/  FMNMX.FTZ R3, R5, R2, !PT ;  /* 0x0000000205037209 */ /* 0x002fc80007810000 */
[C---:B------:R-:W-:Y:S01]  /*4d60*/  FSETP.NEU.FTZ.AND P1, PT, R3.reuse, -INF , PT ;  /* 0xff8000000300780b */ /* 0x040fe20003f3d000 */
[----:B------:R-:W-:Y:S01]  /*4d70*/  FMUL.FTZ R2, R3, UR5 ;  /* 0x0000000503027c20 */ /* 0x000fe20008410000 */
[----:B------:R0:W-:Y:S04]  /*4d80*/  MUFU.EX2 R5, R14 ;  /* 0x0000000e00057308 */ /* 0x0001e80000000800 */
[----:B------:R-:W-:Y:S02]  /*4d90*/  FSEL R2, R2, RZ, P1 ;  /* 0x000000ff02027208 */ /* 0x000fe40000800000 */
[----:B------:R-:W-:Y:S02]  /*4da0*/  ISETP.NE.AND P1, PT, R19, RZ, PT ;  /* 0x000000ff1300720c */ /* 0x000fe40003f25270 */
[----:B------:R-:W-:Y:S01]  /*4db0*/  MUFU.EX2 R36, R36 ;  /* 0x0000002400247308 */ /* 0x000fe20000000800 */
[--C-:B------:R-:W-:Y:S01]  /*4dc0*/  FFMA.FTZ R58, R58, UR5, -R2.reuse ;  /* 0x000000053a3a7c23 */ /* 0x100fe20008010802 */
[--C-:B------:R-:W-:Y:S01]  /*4dd0*/  FFMA.FTZ R59, R59, UR5, -R2.reuse ;  /* 0x000000053b3b7c23 */ /* 0x100fe20008010802 */
[--C-:B------:R-:W-:Y:S01]  /*4de0*/  FFMA.FTZ R62, R62, UR5, -R2.reuse ;  /* 0x000000053e3e7c23 */ /* 0x100fe20008010802 */
[--C-:B------:R-:W-:Y:S01]  /*4df0*/  FFMA.FTZ R63, R63, UR5, -R2.reuse ;  /* 0x000000053f3f7c23 */ /* 0x100fe20008010802 */
[--C-:B------:R-:W-:Y:S01]  /*4e00*/  FFMA.FTZ R50, R50, UR5, -R2.reuse ;  /* 0x0000000532327c23 */ /* 0x100fe20008010802 */
[----:B0-----:R-:W-:Y:S01]  /*4e10*/  FADD.FTZ R14, R60, R21 ;  /* 0x000000153c0e7221 */ /* 0x001fe20000010000 */
        /* <DEDUP_REMOVED lines=8> */
[----:B------:R-:W-:Y:S01]  /*4ea0*/  FFMA.FTZ R46, R46, UR5, -R2 ;  /* 0x000000052e2e7c23 */ /* 0x000fe20008010802 */
[----:B------:R-:W0:Y:S01]  /*4eb0*/  MUFU.EX2 R59, R59 ;  /* 0x0000003b003b7308 */ /* 0x000e220000000800 */
[----:B------:R-:W-:-:S02]  /*4ec0*/  @P1 VIADD R0, R0, 0x38840 ;  /* 0x0003884000001836 */ /* 0x000fc40000000000 */
[----:B------:R-:W-:Y:S01]  /*4ed0*/  FADD.FTZ R29, R49, R14 ;  /* 0x0000000e311d7221 */ /* 0x000fe20000010000 */
[--C-:B------:R-:W-:Y:S01]  /*4ee0*/  FFMA.FTZ R47, R47, UR5, -R2.reuse ;  /* 0x000000052f2f7c23 */ /* 0x100fe20008010802 */
[--C-:B------:R-:W-:Y:S01]  /*4ef0*/  FFMA.FTZ R34, R34, UR5, -R2.reuse ;  /* 0x0000000522227c23 */ /* 0x100fe20008010802 */
[----:B------:R-:W-:Y:S01]  /*4f00*/  FFMA.FTZ R35, R35, UR5, -R2 ;  /* 0x0000000523237c23 */ /* 0x000fe20008010802 */
[----:B------:R-:W-:Y:S01]  /*4f10*/  FADD.FTZ R20, R52, R29 ;  /* 0x0000001d34147221 */ /* 0x000fe20000010000 */
[----:B------:R-:W-:Y:S01]  /*4f20*/  @P1 PRMT R0, R23, 0x654, R0 ;  /* 0x0000065417001816 */ /* 0x000fe20000000000 */
[----:B------:R-:W1:Y:S01]  /*4f30*/  MUFU.EX2 R62, R62 ;  /* 0x0000003e003e7308 */ /* 0x000e620000000800 */
[----:B------:R-:W-:Y:S01]  /*4f40*/  FFMA.FTZ R38, R38, UR5, -R2 ;  /* 0x0000000526267c23 */ /* 0x000fe20008010802 */
[----:B------:R-:W-:Y:S01]  /*4f50*/  FADD.FTZ R29, R53, R20 ;  /* 0x00000014351d7221 */ /* 0x000fe20000010000 */
[----:B------:R2:W-:Y:S01]  /*4f60*/  @P1 SYNCS.ARRIVE.TRANS64.RED.A1T0 RZ, [R0+URZ], RZ ;  /* 0x000000ff00ff19a7 */ /* 0x0005e2000810043f */
[--C-:B------:R-:W-:Y:S01]  /*4f70*/  FFMA.FTZ R39, R39, UR5, -R2.reuse ;  /* 0x0000000527277c23 */ /* 0x100fe20008010802 */
[--C-:B------:R-:W-:Y:S01]  /*4f80*/  FFMA.FTZ R26, R26, UR5, -R2.reuse ;  /* 0x000000051a1a7c23 */ /* 0x100fe20008010802 */
[----:B------:R-:W-:Y:S01]  /*4f90*/  FADD.FTZ R20, R40, R29 ;  /* 0x0000001d28147221 */ /* 0x000fe20000010000 */
[----:B------:R-:W-:Y:S01]  /*4fa0*/  FFMA.FTZ R27, R27, UR5, -R2 ;  /* 0x000000051b1b7c23 */ /* 0x000fe20008010802 */
[----:B------:R-:W3:Y:S01]  /*4fb0*/  MUFU.EX2 R63, R63 ;  /* 0x0000003f003f7308 */ /* 0x000ee20000000800 */
[----:B0-----:R-:W-:Y:S01]  /*4fc0*/  FADD.FTZ R21, R58, R59 ;  /* 0x0000003b3a157221 */ /* 0x001fe20000010000 */
[----:B------:R-:W-:Y:S01]  /*4fd0*/  FADD.FTZ R29, R41, R20 ;  /* 0x00000014291d7221 */ /* 0x000fe20000010000 */
[--C-:B------:R-:W-:Y:S01]  /*4fe0*/  FFMA.FTZ R30, R30, UR5, -R2.reuse ;  /* 0x000000051e1e7c23 */ /* 0x100fe20008010802 */
[----:B------:R-:W-:Y:S01]  /*4ff0*/  FFMA.FTZ R2, R31, UR5, -R2 ;  /* 0x000000051f027c23 */ /* 0x000fe20008010802 */
[----:B------:R-:W-:Y:S01]  /*5000*/  PLOP3.LUT P1, PT, PT, PT, UP0, 0x80, 0x0 ;  /* 0x000000000000781c */ /* 0x000fe20003f2f008 */
[----:B--2---:R-:W-:Y:S01]  /*5010*/  FADD.FTZ R0, R44, R29 ;  /* 0x0000001d2c007221 */ /* 0x004fe20000010000 */
[----:B------:R-:W-:Y:S01]  /*5020*/  F2FP.BF16.F32.PACK_AB R196, R33, R32 ;  /* 0x0000002021c4723e */ /* 0x000fe200000010ff */
[----:B------:R-:W0:Y:S01]  /*5030*/  MUFU.EX2 R50, R50 ;  /* 0x0000003200327308 */ /* 0x000e220000000800 */
[----:B-1----:R-:W-:Y:S01]  /*5040*/  FADD.FTZ R14, R62, R21 ;  /* 0x000000153e0e7221 */ /* 0x002fe20000010000 */
[----:B------:R-:W-:Y:S01]  /*5050*/  FADD.FTZ R29, R45, R0 ;  /* 0x000000002d1d7221 */ /* 0x000fe20000010000 */
[----:B------:R-:W-:-:S02]  /*5060*/  F2FP.BF16.F32.PACK_AB R209, R59, R58 ;  /* 0x0000003a3bd1723e */ /* 0x000fc400000010ff */
[----:B------:R-:W-:Y:S02]  /*5070*/  CS2R R60, SRZ ;  /* 0x00000000003c7805 */ /* 0x000fe4000001ff00 */
[----:B------:R-:W-:Y:S02]  /*5080*/  CS2R R58, SRZ ;  /* 0x00000000003a7805 */ /* 0x000fe4000001ff00 */
[----:B------:R-:W-:Y:S02]  /*5090*/  CS2R R52, SRZ ;  /* 0x0000000000347805 */ /* 0x000fe4000001ff00 */
[----:B------:R-:W-:Y:S01]  /*50a0*/  CS2R R48, SRZ ;  /* 0x0000000000307805 */ /* 0x000fe2000001ff00 */
[----:B------:R-:W1:Y:S01]  /*50b0*/  MUFU.EX2 R51, R51 ;  /* 0x0000003300337308 */ /* 0x000e620000000800 */
[C---:B---3--:R-:W-:Y:S01]  /*50c0*/  FADD.FTZ R21, R63.reuse, R14 ;  /* 0x0000000e3f157221 */ /* 0x048fe20000010000 */
[----:B------:R-:W-:Y:S02]  /*50d0*/  F2FP.BF16.F32.PACK_AB R211, R63, R62 ;  /* 0x0000003e3fd3723e */ /* 0x000fe400000010ff */
[----:B------:R-:W-:-:S02]  /*50e0*/  CS2R R62, SRZ ;  /* 0x00000000003e7805 */ /* 0x000fc4000001ff00 */
[----:B------:R-:W-:Y:S02]  /*50f0*/  CS2R R44, SRZ ;  /* 0x00000000002c7805 */ /* 0x000fe4000001ff00 */
[----:B------:R-:W-:Y:S01]  /*5100*/  CS2R R40, SRZ ;  /* 0x0000000000287805 */ /* 0x000fe2000001ff00 */
[----:B------:R-:W2:Y:S01]  /*5110*/  MUFU.EX2 R54, R54 ;  /* 0x0000003600367308 */ /* 0x000ea20000000800 */
[----:B0-----:R-:W-:-:S07]  /*5120*/  FADD.FTZ R14, R50, R21 ;  /* 0x00000015320e7221 */ /* 0x001fce0000010000 */
[----:B------:R-:W0:Y:S01]  /*5130*/  MUFU.EX2 R55, R55 ;  /* 0x0000003700377308 */ /* 0x000e220000000800 */
[C---:B-1----:R-:W-:Y:S01]  /*5140*/  FADD.FTZ R21, R51.reuse, R14 ;  /* 0x0000000e33157221 */ /* 0x042fe20000010000 */
[----:B------:R-:W-:Y:S02]  /*5150*/  F2FP.BF16.F32.PACK_AB R205, R51, R50 ;  /* 0x0000003233cd723e */ /* 0x000fe400000010ff */
[----:B------:R-:W-:-:S04]  /*5160*/  CS2R R50, SRZ ;  /* 0x0000000000327805 */ /* 0x000fc8000001ff00 */
[----:B------:R-:W1:Y:S01]  /*5170*/  MUFU.EX2 R42, R42 ;  /* 0x0000002a002a7308 */ /* 0x000e620000000800 */
[----:B--2---:R-:W-:-:S07]  /*5180*/  FADD.FTZ R14, R54, R21 ;  /* 0x00000015360e7221 */ /* 0x004fce0000010000 */
[----:B------:R-:W2:Y:S01]  /*5190*/  MUFU.EX2 R43, R43 ;  /* 0x0000002b002b7308 */ /* 0x000ea20000000800 */
[C---:B0-----:R-:W-:Y:S01]  /*51a0*/  FADD.FTZ R21, R55.reuse, R14 ;  /* 0x0000000e37157221 */ /* 0x041fe20000010000 */
[----:B------:R-:W-:Y:S01]  /*51b0*/  FADD.FTZ R14, R32, R29 ;  /* 0x0000001d200e7221 */ /* 0x000fe20000010000 */
[----:B------:R-:W-:Y:S02]  /*51c0*/  F2FP.BF16.F32.PACK_AB R207, R55, R54 ;  /* 0x0000003637cf723e */ /* 0x000fe400000010ff */
[----:B------:R-:W-:Y:S01]  /*51d0*/  CS2R R54, SRZ ;  /* 0x0000000000367805 */ /* 0x000fe2000001ff00 */
[----:B------:R-:W-:Y:S01]  /*51e0*/  FADD.FTZ R29, R33, R14 ;  /* 0x0000000e211d7221 */ /* 0x000fe20000010000 */
[----:B------:R-:W-:Y:S01]  /*51f0*/  CS2R R32, SRZ ;  /* 0x0000000000207805 */ /* 0x000fe2000001ff00 */
[----:B------:R-:W0:Y:S01]  /*5200*/  MUFU.EX2 R46, R46 ;  /* 0x0000002e002e7308 */ /* 0x000e220000000800 */
[----:B-1----:R-:W-:Y:S01]  /*5210*/  FADD.FTZ R0, R42, R21 ;  /* 0x000000152a007221 */ /* 0x002fe20000010000 */
[----:B------:R-:W-:-:S06]  /*5220*/  FADD.FTZ R14, R36, R29 ;  /* 0x0000001d240e7221 */ /* 0x000fcc0000010000 */
[----:B------:R-:W1:Y:S01]  /*5230*/  MUFU.EX2 R47, R47 ;  /* 0x0000002f002f7308 */ /* 0x000e620000000800 */
[C---:B--2---:R-:W-:Y:S01]  /*5240*/  FADD.FTZ R21, R43.reuse, R0 ;  /* 0x000000002b157221 */ /* 0x044fe20000010000 */
[----:B------:R-:W-:Y:S02]  /*5250*/  F2FP.BF16.F32.PACK_AB R201, R43, R42 ;  /* 0x0000002a2bc9723e */ /* 0x000fe400000010ff */
[----:B------:R-:W-:-:S04]  /*5260*/  CS2R R42, SRZ ;  /* 0x00000000002a7805 */ /* 0x000fc8000001ff00 */
        /* <DEDUP_REMOVED lines=10> */
[----:B------:R-:W-:Y:S02]  /*5310*/  F2FP.BF16.F32.PACK_AB R198, R37, R36 ;  /* 0x0000002425c6723e */ /* 0x000fe400000010ff */
[----:B------:R-:W-:-:S04]  /*5320*/  CS2R R36, SRZ ;  /* 0x0000000000247805 */ /* 0x000fc8000001ff00 */
[----:B------:R-:W0:Y:S01]  /*5330*/  MUFU.EX2 R38, R38 ;  /* 0x0000002600267308 */ /* 0x000e220000000800 */
[C---:B-1----:R-:W-:Y:S01]  /*5340*/  FADD.FTZ R21, R35.reuse, R0 ;  /* 0x0000000023157221 */ /* 0x042fe20000010000 */
[----:B------:R-:W-:Y:S02]  /*5350*/  F2FP.BF16.F32.PACK_AB R197, R35, R34 ;  /* 0x0000002223c5723e */ /* 0x000fe400000010ff */
[----:B------:R-:W-:-:S04]  /*5360*/  CS2R R34, SRZ ;  /* 0x0000000000227805 */ /* 0x000fc8000001ff00 */
[----:B------:R-:W1:Y:S01]  /*5370*/  MUFU.EX2 R25, R25 ;  /* 0x0000001900197308 */ /* 0x000e620000000800 */
[----:B--2---:R-:W-:-:S07]  /*5380*/  FADD.FTZ R14, R24, R29 ;  /* 0x0000001d180e7221 */ /* 0x004fce0000010000 */
[----:B------:R-:W2:Y:S01]  /*5390*/  MUFU.EX2 R39, R39 ;  /* 0x0000002700277308 */ /* 0x000ea20000000800 */
[----:B0-----:R-:W-:-:S07]  /*53a0*/  FADD.FTZ R0, R38, R21 ;  /* 0x0000001526007221 */ /* 0x001fce0000010000 */
[----:B------:R-:W0:Y:S01]  /*53b0*/  MUFU.EX2 R28, R28 ;  /* 0x0000001c001c7308 */ /* 0x000e220000000800 */
[C---:B-1----:R-:W-:Y:S01]  /*53c0*/  FADD.FTZ R29, R25.reuse, R14 ;  /* 0x0000000e191d7221 */ /* 0x042fe20000010000 */
[----:B------:R-:W-:Y:S02]  /*53d0*/  F2FP.BF16.F32.PACK_AB R192, R25, R24 ;  /* 0x0000001819c0723e */ /* 0x000fe400000010ff */
[----:B------:R-:W-:-:S04]  /*53e0*/  CS2R R24, SRZ ;  /* 0x0000000000187805 */ /* 0x000fc8000001ff00 */
[----:B------:R-:W1:Y:S01]  /*53f0*/  MUFU.EX2 R26, R26 ;  /* 0x0000001a001a7308 */ /* 0x000e620000000800 */
[C---:B--2---:R-:W-:Y:S01]  /*5400*/  FADD.FTZ R21, R39.reuse, R0 ;  /* 0x0000000027157221 */ /* 0x044fe20000010000 */
[----:B------:R-:W-:Y:S02]  /*5410*/  F2FP.BF16.F32.PACK_AB R199, R39, R38 ;  /* 0x0000002627c7723e */ /* 0x000fe400000010ff */
[----:B------:R-:W-:-:S04]  /*5420*/  CS2R R38, SRZ ;  /* 0x0000000000267805 */ /* 0x000fc8000001ff00 */
[----:B------:R-:W2:Y:S01]  /*5430*/  MUFU.EX2 R27, R27 ;  /* 0x0000001b001b7308 */ /* 0x000ea20000000800 */
[----:B0-----:R-:W-:Y:S01]  /*5440*/  FADD.FTZ R14, R28, R29 ;  /* 0x0000001d1c0e7221 */ /* 0x001fe20000010000 */
[C---:B------:R-:W-:Y:S02]  /*5450*/  F2FP.BF16.F32.PACK_AB R194, R5.reuse, R28 ;  /* 0x0000001c05c2723e */ /* 0x040fe400000010ff */
[----:B------:R-:W-:Y:S01]  /*5460*/  CS2R R28, SRZ ;  /* 0x00000000001c7805 */ /* 0x000fe2000001ff00 */
[----:B------:R-:W-:-:S03]  /*5470*/  FADD.FTZ R14, R5, R14 ;  /* 0x0000000e050e7221 */ /* 0x000fc60000010000 */
[----:B------:R-:W0:Y:S01]  /*5480*/  MUFU.EX2 R30, R30 ;  /* 0x0000001e001e7308 */ /* 0x000e220000000800 */
[----:B-1----:R-:W-:-:S07]  /*5490*/  FADD.FTZ R0, R26, R21 ;  /* 0x000000151a007221 */ /* 0x002fce0000010000 */
[----:B------:R1:W3:Y:S01]  /*54a0*/  MUFU.EX2 R195, R2 ;  /* 0x0000000200c37308 */ /* 0x0002e20000000800 */
[C---:B--2---:R-:W-:Y:S01]  /*54b0*/  FADD.FTZ R5, R27.reuse, R0 ;  /* 0x000000001b057221 */ /* 0x044fe20000010000 */
[----:B------:R-:W-:Y:S02]  /*54c0*/  F2FP.BF16.F32.PACK_AB R193, R27, R26 ;  /* 0x0000001a1bc1723e */ /* 0x000fe400000010ff */
[----:B------:R-:W-:Y:S01]  /*54d0*/  CS2R R26, SRZ ;  /* 0x00000000001a7805 */ /* 0x000fe2000001ff00 */
[----:B0-----:R-:W-:Y:S01]  /*54e0*/  FADD.FTZ R0, R30, R5 ;  /* 0x000000051e007221 */ /* 0x001fe20000010000 */
[----:B-1----:R-:W-:-:S03]  /*54f0*/  IMAD.MOV.U32 R2, RZ, RZ, 0x3f800000 ;  /* 0x3f800000ff027424 */ /* 0x002fc600078e00ff */
[C---:B---3--:R-:W-:Y:S01]  /*5500*/  FADD.FTZ R5, R195.reuse, R0 ;  /* 0x00000000c3057221 */ /* 0x048fe20000010000 */
[----:B------:R-:W-:Y:S01]  /*5510*/  F2FP.BF16.F32.PACK_AB R195, R195, R30 ;  /* 0x0000001ec3c3723e */ /* 0x000fe200000010ff */
[----:B------:R-:W-:Y:S01]  /*5520*/  IMAD.MOV.U32 R0, RZ, RZ, 0x3f800000 ;  /* 0x3f800000ff007424 */ /* 0x000fe200078e00ff */
[----:B------:R-:W-:Y:S01]  /*5530*/  CS2R R30, SRZ ;  /* 0x00000000001e7805 */ /* 0x000fe2000001ff00 */
[----:B------:R-:W-:Y:S06]  /*5540*/  @!P1 BRA `(.L_x_202) ;  /* 0x0000004000189947 */ /* 0x000fec0003800000 */
[----:B------:R-:W-:Y:S01]  /*5550*/  R2UR UR4, R152 ;  /* 0x00000000980472ca */ /* 0x000fe200000e0000 */
[----:B------:R-:W-:Y:S01]  /*5560*/  IMAD.MOV.U32 R20, RZ, RZ, R3 ;  /* 0x000000ffff147224 */ /* 0x000fe200078e0003 */
[----:B------:R-:W-:Y:S01]  /*5570*/  ULDC UR61, c[0x0][0x9d8] ;  /* 0x00027600003d7ab9 */ /* 0x000fe20000000800 */
[----:B------:R-:W-:Y:S02]  /*5580*/  IMAD.MOV.U32 R21, RZ, RZ, R4 ;  /* 0x000000ffff157224 */ /* 0x000fe400078e0004 */
[----:B------:R-:W-:Y:S02]  /*5590*/  IMAD.U32 R234, RZ, RZ, UR60 ;  /* 0x0000003cffea7e24 */ /* 0x000fe4000f8e00ff */
[----:B------:R-:W-:Y:S02]  /*55a0*/  IMAD.MOV.U32 R0, RZ, RZ, 0x3f800000 ;  /* 0x3f800000ff007424 */ /* 0x000fe400078e00ff */
[----:B------:R-:W-:-:S04]  /*55b0*/  IMAD.MOV.U32 R151, RZ, RZ, RZ ;  /* 0x000000ffff977224 */ /* 0x000fc800078e00ff */
[----:B------:R-:W-:-:S06]  /*55c0*/  UIADD3 UR4, UR4, -0x2, URZ ;  /* 0xfffffffe04047890 */ /* 0x000fcc000fffe03f */
[----:B------:R-:W-:Y:S01]  /*55d0*/  IMAD.U32 R233, RZ, RZ, UR4 ;  /* 0x00000004ffe97e24 */ /* 0x000fe2000f8e00ff */
[----:B------:R-:W-:-:S13]  /*55e0*/  R2UR UR4, R16 ;  /* 0x00000000100472ca */ /* 0x000fda00000e0000 */
[----:B------:R-:W-:-:S07]  /*55f0*/  IMAD.U32 R235, RZ, RZ, UR4 ;  /* 0x00000004ffeb7e24 */ /* 0x000fce000f8e00ff */
.L_x_213:
        /* <DEDUP_REMOVED lines=10> */
.L_x_203:
        /* <DEDUP_REMOVED lines=12> */
.L_x_204:
[----:B-1----:R-:W-:Y:S05]  /*5760*/  @P1 BRA `(.L_x_205) ;  /* 0x00000000000c1947 */ /* 0x002fea0003800000 */
[----:B------:R-:W-:-:S13]  /*5770*/  R2UR UR4, R232 ;  /* 0x00000000e80472ca */ /* 0x000fda00000e0000 */
[----:B------:R-:W1:Y:S02]  /*5780*/  SYNCS.PHASECHK.TRANS64.TRYWAIT P1, [UR4+0x38830], R3 ;  /* 0x03883003ff0075a7 */ /* 0x000e640008020144 */
[----:B-1----:R-:W-:Y:S05]  /*5790*/  @!P1 BRA `(.L_x_206) ;  /* 0x000000c800389947 */ /* 0x002fea0003800000 */
.L_x_205:
        /* <DEDUP_REMOVED lines=195> */
[----:B-1----:R-:W-:-:S06]  /*63d0*/  WARPGROUP.ARRIVE ;  /* 0x00000000000079c5 */ /* 0x002fcc0000000000 */
        /* <DEDUP_REMOVED lines=447> */
.L_x_207:
[----:B------:R-:W-:Y:S02]  /*7fd0*/  R2UR UR6, R4 ;  /* 0x00000000040672ca */ /* 0x000fe400000e0000 */
[----:B------:R-:W-:Y:S02]  /*7fe0*/  R2UR UR4, R234 ;  /* 0x00000000ea0472ca */ /* 0x000fe400000e0000 */
[----:B------:R-:W-:-:S11]  /*7ff0*/  R2UR UR5, R235 ;  /* 0x00000000eb0572ca */ /* 0x000fd600000e0000 */
[----:B------:R-:W-:Y:S02]  /*8000*/  ULEA UR4, UR4, UR6, 0x3 ;  /* 0x0000000604047291 */ /* 0x000fe4000f8e183f */
[----:B------:R-:W-:-:S05]  /*8010*/  IMAD.U32 R0, RZ, RZ, UR5 ;  /* 0x00000005ff007e24 */ /* 0x000fca000f8e00ff */
[----:B------:R-:W-:-:S04]  /*8020*/  SHF.L.U32 R0, R0, 0x1f, RZ ;  /* 0x0000001f00007819 */ /* 0x000fc800000006ff */
[----:B------:R1:W2:Y:S01]  /*8030*/  SYNCS.PHASECHK.TRANS64.TRYWAIT P1, [UR4+0x38850], R0 ;  /* 0x03885000ff0075a7 */ /* 0x0002a20008020144 */
[----:B------:R-:W-:Y:S05]  /*8040*/  @!P0 BRA `(.L_x_208) ;  /* 0x0000000000048947 */ /* 0x000fea0003800000 */
[----:B------:R-:W-:Y:S01]  /*8050*/  BPT.TRAP 0x1 ;  /* 0x000000040000795c */ /* 0x000fe20000300000 */
.L_x_208:
[----:B--2---:R-:W-:Y:S05]  /*8060*/  @P1 BRA `(.L_x_209) ;  /* 0x0000000000081947 */ /* 0x004fea0003800000 */
[----:B------:R-:W2:Y:S02]  /*8070*/  SYNCS.PHASECHK.TRANS64.TRYWAIT P1, [UR4+0x38850], R0 ;  /* 0x03885000ff0075a7 */ /* 0x000ea40008020144 */
[----:B--2---:R-:W-:Y:S05]  /*8080*/  @!P1 BRA `(.L_x_210) ;  /* 0x000000a000189947 */ /* 0x004fea0003800000 */
.L_x_209:
[----:B------:R-:W-:Y:S01]  /*8090*/  R2UR UR5, R4 ;  /* 0x00000000040572ca */ /* 0x000fe200000e0000 */
[----:B------:R-:W-:Y:S01]  /*80a0*/  WARPGROUP.ARRIVE ;  /* 0x00000000000079c5 */ /* 0x000fe20000000000 */
[----:B------:R-:W-:Y:S01]  /*80b0*/  R2UR UR6, R234 ;  /* 0x00000000ea0672ca */ /* 0x000fe200000e0000 */
[----:B------:R-:W-:-:S10]  /*80c0*/  UMOV UR7, 0x40000040 ;  /* 0x4000004000077882 */ /* 0x000fd40000000000 */
[----:B------:R-:W-:-:S04]  /*80d0*/  UIADD3 UR5, UR5, 0x400, URZ ;  /* 0x0000040005057890 */ /* 0x000fc8000fffe03f */
[----:B------:R-:W-:-:S04]  /*80e0*/  USHF.R.U32.HI UR5, URZ, 0x4, UR5 ;  /* 0x000000043f057899 */ /* 0x000fc80008011605 */
[----:B------:R-:W-:-:S04]  /*80f0*/  ULOP3.LUT UR5, UR5, 0x3fff, URZ, 0xc0, !UPT ;  /* 0x00003fff05057892 */ /* 0x000fc8000f8ec03f */
[----:B------:R-:W-:-:S04]  /*8100*/  ULOP3.LUT UR5, UR5, 0x2800000, URZ, 0xfc, !UPT ;  /* 0x0280000005057892 */ /* 0x000fc8000f8efc3f */
[----:B------:R-:W-:-:S07]  /*8110*/  UIMAD UR5, UR6, 0xa00, UR5 ;  /* 0x00000a00060578a4 */ /* 0x000fce000f8e0205 */
[----:B------:R-:W-:Y:S02]  /*8120*/  UMOV UR6, UR5 ;  /* 0x0000000500067c82 */ /* 0x000fe40008000000 */
        /* <DEDUP_REMOVED lines=24> */
[----:B------:R-:W-:Y:S03]  /*82b0*/  HGMMA.64x256x16.F32.BF16 R24, R192, gdesc[UR4].tnspB, R24, gsb0 ;  /* 0x43e00004c0187df0 */ /* 0x000fe60008001818 */
[----:B------:R-:W-:Y:S02]  /*82c0*/  WARPGROUP.DEPBAR.LE gsb0, 0x0 ;  /* 0x00008000000079c5 */ /* 0x000fe40000010000 */
[----:B------:R-:W-:Y:S05]  /*82d0*/  @!P0 BRA `(.L_x_211) ;  /* 0x0000000000048947 */ /* 0x000fea0003800000 */
[----:B------:R-:W-:Y:S01]  /*82e0*/  BPT.TRAP 0x1 ;  /* 0x000000040000795c */ /* 0x000fe20000300000 */
.L_x_211:
        /* <DEDUP_REMOVED lines=10> */
[----:B------:R-:W-:Y:S01]  /*8390*/  FMUL.FTZ R178, R178, UR61 ;  /* 0x0000003db2b27c20 */ /* 0x000fe20008410000 */
[----:B------:R-:W-:Y:S01]  /*83a0*/  FMUL.FTZ R177, R177, UR61 ;  /* 0x0000003db1b17c20 */ /* 0x000fe20008410000 */
[----:B------:R-:W-:Y:S01]  /*83b0*/  FMUL.FTZ R179, R179, UR61 ;  /* 0x0000003db3b37c20 */ /* 0x000fe20008410000 */
[----:B------:R-:W-:Y:S01]  /*83c0*/  FMUL.FTZ R180, R180, UR61 ;  /* 0x0000003db4b47c20 */ /* 0x000fe20008410000 */
[----:B------:R-:W2:Y:S01]  /*83d0*/  MUFU.TANH R193, R193 ;  /* 0x000000c100c17308 */ /* 0x000ea20000002400 */
[----:B------:R-:W-:Y:S01]  /*83e0*/  FMUL.FTZ R182, R182, UR61 ;  /* 0x0000003db6b67c20 */ /* 0x000fe20008410000 */
[----:B------:R-:W-:Y:S01]  /*83f0*/  FMUL.FTZ R192, R169, UR61 ;  /* 0x0000003da9c07c20 */ /* 0x000fe20008410000 */
[----:B------:R-:W-:Y:S01]  /*8400*/  FMUL.FTZ R169, R171, UR61 ;  /* 0x0000003daba97c20 */ /* 0x000fe20008410000 */
[----:B------:R-:W-:Y:S01]  /*8410*/  FMUL.FTZ R171, R175, UR61 ;  /* 0x0000003dafab7c20 */ /* 0x000fe20008410000 */
[----:B------:R-:W-:Y:S01]  /*8420*/  FMUL.FTZ R181, R181, UR61 ;  /* 0x0000003db5b57c20 */ /* 0x000fe20008410000 */
[----:B------:R-:W-:Y:S01]  /*8430*/  FMUL.FTZ R175, R161, UR61 ;  /* 0x0000003da1af7c20 */ /* 0x000fe20008410000 */
[----:B------:R-:W-:Y:S01]  /*8440*/  FMUL.FTZ R183, R183, UR61 ;  /* 0x0000003db7b77c20 */ /* 0x000fe20008410000 */
[----:B------:R-:W3:Y:S01]  /*8450*/  MUFU.TANH R185, R185 ;  /* 0x000000b900b97308 */ /* 0x000ee20000002400 */
[----:B01----:R-:W-:Y:S01]  /*8460*/  FMNMX.FTZ R0, R184, R21, !PT ;  /* 0x00000015b8007209 */ /* 0x003fe20007810000 */
[----:B------:R-:W-:Y:S01]  /*8470*/  FMUL.FTZ R161, R163, UR61 ;  /* 0x0000003da3a17c20 */ /* 0x000fe20008410000 */
[----:B------:R-:W-:Y:S01]  /*8480*/  FMUL.FTZ R163, R167, UR61 ;  /* 0x0000003da7a37c20 */ /* 0x000fe20008410000 */
[----:B------:R-:W-:Y:S01]  /*8490*/  FMUL.FTZ R167, R153, UR61 ;  /* 0x0000003d99a77c20 */ /* 0x000fe20008410000 */
[----:B------:R-:W-:Y:S01]  /*84a0*/  FMUL.FTZ R191, R168, UR61 ;  /* 0x0000003da8bf7c20 */ /* 0x000fe20008410000 */
[----:B------:R-:W-:Y:S01]  /*84b0*/  FMUL.FTZ R168, R170, UR61 ;  /* 0x0000003daaa87c20 */ /* 0x000fe20008410000 */
[----:B------:R-:W-:Y:S01]  /*84c0*/  FMUL.FTZ R170, R174, UR61 ;  /* 0x0000003daeaa7c20 */ /* 0x000fe20008410000 */
[----:B------:R-:W0:Y:S01]  /*84d0*/  MUFU.TANH R186, R186 ;  /* 0x000000ba00ba7308 */ /* 0x000e220000002400 */
[----:B--2---:R-:W-:Y:S01]  /*84e0*/  FMNMX.FTZ R3, R193, R20, !PT ;  /* 0x00000014c1037209 */ /* 0x004fe20007810000 */
[----:B------:R-:W-:Y:S01]  /*84f0*/  FMUL.FTZ R172, R172, UR61 ;  /* 0x0000003dacac7c20 */ /* 0x000fe20008410000 */
[----:B------:R-:W-:Y:S01]  /*8500*/  FMUL.FTZ R173, R173, UR61 ;  /* 0x0000003dadad7c20 */ /* 0x000fe20008410000 */
[----:B------:R-:W-:Y:S01]  /*8510*/  FMUL.FTZ R174, R160, UR61 ;  /* 0x0000003da0ae7c20 */ /* 0x000fe20008410000 */
[----:B------:R-:W-:Y:S01]  /*8520*/  FMUL.FTZ R160, R162, UR61 ;  /* 0x0000003da2a07c20 */ /* 0x000fe20008410000 */
[----:B------:R-:W-:Y:S01]  /*8530*/  FMUL.FTZ R162, R166, UR61 ;  /* 0x0000003da6a27c20 */ /* 0x000fe20008410000 */
[----:B------:R-:W-:Y:S01]  /*8540*/  FMUL.FTZ R164, R164, UR61 ;  /* 0x0000003da4a47c20 */ /* 0x000fe20008410000 */
[----:B------:R-:W1:Y:S01]  /*8550*/  MUFU.TANH R187, R187 ;  /* 0x000000bb00bb7308 */ /* 0x000e620000002400 */
[----:B---3--:R-:W-:Y:S01]  /*8560*/  FMNMX.FTZ R0, R185, R0, !PT ;  /* 0x00000000b9007209 */ /* 0x008fe20007810000 */
[----:B------:R-:W-:Y:S01]  /*8570*/  FMUL.FTZ R165, R165, UR61 ;  /* 0x0000003da5a57c20 */ /* 0x000fe20008410000 */
[----:B------:R-:W-:Y:S01]  /*8580*/  FMUL.FTZ R166, R152, UR61 ;  /* 0x0000003d98a67c20 */ /* 0x000fe20008410000 */
[----:B------:R-:W-:Y:S01]  /*8590*/  FMUL.FTZ R152, R154, UR61 ;  /* 0x0000003d9a987c20 */ /* 0x000fe20008410000 */
[----:B------:R-:W-:Y:S01]  /*85a0*/  FMUL.FTZ R154, R158, UR61 ;  /* 0x0000003d9e9a7c20 */ /* 0x000fe20008410000 */
[----:B------:R-:W-:Y:S01]  /*85b0*/  FMUL.FTZ R156, R156, UR61 ;  /* 0x0000003d9c9c7c20 */ /* 0x000fe20008410000 */
[----:B------:R-:W-:Y:S01]  /*85c0*/  FMUL.FTZ R197, R157, UR61 ;  /* 0x0000003d9dc57c20 */ /* 0x000fe20008410000 */
[----:B------:R-:W2:Y:S01]  /*85d0*/  MUFU.TANH R189, R189 ;  /* 0x000000bd00bd7308 */ /* 0x000ea20000002400 */
[----:B0-----:R-:W-:Y:S01]  /*85e0*/  FMNMX.FTZ R2, R186, R3, !PT ;  /* 0x00000003ba027209 */ /* 0x001fe20007810000 */
[----:B------:R-:W-:Y:S01]  /*85f0*/  ULDC UR5, c[0x0][0x988] ;  /* 0x0002620000057ab9 */ /* 0x000fe20000000800 */
[----:B------:R-:W-:-:S02]  /*8600*/  R2UR UR6, R232 ;  /* 0x00000000e80672ca */ /* 0x000fc400000e0000 */
[----:B------:R-:W-:-:S03]  /*8610*/  ISETP.NE.AND P1, PT, R19, RZ, PT ;  /* 0x000000ff1300720c */ /* 0x000fc60003f25270 */
        /* <DEDUP_REMOVED lines=11> */
[----:B0-----:R-:W-:Y:S01]  /*86d0*/  FMNMX.FTZ R2, R178, R153, !PT ;  /* 0x00000099b2027209 */ /* 0x001fe20007810000 */
[----:B------:R-:W-:-:S06]  /*86e0*/  FMUL.FTZ R153, R155, UR61 ;  /* 0x0000003d9b997c20 */ /* 0x000fcc0008410000 */
        /* <DEDUP_REMOVED lines=56> */
[----:B-1----:R-:W-:Y:S02]  /*8a70*/  FMNMX.FTZ R0, R156, R3, !PT ;  /* 0x000000039c007209 */ /* 0x002fe40007810000 */
[----:B--2---:R-:W-:-:S05]  /*8a80*/  FMNMX.FTZ R2, R155, R2, !PT ;  /* 0x000000029b027209 */ /* 0x004fca0007810000 */
[----:B------:R-:W1:Y:S01]  /*8a90*/  SHFL.BFLY PT, R159, R2, 0x2, 0x1f ;  /* 0x0c401f00029f7f89 */ /* 0x000e6200000e0000 */
[----:B0-----:R-:W-:-:S05]  /*8aa0*/  FMNMX.FTZ R0, R197, R0, !PT ;  /* 0x00000000c5007209 */ /* 0x001fca0007810000 */
[----:B------:R-:W0:Y:S01]  /*8ab0*/  SHFL.BFLY PT, R3, R0, 0x2, 0x1f ;  /* 0x0c401f0000037f89 */ /* 0x000e2200000e0000 */
[----:B-1----:R-:W-:-:S05]  /*8ac0*/  FMNMX.FTZ R159, R2, R159, !PT ;  /* 0x0000009f029f7209 */ /* 0x002fca0007810000 */
[----:B------:R-:W1:Y:S01]  /*8ad0*/  SHFL.BFLY PT, R158, R159, 0x1, 0x1f ;  /* 0x0c201f009f9e7f89 */ /* 0x000e6200000e0000 */
[----:B0-----:R-:W-:-:S05]  /*8ae0*/  FMNMX.FTZ R157, R0, R3, !PT ;  /* 0x00000003009d7209 */ /* 0x001fca0007810000 */
[----:B------:R-:W0:Y:S01]  /*8af0*/  SHFL.BFLY PT, R4, R157, 0x1, 0x1f ;  /* 0x0c201f009d047f89 */ /* 0x000e2200000e0000 */
[----:B-1----:R-:W-:-:S05]  /*8b00*/  FMNMX.FTZ R3, R159, R158, !PT ;  /* 0x0000009e9f037209 */ /* 0x002fca0007810000 */
[----:B------:R-:W-:Y:S01]  /*8b10*/  FADD.FTZ R0, -R3, R20 ;  /* 0x0000001403007221 */ /* 0x000fe20000010100 */
[----:B0-----:R-:W-:-:S03]  /*8b20*/  FMNMX.FTZ R4, R157, R4, !PT ;  /* 0x000000049d047209 */ /* 0x001fc60007810000 */
[----:B------:R-:W-:Y:S02]  /*8b30*/  FMUL.FTZ R0, R0, UR5 ;  /* 0x0000000500007c20 */ /* 0x000fe40008410000 */
[C---:B------:R-:W-:Y:S01]  /*8b40*/  FMUL.FTZ R20, R4.reuse, UR5 ;  /* 0x0000000504147c20 */ /* 0x040fe20008410000 */
[----:B------:R-:W-:-:S03]  /*8b50*/  FADD.FTZ R21, -R4, R21 ;  /* 0x0000001504157221 */ /* 0x000fc60000010100 */
[----:B------:R-:W-:Y:S01]  /*8b60*/  MUFU.EX2 R0, R0 ;  /* 0x0000000000007308 */ /* 0x000fe20000000800 */
[--C-:B------:R-:W-:Y:S01]  /*8b70*/  FFMA.FTZ R208, R185, UR5, -R20.reuse ;  /* 0x00000005b9d07c23 */ /* 0x100fe20008010814 */
[--C-:B------:R-:W-:Y:S01]  /*8b80*/  FFMA.FTZ R210, R187, UR5, -R20.reuse ;  /* 0x00000005bbd27c23 */ /* 0x100fe20008010814 */
[--C-:B------:R-:W-:Y:S01]  /*8b90*/  FFMA.FTZ R187, R177, UR5, -R20.reuse ;  /* 0x00000005b1bb7c23 */ /* 0x100fe20008010814 */
[--C-:B------:R-:W-:Y:S01]  /*8ba0*/  FFMA.FTZ R185, R181, UR5, -R20.reuse ;  /* 0x00000005b5b97c23 */ /* 0x100fe20008010814 */
[----:B------:R-:W-:Y:S01]  /*8bb0*/  FMUL.FTZ R158, R21, UR5 ;  /* 0x00000005159e7c20 */ /* 0x000fe20008410000 */
[--C-:B------:R-:W-:Y:S01]  /*8bc0*/  FFMA.FTZ R181, R192, UR5, -R20.reuse ;  /* 0x00000005c0b57c23 */ /* 0x100fe20008010814 */
        /* <DEDUP_REMOVED lines=14> */
[----:B------:R-:W-:Y:S01]  /*8cb0*/  FFMA.FTZ R165, R197, UR5, -R20 ;  /* 0x00000005c5a57c23 */ /* 0x000fe20008010814 */
[----:B------:R-:W-:Y:S01]  /*8cc0*/  FMUL.FTZ R20, R3, UR5 ;  /* 0x0000000503147c20 */ /* 0x000fe20008410000 */
[----:B------:R0:W-:Y:S03]  /*8cd0*/  MUFU.EX2 R2, R158 ;  /* 0x0000009e00027308 */ /* 0x0001e60000000800 */
[--C-:B------:R-:W-:Y:S01]  /*8ce0*/  FFMA.FTZ R209, R193, UR5, -R20.reuse ;  /* 0x00000005c1d17c23 */ /* 0x100fe20008010814 */
[--C-:B------:R-:W-:Y:S01]  /*8cf0*/  FFMA.FTZ R156, R186, UR5, -R20.reuse ;  /* 0x00000005ba9c7c23 */ /* 0x100fe20008010814 */
[--C-:B------:R-:W-:Y:S01]  /*8d00*/  FFMA.FTZ R211, R189, UR5, -R20.reuse ;  /* 0x00000005bdd37c23 */ /* 0x100fe20008010814 */
[--C-:B------:R-:W-:Y:S01]  /*8d10*/  FFMA.FTZ R205, R178, UR5, -R20.reuse ;  /* 0x00000005b2cd7c23 */ /* 0x100fe20008010814 */
[--C-:B------:R-:W-:Y:S01]  /*8d20*/  FFMA.FTZ R164, R179, UR5, -R20.reuse ;  /* 0x00000005b3a47c23 */ /* 0x100fe20008010814 */
[----:B------:R-:W1:Y:S01]  /*8d30*/  MUFU.EX2 R21, R21 ;  /* 0x0000001500157308 */ /* 0x000e620000000800 */
[--C-:B0-----:R-:W-:Y:S01]  /*8d40*/  FFMA.FTZ R158, R190, UR5, -R20.reuse ;  /* 0x00000005be9e7c23 */ /* 0x101fe20008010814 */
[--C-:B------:R-:W-:Y:S01]  /*8d50*/  FFMA.FTZ R207, R182, UR5, -R20.reuse ;  /* 0x00000005b6cf7c23 */ /* 0x100fe20008010814 */
[--C-:B------:R-:W-:Y:S01]  /*8d60*/  FFMA.FTZ R166, R183, UR5, -R20.reuse ;  /* 0x00000005b7a67c23 */ /* 0x100fe20008010814 */
[--C-:B------:R-:W-:Y:S01]  /*8d70*/  FFMA.FTZ R201, R168, UR5, -R20.reuse ;  /* 0x00000005a8c97c23 */ /* 0x100fe20008010814 */
[--C-:B------:R-:W-:Y:S01]  /*8d80*/  FFMA.FTZ R197, R160, UR5, -R20.reuse ;  /* 0x00000005a0c57c23 */ /* 0x100fe20008010814 */
[--C-:B------:R-:W-:Y:S01]  /*8d90*/  FFMA.FTZ R160, R161, UR5, -R20.reuse ;  /* 0x00000005a1a07c23 */ /* 0x100fe20008010814 */
[--C-:B------:R-:W-:Y:S01]  /*8da0*/  FFMA.FTZ R168, R169, UR5, -R20.reuse ;  /* 0x00000005a9a87c23 */ /* 0x100fe20008010814 */
[----:B------:R-:W0:Y:S01]  /*8db0*/  MUFU.EX2 R209, R209 ;  /* 0x000000d100d17308 */ /* 0x000e220000000800 */
[--C-:B------:R-:W-:Y:S01]  /*8dc0*/  FFMA.FTZ R199, R162, UR5, -R20.reuse ;  /* 0x00000005a2c77c23 */ /* 0x100fe20008010814 */
[--C-:B------:R-:W-:Y:S01]  /*8dd0*/  FFMA.FTZ R203, R170, UR5, -R20.reuse ;  /* 0x00000005aacb7c23 */ /* 0x100fe20008010814 */
[--C-:B------:R-:W-:Y:S01]  /*8de0*/  FFMA.FTZ R170, R171, UR5, -R20.reuse ;  /* 0x00000005abaa7c23 */ /* 0x100fe20008010814 */
[----:B------:R-:W-:-:S04]  /*8df0*/  FFMA.FTZ R193, R152, UR5, -R20 ;  /* 0x0000000598c17c23 */ /* 0x000fc80008010814 */
[----:B------:R-:W2:Y:S01]  /*8e00*/  MUFU.EX2 R208, R208 ;  /* 0x000000d000d07308 */ /* 0x000ea20000000800 */
[----:B-1----:R-:W-:-:S07]  /*8e10*/  FFMA.FTZ R167, R2, R14, R21 ;  /* 0x0000000e02a77223 */ /* 0x002fce0000010015 */
[----:B------:R-:W1:Y:S01]  /*8e20*/  MUFU.EX2 R156, R156 ;  /* 0x0000009c009c7308 */ /* 0x000e620000000800 */
[----:B0-----:R-:W-:-:S07]  /*8e30*/  FFMA.FTZ R5, R0, R5, R209 ;  /* 0x0000000500057223 */ /* 0x001fce00000100d1 */
[----:B------:R-:W0:Y:S01]  /*8e40*/  MUFU.EX2 R210, R210 ;  /* 0x000000d200d27308 */ /* 0x000e220000000800 */
[----:B--2---:R-:W-:-:S07]  /*8e50*/  FADD.FTZ R167, R208, R167 ;  /* 0x000000a7d0a77221 */ /* 0x004fce0000010000 */
[----:B------:R-:W2:Y:S01]  /*8e60*/  MUFU.EX2 R211, R211 ;  /* 0x000000d300d37308 */ /* 0x000ea20000000800 */
[----:B-1----:R-:W-:-:S07]  /*8e70*/  FADD.FTZ R14, R156, R5 ;  /* 0x000000059c0e7221 */ /* 0x002fce0000010000 */
[----:B------:R-:W1:Y:S01]  /*8e80*/  MUFU.EX2 R195, R195 ;  /* 0x000000c300c37308 */ /* 0x000e620000000800 */
[----:B0-----:R-:W-:-:S07]  /*8e90*/  FADD.FTZ R172, R210, R167 ;  /* 0x000000a7d2ac7221 */ /* 0x001fce0000010000 */
        /* <DEDUP_REMOVED lines=11> */
[----:B0-----:R-:W-:Y:S01]  /*8f50*/  FADD.FTZ R161, R187, R162 ;  /* 0x000000a2bba17221 */ /* 0x001fe20000010000 */
[----:B------:R-:W-:Y:S01]  /*8f60*/  FFMA.FTZ R162, R163, UR5, -R20 ;  /* 0x00000005a3a27c23 */ /* 0x000fe20008010814 */
[----:B------:R-:W-:-:S05]  /*8f70*/  IMAD.U32 R163, RZ, RZ, UR6 ;  /* 0x00000006ffa37e24 */ /* 0x000fca000f8e00ff */
        /* <DEDUP_REMOVED lines=15> */
[----:B-1----:R-:W-:Y:S01]  /*9070*/  FADD.FTZ R161, R181, R152 ;  /* 0x00000098b5a17221 */ /* 0x002fe20000010000 */
[--C-:B------:R-:W-:Y:S01]  /*9080*/  FFMA.FTZ R152, R153, UR5, -R20.reuse ;  /* 0x0000000599987c23 */ /* 0x100fe20008010814 */
[--C-:B------:R-:W-:Y:S01]  /*9090*/  FFMA.FTZ R153, R154, UR5, -R20.reuse ;  /* 0x000000059a997c23 */ /* 0x100fe20008010814 */
[----:B------:R-:W-:-:S04]  /*90a0*/  FFMA.FTZ R20, R155, UR5, -R20 ;  /* 0x000000059b147c23 */ /* 0x000fc80008010814 */
        /* <DEDUP_REMOVED lines=14> */
[----:B------:R-:W-:-:S05]  /*9190*/  @P1 VIADD R14, R163, 0x38840 ;  /* 0x00038840a30e1836 */ /* 0x000fca0000000000 */
[----:B------:R-:W-:Y:S01]  /*91a0*/  @P1 PRMT R14, R23, 0x654, R14 ;  /* 0x00000654170e1816 */ /* 0x000fe2000000000e */
[----:B------:R-:W0:Y:S01]  /*91b0*/  MUFU.EX2 R198, R198 ;  /* 0x000000c600c67308 */ /* 0x000e220000000800 */
[----:B--2---:R-:W-:Y:S02]  /*91c0*/  FADD.FTZ R161, R173, R154 ;  /* 0x0000009aada17221 */ /* 0x004fe40000010000 */
[----:B------:R2:W-:Y:S05]  /*91d0*/  @P1 SYNCS.ARRIVE.TRANS64.RED.A1T0 RZ, [R14+URZ], RZ ;  /* 0x000000ff0eff19a7 */ /* 0x0005ea000810043f */
[----:B------:R-:W3:Y:S01]  /*91e0*/  MUFU.EX2 R199, R199 ;  /* 0x000000c700c77308 */ /* 0x000ee20000000800 */
[----:B-1----:R-:W-:-:S07]  /*91f0*/  FADD.FTZ R154, R160, R5 ;  /* 0x00000005a09a7221 */ /* 0x002fce0000010000 */
[----:B------:R-:W1:Y:S01]  /*9200*/  MUFU.EX2 R159, R159 ;  /* 0x0000009f009f7308 */ /* 0x000e620000000800 */
[----:B0-----:R-:W-:-:S07]  /*9210*/  FADD.FTZ R172, R198, R161 ;  /* 0x000000a1c6ac7221 */ /* 0x001fce0000010000 */
[----:B------:R-:W2:Y:S01]  /*9220*/  MUFU.EX2 R162, R162 ;  /* 0x000000a200a27308 */ /* 0x000ea20000000800 */
[----:B---3--:R-:W-:-:S07]  /*9230*/  FADD.FTZ R5, R199, R154 ;  /* 0x0000009ac7057221 */ /* 0x008fce0000010000 */
[----:B------:R-:W0:Y:S01]  /*9240*/  MUFU.EX2 R192, R192 ;  /* 0x000000c000c07308 */ /* 0x000e220000000800 */
[----:B-1----:R-:W-:-:S07]  /*9250*/  FADD.FTZ R155, R159, R172 ;  /* 0x000000ac9f9b7221 */ /* 0x002fce0000010000 */
[----:B------:R-:W1:Y:S01]  /*9260*/  MUFU.EX2 R193, R193 ;  /* 0x000000c100c17308 */ /* 0x000e620000000800 */
[----:B--2---:R-:W-:-:S07]  /*9270*/  FADD.FTZ R14, R162, R5 ;  /* 0x00000005a20e7221 */ /* 0x004fce0000010000 */
[----:B------:R-:W2:Y:S01]  /*9280*/  MUFU.EX2 R157, R157 ;  /* 0x0000009d009d7308 */ /* 0x000ea20000000800 */
[----:B0-----:R-:W-:-:S07]  /*9290*/  FADD.FTZ R154, R192, R155 ;  /* 0x0000009bc09a7221 */ /* 0x001fce0000010000 */
        /* <DEDUP_REMOVED lines=9> */
[----:B--2---:R-:W-:Y:S01]  /*9330*/  FADD.FTZ R5, R153, R14 ;  /* 0x0000000e99057221 */ /* 0x004fe20000010000 */
[----:B0-----:R-:W-:-:S03]  /*9340*/  FADD.FTZ R14, R165, R154 ;  /* 0x0000009aa50e7221 */ /* 0x001fc60000010000 */
[----:B-1----:R-:W-:Y:S01]  /*9350*/  FADD.FTZ R5, R20, R5 ;  /* 0x0000000514057221 */ /* 0x002fe20000010000 */
[----:B------:R-:W-:Y:S06]  /*9360*/  @!P0 BRA `(.L_x_212) ;  /* 0x0000000000048947 */ /* 0x000fec0003800000 */
[----:B------:R-:W-:Y:S01]  /*9370*/  BPT.TRAP 0x1 ;  /* 0x000000040000795c */ /* 0x000fe20000300000 */
.L_x_212:
[----:B------:R-:W-:Y:S01]  /*9380*/  ISETP.NE.AND P1, PT, R18, RZ, PT ;  /* 0x000000ff1200720c */ /* 0x000fe20003f25270 */
[----:B------:R-:W-:Y:S01]  /*9390*/  IMAD.U32 R155, RZ, RZ, UR4 ;  /* 0x00000004ff9b7e24 */ /* 0x000fe2000f8e00ff */
[----:B------:R-:W-:Y:S01]  /*93a0*/  R2UR UR6, R233 ;  /* 0x00000000e90672ca */ /* 0x000fe200000e0000 */
[----:B------:R-:W-:Y:S01]  /*93b0*/  IMAD.U32 R234, RZ, RZ, UR60 ;  /* 0x0000003cffea7e24 */ /* 0x000fe2000f8e00ff */
[----:B------:R-:W-:Y:S02]  /*93c0*/  F2FP.BF16.F32.PACK_AB R210, R195, R210 ;  /* 0x000000d2c3d2723e */ /* 0x000fe400000010ff */
[----:B------:R-:W-:Y:S01]  /*93d0*/  F2FP.BF16.F32.PACK_AB R208, R208, R21 ;  /* 0x00000015d0d0723e */ /* 0x000fe200000010ff */
[----:B------:R-:W-:Y:S01]  /*93e0*/  IMAD.MOV.U32 R21, RZ, RZ, R4 ;  /* 0x000000ffff157224 */ /* 0x000fe200078e0004 */
[----:B------:R-:W-:Y:S01]  /*93f0*/  F2FP.BF16.F32.PACK_AB R195, R20, R153 ;  /* 0x0000009914c3723e */ /* 0x000fe200000010ff */
[----:B------:R-:W-:Y:S01]  /*9400*/  IMAD.MOV.U32 R20, RZ, RZ, R3 ;  /* 0x000000ffff147224 */ /* 0x000fe200078e0003 */
[----:B------:R-:W-:-:S02]  /*9410*/  F2FP.BF16.F32.PACK_AB R209, R156, R209 ;  /* 0x000000d19cd1723e */ /* 0x000fc400000010ff */
[----:B------:R-:W-:Y:S01]  /*9420*/  F2FP.BF16.F32.PACK_AB R211, R158, R211 ;  /* 0x000000d39ed3723e */ /* 0x000fe200000010ff */
[----:B------:R-:W-:Y:S01]  /*9430*/  @P1 VIADD R155, R155, 0x38860 ;  /* 0x000388609b9b1836 */ /* 0x000fe20000000000 */
[----:B------:R-:W-:Y:S01]  /*9440*/  F2FP.BF16.F32.PACK_AB R204, R187, R204 ;  /* 0x000000ccbbcc723e */ /* 0x000fe200000010ff */
[----:B------:R-:W-:Y:S01]  /*9450*/  UIADD3 UR4, UR6, -0x1, URZ ;  /* 0xffffffff06047890 */ /* 0x000fe2000fffe03f */
[----:B------:R-:W-:Y:S02]  /*9460*/  F2FP.BF16.F32.PACK_AB R205, R164, R205 ;  /* 0x000000cda4cd723e */ /* 0x000fe400000010ff */
[----:B------:R-:W-:Y:S02]  /*9470*/  @P1 PRMT R155, R22, 0x654, R155 ;  /* 0x00000654169b1816 */ /* 0x000fe4000000009b */
[----:B------:R-:W-:Y:S01]  /*9480*/  F2FP.BF16.F32.PACK_AB R206, R185, R206 ;  /* 0x000000ceb9ce723e */ /* 0x000fe200000010ff */
[----:B------:R-:W-:Y:S01]  /*9490*/  IMAD.U32 R233, RZ, RZ, UR4 ;  /* 0x00000004ffe97e24 */ /* 0x000fe2000f8e00ff */
[----:B------:R0:W-:Y:S01]  /*94a0*/  @P1 SYNCS.ARRIVE.TRANS64.RED.A1T0 RZ, [R155+URZ], RZ ;  /* 0x000000ff9bff19a7 */ /* 0x0001e2000810043f */
[----:B------:R-:W-:-:S02]  /*94b0*/  ISETP.LT.AND P1, PT, RZ, UR6, PT ;  /* 0x00000006ff007c0c */ /* 0x000fc4000bf21270 */
[----:B------:R-:W-:Y:S02]  /*94c0*/  R2UR UR6, R16 ;  /* 0x00000000100672ca */ /* 0x000fe400000e0000 */
[----:B------:R-:W-:Y:S02]  /*94d0*/  F2FP.BF16.F32.PACK_AB R207, R166, R207 ;  /* 0x000000cfa6cf723e */ /* 0x000fe400000010ff */
[----:B------:R-:W-:Y:S02]  /*94e0*/  F2FP.BF16.F32.PACK_AB R200, R181, R200 ;  /* 0x000000c8b5c8723e */ /* 0x000fe400000010ff */
[----:B------:R-:W-:Y:S02]  /*94f0*/  F2FP.BF16.F32.PACK_AB R201, R168, R201 ;  /* 0x000000c9a8c9723e */ /* 0x000fe400000010ff */
[----:B------:R-:W-:Y:S02]  /*9500*/  F2FP.BF16.F32.PACK_AB R202, R177, R202 ;  /* 0x000000cab1ca723e */ /* 0x000fe400000010ff */
[----:B------:R-:W-:-:S02]  /*9510*/  F2FP.BF16.F32.PACK_AB R203, R170, R203 ;  /* 0x000000cbaacb723e */ /* 0x000fc400000010ff */
[----:B------:R-:W-:Y:S01]  /*9520*/  F2FP.BF16.F32.PACK_AB R196, R173, R196 ;  /* 0x000000c4adc4723e */ /* 0x000fe200000010ff */
[----:B------:R-:W-:Y:S01]  /*9530*/  IMAD.U32 R235, RZ, RZ, UR6 ;  /* 0x00000006ffeb7e24 */ /* 0x000fe2000f8e00ff */
[----:B------:R-:W-:Y:S02]  /*9540*/  F2FP.BF16.F32.PACK_AB R197, R160, R197 ;  /* 0x000000c5a0c5723e */ /* 0x000fe400000010ff */
[----:B------:R-:W-:Y:S02]  /*9550*/  F2FP.BF16.F32.PACK_AB R198, R159, R198 ;  /* 0x000000c69fc6723e */ /* 0x000fe400000010ff */
[----:B------:R-:W-:Y:S02]  /*9560*/  F2FP.BF16.F32.PACK_AB R199, R162, R199 ;  /* 0x000000c7a2c7723e */ /* 0x000fe400000010ff */
[----:B------:R-:W-:Y:S02]  /*9570*/  F2FP.BF16.F32.PACK_AB R192, R157, R192 ;  /* 0x000000c09dc0723e */ /* 0x000fe400000010ff */
[----:B------:R-:W-:-:S02]  /*9580*/  F2FP.BF16.F32.PACK_AB R193, R152, R193 ;  /* 0x000000c198c1723e */ /* 0x000fc400000010ff */
[----:B------:R-:W-:Y:S01]  /*9590*/  F2FP.BF16.F32.PACK_AB R194, R165, R194 ;  /* 0x000000c2a5c2723e */ /* 0x000fe200000010ff */
[----:B0-----:R-:W-:Y:S06]  /*95a0*/  @P1 BRA `(.L_x_213) ;  /* 0xffffffc000141947 */ /* 0x001fec000383ffff */
.L_x_202:
        /* <DEDUP_REMOVED lines=131> */
.L_x_214:
        /* <DEDUP_REMOVED lines=10> */
.L_x_215:
[----:B-1----:R-:W-:Y:S05]  /*9e80*/  @P1 BRA `(.L_x_216) ;  /* 0x0000000000081947 */ /* 0x002fea0003800000 */
[----:B------:R-:W1:Y:S02]  /*9e90*/  SYNCS.PHASECHK.TRANS64.TRYWAIT P1, [UR9+0x38850], R0 ;  /* 0x03885000ff0075a7 */ /* 0x000e640008020149 */
[----:B-1----:R-:W-:Y:S05]  /*9ea0*/  @!P1 BRA `(.L_x_217) ;  /* 0x0000008000a89947 */ /* 0x002fea0003800000 */
.L_x_216:
[----:B------:R-:W-:Y:S01]  /*9eb0*/  UIADD3 UR6, UR4, 0x400, URZ ;  /* 0x0000040004067890 */ /* 0x000fe2000fffe03f */
[----:B------:R-:W-:Y:S01]  /*9ec0*/  WARPGROUP.ARRIVE ;  /* 0x00000000000079c5 */ /* 0x000fe20000000000 */
[----:B------:R-:W-:Y:S01]  /*9ed0*/  UMOV UR7, 0x40000040 ;  /* 0x4000004000077882 */ /* 0x000fe20000000000 */
[----:B-1----:R-:W1:Y:S01]  /*9ee0*/  SHFL.BFLY PT, R7, R14, 0x2, 0x1f ;  /* 0x0c401f000e077f89 */ /* 0x002e6200000e0000 */
[----:B------:R-:W-:Y:S01]  /*9ef0*/  USHF.R.U32.HI UR6, URZ, 0x4, UR6 ;  /* 0x000000043f067899 */ /* 0x000fe20008011606 */
[----:B------:R-:W-:Y:S02]  /*9f00*/  IMAD.MOV.U32 R6, RZ, RZ, RZ ;  /* 0x000000ffff067224 */ /* 0x000fe400078e00ff */
[----:B0-----:R-:W0:Y:S01]  /*9f10*/  SHFL.BFLY PT, R0, R5, 0x2, 0x1f ;  /* 0x0c401f0005007f89 */ /* 0x001e2200000e0000 */
[----:B------:R-:W-:Y:S01]  /*9f20*/  ULOP3.LUT UR6, UR6, 0x3fff, URZ, 0xc0, !UPT ;  /* 0x00003fff06067892 */ /* 0x000fe2000f8ec03f */
[----:B------:R-:W-:-:S03]  /*9f30*/  IMAD.U32 R13, RZ, RZ, UR5 ;  /* 0x00000005ff0d7e24 */ /* 0x000fc6000f8e00ff */
[----:B------:R-:W-:-:S04]  /*9f40*/  ULOP3.LUT UR6, UR6, 0x2800000, URZ, 0xfc, !UPT ;  /* 0x0280000006067892 */ /* 0x000fc8000f8efc3f */
[----:B------:R-:W-:-:S07]  /*9f50*/  UIMAD UR8, UR60, 0xa00, UR6 ;  /* 0x00000a003c0878a4 */ /* 0x000fce000f8e0206 */
[----:B------:R-:W-:Y:S02]  /*9f60*/  UMOV UR6, UR8 ;  /* 0x0000000800067c82 */ /* 0x000fe40008000000 */
[----:B------:R-:W-:Y:S01]  /*9f70*/  HGMMA.64x256x16.F32.BF16 R24, R208, gdesc[UR4].tnspB, R24, gsb0 ;  /* 0x43e00004d0187df0 */ /* 0x000fe20008001818 */
[----:B------:R-:W-:Y:S01]  /*9f80*/  UIADD3 UR6, UR8, 0x80, URZ ;  /* 0x0000008008067890 */ /* 0x000fe2000fffe03f */
[----:B-1----:R-:W-:Y:S01]  /*9f90*/  FADD.FTZ R7, R7, R14 ;  /* 0x0000000e07077221 */ /* 0x002fe20000010000 */
[----:B------:R-:W-:Y:S01]  /*9fa0*/  UMOV UR7, 0x40000040 ;  /* 0x4000004000077882 */ /* 0x000fe20000000000 */
[----:B0-----:R-:W-:Y:S01]  /*9fb0*/  FADD.FTZ R2, R0, R5 ;  /* 0x0000000500027221 */ /* 0x001fe20000010000 */
[----:B------:R-:W-:Y:S02]  /*9fc0*/  IMAD.MOV.U32 R5, RZ, RZ, RZ ;  /* 0x000000ffff057224 */ /* 0x000fe400078e00ff */
[----:B------:R-:W0:Y:S04]  /*9fd0*/  SHFL.BFLY PT, R0, R7, 0x1, 0x1f ;  /* 0x0c201f0007007f89 */ /* 0x000e2800000e0000 */
[----:B------:R-:W1:Y:S01]  /*9fe0*/  SHFL.BFLY PT, R9, R2, 0x1, 0x1f ;  /* 0x0c201f0002097f89 */ /* 0x000e6200000e0000 */
[----:B0-----:R-:W-:Y:S01]  /*9ff0*/  FADD.FTZ R11, R7, R0 ;  /* 0x00000000070b7221 */ /* 0x001fe20000010000 */
[----:B------:R-:W-:-:S02]  /*a000*/  IMAD.U32 R7, RZ, RZ, UR5 ;  /* 0x00000005ff077e24 */ /* 0x000fc4000f8e00ff */
[----:B------:R-:W-:Y:S02]  /*a010*/  IMAD.MOV.U32 R0, RZ, RZ, -0x800000 ;  /* 0xff800000ff007424 */ /* 0x000fe400078e00ff */
[----:B-1----:R-:W-:Y:S01]  /*a020*/  FADD.FTZ R12, R2, R9 ;  /* 0x00000009020c7221 */ /* 0x002fe20000010000 */
[----:B------:R-:W-:Y:S01]  /*a030*/  FSETP.NE.FTZ.AND P1, PT, R11, RZ, PT ;  /* 0x000000ff0b00720b */ /* 0x000fe20003f35000 */
[----:B------:R-:W-:-:S03]  /*a040*/  IMAD.MOV.U32 R2, RZ, RZ, -0x800000 ;  /* 0xff800000ff027424 */ /* 0x000fc600078e00ff */
[----:B------:R-:W-:-:S09]  /*a050*/  FSETP.NE.FTZ.AND P2, PT, R12, RZ, PT ;  /* 0x000000ff0c00720b */ /* 0x000fd20003f55000 */
[----:B------:R-:W0:Y:S01]  /*a060*/  @P1 MUFU.LG2 R8, R11 ;  /* 0x0000000b00081308 */ /* 0x000e220000000c00 */
[----:B------:R-:W-:-:S03]  /*a070*/  @P1 FMUL.FTZ R7, R7, 0.69314718246459960938 ;  /* 0x3f31721807071820 */ /* 0x000fc60000410000 */
[----:B------:R-:W-:-:S04]  /*a080*/  @P2 FMUL.FTZ R13, R13, 0.69314718246459960938 ;  /* 0x3f3172180d0d2820 */ /* 0x000fc80000410000 */
[----:B------:R-:W1:Y:S08]  /*a090*/  @P2 MUFU.LG2 R9, R12 ;  /* 0x0000000c00092308 */ /* 0x000e700000000c00 */
[----:B------:R2:W3:Y:S01]  /*a0a0*/  @P1 MUFU.RCP R6, R11 ;  /* 0x0000000b00061308 */ /* 0x0004e20000001000 */
[----:B0-----:R-:W-:-:S04]  /*a0b0*/  @P1 FMUL.FTZ R8, R8, 0.69314718246459960938 ;  /* 0x3f31721808081820 */ /* 0x001fc80000410000 */
[----:B------:R-:W-:-:S03]  /*a0c0*/  @P1 FFMA.FTZ R2, R7, R4, R8 ;  /* 0x0000000407021223 */ /* 0x000fc60000010008 */
[----:B------:R2:W0:Y:S01]  /*a0d0*/  @P2 MUFU.RCP R5, R12 ;  /* 0x0000000c00052308 */ /* 0x0004220000001000 */
[----:B-1----:R-:W-:-:S04]  /*a0e0*/  @P2 FMUL.FTZ R10, R9, 0.69314718246459960938 ;  /* 0x3f317218090a2820 */ /* 0x002fc80000410000 */
        /* <DEDUP_REMOVED lines=18> */
[----:B------:R-:W-:Y:S01]  /*a210*/  UMOV UR7, 0x40000040 ;  /* 0x4000004000077882 */ /* 0x000fe20000000000 */
[----:B------:R-:W-:Y:S02]  /*a220*/  WARPGROUP.DEPBAR.LE gsb0, 0x0 ;  /* 0x00008000000079c5 */ /* 0x000fe40000010000 */
[----:B------:R-:W-:-:S15]  /*a230*/  WARPGROUP.ARRIVE ;  /* 0x00000000000079c5 */ /* 0x000fde0000000000 */
[----:B------:R-:W-:-:S08]  /*a240*/  NOP ;  /* 0x0000000000007918 */ /* 0x000fd00000000000 */
[----:B------:R-:W-:Y:S03]  /*a250*/  HGMMA.64x256x16.F32.BF16 R24, R192, gdesc[UR4].tnspB, R24, gsb0 ;  /* 0x43e00004c0187df0 */ /* 0x000fe60008001818 */
[----:B------:R-:W-:Y:S02]  /*a260*/  WARPGROUP.DEPBAR.LE gsb0, 0x0 ;  /* 0x00008000000079c5 */ /* 0x000fe40000010000 */
[----:B0-23--:R-:W-:Y:S05]  /*a270*/  @!P0 BRA `(.L_x_218) ;  /* 0x0000000000048947 */ /* 0x00dfea0003800000 */
[----:B------:R-:W-:Y:S01]  /*a280*/  BPT.TRAP 0x1 ;  /* 0x000000040000795c */ /* 0x000fe20000300000 */
.L_x_218:
[----:B------:R-:W0:Y:S01]  /*a290*/  S2UR UR5, SR_SWINHI ;  /* 0x00000000000579c3 */ /* 0x000e220000002f00 */
[----:B------:R-:W-:Y:S01]  /*a2a0*/  ISETP.NE.AND P0, PT, R18, RZ, PT ;  /* 0x000000ff1200720c */ /* 0x000fe20003f05270 */
[----:B------:R-:W-:Y:S02]  /*a2b0*/  IMAD.U32 R7, RZ, RZ, UR9 ;  /* 0x00000009ff077e24 */ /* 0x000fe4000f8e00ff */
        /* <DEDUP_REMOVED lines=11> */
[----:B------:R-:W-:-:S02]  /*a370*/  @P0 VIADD R7, R7, 0x38860 ;  /* 0x0003886007070836 */ /* 0x000fc40000000000 */
[-C--:B------:R-:W-:Y:S01]  /*a380*/  FMUL.FTZ R185, R125, R6.reuse ;  /* 0x000000067db97220 */ /* 0x080fe20000410000 */
[----:B------:R-:W-:Y:S01]  /*a390*/  FMUL.FTZ R184, R129, R6 ;  /* 0x0000000681b87220 */ /* 0x000fe20000410000 */
[-C--:B------:R-:W-:Y:S01]  /*a3a0*/  FMUL.FTZ R27, R27, R5.reuse ;  /* 0x000000051b1b7220 */ /* 0x080fe20000410000 */
[-C--:B------:R-:W-:Y:S01]  /*a3b0*/  FMUL.FTZ R26, R26, R5.reuse ;  /* 0x000000051a1a7220 */ /* 0x080fe20000410000 */
[----:B------:R-:W-:Y:S01]  /*a3c0*/  @P0 PRMT R7, R22, 0x654, R7 ;  /* 0x0000065416070816 */ /* 0x000fe20000000007 */
[-C--:B------:R-:W-:Y:S01]  /*a3d0*/  FMUL.FTZ R3, R31, R5.reuse ;  /* 0x000000051f037220 */ /* 0x080fe20000410000 */
[-C--:B------:R-:W-:Y:S01]  /*a3e0*/  FMUL.FTZ R21, R30, R5.reuse ;  /* 0x000000051e157220 */ /* 0x080fe20000410000 */
[-C--:B------:R-:W-:Y:S01]  /*a3f0*/  FMUL.FTZ R35, R35, R5.reuse ;  /* 0x0000000523237220 */ /* 0x080fe20000410000 */
[-C--:B------:R-:W-:Y:S01]  /*a400*/  FMUL.FTZ R34, R34, R5.reuse ;  /* 0x0000000522227220 */ /* 0x080fe20000410000 */
[----:B------:R-:W-:Y:S01]  /*a410*/  UMOV UR6, UR4 ;  /* 0x0000000400067c82 */ /* 0x000fe20008000000 */
[----:B0-----:R-:W-:Y:S01]  /*a420*/  UMOV UR7, UR5 ;  /* 0x0000000500077c82 */ /* 0x001fe20008000000 */
[----:B------:R-:W-:Y:S01]  /*a430*/  FMUL.FTZ R39, R39, R5 ;  /* 0x0000000527277220 */ /* 0x000fe20000410000 */
[----:B------:R-:W-:-:S02]  /*a440*/  IMAD.U32 R164, RZ, RZ, UR6 ;  /* 0x00000006ffa47e24 */ /* 0x000fc4000f8e00ff */
[-C--:B------:R-:W-:Y:S01]  /*a450*/  FMUL.FTZ R38, R38, R5.reuse ;  /* 0x0000000526267220 */ /* 0x080fe20000410000 */
[----:B------:R-:W-:Y:S02]  /*a460*/  IMAD.U32 R165, RZ, RZ, UR7 ;  /* 0x00000007ffa57e24 */ /* 0x000fe4000f8e00ff */
[-C--:B------:R-:W-:Y:S01]  /*a470*/  FMUL.FTZ R43, R43, R5.reuse ;  /* 0x000000052b2b7220 */ /* 0x080fe20000410000 */
[-C--:B------:R-:W-:Y:S01]  /*a480*/  FMUL.FTZ R42, R42, R5.reuse ;  /* 0x000000052a2a7220 */ /* 0x080fe20000410000 */
[----:B------:R-:W-:Y:S01]  /*a490*/  FMUL.FTZ R47, R47, R5 ;  /* 0x000000052f2f7220 */ /* 0x000fe20000410000 */
[----:B------:R-:W-:-:S04]  /*a4a0*/  IMAD.WIDE R12, R226, 0x2, R164 ;  /* 0x00000002e20c7825 */ /* 0x000fc800078e02a4 */
[-C--:B------:R-:W-:Y:S01]  /*a4b0*/  FMUL.FTZ R46, R46, R5.reuse ;  /* 0x000000052e2e7220 */ /* 0x080fe20000410000 */
[-C--:B------:R-:W-:Y:S01]  /*a4c0*/  FMUL.FTZ R51, R51, R5.reuse ;  /* 0x0000000533337220 */ /* 0x080fe20000410000 */
[-C--:B------:R-:W-:Y:S01]  /*a4d0*/  FMUL.FTZ R50, R50, R5.reuse ;  /* 0x0000000532327220 */ /* 0x080fe20000410000 */
[-C--:B------:R-:W-:Y:S01]  /*a4e0*/  FMUL.FTZ R55, R55, R5.reuse ;  /* 0x0000000537377220 */ /* 0x080fe20000410000 */
[----:B------:R-:W-:Y:S01]  /*a4f0*/  IADD3 R11, P3, R12, 0xc060, RZ ;  /* 0x0000c0600c0b7810 */ /* 0x000fe20007f7e0ff */
[-C--:B------:R-:W-:Y:S01]  /*a500*/  FMUL.FTZ R54, R54, R5.reuse ;  /* 0x0000000536367220 */ /* 0x080fe20000410000 */
[-C--:B------:R-:W-:Y:S01]  /*a510*/  FMUL.FTZ R59, R59, R5.reuse ;  /* 0x000000053b3b7220 */ /* 0x080fe20000410000 */
[-C--:B------:R-:W-:Y:S01]  /*a520*/  FMUL.FTZ R58, R58, R5.reuse ;  /* 0x000000053a3a7220 */ /* 0x080fe20000410000 */
[----:B------:R-:W-:Y:S01]  /*a530*/  LOP3.LUT R4, R11, 0x380, RZ, 0xc0, !PT ;  /* 0x000003800b047812 */ /* 0x000fe200078ec0ff */
        /* <DEDUP_REMOVED lines=49> */
[----:B------:R0:W-:Y:S01]  /*a850*/  @P0 SYNCS.ARRIVE.TRANS64.RED.A1T0 RZ, [R7+URZ], RZ ;  /* 0x000000ff07ff09a7 */ /* 0x0001e2000810043f */
[----:B------:R-:W-:Y:S01]  /*a860*/  IMAD.X R5, RZ, RZ, R13, P3 ;  /* 0x000000ffff057224 */ /* 0x000fe200018e060d */
[----:B------:R-:W-:Y:S01]  /*a870*/  SHF.R.U64 R4, R4, 0x3, RZ ;  /* 0x0000000304047819 */ /* 0x000fe200000012ff */
[----:B------:R-:W-:Y:S01]  /*a880*/  IMAD R9, R220, 0x40, R17 ;  /* 0x00000040dc097824 */ /* 0x000fe200078e0211 */
[C---:B------:R-:W-:Y:S01]  /*a890*/  IADD3 R115, P4, R12.reuse, 0xc040, RZ ;  /* 0x0000c0400c737810 */ /* 0x040fe20007f9e0ff */
[----:B------:R-:W-:Y:S01]  /*a8a0*/  FMUL.FTZ R199, R53, R6 ;  /* 0x0000000635c77220 */ /* 0x000fe20000410000 */
[C---:B------:R-:W-:Y:S01]  /*a8b0*/  IADD3 R111, P5, R12.reuse, 0xc020, RZ ;  /* 0x0000c0200c6f7810 */ /* 0x040fe20007fbe0ff */
[----:B------:R-:W-:Y:S01]  /*a8c0*/  IMAD.WIDE R164, R9, 0x2, R164 ;  /* 0x0000000209a47825 */ /* 0x000fe200078e02a4 */
[----:B------:R-:W-:-:S03]  /*a8d0*/  IADD3 R107, P6, R12, 0xc000, RZ ;  /* 0x0000c0000c6b7810 */ /* 0x000fc60007fde0ff */
[-C--:B------:R-:W-:Y:S01]  /*a8e0*/  FMUL.FTZ R198, R57, R6.reuse ;  /* 0x0000000639c67220 */ /* 0x080fe20000410000 */
[C---:B------:R-:W-:Y:S01]  /*a8f0*/  IADD3 R69, P0, R12.reuse, 0x8060, RZ ;  /* 0x000080600c457810 */ /* 0x040fe20007f1e0ff */
[----:B------:R-:W-:Y:S01]  /*a900*/  FMUL.FTZ R197, R61, R6 ;  /* 0x000000063dc57220 */ /* 0x000fe20000410000 */
[C---:B------:R-:W-:Y:S01]  /*a910*/  IADD3 R31, P1, R12.reuse, 0x20, RZ ;  /* 0x000000200c1f7810 */ /* 0x040fe20007f3e0ff */
[--C-:B0-----:R-:W-:Y:S01]  /*a920*/  IMAD.X R7, RZ, RZ, R13.reuse, P4 ;  /* 0x000000ffff077224 */ /* 0x101fe200020e060d */
[C---:B------:R-:W-:Y:S01]  /*a930*/  IADD3 R56, P2, R12.reuse, 0x8040, RZ ;  /* 0x000080400c387810 */ /* 0x040fe20007f5e0ff */
[--C-:B------:R-:W-:Y:S01]  /*a940*/  IMAD.X R9, RZ, RZ, R13.reuse, P5 ;  /* 0x000000ffff097224 */ /* 0x100fe200028e060d */
[C---:B------:R-:W-:Y:S01]  /*a950*/  IADD3 R65, P3, R12.reuse, 0x8020, RZ ;  /* 0x000080200c417810 */ /* 0x040fe20007f7e0ff */
[--C-:B------:R-:W-:Y:S01]  /*a960*/  IMAD.X R135, RZ, RZ, R13.reuse, P0 ;  /* 0x000000ffff877224 */ /* 0x100fe200000e060d */
[----:B------:R-:W-:Y:S01]  /*a970*/  LOP3.LUT R131, R12, 0x380, RZ, 0xc0, !PT ;  /* 0x000003800c837812 */ /* 0x000fe200078ec0ff */
[--C-:B------:R-:W-:Y:S01]  /*a980*/  IMAD.X R139, RZ, RZ, R13.reuse, P1 ;  /* 0x000000ffff8b7224 */ /* 0x100fe200008e060d */
[----:B------:R-:W-:Y:S01]  /*a990*/  LOP3.LUT R4, R4, R11, RZ, 0x3c, !PT ;  /* 0x0000000b04047212 */ /* 0x000fe200078e3cff */
[--C-:B------:R-:W-:Y:S01]  /*a9a0*/  IMAD.X R11, RZ, RZ, R13.reuse, P6 ;  /* 0x000000ffff0b7224 */ /* 0x100fe200030e060d */
[C---:B------:R-:W-:Y:S01]  /*a9b0*/  IADD3 R30, P4, R12.reuse, 0x8000, RZ ;  /* 0x000080000c1e7810 */ /* 0x040fe20007f9e0ff */
        /* <DEDUP_REMOVED lines=14> */
[----:B------:R-:W-:-:S02]  /*aaa0*/  IMAD.X R161, RZ, RZ, R13, P2 ;  /* 0x000000ffffa17224 */ /* 0x000fc400010e060d */
[----:B------:R-:W-:Y:S01]  /*aab0*/  FMUL.FTZ R183, R52, R6 ;  /* 0x0000000634b77220 */ /* 0x000fe20000410000 */
[--C-:B------:R-:W-:Y:S01]  /*aac0*/  IMAD.X R163, RZ, RZ, R13.reuse, P3 ;  /* 0x000000ffffa37224 */ /* 0x100fe200018e060d */
[----:B------:R-:W-:Y:S01]  /*aad0*/  LOP3.LUT R130, R131, R12, RZ, 0x3c, !PT ;  /* 0x0000000c83827212 */ /* 0x000fe200078e3cff */
[----:B------:R-:W-:Y:S01]  /*aae0*/  IMAD.MOV.U32 R131, RZ, RZ, R13 ;  /* 0x000000ffff837224 */ /* 0x000fe200078e000d */
[----:B------:R-:W-:Y:S01]  /*aaf0*/  LOP3.LUT R13, R56, 0x380, RZ, 0xc0, !PT ;  /* 0x00000380380d7812 */ /* 0x000fe200078ec0ff */
[-C--:B------:R-:W-:Y:S01]  /*ab00*/  FMUL.FTZ R25, R25, R6.reuse ;  /* 0x0000000619197220 */ /* 0x080fe20000410000 */
[----:B------:R-:W-:Y:S01]  /*ab10*/  LOP3.LUT R12, R31, 0x380, RZ, 0xc0, !PT ;  /* 0x000003801f0c7812 */ /* 0x000fe200078ec0ff */
[-C--:B------:R-:W-:Y:S01]  /*ab20*/  FMUL.FTZ R24, R24, R6.reuse ;  /* 0x0000000618187220 */ /* 0x080fe20000410000 */
[----:B------:R-:W-:Y:S01]  /*ab30*/  SHF.R.U64 R13, R13, 0x3, RZ ;  /* 0x000000030d0d7819 */ /* 0x000fe200000012ff */
[-C--:B------:R-:W-:Y:S01]  /*ab40*/  FMUL.FTZ R29, R29, R6.reuse ;  /* 0x000000061d1d7220 */ /* 0x080fe20000410000 */
[----:B------:R-:W-:Y:S01]  /*ab50*/  SHF.R.U64 R12, R12, 0x3, RZ ;  /* 0x000000030c0c7819 */ /* 0x000fe200000012ff */
[----:B------:R-:W-:Y:S01]  /*ab60*/  FMUL.FTZ R28, R28, R6 ;  /* 0x000000061c1c7220 */ /* 0x000fe20000410000 */
[----:B------:R-:W-:Y:S01]  /*ab70*/  LOP3.LUT R142, R13, R56, RZ, 0x3c, !PT ;  /* 0x000000380d8e7212 */ /* 0x000fe200078e3cff */
[-C--:B------:R-:W-:Y:S01]  /*ab80*/  FMUL.FTZ R33, R33, R6.reuse ;  /* 0x0000000621217220 */ /* 0x080fe20000410000 */
[----:B------:R-:W-:Y:S01]  /*ab90*/  LOP3.LUT R13, R30, 0x380, RZ, 0xc0, !PT ;  /* 0x000003801e0d7812 */ /* 0x000fe200078ec0ff */
[-C--:B------:R-:W-:Y:S01]  /*aba0*/  FMUL.FTZ R32, R32, R6.reuse ;  /* 0x0000000620207220 */ /* 0x080fe20000410000 */
[----:B------:R-:W-:Y:S01]  /*abb0*/  LOP3.LUT R138, R12, R31, RZ, 0x3c, !PT ;  /* 0x0000001f0c8a7212 */ /* 0x000fe200078e3cff */
[-C--:B------:R-:W-:Y:S01]  /*abc0*/  FMUL.FTZ R36, R36, R6.reuse ;  /* 0x0000000624247220 */ /* 0x080fe20000410000 */
[----:B------:R-:W-:Y:S01]  /*abd0*/  SHF.R.U64 R13, R13, 0x3, RZ ;  /* 0x000000030d0d7819 */ /* 0x000fe200000012ff */
[-C--:B------:R-:W-:Y:S01]  /*abe0*/  FMUL.FTZ R41, R41, R6.reuse ;  /* 0x0000000629297220 */ /* 0x080fe20000410000 */
[----:B------:R-:W-:Y:S01]  /*abf0*/  LOP3.LUT R12, R61, 0x380, RZ, 0xc0, !PT ;  /* 0x000003803d0c7812 */ /* 0x000fe200078ec0ff */
[----:B------:R-:W-:Y:S01]  /*ac00*/  FMUL.FTZ R40, R40, R6 ;  /* 0x0000000628287220 */ /* 0x000fe20000410000 */
[----:B------:R-:W-:Y:S01]  /*ac10*/  LOP3.LUT R150, R13, R30, RZ, 0x3c, !PT ;  /* 0x0000001e0d967212 */ /* 0x000fe200078e3cff */
[-C--:B------:R-:W-:Y:S01]  /*ac20*/  FMUL.FTZ R44, R44, R6.reuse ;  /* 0x000000062c2c7220 */ /* 0x080fe20000410000 */
[----:B------:R-:W-:Y:S01]  /*ac30*/  LOP3.LUT R30, R57, 0x380, RZ, 0xc0, !PT ;  /* 0x00000380391e7812 */ /* 0x000fe200078ec0ff */
[-C--:B------:R-:W-:Y:S01]  /*ac40*/  FMUL.FTZ R49, R49, R6.reuse ;  /* 0x0000000631317220 */ /* 0x080fe20000410000 */
[----:B------:R-:W-:Y:S01]  /*ac50*/  LOP3.LUT R52, R65, 0x380, RZ, 0xc0, !PT ;  /* 0x0000038041347812 */ /* 0x000fe200078ec0ff */
[-C--:B------:R-:W-:Y:S01]  /*ac60*/  FMUL.FTZ R48, R48, R6.reuse ;  /* 0x0000000630307220 */ /* 0x080fe20000410000 */
[----:B------:R-:W-:Y:S01]  /*ac70*/  SHF.R.U64 R12, R12, 0x3, RZ ;  /* 0x000000030c0c7819 */ /* 0x000fe200000012ff */
[-C--:B------:R-:W-:Y:S01]  /*ac80*/  FMUL.FTZ R181, R60, R6.reuse ;  /* 0x000000063cb57220 */ /* 0x080fe20000410000 */
[----:B------:R-:W-:Y:S01]  /*ac90*/  LOP3.LUT R13, R20, 0x380, RZ, 0xc0, !PT ;  /* 0x00000380140d7812 */ /* 0x000fe200078ec0ff */
[-C--:B------:R-:W-:Y:S01]  /*aca0*/  FMUL.FTZ R180, R64, R6.reuse ;  /* 0x0000000640b47220 */ /* 0x080fe20000410000 */
[----:B------:R-:W-:Y:S01]  /*acb0*/  SHF.R.U64 R30, R30, 0x3, RZ ;  /* 0x000000031e1e7819 */ /* 0x000fe200000012ff */
[-C--:B------:R-:W-:Y:S01]  /*acc0*/  FMUL.FTZ R179, R68, R6.reuse ;  /* 0x0000000644b37220 */ /* 0x080fe20000410000 */
[----:B------:R-:W-:Y:S01]  /*acd0*/  SHF.R.U64 R52, R52, 0x3, RZ ;  /* 0x0000000334347819 */ /* 0x000fe200000012ff */
[-C--:B------:R-:W-:Y:S01]  /*ace0*/  FMUL.FTZ R73, R73, R6.reuse ;  /* 0x0000000649497220 */ /* 0x080fe20000410000 */
[----:B------:R-:W-:Y:S01]  /*acf0*/  LOP3.LUT R152, R12, R61, RZ, 0x3c, !PT ;  /* 0x0000003d0c987212 */ /* 0x000fe200078e3cff */
[-C--:B------:R-:W-:Y:S01]  /*ad00*/  FMUL.FTZ R72, R72, R6.reuse ;  /* 0x0000000648487220 */ /* 0x080fe20000410000 */
[----:B------:R-:W-:Y:S01]  /*ad10*/  LOP3.LUT R12, R53, 0x380, RZ, 0xc0, !PT ;  /* 0x00000380350c7812 */ /* 0x000fe200078ec0ff */
[-C--:B------:R-:W-:Y:S01]  /*ad20*/  FMUL.FTZ R76, R76, R6.reuse ;  /* 0x000000064c4c7220 */ /* 0x080fe20000410000 */
[----:B------:R-:W-:Y:S01]  /*ad30*/  SHF.R.U64 R13, R13, 0x3, RZ ;  /* 0x000000030d0d7819 */ /* 0x000fe200000012ff */
[-C--:B------:R-:W-:Y:S01]  /*ad40*/  FMUL.FTZ R81, R81, R6.reuse ;  /* 0x0000000651517220 */ /* 0x080fe20000410000 */
[----:B------:R-:W-:Y:S01]  /*ad50*/  LOP3.LUT R156, R30, R57, RZ, 0x3c, !PT ;  /* 0x000000391e9c7212 */ /* 0x000fe200078e3cff */
[-C--:B------:R-:W-:Y:S01]  /*ad60*/  FMUL.FTZ R80, R80, R6.reuse ;  /* 0x0000000650507220 */ /* 0x080fe20000410000 */
[----:B------:R-:W-:Y:S01]  /*ad70*/  IADD3 R30, P3, R164, 0x1000, RZ ;  /* 0x00001000a41e7810 */ /* 0x000fe20007f7e0ff */
[-C--:B------:R-:W-:Y:S01]  /*ad80*/  FMUL.FTZ R84, R84, R6.reuse ;  /* 0x0000000654547220 */ /* 0x080fe20000410000 */
[----:B------:R-:W-:Y:S01]  /*ad90*/  LOP3.LUT R31, R14, 0x380, RZ, 0xc0, !PT ;  /* 0x000003800e1f7812 */ /* 0x000fe200078ec0ff */
[-C--:B------:R-:W-:Y:S01]  /*ada0*/  FMUL.FTZ R89, R89, R6.reuse ;  /* 0x0000000659597220 */ /* 0x080fe20000410000 */
[----:B------:R-:W-:Y:S01]  /*adb0*/  LOP3.LUT R146, R52, R65, RZ, 0x3c, !PT ;  /* 0x0000004134927212 */ /* 0x000fe200078e3cff */
[-C--:B------:R-:W-:Y:S01]  /*adc0*/  FMUL.FTZ R88, R88, R6.reuse ;  /* 0x0000000658587220 */ /* 0x080fe20000410000 */
[----:B------:R-:W-:Y:S01]  /*add0*/  SHF.R.U64 R12, R12, 0x3, RZ ;  /* 0x000000030c0c7819 */ /* 0x000fe200000012ff */
[----:B------:R-:W-:Y:S01]  /*ade0*/  FMUL.FTZ R92, R92, R6 ;  /* 0x000000065c5c7220 */ /* 0x000fe20000410000 */
[----:B------:R-:W-:Y:S01]  /*adf0*/  LOP3.LUT R158, R13, R20, RZ, 0x3c, !PT ;  /* 0x000000140d9e7212 */ /* 0x000fe200078e3cff */
[-C--:B------:R-:W-:Y:S01]  /*ae00*/  FMUL.FTZ R97, R97, R6.reuse ;  /* 0x0000000661617220 */ /* 0x080fe20000410000 */
[----:B------:R-:W-:Y:S01]  /*ae10*/  LOP3.LUT R52, R15, 0x380, RZ, 0xc0, !PT ;  /* 0x000003800f347812 */ /* 0x000fe200078ec0ff */
[-C--:B------:R-:W-:Y:S01]  /*ae20*/  FMUL.FTZ R96, R96, R6.reuse ;  /* 0x0000000660607220 */ /* 0x080fe20000410000 */
[----:B------:R-:W-:Y:S01]  /*ae30*/  IADD3 R20, P4, R164, 0x2000, RZ ;  /* 0x00002000a4147810 */ /* 0x000fe20007f9e0ff */
[-C--:B------:R-:W-:Y:S01]  /*ae40*/  FMUL.FTZ R100, R100, R6.reuse ;  /* 0x0000000664647220 */ /* 0x080fe20000410000 */
[----:B------:R-:W-:Y:S01]  /*ae50*/  LOP3.LUT R13, R30, 0x380, RZ, 0xc0, !PT ;  /* 0x000003801e0d7812 */ /* 0x000fe200078ec0ff */
[-C--:B------:R-:W-:Y:S01]  /*ae60*/  FMUL.FTZ R104, R104, R6.reuse ;  /* 0x0000000668687220 */ /* 0x080fe20000410000 */
[----:B------:R-:W-:Y:S01]  /*ae70*/  SHF.R.U64 R31, R31, 0x3, RZ ;  /* 0x000000031f1f7819 */ /* 0x000fe200000012ff */
[-C--:B------:R-:W-:Y:S01]  /*ae80*/  FMUL.FTZ R108, R108, R6.reuse ;  /* 0x000000066c6c7220 */ /* 0x080fe20000410000 */
[----:B------:R-:W-:Y:S01]  /*ae90*/  LOP3.LUT R154, R12, R53, RZ, 0x3c, !PT ;  /* 0x000000350c9a7212 */ /* 0x000fe200078e3cff */
[-C--:B------:R-:W-:Y:S01]  /*aea0*/  FMUL.FTZ R112, R112, R6.reuse ;  /* 0x0000000670707220 */ /* 0x080fe20000410000 */
[----:B------:R-:W-:Y:S01]  /*aeb0*/  SHF.R.U64 R52, R52, 0x3, RZ ;  /* 0x0000000334347819 */ /* 0x000fe200000012ff */
[-C--:B------:R-:W-:Y:S01]  /*aec0*/  FMUL.FTZ R116, R116, R6.reuse ;  /* 0x0000000674747220 */ /* 0x080fe20000410000 */
[----:B------:R-:W-:Y:S01]  /*aed0*/  LOP3.LUT R12, R20, 0x380, RZ, 0xc0, !PT ;  /* 0x00000380140c7812 */ /* 0x000fe200078ec0ff */
[-C--:B------:R-:W-:Y:S01]  /*aee0*/  FMUL.FTZ R120, R120, R6.reuse ;  /* 0x0000000678787220 */ /* 0x080fe20000410000 */
[----:B------:R-:W-:Y:S01]  /*aef0*/  SHF.R.U64 R13, R13, 0x3, RZ ;  /* 0x000000030d0d7819 */ /* 0x000fe200000012ff */
[----:B------:R-:W-:Y:S01]  /*af00*/  FMUL.FTZ R124, R124, R6 ;  /* 0x000000067c7c7220 */ /* 0x000fe20000410000 */
[----:B------:R-:W-:Y:S01]  /*af10*/  LOP3.LUT R162, R31, R14, RZ, 0x3c, !PT ;  /* 0x0000000e1fa27212 */ /* 0x000fe200078e3cff */
[-C--:B------:R-:W-:Y:S01]  /*af20*/  FMUL.FTZ R128, R128, R6.reuse ;  /* 0x0000000680807220 */ /* 0x080fe20000410000 */
[----:B------:R-:W-:Y:S01]  /*af30*/  IADD3 R31, P5, R164, 0x3000, RZ ;  /* 0x00003000a41f7810 */ /* 0x000fe20007fbe0ff */
        /* <DEDUP_REMOVED lines=17> */
[----:B------:R-:W-:Y:S01]  /*b050*/  LOP3.LUT R30, R30, R31, RZ, 0x3c, !PT ;  /* 0x0000001f1e1e7212 */ /* 0x000fe200078e3cff */
[--C-:B------:R-:W-:Y:S01]  /*b060*/  IMAD.X R31, RZ, RZ, R165.reuse, P5 ;  /* 0x000000ffff1f7224 */ /* 0x100fe200028e06a5 */
[----:B------:R-:W-:Y:S01]  /*b070*/  IADD3 R111, P2, R164, 0x7000, RZ ;  /* 0x00007000a46f7810 */ /* 0x000fe20007f5e0ff */
[----:B------:R-:W-:Y:S01]  /*b080*/  FMUL.FTZ R148, R148, R6 ;  /* 0x0000000694947220 */ /* 0x000fe20000410000 */
[----:B------:R-:W-:Y:S01]  /*b090*/  IADD3 R53, P5, R164, 0xa000, RZ ;  /* 0x0000a000a4357810 */ /* 0x000fe20007fbe0ff */
[----:B------:R-:W0:Y:S01]  /*b0a0*/  LDC R200, c[0x0][0xbe8] ;  /* 0x0002fa00ffc87b82 */ /* 0x000e220000000800 */
[----:B------:R-:W-:Y:S01]  /*b0b0*/  LOP3.LUT R6, R115, 0x380, RZ, 0xc0, !PT ;  /* 0x0000038073067812 */ /* 0x000fe200078ec0ff */
[--C-:B------:R-:W-:Y:S01]  /*b0c0*/  IMAD.X R13, RZ, RZ, R165.reuse, P3 ;  /* 0x000000ffff0d7224 */ /* 0x100fe200018e06a5 */
[----:B------:R-:W-:Y:S01]  /*b0d0*/  LOP3.LUT R14, R15, R20, RZ, 0x3c, !PT ;  /* 0x000000140f0e7212 */ /* 0x000fe200078e3cff */
[----:B------:R-:W-:Y:S01]  /*b0e0*/  ULDC UR10, c[0x0][0xc44] ;  /* 0x00031100000a7ab9 */ /* 0x000fe20000000800 */
[----:B------:R-:W-:Y:S01]  /*b0f0*/  LOP3.LUT R110, R111, 0x380, RZ, 0xc0, !PT ;  /* 0x000003806f6e7812 */ /* 0x000fe200078ec0ff */
[----:B------:R-:W-:Y:S01]  /*b100*/  ULDC.64 UR8, c[0x0][0xb90] ;  /* 0x0002e40000087ab9 */ /* 0x000fe20000000a00 */
[----:B------:R-:W-:Y:S01]  /*b110*/  LOP3.LUT R20, R53, 0x380, RZ, 0xc0, !PT ;  /* 0x0000038035147812 */ /* 0x000fe200078ec0ff */
[----:B------:R-:W-:Y:S01]  /*b120*/  IMAD.X R15, RZ, RZ, R165, P4 ;  /* 0x000000ffff0f7224 */ /* 0x000fe200020e06a5 */
[----:B------:R-:W-:-:S02]  /*b130*/  SHF.R.U64 R6, R6, 0x3, RZ ;  /* 0x0000000306067819 */ /* 0x000fc400000012ff */
[----:B------:R-:W-:Y:S02]  /*b140*/  SHF.R.U64 R110, R110, 0x3, RZ ;  /* 0x000000036e6e7819 */ /* 0x000fe400000012ff */
[----:B------:R-:W-:Y:S02]  /*b150*/  SHF.R.U64 R20, R20, 0x3, RZ ;  /* 0x0000000314147819 */ /* 0x000fe400000012ff */
[----:B------:R-:W-:Y:S02]  /*b160*/  LOP3.LUT R6, R6, R115, RZ, 0x3c, !PT ;  /* 0x0000007306067212 */ /* 0x000fe400078e3cff */
[----:B------:R-:W-:Y:S01]  /*b170*/  LOP3.LUT R110, R110, R111, RZ, 0x3c, !PT ;  /* 0x0000006f6e6e7212 */ /* 0x000fe200078e3cff */
[----:B------:R-:W-:Y:S01]  /*b180*/  IMAD.X R111, RZ, RZ, R165, P2 ;  /* 0x000000ffff6f7224 */ /* 0x000fe200010e06a5 */
[----:B------:R-:W-:Y:S02]  /*b190*/  IADD3 R115, P3, R164, 0x8000, RZ ;  /* 0x00008000a4737810 */ /* 0x000fe40007f7e0ff */
[----:B------:R-:W-:-:S02]  /*b1a0*/  LOP3.LUT R20, R20, R53, RZ, 0x3c, !PT ;  /* 0x0000003514147212 */ /* 0x000fc400078e3cff */
[----:B------:R-:W-:Y:S02]  /*b1b0*/  IADD3 R53, P2, R164, 0xe000, RZ ;  /* 0x0000e000a4357810 */ /* 0x000fe40007f5e0ff */
[----:B------:R-:W-:Y:S02]  /*b1c0*/  LOP3.LUT R114, R115, 0x380, RZ, 0xc0, !PT ;  /* 0x0000038073727812 */ /* 0x000fe400078ec0ff */
[----:B------:R-:W-:Y:S02]  /*b1d0*/  LOP3.LUT R52, R53, 0x380, RZ, 0xc0, !PT ;  /* 0x0000038035347812 */ /* 0x000fe400078ec0ff */
[----:B------:R-:W-:Y:S02]  /*b1e0*/  SHF.R.U64 R114, R114, 0x3, RZ ;  /* 0x0000000372727819 */ /* 0x000fe400000012ff */
[----:B------:R-:W-:Y:S02]  /*b1f0*/  SHF.R.U64 R52, R52, 0x3, RZ ;  /* 0x0000000334347819 */ /* 0x000fe400000012ff */
[----:B------:R-:W-:-:S02]  /*b200*/  F2FP.BF16.F32.PACK_AB R24, R25, R24 ;  /* 0x000000181918723e */ /* 0x000fc400000010ff */
[----:B------:R-:W-:Y:S01]  /*b210*/  LOP3.LUT R114, R114, R115, RZ, 0x3c, !PT ;  /* 0x0000007372727212 */ /* 0x000fe200078e3cff */
[--C-:B------:R-:W-:Y:S01]  /*b220*/  IMAD.X R115, RZ, RZ, R165.reuse, P3 ;  /* 0x000000ffff737224 */ /* 0x100fe200018e06a5 */
[----:B------:R-:W-:Y:S02]  /*b230*/  F2FP.BF16.F32.PACK_AB R25, R27, R26 ;  /* 0x0000001a1b19723e */ /* 0x000fe400000010ff */
[----:B------:R-:W-:Y:S01]  /*b240*/  LOP3.LUT R52, R52, R53, RZ, 0x3c, !PT ;  /* 0x0000003534347212 */ /* 0x000fe200078e3cff */
[--C-:B------:R-:W-:Y:S01]  /*b250*/  IMAD.X R53, RZ, RZ, R165.reuse, P2 ;  /* 0x000000ffff357224 */ /* 0x100fe200010e06a5 */
[----:B------:R-:W-:Y:S02]  /*b260*/  MOV R201, R130 ;  /* 0x0000008200c97202 */ /* 0x000fe40000000f00 */
[----:B------:R-:W-:Y:S02]  /*b270*/  F2FP.BF16.F32.PACK_AB R26, R29, R28 ;  /* 0x0000001c1d1a723e */ /* 0x000fe400000010ff */
[----:B------:R-:W-:Y:S01]  /*b280*/  F2FP.BF16.F32.PACK_AB R27, R3, R21 ;  /* 0x00000015031b723e */ /* 0x000fe200000010ff */
[----:B------:R-:W-:Y:S01]  /*b290*/  BAR.SYNC.DEFER_BLOCKING 0x1, 0x100 ;  /* 0x0044000000007b1d */ /* 0x000fe20000010000 */
[----:B------:R-:W-:Y:S01]  /*b2a0*/  IADD3 R130, P3, R164, 0xf000, RZ ;  /* 0x0000f000a4827810 */ /* 0x000fe20007f7e0ff */
[----:B------:R-:W-:Y:S01]  /*b2b0*/  IMAD.X R21, RZ, RZ, R165, P5 ;  /* 0x000000ffff157224 */ /* 0x000fe200028e06a5 */
[----:B0-----:R-:W-:-:S02]  /*b2c0*/  ISETP.NE.AND P2, PT, R200, 0x1, PT ;  /* 0x00000001c800780c */ /* 0x001fc40003f45270 */
[----:B------:R-:W-:Y:S01]  /*b2d0*/  LOP3.LUT R3, R130, 0x380, RZ, 0xc0, !PT ;  /* 0x0000038082037812 */ /* 0x000fe200078ec0ff */
[----:B------:R-:W-:Y:S01]  /*b2e0*/  IMAD.X R131, RZ, RZ, R165, P3 ;  /* 0x000000ffff837224 */ /* 0x000fe200018e06a5 */
[----:B------:R-:W-:Y:S02]  /*b2f0*/  R2UR UR14, R218 ;  /* 0x00000000da0e72ca */ /* 0x000fe400000e0000 */
[----:B------:R-:W-:Y:S02]  /*b300*/  SHF.R.U64 R3, R3, 0x3, RZ ;  /* 0x0000000303037819 */ /* 0x000fe400000012ff */
[----:B------:R-:W-:Y:S02]  /*b310*/  R2UR UR13, R219 ;  /* 0x00000000db0d72ca */ /* 0x000fe400000e0000 */
[----:B------:R-:W-:Y:S02]  /*b320*/  LOP3.LUT R130, R3, R130, RZ, 0x3c, !PT ;  /* 0x0000008203827212 */ /* 0x000fe400078e3cff */
[----:B------:R-:W-:-:S02]  /*b330*/  LOP3.LUT R60, R69, 0x380, RZ, 0xc0, !PT ;  /* 0x00000380453c7812 */ /* 0x000fc400078ec0ff */
[----:B------:R-:W-:Y:S02]  /*b340*/  MOV R3, R4 ;  /* 0x0000000400037202 */ /* 0x000fe40000000f00 */
[----:B------:R-:W0:Y:S01]  /*b350*/  @P2 LDC R4, c[0x0][0xbec] ;  /* 0x0002fb00ff042b82 */ /* 0x000e220000000800 */
[----:B------:R-:W-:Y:S01]  /*b360*/  R2UR UR12, R217 ;  /* 0x00000000d90c72ca */ /* 0x000fe200000e0000 */
[----:B------:R-:W-:Y:S01]  /*b370*/  UIADD3 UR5, -UR14, URZ, URZ ;  /* 0x0000003f0e057290 */ /* 0x000fe2000fffe13f */
[----:B------:R-:W-:Y:S01]  /*b380*/  SHF.R.U64 R60, R60, 0x3, RZ ;  /* 0x000000033c3c7819 */ /* 0x000fe200000012ff */
[----:B------:R1:W-:Y:S02]  /*b390*/  STSM.16.M88.4 [R201], R24 ;  /* 0x00000018c9007844 */ /* 0x0003e40000000200 */
[----:B------:R-:W-:Y:S01]  /*b3a0*/  UIMAD UR10, UR10, UR5, UR13 ;  /* 0x000000050a0a72a4 */ /* 0x000fe2000f8e020d */
[----:B------:R-:W-:Y:S01]  /*b3b0*/  LOP3.LUT R134, R60, R69, RZ, 0x3c, !PT ;  /* 0x000000453c867212 */ /* 0x000fe200078e3cff */
[----:B------:R-:W2:Y:S01]  /*b3c0*/  @P2 LDC R5, c[0x0][0xbf0] ;  /* 0x0002fc00ff052b82 */ /* 0x000ea20000000800 */
[----:B------:R-:W-:Y:S01]  /*b3d0*/  IADD3 R65, P0, R164, 0x5000, RZ ;  /* 0x00005000a4417810 */ /* 0x000fe20007f1e0ff */
[----:B------:R-:W-:Y:S01]  /*b3e0*/  USHF.R.S32.HI UR11, URZ, 0x1f, UR10 ;  /* 0x0000001f3f0b7899 */ /* 0x000fe2000801140a */
[----:B------:R-:W-:Y:S01]  /*b3f0*/  MOV R134, R134 ;  /* 0x0000008600867202 */ /* 0x000fe20000000f00 */
[----:B------:R-:W-:Y:S01]  /*b400*/  IMAD R135, RZ, RZ, -UR13 ;  /* 0x8000000dff877e24 */ /* 0x000fe2000f8e02ff */
[----:B------:R-:W-:Y:S01]  /*b410*/  F2FP.BF16.F32.PACK_AB R40, R41, R40 ;  /* 0x000000282928723e */ /* 0x000fe200000010ff */
[----:B------:R-:W-:Y:S01]  /*b420*/  UIMAD UR5, UR11, UR8, URZ ;  /* 0x000000080b0572a4 */ /* 0x000fe2000f8e023f */
[----:B------:R-:W-:Y:S01]  /*b430*/  F2FP.BF16.F32.PACK_AB R41, R43, R42 ;  /* 0x0000002a2b29723e */ /* 0x000fe200000010ff */
[----:B------:R-:W-:Y:S01]  /*b440*/  UIMAD.WIDE.U32 UR6, UR10, UR8, URZ ;  /* 0x000000080a0672a5 */ /* 0x000fe2000f8e003f */
[----:B------:R-:W-:Y:S01]  /*b450*/  LOP3.LUT R64, R65, 0x380, RZ, 0xc0, !PT ;  /* 0x0000038041407812 */ /* 0x000fe200078ec0ff */
[----:B------:R-:W-:Y:S01]  /*b460*/  UIMAD UR5, UR10, UR9, UR5 ;  /* 0x000000090a0572a4 */ /* 0x000fe2000f8e0205 */
[----:B------:R-:W-:-:S02]  /*b470*/  F2FP.BF16.F32.PACK_AB R43, R47, R46 ;  /* 0x0000002e2f2b723e */ /* 0x000fc400000010ff */
[----:B-1----:R-:W-:Y:S01]  /*b480*/  MOV R26, R6 ;  /* 0x00000006001a7202 */ /* 0x002fe20000000f00 */
[----:B------:R-:W1:Y:S01]  /*b490*/  LDC.64 R24, c[0x0][0xb98] ;  /* 0x0002e600ff187b82 */ /* 0x000e620000000a00 */
[----:B------:R-:W-:Y:S01]  /*b4a0*/  LOP3.LUT R10, R107, 0x380, RZ, 0xc0, !PT ;  /* 0x000003806b0a7812 */ /* 0x000fe200078ec0ff */
[----:B------:R-:W-:Y:S01]  /*b4b0*/  IMAD.U32 R126, RZ, RZ, UR6 ;  /* 0x00000006ff7e7e24 */ /* 0x000fe2000f8e00ff */
[----:B------:R-:W-:Y:S01]  /*b4c0*/  SHF.R.U64 R64, R64, 0x3, RZ ;  /* 0x0000000340407819 */ /* 0x000fe200000012ff */
[----:B------:R-:W-:Y:S01]  /*b4d0*/  UIADD3 UR6, UR7, UR5, URZ ;  /* 0x0000000507067290 */ /* 0x000fe2000fffe03f */
[----:B------:R-:W-:Y:S01]  /*b4e0*/  SHF.R.U64 R10, R10, 0x3, RZ ;  /* 0x000000030a0a7819 */ /* 0x000fe200000012ff */
[----:B------:R-:W-:Y:S01]  /*b4f0*/  IMAD.U32 R127, RZ, RZ, UR7 ;  /* 0x00000007ff7f7e24 */ /* 0x000fe2000f8e00ff */
[----:B------:R-:W-:Y:S01]  /*b500*/  F2FP.BF16.F32.PACK_AB R32, R33, R32 ;  /* 0x000000202120723e */ /* 0x000fe200000010ff */
[----:B------:R-:W3:Y:S01]  /*b510*/  LDC R6, c[0x0][0xc38] ;  /* 0x00030e00ff067b82 */ /* 0x000ee20000000800 */
[----:B------:R-:W-:Y:S01]  /*b520*/  F2FP.BF16.F32.PACK_AB R33, R35, R34 ;  /* 0x000000222321723e */ /* 0x000fe200000010ff */
[----:B------:R-:W-:Y:S01]  /*b530*/  IMAD.U32 R127, RZ, RZ, UR6 ;  /* 0x00000006ff7f7e24 */ /* 0x000fe2000f8e00ff */
[----:B------:R-:W-:Y:S01]  /*b540*/  LOP3.LUT R64, R64, R65, RZ, 0x3c, !PT ;  /* 0x0000004140407212 */ /* 0x000fe200078e3cff */
[----:B------:R-:W-:Y:S01]  /*b550*/  IMAD.X R65, RZ, RZ, R165, P0 ;  /* 0x000000ffff417224 */ /* 0x000fe200000e06a5 */
[----:B------:R-:W-:Y:S01]  /*b560*/  MOV R138, R138 ;  /* 0x0000008a008a7202 */ /* 0x000fe20000000f00 */
[----:B------:R-:W-:Y:S01]  /*b570*/  ULDC.64 UR6, c[0x0][0xb88] ;  /* 0x0002e20000067ab9 */ /* 0x000fe20000000a00 */
[----:B------:R-:W-:Y:S01]  /*b580*/  F2FP.BF16.F32.PACK_AB R34, R178, R36 ;  /* 0x00000024b222723e */ /* 0x000fe200000010ff */
[----:B------:R-:W-:Y:S01]  /*b590*/  ULDC UR5, c[0x0][0xa88] ;  /* 0x0002a20000057ab9 */ /* 0x000fe20000000800 */
[----:B------:R-:W-:Y:S01]  /*b5a0*/  F2FP.BF16.F32.PACK_AB R35, R39, R38 ;  /* 0x000000262723723e */ /* 0x000fe200000010ff */
[----:B------:R-:W-:Y:S01]  /*b5b0*/  ULDC.64 UR8, c[0x0][0x208] ;  /* 0x0000820000087ab9 */ /* 0x000fe20000000a00 */
[----:B------:R-:W-:-:S02]  /*b5c0*/  LOP3.LUT R10, R10, R107, RZ, 0x3c, !PT ;  /* 0x0000006b0a0a7212 */ /* 0x000fc400078e3cff */
[C---:B------:R-:W-:Y:S01]  /*b5d0*/  IADD3 R107, P0, R164.reuse, 0xc000, RZ ;  /* 0x0000c000a46b7810 */ /* 0x040fe20007f1e0ff */
[----:B------:R1:W-:Y:S01]  /*b5e0*/  STSM.16.M88.4 [R138], R32 ;  /* 0x000000208a007844 */ /* 0x0003e20000000200 */
[C---:B------:R-:W-:Y:S02]  /*b5f0*/  IADD3 R57, P6, R164.reuse, 0x4000, RZ ;  /* 0x00004000a4397810 */ /* 0x040fe40007fde0ff */
[----:B------:R-:W-:Y:S02]  /*b600*/  IADD3 R69, P1, R164, 0x6000, RZ ;  /* 0x00006000a4457810 */ /* 0x000fe40007f3e0ff */
[----:B------:R-:W-:Y:S02]  /*b610*/  LOP3.LUT R106, R107, 0x380, RZ, 0xc0, !PT ;  /* 0x000003806b6a7812 */ /* 0x000fe400078ec0ff */
[----:B------:R-:W-:Y:S02]  /*b620*/  LOP3.LUT R56, R57, 0x380, RZ, 0xc0, !PT ;  /* 0x0000038039387812 */ /* 0x000fe400078ec0ff */
[----:B------:R-:W-:Y:S01]  /*b630*/  LOP3.LUT R68, R69, 0x380, RZ, 0xc0, !PT ;  /* 0x0000038045447812 */ /* 0x000fe200078ec0ff */
[----:B---3--:R-:W-:Y:S01]  /*b640*/  IMAD R135, R6, R135, UR12 ;  /* 0x0000000c06877e24 */ /* 0x008fe2000f8e0287 */
[----:B------:R-:W-:Y:S01]  /*b650*/  USHF.R.S32.HI UR12, URZ, 0x1f, UR14 ;  /* 0x0000001f3f0c7899 */ /* 0x000fe2000801140e */
[----:B------:R-:W-:-:S02]  /*b660*/  F2FP.BF16.F32.PACK_AB R48, R49, R48 ;  /* 0x000000303130723e */ /* 0x000fc400000010ff */
[----:B------:R-:W-:Y:S01]  /*b670*/  IMAD R47, R135, 0x80, R225 ;  /* 0x00000080872f7824 */ /* 0x000fe200078e02e1 */
[----:B------:R-:W-:Y:S02]  /*b680*/  MOV R154, R154 ;  /* 0x0000009a009a7202 */ /* 0x000fe40000000f00 */
[----:B-1----:R-:W-:Y:S01]  /*b690*/  IMAD R32, R24, UR12, RZ ;  /* 0x0000000c18207c24 */ /* 0x002fe2000f8e02ff */
[----:B------:R-:W-:Y:S01]  /*b6a0*/  F2FP.BF16.F32.PACK_AB R42, R177, R44 ;  /* 0x0000002cb12a723e */ /* 0x000fe200000010ff */
[----:B0-----:R-:W-:Y:S01]  /*b6b0*/  @P2 IMAD.HI.U32 R4, R47, R4, RZ ;  /* 0x000000042f042227 */ /* 0x001fe200078e00ff */
[----:B------:R-:W-:Y:S02]  /*b6c0*/  F2FP.BF16.F32.PACK_AB R49, R51, R50 ;  /* 0x000000323331723e */ /* 0x000fe400000010ff */
[----:B------:R-:W-:Y:S01]  /*b6d0*/  LOP3.LUT R29, R164, 0x380, RZ, 0xc0, !PT ;  /* 0x00000380a41d7812 */ /* 0x000fe200078ec0ff */
[----:B------:R-:W-:Y:S01]  /*b6e0*/  IMAD.MOV.U32 R39, RZ, RZ, R47 ;  /* 0x000000ffff277224 */ /* 0x000fe200078e002f */
[----:B--2---:R-:W-:Y:S01]  /*b6f0*/  @P2 SHF.R.U32.HI R39, RZ, R5, R4 ;  /* 0x00000005ff272219 */ /* 0x004fe20000011604 */
[----:B------:R-:W-:Y:S01]  /*b700*/  IMAD R32, R25, UR14, R32 ;  /* 0x0000000e19207c24 */ /* 0x000fe2000f8e0220 */
[----:B------:R-:W-:Y:S01]  /*b710*/  MOV R162, R162 ;  /* 0x000000a200a27202 */ /* 0x000fe20000000f00 */
[----:B------:R-:W-:Y:S01]  /*b720*/  IMAD.WIDE.U32 R24, R24, UR14, R126 ;  /* 0x0000000e18187c25 */ /* 0x000fe2000f8e007e */
[----:B------:R-:W-:Y:S01]  /*b730*/  F2FP.BF16.F32.PACK_AB R50, R199, R183 ;  /* 0x000000b7c732723e */ /* 0x000fe200000010ff */
[----:B------:R-:W-:Y:S01]  /*b740*/  STSM.16.M88.4 [R154], R40 ;  /* 0x000000289a007844 */ /* 0x000fe20000000200 */
[----:B------:R-:W-:Y:S01]  /*b750*/  F2FP.BF16.F32.PACK_AB R51, R55, R54 ;  /* 0x000000363733723e */ /* 0x000fe200000010ff */
[----:B------:R-:W-:Y:S01]  /*b760*/  IMAD.MOV R33, RZ, RZ, -R39 ;  /* 0x000000ffff217224 */ /* 0x000fe200078e0a27 */
[----:B------:R-:W-:-:S02]  /*b770*/  SHF.R.U64 R106, R106, 0x3, RZ ;  /* 0x000000036a6a7819 */ /* 0x000fc400000012ff */
[----:B------:R-:W-:Y:S01]  /*b780*/  MOV R160, R160 ;  /* 0x000000a000a07202 */ /* 0x000fe20000000f00 */
[----:B------:R-:W-:Y:S01]  /*b790*/  IMAD R33, R200, R33, R47 ;  /* 0x00000021c8217224 */ /* 0x000fe200078e022f */
[----:B------:R-:W-:Y:S01]  /*b7a0*/  F2FP.BF16.F32.PACK_AB R4, R198, R182 ;  /* 0x000000b6c604723e */ /* 0x000fe200000010ff */
[----:B------:R-:W-:Y:S01]  /*b7b0*/  STSM.16.M88.4 [R162], R48 ;  /* 0x00000030a2007844 */ /* 0x000fe20000000200 */
[----:B------:R-:W-:Y:S02]  /*b7c0*/  F2FP.BF16.F32.PACK_AB R5, R59, R58 ;  /* 0x0000003a3b05723e */ /* 0x000fe400000010ff */
[----:B------:R-:W-:Y:S02]  /*b7d0*/  F2FP.BF16.F32.PACK_AB R6, R197, R181 ;  /* 0x000000b5c506723e */ /* 0x000fe400000010ff */
[----:B------:R-:W-:Y:S02]  /*b7e0*/  F2FP.BF16.F32.PACK_AB R7, R63, R62 ;  /* 0x0000003e3f07723e */ /* 0x000fe400000010ff */
[----:B------:R-:W-:-:S02]  /*b7f0*/  SHF.R.U64 R56, R56, 0x3, RZ ;  /* 0x0000000338387819 */ /* 0x000fc400000012ff */
[----:B------:R-:W-:Y:S01]  /*b800*/  SHF.R.U64 R68, R68, 0x3, RZ ;  /* 0x0000000344447819 */ /* 0x000fe200000012ff */
[----:B------:R0:W-:Y:S01]  /*b810*/  STSM.16.M88.4 [R160], R4 ;  /* 0x00000004a0007844 */ /* 0x0001e20000000200 */
[----:B------:R-:W-:Y:S02]  /*b820*/  SHF.R.U64 R29, R29, 0x3, RZ ;  /* 0x000000031d1d7819 */ /* 0x000fe400000012ff */
[----:B------:R-:W-:Y:S01]  /*b830*/  LOP3.LUT R106, R106, R107, RZ, 0x3c, !PT ;  /* 0x0000006b6a6a7212 */ /* 0x000fe200078e3cff */
[--C-:B------:R-:W-:Y:S01]  /*b840*/  IMAD.X R107, RZ, RZ, R165.reuse, P0 ;  /* 0x000000ffff6b7224 */ /* 0x100fe200000e06a5 */
[----:B------:R-:W-:Y:S01]  /*b850*/  LOP3.LUT R56, R56, R57, RZ, 0x3c, !PT ;  /* 0x0000003938387212 */ /* 0x000fe200078e3cff */
[--C-:B------:R-:W-:Y:S01]  /*b860*/  IMAD.X R57, RZ, RZ, R165.reuse, P6 ;  /* 0x000000ffff397224 */ /* 0x100fe200030e06a5 */
[----:B------:R-:W-:Y:S01]  /*b870*/  LOP3.LUT R68, R68, R69, RZ, 0x3c, !PT ;  /* 0x0000004544447212 */ /* 0x000fe200078e3cff */
[----:B------:R-:W-:Y:S01]  /*b880*/  IMAD.X R69, RZ, RZ, R165, P1 ;  /* 0x000000ffff457224 */ /* 0x000fe200008e06a5 */
[----:B------:R-:W-:-:S02]  /*b890*/  IADD3 R123, P4, R164, 0x9000, RZ ;  /* 0x00009000a47b7810 */ /* 0x000fc40007f9e0ff */
[C---:B------:R-:W-:Y:S02]  /*b8a0*/  IADD3 R61, P6, R164.reuse, 0xb000, RZ ;  /* 0x0000b000a43d7810 */ /* 0x040fe40007fde0ff */
[----:B------:R-:W-:Y:S02]  /*b8b0*/  IADD3 R119, P1, R164, 0xd000, RZ ;  /* 0x0000d000a4777810 */ /* 0x000fe40007f3e0ff */
[----:B------:R-:W-:Y:S01]  /*b8c0*/  LOP3.LUT R28, R29, R164, RZ, 0x3c, !PT ;  /* 0x000000a41d1c7212 */ /* 0x000fe200078e3cff */
[----:B------:R-:W-:Y:S01]  /*b8d0*/  IMAD.MOV.U32 R29, RZ, RZ, R165 ;  /* 0x000000ffff1d7224 */ /* 0x000fe200078e00a5 */
[----:B0-----:R-:W-:Y:S02]  /*b8e0*/  SHF.R.S32.HI R5, RZ, 0x1f, R39 ;  /* 0x0000001fff057819 */ /* 0x001fe40000011427 */
[----:B------:R-:W-:Y:S02]  /*b8f0*/  SHF.R.S32.HI R6, RZ, 0x1f, R33 ;  /* 0x0000001fff067819 */ /* 0x000fe40000011421 */
[----:B------:R-:W-:Y:S01]  /*b900*/  IADD3 R4, P0, R39, R24, RZ ;  /* 0x0000001827047210 */ /* 0x000fe20007f1e0ff */
[----:B------:R-:W-:Y:S01]  /*b910*/  IMAD R24, R200, UR5, RZ ;  /* 0x00000005c8187c24 */ /* 0x000fe2000f8e02ff */
[----:B------:R-:W-:Y:S01]  /*b920*/  MOV R27, R8 ;  /* 0x00000008001b7202 */ /* 0x000fe20000000f00 */
[----:B------:R-:W-:Y:S01]  /*b930*/  IMAD R6, R6, UR6, RZ ;  /* 0x0000000606067c24 */ /* 0x000fe2000f8e02ff */
[----:B------:R-:W-:-:S02]  /*b940*/  MOV R164, R10 ;  /* 0x0000000a00a47202 */ /* 0x000fc40000000f00 */
[----:B------:R-:W-:Y:S02]  /*b950*/  MOV R158, R158 ;  /* 0x0000009e009e7202 */ /* 0x000fe40000000f00 */
[----:B------:R-:W-:Y:S02]  /*b960*/  F2FP.BF16.F32.PACK_AB R8, R196, R180 ;  /* 0x000000b4c408723e */ /* 0x000fe400000010ff */
[----:B------:R-:W-:Y:S02]  /*b970*/  F2FP.BF16.F32.PACK_AB R9, R67, R66 ;  /* 0x000000424309723e */ /* 0x000fe400000010ff */
[----:B------:R-:W-:Y:S02]  /*b980*/  F2FP.BF16.F32.PACK_AB R10, R195, R179 ;  /* 0x000000b3c30a723e */ /* 0x000fe400000010ff */
[----:B------:R-:W-:Y:S02]  /*b990*/  F2FP.BF16.F32.PACK_AB R11, R71, R70 ;  /* 0x00000046470b723e */ /* 0x000fe400000010ff */
[----:B------:R-:W-:-:S02]  /*b9a0*/  IADD3.X R5, R5, R25, R32, P0, !PT ;  /* 0x0000001905057210 */ /* 0x000fc400007fe420 */
[----:B------:R-:W-:Y:S01]  /*b9b0*/  LOP3.LUT R118, R119, 0x380, RZ, 0xc0, !PT ;  /* 0x0000038077767812 */ /* 0x000fe200078ec0ff */
[----:B------:R0:W-:Y:S01]  /*b9c0*/  STSM.16.M88.4 [R158], R8 ;  /* 0x000000089e007844 */ /* 0x0001e20000000200 */
[----:B------:R-:W-:Y:S01]  /*b9d0*/  F2FP.BF16.F32.PACK_AB R72, R73, R72 ;  /* 0x000000484948723e */ /* 0x000fe200000010ff */
[----:B------:R-:W-:Y:S01]  /*b9e0*/  IMAD.WIDE.U32 R4, R33, UR6, R4 ;  /* 0x0000000621047c25 */ /* 0x000fe2000f8e0004 */
[----:B------:R-:W-:Y:S02]  /*b9f0*/  SHF.R.U64 R118, R118, 0x3, RZ ;  /* 0x0000000376767819 */ /* 0x000fe400000012ff */
[----:B------:R-:W-:Y:S02]  /*ba00*/  F2FP.BF16.F32.PACK_AB R73, R75, R74 ;  /* 0x0000004a4b49723e */ /* 0x000fe400000010ff */
[----:B------:R-:W-:Y:S02]  /*ba10*/  F2FP.BF16.F32.PACK_AB R80, R81, R80 ;  /* 0x000000505150723e */ /* 0x000fe400000010ff */
[----:B------:R-:W-:-:S02]  /*ba20*/  MOV R156, R156 ;  /* 0x0000009c009c7202 */ /* 0x000fc40000000f00 */
[----:B------:R-:W-:Y:S02]  /*ba30*/  F2FP.BF16.F32.PACK_AB R74, R194, R76 ;  /* 0x0000004cc24a723e */ /* 0x000fe400000010ff */
[----:B------:R-:W-:Y:S02]  /*ba40*/  F2FP.BF16.F32.PACK_AB R75, R79, R78 ;  /* 0x0000004e4f4b723e */ /* 0x000fe400000010ff */
[----:B------:R-:W-:Y:S01]  /*ba50*/  F2FP.BF16.F32.PACK_AB R81, R83, R82 ;  /* 0x000000525351723e */ /* 0x000fe200000010ff */
[----:B0-----:R-:W-:Y:S01]  /*ba60*/  IMAD R9, R33, UR7, R6 ;  /* 0x0000000721097c24 */ /* 0x001fe2000f8e0206 */
[----:B------:R-:W-:Y:S01]  /*ba70*/  ULDC.64 UR6, c[0x0][0xb50] ;  /* 0x0002d40000067ab9 */ /* 0x000fe20000000a00 */
[----:B------:R-:W-:Y:S01]  /*ba80*/  IMAD R11, R135, 0x80, R224 ;  /* 0x00000080870b7824 */ /* 0x000fe200078e02e0 */
[----:B------:R-:W-:Y:S01]  /*ba90*/  F2FP.BF16.F32.PACK_AB R88, R89, R88 ;  /* 0x000000585958723e */ /* 0x000fe200000010ff */
[----:B------:R-:W-:Y:S01]  /*baa0*/  IMAD.IADD R5, R5, 0x1, R9 ;  /* 0x0000000105057824 */ /* 0x000fe200078e0209 */
[----:B------:R-:W-:Y:S01]  /*bab0*/  LOP3.LUT P0, RZ, R222, 0x3, RZ, 0xc0, !PT ;  /* 0x00000003deff7812 */ /* 0x000fe2000780c0ff */
[----:B------:R-:W-:Y:S01]  /*bac0*/  VIADD R7, R11, 0x8 ;  /* 0x000000080b077836 */ /* 0x000fe20000000000 */
[----:B------:R-:W-:Y:S01]  /*bad0*/  MOV R152, R152 ;  /* 0x0000009800987202 */ /* 0x000fe20000000f00 */
[----:B------:R-:W-:Y:S01]  /*bae0*/  STSM.16.M88.4 [R156], R72 ;  /* 0x000000489c007844 */ /* 0x000fe20000000200 */
[----:B------:R-:W-:-:S02]  /*baf0*/  F2FP.BF16.F32.PACK_AB R82, R193, R84 ;  /* 0x00000054c152723e */ /* 0x000fc400000010ff */
[----:B------:R-:W-:Y:S02]  /*bb00*/  F2FP.BF16.F32.PACK_AB R83, R87, R86 ;  /* 0x000000565753723e */ /* 0x000fe400000010ff */
[----:B------:R-:W-:Y:S02]  /*bb10*/  F2FP.BF16.F32.PACK_AB R89, R91, R90 ;  /* 0x0000005a5b59723e */ /* 0x000fe400000010ff */
[----:B------:R-:W-:Y:S01]  /*bb20*/  F2FP.BF16.F32.PACK_AB R96, R97, R96 ;  /* 0x000000606160723e */ /* 0x000fe200000010ff */
[----:B------:R-:W-:Y:S01]  /*bb30*/  STSM.16.M88.4 [R152], R80 ;  /* 0x0000005098007844 */ /* 0x000fe20000000200 */
[----:B------:R-:W-:Y:S02]  /*bb40*/  LEA R8, P3, R4, UR6, 0x2 ;  /* 0x0000000604087c11 */ /* 0x000fe4000f8610ff */
[----:B------:R-:W-:Y:S01]  /*bb50*/  LOP3.LUT R118, R118, R119, RZ, 0x3c, !PT ;  /* 0x0000007776767212 */ /* 0x000fe200078e3cff */
[----:B------:R-:W-:Y:S01]  /*bb60*/  IMAD.X R119, RZ, RZ, R165, P1 ;  /* 0x000000ffff777224 */ /* 0x000fe200008e06a5 */
[----:B------:R-:W-:Y:S01]  /*bb70*/  MOV R150, R150 ;  /* 0x0000009600967202 */ /* 0x000fe20000000f00 */
[----:B------:R-:W-:Y:S01]  /*bb80*/  SHFL.IDX PT, R44, R8, RZ, 0x1c1f ;  /* 0x001c1fff082c7589 */ /* 0x000fe200000e0000 */
[----:B------:R-:W-:-:S02]  /*bb90*/  F2FP.BF16.F32.PACK_AB R90, R192, R92 ;  /* 0x0000005cc05a723e */ /* 0x000fc400000010ff */
[----:B------:R-:W-:Y:S01]  /*bba0*/  F2FP.BF16.F32.PACK_AB R91, R95, R94 ;  /* 0x0000005e5f5b723e */ /* 0x000fe200000010ff */
[----:B------:R-:W-:Y:S01]  /*bbb0*/  SHFL.IDX PT, R46, R8, 0x1, 0x1c1f ;  /* 0x003c1f00082e7f89 */ /* 0x000fe200000e0000 */
[----:B------:R-:W-:Y:S02]  /*bbc0*/  F2FP.BF16.F32.PACK_AB R97, R99, R98 ;  /* 0x000000626361723e */ /* 0x000fe400000010ff */
[----:B------:R-:W-:Y:S01]  /*bbd0*/  MOV R146, R146 ;  /* 0x0000009200927202 */ /* 0x000fe20000000f00 */
[----:B------:R-:W-:Y:S01]  /*bbe0*/  STSM.16.M88.4 [R150], R88 ;  /* 0x0000005896007844 */ /* 0x000fe20000000200 */
[----:B------:R-:W-:Y:S02]  /*bbf0*/  F2FP.BF16.F32.PACK_AB R98, R191, R100 ;  /* 0x00000064bf62723e */ /* 0x000fe400000010ff */
[----:B------:R-:W-:Y:S02]  /*bc00*/  F2FP.BF16.F32.PACK_AB R99, R103, R102 ;  /* 0x000000666763723e */ /* 0x000fe400000010ff */
[----:B------:R-:W-:-:S02]  /*bc10*/  MOV R142, R142 ;  /* 0x0000008e008e7202 */ /* 0x000fc40000000f00 */
[----:B------:R-:W-:Y:S01]  /*bc20*/  F2FP.BF16.F32.PACK_AB R36, R190, R104 ;  /* 0x00000068be24723e */ /* 0x000fe200000010ff */
[----:B------:R-:W-:Y:S01]  /*bc30*/  STSM.16.M88.4 [R146], R96 ;  /* 0x0000006092007844 */ /* 0x000fe20000000200 */
[----:B------:R-:W-:Y:S02]  /*bc40*/  F2FP.BF16.F32.PACK_AB R37, R37, R45 ;  /* 0x0000002d2525723e */ /* 0x000fe400000010ff */
[----:B------:R-:W-:Y:S02]  /*bc50*/  F2FP.BF16.F32.PACK_AB R38, R189, R108 ;  /* 0x0000006cbd26723e */ /* 0x000fe400000010ff */
[----:B------:R-:W-:Y:S02]  /*bc60*/  F2FP.BF16.F32.PACK_AB R39, R77, R85 ;  /* 0x000000554d27723e */ /* 0x000fe400000010ff */
[-C--:B------:R-:W-:Y:S02]  /*bc70*/  ISETP.GE.OR P1, PT, R11, R24.reuse, P0 ;  /* 0x000000180b00720c */ /* 0x080fe40000726670 */
[----:B------:R-:W-:Y:S01]  /*bc80*/  ISETP.GE.OR P0, PT, R7, R24, P0 ;  /* 0x000000180700720c */ /* 0x000fe20000706670 */
[----:B------:R-:W-:Y:S01]  /*bc90*/  STSM.16.M88.4 [R142], R36 ;  /* 0x000000248e007844 */ /* 0x000fe20000000200 */
[----:B------:R-:W-:-:S02]  /*bca0*/  LEA.HI.X R9, R4, UR7, R5, 0x2, P3 ;  /* 0x0000000704097c11 */ /* 0x000fc400098f1405 */
[----:B------:R-:W-:Y:S02]  /*bcb0*/  F2FP.BF16.F32.PACK_AB R92, R188, R112 ;  /* 0x00000070bc5c723e */ /* 0x000fe400000010ff */
[----:B------:R-:W-:Y:S01]  /*bcc0*/  F2FP.BF16.F32.PACK_AB R93, R93, R101 ;  /* 0x000000655d5d723e */ /* 0x000fe200000010ff */
[----:B------:R-:W0:Y:S01]  /*bcd0*/  SHFL.IDX PT, R45, R9, RZ, 0x1c1f ;  /* 0x001c1fff092d7589 */ /* 0x000e2200000e0000 */
[----:B------:R-:W-:Y:S02]  /*bce0*/  F2FP.BF16.F32.PACK_AB R94, R187, R116 ;  /* 0x00000074bb5e723e */ /* 0x000fe400000010ff */
[----:B------:R-:W-:Y:S01]  /*bcf0*/  F2FP.BF16.F32.PACK_AB R95, R105, R109 ;  /* 0x0000006d695f723e */ /* 0x000fe200000010ff */
[----:B------:R-:W1:Y:S01]  /*bd00*/  SHFL.IDX PT, R47, R9, 0x1, 0x1c1f ;  /* 0x003c1f00092f7f89 */ /* 0x000e6200000e0000 */
[----:B------:R-:W-:Y:S02]  /*bd10*/  F2FP.BF16.F32.PACK_AB R4, R186, R120 ;  /* 0x00000078ba04723e */ /* 0x000fe400000010ff */
[----:B------:R-:W-:Y:S01]  /*bd20*/  F2FP.BF16.F32.PACK_AB R5, R113, R117 ;  /* 0x000000757105723e */ /* 0x000fe200000010ff */
[----:B------:R-:W-:Y:S01]  /*bd30*/  STSM.16.M88.4 [R134], R92 ;  /* 0x0000005c86007844 */ /* 0x000fe20000000200 */
[----:B------:R-:W-:-:S02]  /*bd40*/  F2FP.BF16.F32.PACK_AB R6, R185, R124 ;  /* 0x0000007cb906723e */ /* 0x000fc400000010ff */
[----:B------:R-:W-:Y:S02]  /*bd50*/  F2FP.BF16.F32.PACK_AB R7, R121, R125 ;  /* 0x0000007d7907723e */ /* 0x000fe400000010ff */
[----:B------:R-:W-:Y:S02]  /*bd60*/  F2FP.BF16.F32.PACK_AB R184, R184, R128 ;  /* 0x00000080b8b8723e */ /* 0x000fe400000010ff */
[----:B------:R-:W-:Y:S01]  /*bd70*/  F2FP.BF16.F32.PACK_AB R185, R129, R166 ;  /* 0x000000a681b9723e */ /* 0x000fe200000010ff */
[----:B------:R-:W-:Y:S01]  /*bd80*/  STSM.16.M88.4 [R164], R4 ;  /* 0x00000004a4007844 */ /* 0x000fe20000000200 */
[----:B------:R-:W-:Y:S02]  /*bd90*/  F2FP.BF16.F32.PACK_AB R186, R133, R132 ;  /* 0x0000008485ba723e */ /* 0x000fe400000010ff */
[----:B------:R-:W-:Y:S02]  /*bda0*/  F2FP.BF16.F32.PACK_AB R187, R167, R168 ;  /* 0x000000a8a7bb723e */ /* 0x000fe400000010ff */
[----:B------:R-:W-:-:S02]  /*bdb0*/  F2FP.BF16.F32.PACK_AB R169, R169, R170 ;  /* 0x000000aaa9a9723e */ /* 0x000fc400000010ff */
[----:B------:R-:W-:Y:S01]  /*bdc0*/  F2FP.BF16.F32.PACK_AB R168, R137, R136 ;  /* 0x0000008889a8723e */ /* 0x000fe200000010ff */
[----:B------:R-:W-:Y:S01]  /*bdd0*/  STSM.16.M88.4 [R27], R184 ;  /* 0x000000b81b007844 */ /* 0x000fe20000000200 */
[----:B------:R-:W-:Y:S02]  /*bde0*/  F2FP.BF16.F32.PACK_AB R170, R141, R140 ;  /* 0x0000008c8daa723e */ /* 0x000fe400000010ff */
[----:B------:R-:W-:Y:S02]  /*bdf0*/  F2FP.BF16.F32.PACK_AB R171, R171, R172 ;  /* 0x000000acabab723e */ /* 0x000fe400000010ff */
[----:B------:R-:W-:Y:S02]  /*be00*/  F2FP.BF16.F32.PACK_AB R173, R173, R174 ;  /* 0x000000aeadad723e */ /* 0x000fe400000010ff */
[----:B------:R-:W-:Y:S01]  /*be10*/  F2FP.BF16.F32.PACK_AB R172, R145, R144 ;  /* 0x0000009091ac723e */ /* 0x000fe200000010ff */
[----:B------:R-:W-:Y:S01]  /*be20*/  STSM.16.M88.4 [R26], R168 ;  /* 0x000000a81a007844 */ /* 0x000fe20000000200 */
[----:B------:R-:W-:-:S02]  /*be30*/  F2FP.BF16.F32.PACK_AB R174, R149, R148 ;  /* 0x0000009495ae723e */ /* 0x000fc400000010ff */
[----:B------:R-:W-:Y:S02]  /*be40*/  F2FP.BF16.F32.PACK_AB R175, R175, R176 ;  /* 0x000000b0afaf723e */ /* 0x000fe400000010ff */
[----:B------:R-:W-:Y:S02]  /*be50*/  LOP3.LUT R122, R123, 0x380, RZ, 0xc0, !PT ;  /* 0x000003807b7a7812 */ /* 0x000fe400078ec0ff */
[----:B------:R-:W-:Y:S01]  /*be60*/  LOP3.LUT R60, R61, 0x380, RZ, 0xc0, !PT ;  /* 0x000003803d3c7812 */ /* 0x000fe200078ec0ff */
[----:B------:R2:W-:Y:S01]  /*be70*/  STSM.16.M88.4 [R3], R172 ;  /* 0x000000ac03007844 */ /* 0x0005e20000000200 */
[----:B------:R-:W-:Y:S02]  /*be80*/  SHF.R.U64 R122, R122, 0x3, RZ ;  /* 0x000000037a7a7819 */ /* 0x000fe400000012ff */
[----:B------:R-:W-:Y:S01]  /*be90*/  SHF.R.U64 R60, R60, 0x3, RZ ;  /* 0x000000033c3c7819 */ /* 0x000fe200000012ff */
[----:B------:R-:W-:Y:S01]  /*bea0*/  BAR.SYNC.DEFER_BLOCKING 0x1, 0x100 ;  /* 0x0044000000007b1d */ /* 0x000fe20000010000 */
[----:B------:R-:W-:Y:S01]  /*beb0*/  LOP3.LUT R122, R122, R123, RZ, 0x3c, !PT ;  /* 0x0000007b7a7a7212 */ /* 0x000fe200078e3cff */
[--C-:B------:R-:W-:Y:S01]  /*bec0*/  IMAD.X R123, RZ, RZ, R165.reuse, P4 ;  /* 0x000000ffff7b7224 */ /* 0x100fe200020e06a5 */
[----:B------:R-:W-:Y:S01]  /*bed0*/  LOP3.LUT R60, R60, R61, RZ, 0x3c, !PT ;  /* 0x0000003d3c3c7212 */ /* 0x000fe200078e3cff */
[----:B------:R-:W-:-:S04]  /*bee0*/  IMAD.X R61, RZ, RZ, R165, P6 ;  /* 0x000000ffff3d7224 */ /* 0x000fc800030e06a5 */
[----:B--2---:R-:W2:Y:S01]  /*bef0*/  @P2 LDC R3, c[0x0][0xbec] ;  /* 0x0002fb00ff032b82 */ /* 0x004ea20000000800 */
[----:B0-----:R-:W-:Y:S04]  /*bf00*/  @!P1 ST.E desc[UR8][R44.64], R2 ;  /* 0x000000022c009985 */ /* 0x001fe8000c101908 */
[----:B-1----:R0:W-:Y:S04]  /*bf10*/  @!P0 ST.E desc[UR8][R46.64], R0 ;  /* 0x000000002e008985 */ /* 0x0021e8000c101908 */
[----:B------:R1:W5:Y:S04]  /*bf20*/  LD.E.128 R32, desc[UR8][R12.64] ;  /* 0x000000080c207980 */ /* 0x000368000c101d00 */
[----:B------:R3:W5:Y:S01]  /*bf30*/  LD.E.128 R36, desc[UR8][R14.64] ;  /* 0x000000080e247980 */ /* 0x000762000c101d00 */
[----:B0-----:R-:W-:-:S03]  /*bf40*/  IMAD R0, R215, 0x20, R220 ;  /* 0x00000020d7007824 */ /* 0x001fc600078e02dc */
[----:B------:R0:W5:Y:S01]  /*bf50*/  LD.E.128 R8, desc[UR8][R28.64] ;  /* 0x000000081c087980 */ /* 0x000162000c101d00 */
[----:B-1----:R-:W1:Y:S03]  /*bf60*/  @P2 LDC R13, c[0x0][0xbf0] ;  /* 0x0002fc00ff0d2b82 */ /* 0x002e660000000800 */
[----:B------:R0:W5:Y:S04]  /*bf70*/  LD.E.128 R40, desc[UR8][R30.64] ;  /* 0x000000081e287980 */ /* 0x000168000c101d00 */
[----:B------:R-:W5:Y:S01]  /*bf80*/  LD.E.128 R56, desc[UR8][R56.64] ;  /* 0x0000000838387980 */ /* 0x000f62000c101d00 */
[----:B---3--:R-:W3:Y:S03]  /*bf90*/  LDC.64 R14, c[0x0][0xae0] ;  /* 0x0002b800ff0e7b82 */ /* 0x008ee60000000a00 */
[----:B------:R-:W5:Y:S01]  /*bfa0*/  LD.E.128 R64, desc[UR8][R64.64] ;  /* 0x0000000840407980 */ /* 0x000f62000c101d00 */
[----:B------:R-:W-:-:S03]  /*bfb0*/  IMAD R12, R135, 0x80, R0 ;  /* 0x00000080870c7824 */ /* 0x000fc600078e0200 */
[----:B------:R-:W5:Y:S04]  /*bfc0*/  LD.E.128 R68, desc[UR8][R68.64] ;  /* 0x0000000844447980 */ /* 0x000f68000c101d00 */
[----:B------:R-:W5:Y:S04]  /*bfd0*/  LD.E.128 R108, desc[UR8][R110.64] ;  /* 0x000000086e6c7980 */ /* 0x000f68000c101d00 */
[----:B------:R-:W5:Y:S04]  /*bfe0*/  LD.E.128 R112, desc[UR8][R114.64] ;  /* 0x0000000872707980 */ /* 0x000f68000c101d00 */
[----:B------:R-:W5:Y:S04]  /*bff0*/  LD.E.128 R120, desc[UR8][R122.64] ;  /* 0x000000087a787980 */ /* 0x000f68000c101d00 */
[----:B------:R0:W5:Y:S04]  /*c000*/  LD.E.128 R4, desc[UR8][R20.64] ;  /* 0x0000000814047980 */ /* 0x000168000c101d00 */
[----:B------:R-:W5:Y:S04]  /*c010*/  LD.E.128 R60, desc[UR8][R60.64] ;  /* 0x000000083c3c7980 */ /* 0x000f68000c101d00 */
[----:B------:R-:W5:Y:S04]  /*c020*/  LD.E.128 R104, desc[UR8][R106.64] ;  /* 0x000000086a687980 */ /* 0x000f68000c101d00 */
[----:B------:R-:W5:Y:S04]  /*c030*/  LD.E.128 R116, desc[UR8][R118.64] ;  /* 0x0000000876747980 */ /* 0x000f68000c101d00 */
[----:B------:R-:W5:Y:S04]  /*c040*/  LD.E.128 R52, desc[UR8][R52.64] ;  /* 0x0000000834347980 */ /* 0x000f68000c101d00 */
[----:B------:R-:W5:Y:S01]  /*c050*/  LD.E.128 R128, desc[UR8][R130.64] ;  /* 0x0000000882807980 */ /* 0x000f62000c101d00 */
[----:B------:R-:W-:-:S02]  /*c060*/  ULDC.64 UR8, c[0x0][0xae8] ;  /* 0x0002ba0000087ab9 */ /* 0x000fc40000000a00 */
[----:B------:R-:W-:Y:S01]  /*c070*/  UIMAD UR5, UR11, UR8, URZ ;  /* 0x000000080b0572a4 */ /* 0x000fe2000f8e023f */
[----:B--2---:R-:W-:Y:S01]  /*c080*/  @P2 IMAD.HI.U32 R2, R12, R3, RZ ;  /* 0x000000030c022227 */ /* 0x004fe200078e00ff */
[----:B------:R-:W-:Y:S01]  /*c090*/  UIMAD.WIDE.U32 UR6, UR10, UR8, URZ ;  /* 0x000000080a0672a5 */ /* 0x000fe2000f8e003f */
[----:B------:R-:W-:Y:S01]  /*c0a0*/  R2UR UR13, R216 ;  /* 0x00000000d80d72ca */ /* 0x000fe200000e0000 */
[----:B------:R-:W-:Y:S01]  /*c0b0*/  UIMAD UR5, UR10, UR9, UR5 ;  /* 0x000000090a0572a4 */ /* 0x000fe2000f8e0205 */
[----:B------:R-:W-:Y:S01]  /*c0c0*/  IMAD.MOV.U32 R0, RZ, RZ, R12 ;  /* 0x000000ffff007224 */ /* 0x000fe200078e000c */
[----:B------:R-:W-:Y:S01]  /*c0d0*/  @!PT LDS RZ, [RZ] ;  /* 0x00000000fffff984 */ /* 0x000fe20000000800 */
[----:B------:R-:W-:Y:S01]  /*c0e0*/  @!PT LDS RZ, [RZ] ;  /* 0x00000000fffff984 */ /* 0x000fe20000000800 */
[----:B------:R-:W-:Y:S01]  /*c0f0*/  @!PT LDS RZ, [RZ] ;  /* 0x00000000fffff984 */ /* 0x000fe20000000800 */
[----:B------:R-:W-:Y:S01]  /*c100*/  @!PT LDS RZ, [RZ] ;  /* 0x00000000fffff984 */ /* 0x000fe20000000800 */
[----:B------:R2:W-:Y:S06]  /*c110*/  MEMBAR.ALL.CTA ;  /* 0x0000000000007992 */ /* 0x0005ec0000008000 */
[----:B--2---:R-:W2:Y:S01]  /*c120*/  FENCE.VIEW.ASYNC.S ;  /* 0x00000000000073c6 */ /* 0x004ea20000000000 */
[----:B------:R-:W-:Y:S01]  /*c130*/  ULDC.64 UR8, c[0x0][0xaf0] ;  /* 0x0002bc0000087ab9 */ /* 0x000fe20000000a00 */
[----:B------:R-:W-:Y:S01]  /*c140*/  UIADD3 UR7, UR7, UR5, URZ ;  /* 0x0000000507077290 */ /* 0x000fe2000fffe03f */
[----:B-1----:R-:W-:Y:S01]  /*c150*/  @P2 SHF.R.U32.HI R0, RZ, R13, R2 ;  /* 0x0000000dff002219 */ /* 0x002fe20000011602 */
[----:B------:R-:W-:-:S02]  /*c160*/  UIMAD UR5, UR12, UR8, URZ ;  /* 0x000000080c0572a4 */ /* 0x000fc4000f8e023f */
[----:B------:R-:W-:Y:S01]  /*c170*/  UIMAD.WIDE.U32 UR6, UR14, UR8, UR6 ;  /* 0x000000080e0672a5 */ /* 0x000fe2000f8e0006 */
[--C-:B------:R-:W-:Y:S01]  /*c180*/  SHF.R.S32.HI R3, RZ, 0x1f, R0.reuse ;  /* 0x0000001fff037819 */ /* 0x100fe20000011400 */
[----:B------:R-:W-:Y:S01]  /*c190*/  UIMAD UR5, UR14, UR9, UR5 ;  /* 0x000000090e0572a4 */ /* 0x000fe2000f8e0205 */
[----:B------:R-:W-:Y:S01]  /*c1a0*/  IMAD.MOV R13, RZ, RZ, -R0 ;  /* 0x000000ffff0d7224 */ /* 0x000fe200078e0a00 */
[----:B------:R-:W-:Y:S01]  /*c1b0*/  R2UR UR12, R16 ;  /* 0x00000000100c72ca */ /* 0x000fe200000e0000 */
[----:B------:R-:W-:Y:S01]  /*c1c0*/  ULDC.64 UR8, c[0x0][0xad8] ;  /* 0x0002b60000087ab9 */ /* 0x000fe20000000a00 */
[----:B------:R-:W-:Y:S01]  /*c1d0*/  UIADD3 UR7, UR7, UR5, URZ ;  /* 0x0000000507077290 */ /* 0x000fe2000fffe03f */
[-C--:B---3--:R-:W-:Y:S01]  /*c1e0*/  IMAD R3, R3, R14.reuse, RZ ;  /* 0x0000000e03037224 */ /* 0x088fe200078e02ff */
[----:B------:R-:W-:Y:S01]  /*c1f0*/  UIADD3 UR60, UR60, 0x1, URZ ;  /* 0x000000013c3c7890 */ /* 0x000fe2000fffe03f */
[----:B------:R-:W-:Y:S01]  /*c200*/  IMAD R13, R200, R13, R12 ;  /* 0x0000000dc80d7224 */ /* 0x000fe200078e020c */
[----:B------:R-:W-:Y:S01]  /*c210*/  UIADD3 UR4, UR4, 0x38820, URZ ;  /* 0x0003882004047890 */ /* 0x000fe2000fffe03f */
[C---:B------:R-:W-:Y:S01]  /*c220*/  IMAD R15, R0.reuse, R15, R3 ;  /* 0x0000000f000f7224 */ /* 0x040fe200078e0203 */
[----:B------:R-:W-:Y:S01]  /*c230*/  ULDC.64 UR10, c[0x0][0xa80] ;  /* 0x0002a000000a7ab9 */ /* 0x000fe20000000a00 */
[----:B------:R-:W-:Y:S01]  /*c240*/  IMAD.WIDE.U32 R2, R0, R14, UR6 ;  /* 0x0000000600027e25 */ /* 0x000fe2000f8e000e */
[----:B------:R-:W-:-:S03]  /*c250*/  SHF.R.S32.HI R0, RZ, 0x1f, R13 ;  /* 0x0000001fff007819 */ /* 0x000fc6000001140d */
[----:B------:R-:W-:Y:S02]  /*c260*/  IMAD.IADD R3, R3, 0x1, R15 ;  /* 0x0000000103037824 */ /* 0x000fe400078e020f */
[----:B------:R-:W-:Y:S02]  /*c270*/  IMAD R0, R0, UR8, RZ ;  /* 0x0000000800007c24 */ /* 0x000fe4000f8e02ff */
[----:B------:R-:W-:Y:S01]  /*c280*/  IMAD R135, R135, 0x80, R220 ;  /* 0x0000008087877824 */ /* 0x000fe200078e02dc */
[----:B------:R-:W-:Y:S01]  /*c290*/  ULDC UR5, c[0x0][0xc] ;  /* 0x0000030000057ab9 */ /* 0x000fe20000000800 */
[C---:B------:R-:W-:Y:S01]  /*c2a0*/  IMAD R15, R13.reuse, UR9, R0 ;  /* 0x000000090d0f7c24 */ /* 0x040fe2000f8e0200 */
[----:B------:R-:W-:Y:S01]  /*c2b0*/  UISETP.NE.AND UP0, UPT, UR60, 0x2, UPT ;  /* 0x000000023c00788c */ /* 0x000fe2000bf05270 */
[----:B------:R-:W-:Y:S01]  /*c2c0*/  IMAD.WIDE.U32 R2, R13, UR8, R2 ;  /* 0x000000080d027c25 */ /* 0x000fe2000f8e0002 */
[----:B------:R-:W-:Y:S01]  /*c2d0*/  UMOV UR6, 0x1 ;  /* 0x0000000100067882 */ /* 0x000fe20000000000 */
[----:B------:R-:W-:Y:S01]  /*c2e0*/  UIADD3 UR13, UR5, UR13, URZ ;  /* 0x0000000d050d7290 */ /* 0x000fe2000fffe03f */
[----:B------:R-:W-:Y:S01]  /*c2f0*/  ISETP.GE.AND P2, PT, R135, R24, PT ;  /* 0x000000188700720c */ /* 0x000fe20003f46270 */
[----:B------:R-:W-:Y:S01]  /*c300*/  UPRMT UR5, URZ, 0x654, UR4 ;  /* 0x000006543f057896 */ /* 0x000fe20008000004 */
[----:B------:R-:W-:Y:S01]  /*c310*/  IMAD.IADD R15, R3, 0x1, R15 ;  /* 0x00000001030f7824 */ /* 0x000fe200078e020f */
[----:B------:R-:W-:Y:S01]  /*c320*/  UPRMT UR4, UR6, 0x654, UR4 ;  /* 0x0000065406047896 */ /* 0x000fe20008000004 */
[----:B------:R-:W-:Y:S01]  /*c330*/  LEA R0, P0, R2, UR10, 0x1 ;  /* 0x0000000a02007c11 */ /* 0x000fe2000f8008ff */
[----:B------:R-:W-:Y:S01]  /*c340*/  USEL UR6, URZ, 0x1, UP0 ;  /* 0x000000013f067887 */ /* 0x000fe20008000000 */
[----:B------:R-:W-:-:S02]  /*c350*/  VIADD R13, R135, 0x20 ;  /* 0x00000020870d7836 */ /* 0x000fc40000000000 */
[----:B------:R-:W-:Y:S01]  /*c360*/  LEA.HI.X R25, R2, UR11, R15, 0x1, P0 ;  /* 0x0000000b02197c11 */ /* 0x000fe200080f0c0f */
[----:B------:R-:W-:Y:S01]  /*c370*/  ULOP3.LUT UR12, UR12, UR6, URZ, 0x3c, !UPT ;  /* 0x000000060c0c7292 */ /* 0x000fe2000f8e3c3f */
[----:B------:R-:W-:Y:S01]  /*c380*/  VIADD R3, R135, 0x40 ;  /* 0x0000004087037836 */ /* 0x000fe20000000000 */
[-C--:B------:R-:W-:Y:S01]  /*c390*/  ISETP.GE.AND P1, PT, R13, R24.reuse, PT ;  /* 0x000000180d00720c */ /* 0x080fe20003f26270 */
[----:B--2---:R-:W-:Y:S01]  /*c3a0*/  SYNCS.ARRIVE.TRANS64.RED.A1T0 RZ, [UR5], RZ ;  /* 0x000000ffffff79a7 */ /* 0x004fe20008100405 */
[----:B------:R-:W-:Y:S01]  /*c3b0*/  IMAD.U32 R216, RZ, RZ, UR13 ;  /* 0x0000000dffd87e24 */ /* 0x000fe2000f8e00ff */
[----:B------:R-:W-:Y:S01]  /*c3c0*/  USEL UR60, UR60, URZ, UP0 ;  /* 0x0000003f3c3c7287 */ /* 0x000fe20008000000 */
[----:B------:R0:W1:Y:S01]  /*c3d0*/  SHFL.IDX PT, R12, R0, RZ, 0x181f ;  /* 0x00181fff000c7589 */ /* 0x00006200000e0000 */
[----:B------:R-:W-:Y:S01]  /*c3e0*/  IMAD.U32 R16, RZ, RZ, UR12 ;  /* 0x0000000cff107e24 */ /* 0x000fe2000f8e00ff */
[----:B------:R-:W-:Y:S02]  /*c3f0*/  BSSY B0, `(.L_x_219) ;  /* 0x0000016000007945 */ /* 0x000fe40003800000 */
[----:B------:R0:W2:Y:S01]  /*c400*/  SHFL.IDX PT, R13, R25, RZ, 0x181f ;  /* 0x00181fff190d7589 */ /* 0x0000a200000e0000 */
[----:B------:R-:W-:Y:S01]  /*c410*/  SYNCS.ARRIVE.TRANS64.RED.A1T0 RZ, [UR4], RZ ;  /* 0x000000ffffff79a7 */ /* 0x000fe20008100404 */
[----:B------:R-:W-:Y:S01]  /*c420*/  ISETP.GE.AND P0, PT, R3, R24, PT ;  /* 0x000000180300720c */ /* 0x000fe20003f06270 */
[----:B------:R-:W-:-:S12]  /*c430*/  @P2 BRA `(.L_x_220) ;  /* 0x0000000000442947 */ /* 0x000fd80003800000 */
[----:B------:R-:W-:Y:S01]  /*c440*/  ULDC UR4, c[0x0][0xac8] ;  /* 0x0002b20000047ab9 */ /* 0x000fe20000000800 */
[----:B------:R-:W-:Y:S01]  /*c450*/  ULDC.64 UR6, c[0x0][0x208] ;  /* 0x0000820000067ab9 */ /* 0x000fe20000000a00 */
[----:B------:R-:W-:Y:S02]  /*c460*/  ISETP.GE.AND P4, PT, R214, UR4, PT ;  /* 0x00000004d6007c0c */ /* 0x000fe4000bf86270 */
[----:B------:R-:W-:Y:S02]  /*c470*/  ISETP.GE.AND P3, PT, R213, UR4, PT ;  /* 0x00000004d5007c0c */ /* 0x000fe4000bf66270 */
[----:B------:R-:W-:Y:S02]  /*c480*/  ISETP.GE.AND P2, PT, R212, UR4, PT ;  /* 0x00000004d4007c0c */ /* 0x000fe4000bf46270 */
[----:B------:R-:W-:-:S07]  /*c490*/  ISETP.GE.AND P5, PT, R17, UR4, PT ;  /* 0x0000000411007c0c */ /* 0x000fce000bfa6270 */
[----:B-1----:R-:W-:-:S04]  /*c4a0*/  @!P4 LEA R14, P6, R214, R12, 0x1 ;  /* 0x0000000cd60ec211 */ /* 0x002fc800078c08ff */
[----:B--2---:R-:W-:Y:S02]  /*c4b0*/  @!P4 LEA.HI.X R15, R214, R13, R231, 0x1, P6 ;  /* 0x0000000dd60fc211 */ /* 0x004fe400030f0ce7 */
[----:B0-----:R-:W-:Y:S01]  /*c4c0*/  @!P3 LEA R20, P6, R213, R12, 0x1 ;  /* 0x0000000cd514b211 */ /* 0x001fe200078c08ff */
        /* <DEDUP_REMOVED lines=8> */
.L_x_220:
[----:B------:R-:W-:Y:S05]  /*c550*/  BSYNC B0 ;  /* 0x0000000000007941 */ /* 0x000fea0003800000 */
.L_x_219:
[----:B---3-5:R3:W4:Y:S01]  /*c560*/  SHFL.IDX PT, R9, R25, 0x1, 0x181f ;  /* 0x00381f0019097f89 */ /* 0x02872200000e0000 */
        /* <DEDUP_REMOVED lines=10> */
[-C--:B-1----:R-:W-:Y:S02]  /*c610*/  @!P2 LEA R12, P5, R213, R8.reuse, 0x1 ;  /* 0x00000008d50ca211 */ /* 0x082fe400078a08ff */
[-C--:B----4-:R-:W-:Y:S02]  /*c620*/  @!P3 LEA.HI.X R11, R214, R9.reuse, R231, 0x1, P6 ;  /* 0x00000009d60bb211 */ /* 0x090fe400030f0ce7 */
[C---:B------:R-:W-:Y:S01]  /*c630*/  @!P1 LEA R14, P6, R212.reuse, R8, 0x1 ;  /* 0x00000008d40e9211 */ /* 0x040fe200078c08ff */
[----:B------:R-:W-:Y:S01]  /*c640*/  @!P4 IMAD.WIDE R2, R17, 0x2, R8 ;  /* 0x000000021102c825 */ /* 0x000fe200078e0208 */
[-C--:B--2---:R-:W-:Y:S02]  /*c650*/  @!P2 LEA.HI.X R13, R213, R9.reuse, R230, 0x1, P5 ;  /* 0x00000009d50da211 */ /* 0x084fe400028f0ce6 */
[----:B------:R-:W-:-:S02]  /*c660*/  @!P1 LEA.HI.X R15, R212, R9, R229, 0x1, P6 ;  /* 0x00000009d40f9211 */ /* 0x000fc400030f0ce5 */
[----:B------:R0:W-:Y:S04]  /*c670*/  @!P4 ST.E.128 desc[UR6][R2.64], R32 ;  /* 0x000000200200c985 */ /* 0x0001e8000c101d06 */
[----:B------:R0:W-:Y:S04]  /*c680*/  @!P3 ST.E.128 desc[UR6][R10.64], R64 ;  /* 0x000000400a00b985 */ /* 0x0001e8000c101d06 */
[----:B------:R0:W-:Y:S04]  /*c690*/  @!P2 ST.E.128 desc[UR6][R12.64], R120 ;  /* 0x000000780c00a985 */ /* 0x0001e8000c101d06 */
[----:B------:R0:W-:Y:S02]  /*c6a0*/  @!P1 ST.E.128 desc[UR6][R14.64], R116 ;  /* 0x000000740e009985 */ /* 0x0001e4000c101d06 */
.L_x_222:
[----:B------:R-:W-:Y:S05]  /*c6b0*/  BSYNC B0 ;  /* 0x0000000000007941 */ /* 0x000fea0003800000 */
.L_x_221:
[----:B----4-:R4:W1:Y:S01]  /*c6c0*/  SHFL.IDX PT, R9, R25, 0x2, 0x181f ;  /* 0x00581f0019097f89 */ /* 0x01086200000e0000 */
[----:B------:R-:W-:Y:S03]  /*c6d0*/  BSSY B0, `(.L_x_223) ;  /* 0x0000014000007945 */ /* 0x000fe60003800000 */
[----:B0-----:R4:W0:Y:S01]  /*c6e0*/  SHFL.IDX PT, R8, R0, 0x2, 0x181f ;  /* 0x00581f0000087f89 */ /* 0x00182200000e0000 */
        /* <DEDUP_REMOVED lines=8> */
[-C--:B-1----:R-:W-:Y:S02]  /*c770*/  @!P5 LEA R12, P1, R213, R8.reuse, 0x1 ;  /* 0x00000008d50cd211 */ /* 0x082fe400078208ff */
[----:B------:R-:W-:Y:S02]  /*c780*/  @!P6 LEA R14, P2, R212, R8, 0x1 ;  /* 0x00000008d40ee211 */ /* 0x000fe400078408ff */
[----:B------:R-:W-:Y:S01]  /*c790*/  @!P3 IMAD.WIDE R2, R17, 0x2, R8 ;  /* 0x000000021102b825 */ /* 0x000fe200078e0208 */
[-C--:B------:R-:W-:Y:S02]  /*c7a0*/  @!P4 LEA.HI.X R11, R214, R9.reuse, R231, 0x1, P0 ;  /* 0x00000009d60bc211 */ /* 0x080fe400000f0ce7 */
[-C--:B--2---:R-:W-:Y:S02]  /*c7b0*/  @!P5 LEA.HI.X R13, R213, R9.reuse, R230, 0x1, P1 ;  /* 0x00000009d50dd211 */ /* 0x084fe400008f0ce6 */
[----:B------:R-:W-:Y:S01]  /*c7c0*/  @!P6 LEA.HI.X R15, R212, R9, R229, 0x1, P2 ;  /* 0x00000009d40fe211 */ /* 0x000fe200010f0ce5 */
[----:B------:R0:W-:Y:S04]  /*c7d0*/  @!P3 ST.E.128 desc[UR6][R2.64], R36 ;  /* 0x000000240200b985 */ /* 0x0001e8000c101d06 */
[----:B------:R0:W-:Y:S04]  /*c7e0*/  @!P4 ST.E.128 desc[UR6][R10.64], R68 ;  /* 0x000000440a00c985 */ /* 0x0001e8000c101d06 */
[----:B------:R0:W-:Y:S04]  /*c7f0*/  @!P5 ST.E.128 desc[UR6][R12.64], R4 ;  /* 0x000000040c00d985 */ /* 0x0001e8000c101d06 */
[----:B------:R0:W-:Y:S02]  /*c800*/  @!P6 ST.E.128 desc[UR6][R14.64], R52 ;  /* 0x000000340e00e985 */ /* 0x0001e4000c101d06 */
.L_x_224:
[----:B------:R-:W-:Y:S05]  /*c810*/  BSYNC B0 ;  /* 0x0000000000007941 */ /* 0x000fea0003800000 */
.L_x_223:
        /* <DEDUP_REMOVED lines=20> */
[-C--:B-1----:R-:W-:Y:S02]  /*c960*/  @!P5 LEA.HI.X R9, R213, R5.reuse, R230, 0x1, P1 ;  /* 0x00000005d509d211 */ /* 0x082fe400008f0ce6 */
[----:B------:R-:W-:Y:S01]  /*c970*/  @!P6 LEA.HI.X R11, R212, R5, R229, 0x1, P2 ;  /* 0x00000005d40be211 */ /* 0x000fe200010f0ce5 */
[----:B------:R0:W-:Y:S04]  /*c980*/  @!P3 ST.E.128 desc[UR6][R2.64], R40 ;  /* 0x000000280200b985 */ /* 0x0001e8000c101d06 */
[----:B------:R0:W-:Y:S04]  /*c990*/  @!P4 ST.E.128 desc[UR6][R6.64], R108 ;  /* 0x0000006c0600c985 */ /* 0x0001e8000c101d06 */
[----:B------:R0:W-:Y:S04]  /*c9a0*/  @!P5 ST.E.128 desc[UR6][R8.64], R60 ;  /* 0x0000003c0800d985 */ /* 0x0001e8000c101d06 */
[----:B------:R0:W-:Y:S02]  /*c9b0*/  @!P6 ST.E.128 desc[UR6][R10.64], R128 ;  /* 0x000000800a00e985 */ /* 0x0001e4000c101d06 */
.L_x_226:
[----:B------:R-:W-:Y:S05]  /*c9c0*/  BSYNC B0 ;  /* 0x0000000000007941 */ /* 0x000fea0003800000 */
.L_x_225:
[----:B0--34-:R-:W0:Y:S01]  /*c9d0*/  LDC R0, c[0x0][0xc34] ;  /* 0x00030d00ff007b82 */ /* 0x019e220000000800 */
[----:B------:R-:W-:-:S13]  /*c9e0*/  R2UR UR4, R216 ;  /* 0x00000000d80472ca */ /* 0x000fda00000e0000 */
[----:B0-----:R-:W-:-:S13]  /*c9f0*/  ISETP.LE.AND P0, PT, R0, UR4, PT ;  /* 0x0000000400007c0c */ /* 0x001fda000bf03270 */
[----:B------:R-:W-:Y:S05]  /*ca00*/  @!P0 BRA `(.L_x_227) ;  /* 0xffffff4800408947 */ /* 0x000fea000383ffff */
[----:B------:R-:W-:Y:S05]  /*ca10*/  EXIT ;  /* 0x000000000000794d */ /* 0x000fea0003800000 */
.L_x_193:
        /* <DEDUP_REMOVED lines=10> */
[----:B------:R-:W2:Y:S01]  /*cac0*/  LDL R4, [R1+0x30] ;  /* 0x0000300001047983 */ /* 0x000ea20000100800 */
[----:B------:R-:W1:Y:S01]  /*cad0*/  S2UR UR4, SR_CgaCtaId ;  /* 0x00000000000479c3 */ /* 0x000e620000008800 */
[C---:B------:R-:W-:Y:S01]  /*cae0*/  IMAD.SHL.U32 R2, R0.reuse, 0x8, RZ ;  /* 0x0000000800027824 */ /* 0x040fe200078e00ff */
[C---:B------:R-:W-:Y:S01]  /*caf0*/  LOP3.LUT R5, R0.reuse, 0x7f, RZ, 0xc0, !PT ;  /* 0x0000007f00057812 */ /* 0x040fe200078ec0ff */
[----:B------:R-:W-:Y:S01]  /*cb00*/  UMOV UR36, 0x400 ;  /* 0x0000040000247882 */ /* 0x000fe20000000000 */
[----:B------:R-:W-:Y:S01]  /*cb10*/  LOP3.LUT P0, RZ, R0, 0x1f, RZ, 0xc0, !PT ;  /* 0x0000001f00ff7812 */ /* 0x000fe2000780c0ff */
[----:B------:R-:W-:Y:S01]  /*cb20*/  IMAD.MOV.U32 R19, RZ, RZ, RZ ;  /* 0x000000ffff137224 */ /* 0x000fe200078e00ff */
[----:B0-----:R-:W-:Y:S01]  /*cb30*/  LOP3.LUT R3, R2, 0x1f8, RZ, 0xc0, !PT ;  /* 0x000001f802037812 */ /* 0x001fe200078ec0ff */
[----:B------:R-:W-:Y:S01]  /*cb40*/  ULDC.64 UR38, c[0x0][0x198] ;  /* 0x0000660000267ab9 */ /* 0x000fe20000000a00 */
[C---:B------:R-:W-:Y:S01]  /*cb50*/  ISETP.NE.AND P1, PT, R5.reuse, RZ, PT ;  /* 0x000000ff0500720c */ /* 0x040fe20003f25270 */
[----:B------:R-:W-:Y:S01]  /*cb60*/  ULDC UR40, c[0x0][0xc] ;  /* 0x0000030000287ab9 */ /* 0x000fe20000000800 */
[----:B------:R-:W-:-:S02]  /*cb70*/  ISETP.NE.OR P0, PT, R5, RZ, !P0 ;  /* 0x000000ff0500720c */ /* 0x000fc40004705670 */
[----:B------:R-:W-:Y:S02]  /*cb80*/  LOP3.LUT R18, R18, 0xfffffffe, RZ, 0xc0, !PT ;  /* 0xfffffffe12127812 */ /* 0x000fe400078ec0ff */
[----:B------:R-:W-:-:S07]  /*cb90*/  LOP3.LUT R2, R2, 0x38, RZ, 0xc0, !PT ;  /* 0x0000003802027812 */ /* 0x000fce00078ec0ff */
[----:B------:R-:W-:Y:S01]  /*cba0*/  @P1 LOP3.LUT R18, R18, 0x1, RZ, 0xfc, !PT ;  /* 0x0000000112121812 */ /* 0x000fe200078efcff */
[----:B-1----:R-:W-:-:S03]  /*cbb0*/  ULEA UR36, UR4, UR36, 0x18 ;  /* 0x0000002404247291 */ /* 0x002fc6000f8ec03f */
[----:B------:R-:W-:-:S04]  /*cbc0*/  LOP3.LUT R18, R18, 0xfffffffd, RZ, 0xc0, !PT ;  /* 0xfffffffd12127812 */ /* 0x000fc800078ec0ff */
[----:B------:R-:W-:Y:S02]  /*cbd0*/  @P0 LOP3.LUT R18, R18, 0x2, RZ, 0xfc, !PT ;  /* 0x0000000212120812 */ /* 0x000fe400078efcff */
[----:B--2---:R-:W-:Y:S02]  /*cbe0*/  R2UR UR5, R4 ;  /* 0x00000000040572ca */ /* 0x004fe400000e0000 */
[----:B------:R-:W-:Y:S01]  /*cbf0*/  LOP3.LUT R4, R3, 0x38, R0, 0x78, !PT ;  /* 0x0000003803047812 */ /* 0x000fe200078e7800 */
[----:B------:R-:W-:Y:S02]  /*cc00*/  IMAD.SHL.U32 R3, R5, 0x8, RZ ;  /* 0x0000000805037824 */ /* 0x000fe400078e00ff */
[----:B------:R-:W-:-:S03]  /*cc10*/  IMAD.SHL.U32 R0, R0, 0x10, RZ ;  /* 0x0000001000007824 */ /* 0x000fc600078e00ff */
[----:B------:R-:W-:Y:S02]  /*cc20*/  LOP3.LUT R3, R4, 0x200, R3, 0xf8, !PT ;  /* 0x0000020004037812 */ /* 0x000fe400078ef803 */
[----:B------:R-:W-:-:S03]  /*cc30*/  SHF.R.U32.HI R4, RZ, 0x3, R5 ;  /* 0x00000003ff047819 */ /* 0x000fc60000011605 */
[----:B------:R-:W-:Y:S01]  /*cc40*/  ULOP3.LUT UR37, UR5, 0x2, URZ, 0xfc, !UPT ;  /* 0x0000000205257892 */ /* 0x000fe2000f8efc3f */
[----:B------:R-:W0:Y:S01]  /*cc50*/  S2UR UR5, SR_CTAID.X ;  /* 0x00000000000579c3 */ /* 0x000e220000002500 */
[----:B------:R-:W-:Y:S02]  /*cc60*/  LOP3.LUT R4, R4, 0x70, R0, 0xf8, !PT ;  /* 0x0000007004047812 */ /* 0x000fe400078ef800 */
[----:B------:R-:W-:Y:S02]  /*cc70*/  LEA R0, R3, UR36, 0x1 ;  /* 0x0000002403007c11 */ /* 0x000fe4000f8e08ff */
[----:B------:R-:W-:-:S03]  /*cc80*/  LOP3.LUT R4, R2, 0x40, RZ, 0xfc, !PT ;  /* 0x0000004002047812 */ /* 0x000fc600078efcff */
[----:B------:R1:W-:Y:S02]  /*cc90*/  STL [R1+0x10], R0 ;  /* 0x0000100001007387 */ /* 0x0003e40000100800 */
[----:B-1----:R-:W-:Y:S02]  /*cca0*/  IMAD.MOV.U32 R0, RZ, RZ, 0x1 ;  /* 0x00000001ff007424 */ /* 0x002fe400078e00ff */
[----:B0-----:R-:W-:-:S05]  /*ccb0*/  IMAD.U32 R3, RZ, RZ, UR5 ;  /* 0x00000005ff037e24 */ /* 0x001fca000f8e00ff */
[----:B------:R0:W-:Y:S04]  /*ccc0*/  STL [R1+0x24], R3 ;  /* 0x0000240301007387 */ /* 0x0001e80000100800 */
[----:B------:R-:W-:Y:S04]  /*ccd0*/  STL [R1+0x2c], RZ ;  /* 0x00002cff01007387 */ /* 0x000fe80000100800 */
[----:B------:R1:W-:Y:S01]  /*cce0*/  STL [R1], R0 ;  /* 0x0000000001007387 */ /* 0x0003e20000100800 */
[C---:B0-----:R-:W-:Y:S02]  /*ccf0*/  LOP3.LUT R3, R2.reuse, 0x80, RZ, 0xfc, !PT ;  /* 0x0000008002037812 */ /* 0x041fe400078efcff */
[----:B-1----:R-:W-:-:S07]  /*cd00*/  LOP3.LUT R0, R2, 0xc0, RZ, 0xfc, !PT ;  /* 0x000000c002007812 */ /* 0x002fce00078efcff */
.L_x_323:
[----:B------:R-:W2:Y:S01]  /*cd10*/  LDL R2, [R1+0x24] ;  /* 0x0000240001027983 */ /* 0x000ea20000100800 */
[----:B0-----:R-:W0:Y:S01]  /*cd20*/  LDC R0, c[0x0][0xc38] ;  /* 0x00030e00ff007b82 */ /* 0x001e220000000800 */
[----:B------:R-:W-:Y:S05]  /*cd30*/  YIELD ;  /* 0x0000000000007946 */ /* 0x000fea0003800000 */
[----:B------:R-:W-:Y:S02]  /*cd40*/  ULDC.64 UR4, c[0x0][0x418] ;  /* 0x0001060000047ab9 */ /* 0x000fe40000000a00 */
[----:B------:R-:W1:Y:S01]  /*cd50*/  LDC R16, c[0x0][0xc44] ;  /* 0x00031100ff107b82 */ /* 0x000e620000000800 */
[----:B------:R-:W-:-:S03]  /*cd60*/  UISETP.NE.U32.AND UP0, UPT, UR4, URZ, UPT ;  /* 0x0000003f0400728c */ /* 0x000fc6000bf05070 */
[----:B------:R-:W-:Y:S01]  /*cd70*/  ULDC UR4, c[0x0][0x424] ;  /* 0x0001090000047ab9 */ /* 0x000fe20000000800 */
[----:B------:R-:W-:-:S04]  /*cd80*/  UISETP.NE.AND.EX UP0, UPT, UR5, URZ, UPT, UP0 ;  /* 0x0000003f0500728c */ /* 0x000fc8000bf05300 */
[----:B------:R-:W-:Y:S01]  /*cd90*/  USEL UR4, UR4, 0x1, UP0 ;  /* 0x0000000104047887 */ /* 0x000fe20008000000 */
[----:B0-----:R-:W-:Y:S02]  /*cda0*/  ISETP.NE.AND P0, PT, R0, 0x1, PT ;  /* 0x000000010000780c */ /* 0x001fe40003f05270 */
[----:B-1----:R-:W-:-:S11]  /*cdb0*/  ISETP.NE.AND P1, PT, R16, 0x1, PT ;  /* 0x000000011000780c */ /* 0x002fd60003f25270 */
[----:B------:R-:W2:Y:S08]  /*cdc0*/  @P0 LDC R0, c[0x0][0xc3c] ;  /* 0x00030f00ff000b82 */ /* 0x000eb00000000800 */
[----:B------:R-:W0:Y:S01]  /*cdd0*/  @P0 LDC R3, c[0x0][0xc40] ;  /* 0x00031000ff030b82 */ /* 0x000e220000000800 */
[----:B--2---:R-:W-:-:S04]  /*cde0*/  @P0 IMAD.HI.U32 R0, R2, R0, RZ ;  /* 0x0000000002000227 */ /* 0x004fc800078e00ff */
[----:B------:R-:W-:Y:S01]  /*cdf0*/  IMAD.MOV.U32 R4, RZ, RZ, R2 ;  /* 0x000000ffff047224 */ /* 0x000fe200078e0002 */
[----:B0-----:R-:W-:Y:S02]  /*ce00*/  @P0 SHF.R.U32.HI R4, RZ, R3, R0 ;  /* 0x00000003ff040219 */ /* 0x001fe40000011600 */
[----:B------:R-:W0:Y:S03]  /*ce10*/  @P1 LDC.64 R2, c[0x0][0xc48] ;  /* 0x00031200ff021b82 */ /* 0x000e260000000a00 */
[----:B------:R-:W-:Y:S01]  /*ce20*/  IMAD.MOV.U32 R5, RZ, RZ, R4 ;  /* 0x000000ffff057224 */ /* 0x000fe200078e0004 */
[----:B------:R-:W-:Y:S04]  /*ce30*/  STL [R1+0x1c], R4 ;  /* 0x00001c0401007387 */ /* 0x000fe80000100800 */
[----:B------:R-:W1:Y:S01]  /*ce40*/  LDC R0, c[0x0][0x2f0] ;  /* 0x0000bc00ff007b82 */ /* 0x000e620000000800 */
[----:B0-----:R-:W-:-:S05]  /*ce50*/  @P1 IMAD.HI.U32 R2, R4, R2, RZ ;  /* 0x0000000204021227 */ /* 0x001fca00078e00ff */
[----:B------:R-:W-:Y:S01]  /*ce60*/  @P1 SHF.R.U32.HI R5, RZ, R3, R2 ;  /* 0x00000003ff051219 */ /* 0x000fe20000011602 */
[----:B-1----:R-:W-:Y:S01]  /*ce70*/  IMAD R0, R0, UR4, RZ ;  /* 0x0000000400007c24 */ /* 0x002fe2000f8e02ff */
[----:B------:R-:W-:-:S03]  /*ce80*/  UIADD3 UR4, UR36, 0x24400, URZ ;  /* 0x0002440024047890 */ /* 0x000fc6000fffe03f */
[----:B------:R-:W-:Y:S01]  /*ce90*/  STL [R1+0x14], R5 ;  /* 0x0000140501007387 */ /* 0x000fe20000100800 */
[----:B------:R-:W-:Y:S01]  /*cea0*/  IMAD.MOV R3, RZ, RZ, -R5 ;  /* 0x000000ffff037224 */ /* 0x000fe200078e0a05 */
[----:B------:R-:W-:Y:S02]  /*ceb0*/  ULOP3.LUT UP0, URZ, UR4, 0x3ff, URZ, 0xc0, !UPT ;  /* 0x000003ff043f7892 */ /* 0x000fe4000f80c03f */
[----:B------:R0:W-:Y:S01]  /*cec0*/  STL [R1+0x28], R0 ;  /* 0x0000280001007387 */ /* 0x0001e20000100800 */
[----:B------:R-:W-:-:S03]  /*ced0*/  IMAD R16, R16, R3, R4 ;  /* 0x0000000310107224 */ /* 0x000fc600078e0204 */
[----:B------:R-:W-:Y:S01]  /*cee0*/  PLOP3.LUT P0, PT, PT, PT, UP0, 0x80, 0x0 ;  /* 0x000000000000781c */ /* 0x000fe20003f0f008 */
[----:B0-----:R-:W-:-:S04]  /*cef0*/  VIADD R0, R0, 0x4f ;  /* 0x0000004f00007836 */ /* 0x001fc80000000000 */
[----:B------:R-:W-:-:S05]  /*cf00*/  IMAD.HI R0, R0, 0x66666667, RZ ;  /* 0x6666666700007827 */ /* 0x000fca00078e02ff */
[----:B------:R-:W-:-:S04]  /*cf10*/  SHF.R.U32.HI R2, RZ, 0x1f, R0 ;  /* 0x0000001fff027819 */ /* 0x000fc80000011600 */
[----:B------:R-:W-:-:S05]  /*cf20*/  LEA.HI.SX32 R0, R0, R2, 0x1b ;  /* 0x0000000200007211 */ /* 0x000fca00078fdaff */
[----:B------:R0:W-:Y:S01]  /*cf30*/  STL [R1+0x20], R0 ;  /* 0x0000200001007387 */ /* 0x0001e20000100800 */
[----:B------:R-:W-:Y:S05]  /*cf40*/  @!P0 BRA `(.L_x_229) ;  /* 0x0000000000408947 */ /* 0x000fea0003800000 */
[----:B------:R-:W-:Y:S01]  /*cf50*/  MOV R2, 0x0 ;  /* 0x0000000000027802 */ /* 0x000fe20000000f00 */
[----:B------:R-:W-:Y:S01]  /*cf60*/  ULDC.64 UR6, c[0x4][0xa8] ;  /* 0x01002a0000067ab9 */ /* 0x000fe20000000a00 */
[----:B------:R-:W-:Y:S01]  /*cf70*/  ULDC.64 UR8, c[0x4][0xb0] ;  /* 0x01002c0000087ab9 */ /* 0x000fe20000000a00 */
[----:B------:R-:W-:Y:S01]  /*cf80*/  ULDC.64 UR4, c[0x4][0x8] ;  /* 0x0100020000047ab9 */ /* 0x000fe20000000a00 */
[----:B------:R-:W-:Y:S02]  /*cf90*/  IMAD.U32 R4, RZ, RZ, UR6 ;  /* 0x00000006ff047e24 */ /* 0x000fe4000f8e00ff */
[----:B------:R-:W1:Y:S01]  /*cfa0*/  LDC.64 R2, c[0x4][R2] ;  /* 0x0100000002027b82 */ /* 0x000e620000000a00 */
[----:B------:R-:W-:Y:S02]  /*cfb0*/  IMAD.U32 R5, RZ, RZ, UR7 ;  /* 0x00000007ff057e24 */ /* 0x000fe4000f8e00ff */
[----:B------:R-:W-:Y:S02]  /*cfc0*/  IMAD.U32 R6, RZ, RZ, UR8 ;  /* 0x00000008ff067e24 */ /* 0x000fe4000f8e00ff */
[----:B------:R-:W-:-:S02]  /*cfd0*/  IMAD.U32 R7, RZ, RZ, UR9 ;  /* 0x00000009ff077e24 */ /* 0x000fc4000f8e00ff */
[----:B------:R-:W-:Y:S02]  /*cfe0*/  IMAD.U32 R10, RZ, RZ, UR4 ;  /* 0x00000004ff0a7e24 */ /* 0x000fe4000f8e00ff */
[----:B------:R-:W-:Y:S02]  /*cff0*/  IMAD.U32 R11, RZ, RZ, UR5 ;  /* 0x00000005ff0b7e24 */ /* 0x000fe4000f8e00ff */
[----:B------:R-:W-:Y:S02]  /*d000*/  IMAD.MOV.U32 R8, RZ, RZ, 0x70 ;  /* 0x00000070ff087424 */ /* 0x000fe400078e00ff */
[----:B------:R-:W-:Y:S02]  /*d010*/  IMAD.MOV.U32 R12, RZ, RZ, 0x1 ;  /* 0x00000001ff0c7424 */ /* 0x000fe400078e00ff */
[----:B------:R-:W-:-:S07]  /*d020*/  IMAD.MOV.U32 R13, RZ, RZ, RZ ;  /* 0x000000ffff0d7224 */ /* 0x000fce00078e00ff */
[----:B------:R-:W-:-:S07]  /*d030*/  LEPC R20, `(.L_x_229) ;  /* 0x000000001014794e */ /* 0x000fce0000000000 */
[----:B01----:R-:W-:Y:S05]  /*d040*/  CALL.ABS.NOINC R2 ;  /* 0x0000000002007343 */ /* 0x003fea0003c00000 */
.L_x_229:
        /* <DEDUP_REMOVED lines=8> */
[----:B------:R1:W2:Y:S01]  /*d0d0*/  LDC.64 R2, c[0x4][R17] ;  /* 0x0100000011027b82 */ /* 0x0002a20000000a00 */
[----:B------:R-:W-:Y:S02]  /*d0e0*/  IMAD.U32 R4, RZ, RZ, UR6 ;  /* 0x00000006ff047e24 */ /* 0x000fe4000f8e00ff */
[----:B------:R-:W-:Y:S02]  /*d0f0*/  IMAD.U32 R5, RZ, RZ, UR7 ;  /* 0x00000007ff057e24 */ /* 0x000fe4000f8e00ff */
[----:B------:R-:W-:Y:S02]  /*d100*/  IMAD.U32 R6, RZ, RZ, UR8 ;  /* 0x00000008ff067e24 */ /* 0x000fe4000f8e00ff */
[----:B------:R-:W-:-:S02]  /*d110*/  IMAD.U32 R7, RZ, RZ, UR9 ;  /* 0x00000009ff077e24 */ /* 0x000fc4000f8e00ff */
[----:B------:R-:W-:Y:S02]  /*d120*/  IMAD.U32 R10, RZ, RZ, UR4 ;  /* 0x00000004ff0a7e24 */ /* 0x000fe4000f8e00ff */
[----:B------:R-:W-:Y:S02]  /*d130*/  IMAD.U32 R11, RZ, RZ, UR5 ;  /* 0x00000005ff0b7e24 */ /* 0x000fe4000f8e00ff */
[----:B------:R-:W-:Y:S02]  /*d140*/  IMAD.MOV.U32 R8, RZ, RZ, 0x70 ;  /* 0x00000070ff087424 */ /* 0x000fe400078e00ff */
[----:B------:R-:W-:Y:S02]  /*d150*/  IMAD.MOV.U32 R12, RZ, RZ, 0x1 ;  /* 0x00000001ff0c7424 */ /* 0x000fe400078e00ff */
[----:B-1----:R-:W-:-:S07]  /*d160*/  IMAD.MOV.U32 R13, RZ, RZ, RZ ;  /* 0x000000ffff0d7224 */ /* 0x002fce00078e00ff */
[----:B------:R-:W-:-:S07]  /*d170*/  LEPC R20, `(.L_x_231) ;  /* 0x000000001014794e */ /* 0x000fce0000000000 */
[----:B0-2---:R-:W-:Y:S05]  /*d180*/  CALL.ABS.NOINC R2 ;  /* 0x0000000002007343 */ /* 0x005fea0003c00000 */
.L_x_231:
[----:B------:R0:W1:Y:S01]  /*d190*/  LDC.64 R2, c[0x4][R17] ;  /* 0x0100000011027b82 */ /* 0x0000620000000a00 */
[----:B------:R-:W-:Y:S01]  /*d1a0*/  ULDC.64 UR6, c[0x4][0xa8] ;  /* 0x01002a0000067ab9 */ /* 0x000fe20000000a00 */
[----:B------:R-:W-:Y:S01]  /*d1b0*/  ULDC.64 UR8, c[0x4][0xb0] ;  /* 0x01002c0000087ab9 */ /* 0x000fe20000000a00 */
[----:B------:R-:W-:Y:S01]  /*d1c0*/  ULDC.64 UR4, c[0x4][0x18] ;  /* 0x0100060000047ab9 */ /* 0x000fe20000000a00 */
        /* <DEDUP_REMOVED lines=8> */
[----:B0-----:R-:W-:-:S07]  /*d250*/  IMAD.MOV.U32 R13, RZ, RZ, RZ ;  /* 0x000000ffff0d7224 */ /* 0x001fce00078e00ff */
[----:B------:R-:W-:-:S07]  /*d260*/  LEPC R20, `(.L_x_230) ;  /* 0x000000001014794e */ /* 0x000fce0000000000 */
[----:B-1----:R-:W-:Y:S05]  /*d270*/  CALL.ABS.NOINC R2 ;  /* 0x0000000002007343 */ /* 0x002fea0003c00000 */
.L_x_230:
[----:B------:R-:W2:Y:S01]  /*d280*/  LDL R2, [R1+0x20] ;  /* 0x0000200001027983 */ /* 0x000ea20000100800 */
[----:B------:R-:W-:-:S03]  /*d290*/  ULDC.64 UR4, c[0x0][0x9f8] ;  /* 0x00027e0000047ab9 */ /* 0x000fc60000000a00 */
[----:B0-----:R-:W3:Y:S01]  /*d2a0*/  LDL R0, [R1+0x14] ;  /* 0x0000140001007983 */ /* 0x001ee20000100800 */
[----:B------:R-:W-:Y:S01]  /*d2b0*/  ISETP.NE.U32.AND P0, PT, RZ, UR4, PT ;  /* 0x00000004ff007c0c */ /* 0x000fe2000bf05070 */
[----:B------:R-:W-:-:S03]  /*d2c0*/  ULDC.64 UR6, c[0x0][0x208] ;  /* 0x0000820000067ab9 */ /* 0x000fc60000000a00 */
[----:B------:R-:W-:Y:S01]  /*d2d0*/  ISETP.NE.AND.EX P0, PT, RZ, UR5, PT, P0 ;  /* 0x00000005ff007c0c */ /* 0x000fe2000bf05300 */
[----:B--2---:R-:W-:-:S12]  /*d2e0*/  IMAD.MOV.U32 R17, RZ, RZ, R2 ;  /* 0x000000ffff117224 */ /* 0x004fd800078e0002 */
[----:B------:R-:W3:Y:S02]  /*d2f0*/  @P0 LDC.64 R2, c[0x0][0x9f8] ;  /* 0x00027e00ff020b82 */ /* 0x000ee40000000a00 */
[----:B---3--:R-:W-:-:S05]  /*d300*/  @P0 IMAD.WIDE R2, R0, 0x4, R2 ;  /* 0x0000000400020825 */ /* 0x008fca00078e0202 */
[----:B------:R0:W2:Y:S01]  /*d310*/  @P0 LDG.E R0, desc[UR6][R2.64] ;  /* 0x0000000602000981 */ /* 0x0000a2000c1e1900 */
[----:B------:R-:W-:Y:S01]  /*d320*/  VIADD R9, R17, 0xffffffff ;  /* 0xffffffff11097836 */ /* 0x000fe20000000000 */
[----:B------:R-:W-:Y:S01]  /*d330*/  UMOV UR4, 0xffffffff ;  /* 0xffffffff00047882 */ /* 0x000fe20000000000 */
[----:B------:R-:W-:-:S03]  /*d340*/  LOP3.LUT R18, R18, 0xfffffffb, RZ, 0xc0, !PT ;  /* 0xfffffffb12127812 */ /* 0x000fc600078ec0ff */
[----:B------:R1:W-:Y:S01]  /*d350*/  STL [R1+0x18], R9 ;  /* 0x0000180901007387 */ /* 0x0003e20000100800 */
[----:B0-----:R-:W0:Y:S02]  /*d360*/  LDC.64 R2, c[0x0][0x418] ;  /* 0x00010600ff027b82 */ /* 0x001e240000000a00 */
[----:B0-----:R-:W-:-:S04]  /*d370*/  ISETP.NE.U32.AND P0, PT, R2, RZ, PT ;  /* 0x000000ff0200720c */ /* 0x001fc80003f05070 */
[----:B------:R-:W-:-:S13]  /*d380*/  ISETP.NE.AND.EX P1, PT, R3, RZ, PT, P0 ;  /* 0x000000ff0300720c */ /* 0x000fda0003f25300 */
[----:B------:R-:W-:Y:S02]  /*d390*/  @P1 LOP3.LUT R18, R18, 0x4, RZ, 0xfc, !PT ;  /* 0x0000000412121812 */ /* 0x000fe400078efcff */
[----:B--2---:R-:W-:Y:S01]  /*d3a0*/  SHF.R.S32.HI R8, RZ, 0x1f, R0 ;  /* 0x0000001fff087819 */ /* 0x004fe20000011400 */
[----:B------:R1:W-:Y:S01]  /*d3b0*/  STL [R1+0x8], R0 ;  /* 0x0000080001007387 */ /* 0x0003e20000100800 */
[----:B------:R-:W-:-:S03]  /*d3c0*/  SEL R17, R0, RZ, !P1 ;  /* 0x000000ff00117207 */ /* 0x000fc60004800000 */
[----:B------:R1:W-:Y:S01]  /*d3d0*/  STL [R1+0xc], R8 ;  /* 0x00000c0801007387 */ /* 0x0003e20000100800 */
[----:B------:R-:W-:Y:S05]  /*d3e0*/  BRA.DIV UR4, `(.L_x_232) ;  /* 0x0000004e04707947 */ /* 0x000fea000b800000 */
[----:B------:R-:W0:Y:S02]  /*d3f0*/  S2R R4, SR_TID.X ;  /* 0x0000000000047919 */ /* 0x000e240000002100 */
[----:B0-----:R-:W-:-:S04]  /*d400*/  SHF.R.U32.HI R4, RZ, 0x5, R4 ;  /* 0x00000005ff047819 */ /* 0x001fc80000011604 */
[----:B------:R-:W-:-:S05]  /*d410*/  LOP3.LUT R4, R4, 0x3, RZ, 0xc0, !PT ;  /* 0x0000000304047812 */ /* 0x000fca00078ec0ff */
[----:B------:R0:W2:Y:S02]  /*d420*/  SHFL.IDX PT, R14, R4, RZ, 0x1f ;  /* 0x00001fff040e7589 */ /* 0x0000a400000e0000 */
.L_x_339:
[----:B--2---:R-:W-:Y:S02]  /*d430*/  ISETP.NE.AND P0, PT, R14, RZ, PT ;  /* 0x000000ff0e00720c */ /* 0x004fe40003f05270 */
[----:B------:R-:W-:Y:S02]  /*d440*/  PLOP3.LUT P2, PT, PT, PT, PT, 0x8, 0x0 ;  /* 0x000000000000781c */ /* 0x000fe40003f4e170 */
[----:B------:R-:W-:-:S11]  /*d450*/  LOP3.LUT R18, R18, 0xfffffff7, RZ, 0xc0, !PT ;  /* 0xfffffff712127812 */ /* 0x000fd600078ec0ff */
[----:B------:R-:W-:Y:S01]  /*d460*/  @P2 LOP3.LUT R18, R18, 0x8, RZ, 0xfc, !PT ;  /* 0x0000000812122812 */ /* 0x000fe200078efcff */
[----:B------:R-:W-:Y:S06]  /*d470*/  @P0 BRA `(.L_x_233) ;  /* 0x0000000400600947 */ /* 0x000fec0003800000 */
[----:B------:R-:W-:-:S03]  /*d480*/  UMOV UR4, 0xffffffff ;  /* 0xffffffff00047882 */ /* 0x000fc60000000000 */
[----:B------:R-:W-:Y:S05]  /*d490*/  BRA.DIV UR4, `(.L_x_234) ;  /* 0x0000004e04787947 */ /* 0x000fea000b800000 */
[----:B------:R-:W-:-:S13]  /*d4a0*/  ELECT P6, URZ, PT ;  /* 0x00000000003f782f */ /* 0x000fda00038c0000 */
.L_x_342:
[----:B------:R-:W-:Y:S05]  /*d4b0*/  @!P6 BRA `(.L_x_233) ;  /* 0x000000040050e947 */ /* 0x000fea0003800000 */
[----:B------:R2:W-:Y:S01]  /*d4c0*/  STL [R1+0x4], R9 ;  /* 0x0000040901007387 */ /* 0x0005e20000100800 */
[----:B------:R-:W-:Y:S05]  /*d4d0*/  @!P1 BRA `(.L_x_235) ;  /* 0x00000000004c9947 */ /* 0x000fea0003800000 */
[----:B------:R-:W3:Y:S01]  /*d4e0*/  LDC R7, c[0x0][0x43c] ;  /* 0x00010f00ff077b82 */ /* 0x000ee20000000800 */
[----:B------:R-:W-:Y:S01]  /*d4f0*/  ULDC.64 UR4, c[0x0][0x428] ;  /* 0x00010a0000047ab9 */ /* 0x000fe20000000a00 */
[----:B------:R-:W-:Y:S01]  /*d500*/  ULDC.64 UR6, c[0x0][0x208] ;  /* 0x0000820000067ab9 */ /* 0x000fe20000000a00 */
[----:B---3--:R-:W-:-:S13]  /*d510*/  ISETP.NE.AND P0, PT, R7, 0x1, PT ;  /* 0x000000010700780c */ /* 0x008fda0003f05270 */
[----:B0-----:R-:W0:Y:S02]  /*d520*/  @P0 LDC.64 R4, c[0x0][0x440] ;  /* 0x00011000ff040b82 */ /* 0x001e240000000a00 */
[----:B0-----:R-:W-:-:S04]  /*d530*/  @P0 IMAD.HI.U32 R6, R9, R4, RZ ;  /* 0x0000000409060227 */ /* 0x001fc800078e00ff */
[----:B------:R-:W-:Y:S01]  /*d540*/  IMAD.MOV.U32 R4, RZ, RZ, R9 ;  /* 0x000000ffff047224 */ /* 0x000fe200078e0009 */
[----:B------:R-:W-:-:S05]  /*d550*/  @P0 SHF.R.U32.HI R4, RZ, R5, R6 ;  /* 0x00000005ff040219 */ /* 0x000fca0000011606 */
[----:B------:R-:W-:-:S04]  /*d560*/  IMAD.MOV R5, RZ, RZ, -R4 ;  /* 0x000000ffff057224 */ /* 0x000fc800078e0a04 */
[----:B------:R-:W-:Y:S01]  /*d570*/  IMAD R6, R7, R5, R9 ;  /* 0x0000000507067224 */ /* 0x000fe200078e0209 */
[----:B------:R-:W-:-:S04]  /*d580*/  SHF.R.S32.HI R5, RZ, 0x1f, R4 ;  /* 0x0000001fff057819 */ /* 0x000fc80000011404 */
[----:B------:R0:W-:Y:S01]  /*d590*/  STL [R1+0x4], R6 ;  /* 0x0000040601007387 */ /* 0x0001e20000100800 */
[----:B------:R-:W-:-:S03]  /*d5a0*/  IMAD.WIDE.U32 R4, R0, UR4, R4 ;  /* 0x0000000400047c25 */ /* 0x000fc6000f8e0004 */
[----:B------:R-:W-:Y:S01]  /*d5b0*/  LEA R2, P0, R4, R2, 0x2 ;  /* 0x0000000204027211 */ /* 0x000fe200078010ff */
[----:B0-----:R-:W-:-:S04]  /*d5c0*/  IMAD R6, R8, UR4, RZ ;  /* 0x0000000408067c24 */ /* 0x001fc8000f8e02ff */
[----:B-1----:R-:W-:-:S04]  /*d5d0*/  IMAD R0, R0, UR5, R6 ;  /* 0x0000000500007c24 */ /* 0x002fc8000f8e0206 */
[----:B------:R-:W-:-:S05]  /*d5e0*/  IMAD.IADD R0, R5, 0x1, R0 ;  /* 0x0000000105007824 */ /* 0x000fca00078e0200 */
[----:B------:R-:W-:-:S05]  /*d5f0*/  LEA.HI.X R3, R4, R3, R0, 0x2, P0 ;  /* 0x0000000304037211 */ /* 0x000fca00000f1400 */
[----:B------:R3:W5:Y:S02]  /*d600*/  LDG.E R0, desc[UR6][R2.64] ;  /* 0x0000000602007981 */ /* 0x000764000c1e1900 */
.L_x_235:
[----:B---3--:R-:W3:Y:S01]  /*d610*/  LDL R3, [R1] ;  /* 0x0000000001037983 */ /* 0x008ee20000100800 */
[----:B------:R-:W-:Y:S02]  /*d620*/  LEA R2, R19, UR36, 0x3 ;  /* 0x0000002413027c11 */ /* 0x000fe4000f8e18ff */
[----:B---3--:R-:W-:-:S04]  /*d630*/  SHF.L.U32 R3, R3, 0x1f, RZ ;  /* 0x0000001f03037819 */ /* 0x008fc800000006ff */
[----:B------:R-:W3:Y:S02]  /*d640*/  SYNCS.PHASECHK.TRANS64.TRYWAIT P0, [R2+URZ+0x38840], R3 ;  /* 0x03884003020075a7 */ /* 0x000ee4000800017f */
[----:B---3--:R-:W-:Y:S05]  /*d650*/  @!P0 BRA `(.L_x_236) ;  /* 0x0000004c00288947 */ /* 0x008fea0003800000 */
.L_x_343:
[----:B0-----:R-:W0:Y:S01]  /*d660*/  S2R R4, SR_TID.X ;  /* 0x0000000000047919 */ /* 0x001e220000002100 */
[----:B------:R-:W-:-:S04]  /*d670*/  UPRMT UR4, UR37, 0x9910, URZ ;  /* 0x0000991025047896 */ /* 0x000fc8000800003f */
[----:B------:R-:W-:Y:S01]  /*d680*/  UISETP.NE.AND UP0, UPT, UR4, 0x2, UPT ;  /* 0x000000020400788c */ /* 0x000fe2000bf05270 */
[----:B0-----:R-:W-:-:S04]  /*d690*/  LOP3.LUT R4, R4, 0x7f, RZ, 0xc0, !PT ;  /* 0x0000007f04047812 */ /* 0x001fc800078ec0ff */
[----:B------:R-:W-:-:S13]  /*d6a0*/  ISETP.NE.AND P0, PT, R4, RZ, PT ;  /* 0x000000ff0400720c */ /* 0x000fda0003f05270 */
[----:B---3--:R-:W-:-:S04]  /*d6b0*/  @!P0 IMAD.MOV.U32 R3, RZ, RZ, 0xa000 ;  /* 0x0000a000ff038424 */ /* 0x008fc800078e00ff */
[----:B------:R0:W-:Y:S01]  /*d6c0*/  @!P0 SYNCS.ARRIVE.TRANS64 RZ, [R2+URZ+0x38830], R3 ;  /* 0x0388300302ff89a7 */ /* 0x0001e2000800003f */
[----:B------:R-:W-:-:S13]  /*d6d0*/  PLOP3.LUT P0, PT, PT, PT, UP0, 0x80, 0x0 ;  /* 0x000000000000781c */ /* 0x000fda0003f0f008 */
[----:B0-----:R-:W-:Y:S05]  /*d6e0*/  @P0 BRA `(.L_x_237) ;  /* 0x0000000000040947 */ /* 0x001fea0003800000 */
[----:B------:R-:W-:Y:S01]  /*d6f0*/  BPT.TRAP 0x1 ;  /* 0x000000040000795c */ /* 0x000fe20000300000 */
.L_x_237:
[----:B------:R-:W-:-:S13]  /*d700*/  LOP3.LUT P0, RZ, R18, 0x2, RZ, 0xc0, !PT ;  /* 0x0000000212ff7812 */ /* 0x000fda000780c0ff */
[----:B------:R-:W-:Y:S05]  /*d710*/  @P0 BRA `(.L_x_238) ;  /* 0x0000000000040947 */ /* 0x000fea0003800000 */
[----:B------:R-:W-:Y:S01]  /*d720*/  BPT.TRAP 0x1 ;  /* 0x000000040000795c */ /* 0x000fe20000300000 */
.L_x_238:
[----:B------:R-:W3:Y:S01]  /*d730*/  LDL R4, [R1+0x4] ;  /* 0x0000040001047983 */ /* 0x000ee20000100800 */
[----:B------:R-:W-:Y:S01]  /*d740*/  R2UR UR9, R2 ;  /* 0x00000000020972ca */ /* 0x000fe200000e0000 */
[----:B------:R-:W-:Y:S01]  /*d750*/  UIADD3 UR4, UP0, UR38, 0x370, URZ ;  /* 0x0000037026047890 */ /* 0x000fe2000ff1e03f */
[----:B------:R-:W-:Y:S01]  /*d760*/  R2UR UR12, R16 ;  /* 0x00000000100c72ca */ /* 0x000fe200000e0000 */
[----:B------:R-:W0:Y:S01]  /*d770*/  S2R R5, SR_CgaCtaId ;  /* 0x0000000000057919 */ /* 0x000e220000008800 */
[----:B-----5:R-:W-:Y:S01]  /*d780*/  R2UR UR13, R0 ;  /* 0x00000000000d72ca */ /* 0x020fe200000e0000 */
[----:B------:R-:W-:Y:S01]  /*d790*/  UMOV UR10, URZ ;  /* 0x0000003f000a7c82 */ /* 0x000fe20008000000 */
[----:B------:R-:W-:Y:S01]  /*d7a0*/  UMOV UR19, 0x30000 ;  /* 0x0003000000137882 */ /* 0x000fe20000000000 */
[----:B------:R-:W4:Y:S01]  /*d7b0*/  S2R R3, SR_CgaCtaId ;  /* 0x0000000000037919 */ /* 0x000f220000008800 */
[----:B------:R-:W-:Y:S01]  /*d7c0*/  UMOV UR6, 0x0 ;  /* 0x0000000000067882 */ /* 0x000fe20000000000 */
[----:B------:R-:W-:Y:S01]  /*d7d0*/  UMOV UR7, 0x14f00000 ;  /* 0x14f0000000077882 */ /* 0x000fe20000000000 */
[----:B------:R-:W-:Y:S01]  /*d7e0*/  UMOV UR16, 0x40 ;  /* 0x0000004000107882 */ /* 0x000fe20000000000 */
[----:B------:R-:W-:Y:S01]  /*d7f0*/  PLOP3.LUT P0, PT, PT, PT, PT, 0x80, 0x0 ;  /* 0x000000000000781c */ /* 0x000fe20003f0f070 */
[----:B------:R-:W-:Y:S01]  /*d800*/  IMAD.MOV.U32 R17, RZ, RZ, R0 ;  /* 0x000000ffff117224 */ /* 0x000fe200078e0000 */
[----:B------:R-:W-:Y:S01]  /*d810*/  UIADD3 UR9, UR9, 0x38830, URZ ;  /* 0x0003883009097890 */ /* 0x000fe2000fffe03f */
[----:B------:R-:W-:-:S10]  /*d820*/  LOP3.LUT R18, R18, 0xfffffff7, RZ, 0xc0, !PT ;  /* 0xfffffff712127812 */ /* 0x000fd400078ec0ff */
[----:B------:R-:W-:Y:S02]  /*d830*/  @P0 LOP3.LUT R18, R18, 0x8, RZ, 0xfc, !PT ;  /* 0x0000000812120812 */ /* 0x000fe400078efcff */
[----:B0-----:R-:W-:Y:S02]  /*d840*/  LOP3.LUT R5, R5, 0x1, RZ, 0xc0, !PT ;  /* 0x0000000105057812 */ /* 0x001fe400078ec0ff */
[----:B----4-:R-:W-:-:S03]  /*d850*/  LOP3.LUT R3, R3, 0x1, RZ, 0xc0, !PT ;  /* 0x0000000103037812 */ /* 0x010fc600078ec0ff */
[----:B------:R-:W-:-:S04]  /*d860*/  IMAD R5, R5, 0xa00, RZ ;  /* 0x00000a0005057824 */ /* 0x000fc800078e02ff */
[----:B------:R-:W-:Y:S02]  /*d870*/  IMAD R2, R19, 0x5000, R5 ;  /* 0x0000500013027824 */ /* 0x000fe400078e0205 */
[----:B------:R-:W-:-:S03]  /*d880*/  IMAD R3, R3, 0x28, RZ ;  /* 0x0000002803037824 */ /* 0x000fc600078e02ff */
[----:B------:R-:W-:Y:S02]  /*d890*/  R2UR UR5, R2 ;  /* 0x00000000020572ca */ /* 0x000fe400000e0000 */
[----:B------:R-:W-:-:S11]  /*d8a0*/  R2UR UR8, R3 ;  /* 0x00000000030872ca */ /* 0x000fd600000e0000 */
[----:B------:R-:W-:Y:S02]  /*d8b0*/  ULEA UR14, UR5, UR36, 0x1 ;  /* 0x00000024050e7291 */ /* 0x000fe4000f8e083f */
[----:B------:R-:W-:Y:S02]  /*d8c0*/  UIADD3.X UR5, URZ, UR39, URZ, UP0, !UPT ;  /* 0x000000273f057290 */ /* 0x000fe400087fe43f */
[----:B------:R-:W-:Y:S02]  /*d8d0*/  UIADD3 UR15, UR14, 0x26c00, URZ ;  /* 0x00026c000e0f7890 */ /* 0x000fe4000fffe03f */
[----:B------:R-:W-:Y:S02]  /*d8e0*/  UIADD3 UR17, UR14, 0x29400, URZ ;  /* 0x000294000e117890 */ /* 0x000fe4000fffe03f */
[----:B------:R-:W-:Y:S01]  /*d8f0*/  UIADD3 UR18, UR14, 0x2bc00, URZ ;  /* 0x0002bc000e127890 */ /* 0x000fe2000fffe03f */
[----:B---3--:R-:W-:-:S13]  /*d900*/  R2UR UR11, R4 ;  /* 0x00000000040b72ca */ /* 0x008fda00000e0000 */
[----:B------:R-:W-:Y:S02]  /*d910*/  UIMAD UR11, UR11, 0x50, UR8 ;  /* 0x000000500b0b78a4 */ /* 0x000fe4000f8e0208 */
[----:B------:R-:W-:-:S03]  /*d920*/  UIADD3 UR8, UR14, 0x24400, URZ ;  /* 0x000244000e087890 */ /* 0x000fc6000fffe03f */
[----:B------:R-:W-:-:S06]  /*d930*/  UMOV UR14, 0x80 ;  /* 0x00000080000e7882 */ /* 0x000fcc0000000000 */
[----:B------:R0:W-:Y:S02]  /*d940*/  UTMALDG.4D.MULTICAST [UR8], [UR4], UR19, desc[UR6] ;  /* 0x00000608040073b4 */ /* 0x0001e40008019813 */
[----:B0-----:R-:W-:Y:S01]  /*d950*/  UMOV UR8, UR15 ;  /* 0x0000000f00087c82 */ /* 0x001fe20008000000 */
[----:B------:R-:W-:Y:S02]  /*d960*/  UMOV UR10, UR16 ;  /* 0x00000010000a7c82 */ /* 0x000fe40008000000 */
[----:B------:R0:W-:Y:S02]  /*d970*/  UTMALDG.4D.MULTICAST [UR8], [UR4], UR19, desc[UR6] ;  /* 0x00000608040073b4 */ /* 0x0001e40008019813 */
[----:B0-----:R-:W-:Y:S01]  /*d980*/  UMOV UR8, UR17 ;  /* 0x0000001100087c82 */ /* 0x001fe20008000000 */
[----:B------:R-:W-:Y:S01]  /*d990*/  UMOV UR10, UR14 ;  /* 0x0000000e000a7c82 */ /* 0x000fe20008000000 */
[----:B------:R-:W-:Y:S01]  /*d9a0*/  UMOV UR14, 0xc0 ;  /* 0x000000c0000e7882 */ /* 0x000fe20000000000 */
[----:B------:R0:W-:Y:S02]  /*d9b0*/  UTMALDG.4D.MULTICAST [UR8], [UR4], UR19, desc[UR6] ;  /* 0x00000608040073b4 */ /* 0x0001e40008019813 */
[----:B0-----:R-:W-:Y:S01]  /*d9c0*/  UMOV UR8, UR18 ;  /* 0x0000001200087c82 */ /* 0x001fe20008000000 */
[----:B------:R-:W-:-:S02]  /*d9d0*/  UMOV UR10, UR14 ;  /* 0x0000000e000a7c82 */ /* 0x000fc40008000000 */
[----:B------:R3:W-:Y:S02]  /*d9e0*/  UTMALDG.4D.MULTICAST [UR8], [UR4], UR19, desc[UR6] ;  /* 0x00000608040073b4 */ /* 0x0007e40008019813 */
[----:B---3--:R-:W-:Y:S01]  /*d9f0*/  NOP ;  /* 0x0000000000007918 */ /* 0x008fe20000000000 */
.L_x_233:
        /* <DEDUP_REMOVED lines=10> */
[----:B0-----:R-:W-:Y:S02]  /*daa0*/  IMAD.U32 R4, RZ, RZ, UR6 ;  /* 0x00000006ff047e24 */ /* 0x001fe4000f8e00ff */
[----:B------:R-:W0:Y:S01]  /*dab0*/  LDC.64 R2, c[0x4][R2] ;  /* 0x0100000002027b82 */ /* 0x000e220000000a00 */
[----:B------:R-:W-:Y:S02]  /*dac0*/  IMAD.U32 R5, RZ, RZ, UR7 ;  /* 0x00000007ff057e24 */ /* 0x000fe4000f8e00ff */
[----:B------:R-:W-:Y:S02]  /*dad0*/  IMAD.U32 R6, RZ, RZ, UR8 ;  /* 0x00000008ff067e24 */ /* 0x000fe4000f8e00ff */
[----:B------:R-:W-:-:S02]  /*dae0*/  IMAD.U32 R7, RZ, RZ, UR9 ;  /* 0x00000009ff077e24 */ /* 0x000fc4000f8e00ff */
[----:B------:R-:W-:Y:S02]  /*daf0*/  IMAD.U32 R10, RZ, RZ, UR4 ;  /* 0x00000004ff0a7e24 */ /* 0x000fe4000f8e00ff */
[----:B------:R-:W-:Y:S02]  /*db00*/  IMAD.U32 R11, RZ, RZ, UR5 ;  /* 0x00000005ff0b7e24 */ /* 0x000fe4000f8e00ff */
[----:B-1----:R-:W-:Y:S02]  /*db10*/  IMAD.MOV.U32 R8, RZ, RZ, 0x70 ;  /* 0x00000070ff087424 */ /* 0x002fe400078e00ff */
[----:B------:R-:W-:Y:S02]  /*db20*/  IMAD.MOV.U32 R12, RZ, RZ, 0x1 ;  /* 0x00000001ff0c7424 */ /* 0x000fe400078e00ff */
[----:B------:R-:W-:-:S07]  /*db30*/  IMAD.MOV.U32 R13, RZ, RZ, RZ ;  /* 0x000000ffff0d7224 */ /* 0x000fce00078e00ff */
[----:B------:R-:W-:-:S07]  /*db40*/  LEPC R20, `(.L_x_239) ;  /* 0x000000001014794e */ /* 0x000fce0000000000 */
[----:B0-2---:R-:W-:Y:S05]  /*db50*/  CALL.ABS.NOINC R2 ;  /* 0x0000000002007343 */ /* 0x005fea0003c00000 */
.L_x_239:
[----:B0-----:R-:W3:Y:S01]  /*db60*/  LDL.LU R4, [R1+0x14] ;  /* 0x0000140001047983 */ /* 0x001ee20000300800 */
[----:B-1----:R-:W-:Y:S01]  /*db70*/  SHF.R.S32.HI R0, RZ, 0x1f, R16 ;  /* 0x0000001fff007819 */ /* 0x002fe20000011410 */
[----:B------:R-:W-:Y:S01]  /*db80*/  ULDC.64 UR4, c[0x0][0x2d8] ;  /* 0x0000b60000047ab9 */ /* 0x000fe20000000a00 */
[----:B------:R-:W0:Y:S01]  /*db90*/  LDC R8, c[0x0][0x448] ;  /* 0x00011200ff087b82 */ /* 0x000e220000000800 */
[----:B------:R-:W4:Y:S04]  /*dba0*/  LDL.LU R7, [R1+0x1c] ;  /* 0x00001c0001077983 */ /* 0x000f280000300800 */
[----:B------:R-:W5:Y:S01]  /*dbb0*/  LDL R5, [R1+0x24] ;  /* 0x0000240001057983 */ /* 0x000f620000100800 */
[----:B------:R-:W-:Y:S02]  /*dbc0*/  IMAD R0, R0, UR4, RZ ;  /* 0x0000000400007c24 */ /* 0x000fe4000f8e02ff */
[C---:B------:R-:W-:Y:S01]  /*dbd0*/  IMAD.WIDE.U32 R2, R16.reuse, UR4, RZ ;  /* 0x0000000410027c25 */ /* 0x040fe2000f8e00ff */
[----:B------:R-:W1:Y:S03]  /*dbe0*/  S2R R10, SR_TID.X ;  /* 0x00000000000a7919 */ /* 0x000e660000002100 */
[----:B------:R-:W-:Y:S01]  /*dbf0*/  IMAD R0, R16, UR5, R0 ;  /* 0x0000000510007c24 */ /* 0x000fe2000f8e0200 */
[----:B------:R-:W-:-:S03]  /*dc00*/  ULDC.64 UR4, c[0x0][0x2e0] ;  /* 0x0000b80000047ab9 */ /* 0x000fc60000000a00 */
[----:B------:R-:W-:Y:S01]  /*dc10*/  IMAD.IADD R3, R3, 0x1, R0 ;  /* 0x0000000103037824 */ /* 0x000fe200078e0200 */
[----:B0-----:R-:W-:-:S13]  /*dc20*/  ISETP.NE.AND P0, PT, R8, 0x1, PT ;  /* 0x000000010800780c */ /* 0x001fda0003f05270 */
[----:B------:R-:W0:Y:S01]  /*dc30*/  @P0 LDC R6, c[0x0][0x44c] ;  /* 0x00011300ff060b82 */ /* 0x000e220000000800 */
[----:B-1----:R-:W-:-:S05]  /*dc40*/  IMAD.SHL.U32 R10, R10, 0x8, RZ ;  /* 0x000000080a0a7824 */ /* 0x002fca00078e00ff */
[----:B------:R-:W-:-:S04]  /*dc50*/  LOP3.LUT R10, R10, 0x38, RZ, 0xc0, !PT ;  /* 0x000000380a0a7812 */ /* 0x000fc800078ec0ff */
[C---:B------:R-:W-:Y:S02]  /*dc60*/  LOP3.LUT R12, R10.reuse, 0x40, RZ, 0xfc, !PT ;  /* 0x000000400a0c7812 */ /* 0x040fe400078efcff */
[C---:B------:R-:W-:Y:S02]  /*dc70*/  LOP3.LUT R11, R10.reuse, 0x80, RZ, 0xfc, !PT ;  /* 0x000000800a0b7812 */ /* 0x040fe400078efcff */
[----:B------:R-:W-:Y:S02]  /*dc80*/  LOP3.LUT R10, R10, 0xc0, RZ, 0xfc, !PT ;  /* 0x000000c00a0a7812 */ /* 0x000fe400078efcff */
[----:B---3--:R-:W-:Y:S01]  /*dc90*/  SHF.R.S32.HI R0, RZ, 0x1f, R4 ;  /* 0x0000001fff007819 */ /* 0x008fe20000011404 */
[----:B------:R-:W-:-:S04]  /*dca0*/  IMAD.WIDE.U32 R2, R4, UR4, R2 ;  /* 0x0000000404027c25 */ /* 0x000fc8000f8e0002 */
[----:B------:R-:W-:Y:S01]  /*dcb0*/  IMAD R0, R0, UR4, RZ ;  /* 0x0000000400007c24 */ /* 0x000fe2000f8e02ff */
[----:B------:R-:W-:-:S03]  /*dcc0*/  ULDC UR4, c[0x0][0xc38] ;  /* 0x00030e0000047ab9 */ /* 0x000fc60000000800 */
[----:B------:R-:W-:Y:S02]  /*dcd0*/  IMAD R0, R4, UR5, R0 ;  /* 0x0000000504007c24 */ /* 0x000fe4000f8e0200 */
[----:B------:R-:W1:Y:S02]  /*dce0*/  S2R R4, SR_TID.X ;  /* 0x0000000000047919 */ /* 0x000e640000002100 */
[----:B------:R-:W-:Y:S02]  /*dcf0*/  IMAD.IADD R3, R3, 0x1, R0 ;  /* 0x0000000103037824 */ /* 0x000fe400078e0200 */
[----:B----4-:R-:W-:Y:S02]  /*dd00*/  IMAD.MOV R0, RZ, RZ, -R7 ;  /* 0x000000ffff007224 */ /* 0x010fe400078e0a07 */
[----:B------:R-:W3:Y:S02]  /*dd10*/  @P0 LDC R7, c[0x0][0x450] ;  /* 0x00011400ff070b82 */ /* 0x000ee40000000800 */
[----:B-----5:R-:W-:Y:S01]  /*dd20*/  IMAD R0, R0, UR4, R5 ;  /* 0x0000000400007c24 */ /* 0x020fe2000f8e0205 */
[----:B------:R-:W-:-:S03]  /*dd30*/  ULDC.64 UR4, c[0x0][0x2d0] ;  /* 0x0000b40000047ab9 */ /* 0x000fc60000000a00 */
[----:B------:R-:W-:Y:S01]  /*dd40*/  IMAD.SHL.U32 R5, R0, 0x80, RZ ;  /* 0x0000008000057824 */ /* 0x000fe200078e00ff */
[----:B-1----:R-:W-:-:S04]  /*dd50*/  LOP3.LUT R4, R4, 0x7f, RZ, 0xc0, !PT ;  /* 0x0000007f04047812 */ /* 0x002fc800078ec0ff */
[----:B--2---:R-:W-:Y:S02]  /*dd60*/  SHF.R.U32.HI R9, RZ, 0x3, R4 ;  /* 0x00000003ff097819 */ /* 0x004fe40000011604 */
[----:B------:R-:W1:Y:S02]  /*dd70*/  S2R R4, SR_TID.X ;  /* 0x0000000000047919 */ /* 0x000e640000002100 */
[----:B-1----:R-:W-:-:S05]  /*dd80*/  IMAD.SHL.U32 R4, R4, 0x10, RZ ;  /* 0x0000001004047824 */ /* 0x002fca00078e00ff */
[----:B------:R-:W-:Y:S02]  /*dd90*/  LOP3.LUT R4, R9, 0x70, R4, 0xf8, !PT ;  /* 0x0000007009047812 */ /* 0x000fe400078ef804 */
[----:B------:R-:W1:Y:S02]  /*dda0*/  S2R R9, SR_TID.X ;  /* 0x0000000000097919 */ /* 0x000e640000002100 */
[----:B------:R-:W-:-:S05]  /*ddb0*/  LOP3.LUT R0, R4, R5, RZ, 0xfc, !PT ;  /* 0x0000000504007212 */ /* 0x000fca00078efcff */
[----:B0-----:R-:W-:-:S04]  /*ddc0*/  @P0 IMAD.HI.U32 R6, R0, R6, RZ ;  /* 0x0000000600060227 */ /* 0x001fc800078e00ff */
[----:B------:R-:W-:Y:S01]  /*ddd0*/  IMAD.MOV.U32 R4, RZ, RZ, R0 ;  /* 0x000000ffff047224 */ /* 0x000fe200078e0000 */
[----:B---3--:R-:W-:-:S05]  /*dde0*/  @P0 SHF.R.U32.HI R4, RZ, R7, R6 ;  /* 0x00000007ff040219 */ /* 0x008fca0000011606 */
[----:B------:R-:W-:Y:S02]  /*ddf0*/  IMAD.MOV R6, RZ, RZ, -R4 ;  /* 0x000000ffff067224 */ /* 0x000fe400078e0a04 */
[----:B------:R-:W-:-:S04]  /*de00*/  IMAD.WIDE.U32 R2, R4, UR4, R2 ;  /* 0x0000000404027c25 */ /* 0x000fc8000f8e0002 */
[----:B------:R-:W-:Y:S01]  /*de10*/  IMAD R0, R8, R6, R0 ;  /* 0x0000000608007224 */ /* 0x000fe200078e0200 */
[----:B------:R-:W-:-:S05]  /*de20*/  SHF.R.S32.HI R6, RZ, 0x1f, R4 ;  /* 0x0000001fff067819 */ /* 0x000fca0000011404 */
[----:B------:R-:W-:Y:S02]  /*de30*/  IMAD R6, R6, UR4, RZ ;  /* 0x0000000406067c24 */ /* 0x000fe4000f8e02ff */
[----:B-1----:R-:W-:Y:S02]  /*de40*/  IMAD.SHL.U32 R9, R9, 0x8, RZ ;  /* 0x0000000809097824 */ /* 0x002fe400078e00ff */
[----:B------:R-:W-:Y:S01]  /*de50*/  IMAD R6, R4, UR5, R6 ;  /* 0x0000000504067c24 */ /* 0x000fe2000f8e0206 */
[----:B------:R-:W-:Y:S01]  /*de60*/  SHF.R.S32.HI R4, RZ, 0x1f, R0 ;  /* 0x0000001fff047819 */ /* 0x000fe20000011400 */
[----:B------:R-:W-:Y:S01]  /*de70*/  ULDC.64 UR4, c[0x0][0x2c8] ;  /* 0x0000b20000047ab9 */ /* 0x000fe20000000a00 */
[----:B------:R-:W-:Y:S01]  /*de80*/  LOP3.LUT R9, R9, 0x38, RZ, 0xc0, !PT ;  /* 0x0000003809097812 */ /* 0x000fe200078ec0ff */
[----:B------:R-:W-:Y:S02]  /*de90*/  IMAD.IADD R3, R3, 0x1, R6 ;  /* 0x0000000103037824 */ /* 0x000fe400078e0206 */
[----:B------:R-:W-:-:S02]  /*dea0*/  IMAD R4, R4, UR4, RZ ;  /* 0x0000000404047c24 */ /* 0x000fc4000f8e02ff */
[----:B------:R-:W-:-:S04]  /*deb0*/  IMAD.WIDE.U32 R2, R0, UR4, R2 ;  /* 0x0000000400027c25 */ /* 0x000fc8000f8e0002 */
[----:B------:R-:W-:Y:S01]  /*dec0*/  IMAD R4, R0, UR5, R4 ;  /* 0x0000000500047c24 */ /* 0x000fe2000f8e0204 */
[----:B------:R-:W-:-:S03]  /*ded0*/  ULDC.64 UR4, c[0x0][0x280] ;  /* 0x0000a00000047ab9 */ /* 0x000fc60000000a00 */
[----:B------:R-:W-:Y:S01]  /*dee0*/  IMAD.IADD R3, R3, 0x1, R4 ;  /* 0x0000000103037824 */ /* 0x000fe200078e0204 */
[C---:B------:R-:W-:Y:S01]  /*def0*/  LEA R4, P0, R2.reuse, UR4, 0x1 ;  /* 0x0000000402047c11 */ /* 0x040fe2000f8008ff */
[----:B------:R-:W-:Y:S02]  /*df00*/  ULDC UR4, c[0x0][0x2b8] ;  /* 0x0000ae0000047ab9 */ /* 0x000fe40000000800 */
[----:B------:R-:W-:Y:S02]  /*df10*/  ISETP.GE.AND P4, PT, R9, UR4, PT ;  /* 0x0000000409007c0c */ /* 0x000fe4000bf86270 */
[----:B------:R-:W-:Y:S01]  /*df20*/  LEA.HI.X R3, R2, UR5, R3, 0x1, P0 ;  /* 0x0000000502037c11 */ /* 0x000fe200080f0c03 */
[----:B------:R-:W-:Y:S01]  /*df30*/  UMOV UR5, 0xffffffff ;  /* 0xffffffff00057882 */ /* 0x000fe20000000000 */
[----:B------:R-:W-:Y:S02]  /*df40*/  ISETP.GE.AND P3, PT, R12, UR4, PT ;  /* 0x000000040c007c0c */ /* 0x000fe4000bf66270 */
[----:B------:R-:W-:-:S02]  /*df50*/  ISETP.GE.AND P0, PT, R11, UR4, PT ;  /* 0x000000040b007c0c */ /* 0x000fc4000bf06270 */
[----:B------:R-:W-:Y:S01]  /*df60*/  ISETP.GE.AND P1, PT, R10, UR4, PT ;  /* 0x000000040a007c0c */ /* 0x000fe2000bf26270 */
[----:B------:R-:W-:-:S12]  /*df70*/  BRA.DIV UR5, `(.L_x_240) ;  /* 0x0000004205f47947 */ /* 0x000fd8000b800000 */
[----:B------:R-:W2:Y:S01]  /*df80*/  LDL R10, [R1+0x10] ;  /* 0x00001000010a7983 */ /* 0x000ea20000100800 */
[----:B------:R-:W-:Y:S01]  /*df90*/  ULDC UR4, c[0x0][0x288] ;  /* 0x0000a20000047ab9 */ /* 0x000fe20000000800 */
[----:B------:R-:W0:Y:S02]  /*dfa0*/  S2R R6, SR_TID.X ;  /* 0x0000000000067919 */ /* 0x000e240000002100 */
[----:B------:R-:W1:Y:S01]  /*dfb0*/  SHFL.IDX PT, R7, R4, RZ, 0x181f ;  /* 0x00181fff04077589 */ /* 0x000e6200000e0000 */
[----:B------:R-:W-:Y:S01]  /*dfc0*/  IMAD R2, R8, UR4, RZ ;  /* 0x0000000408027c24 */ /* 0x000fe2000f8e02ff */
[----:B0-----:R-:W-:-:S04]  /*dfd0*/  LOP3.LUT R6, R6, 0x7f, RZ, 0xc0, !PT ;  /* 0x0000007f06067812 */ /* 0x001fc800078ec0ff */
[----:B------:R-:W-:Y:S02]  /*dfe0*/  SHF.R.U32.HI R11, RZ, 0x3, R6 ;  /* 0x00000003ff0b7819 */ /* 0x000fe40000011606 */
[----:B------:R-:W0:Y:S03]  /*dff0*/  SHFL.IDX PT, R6, R3, RZ, 0x181f ;  /* 0x00181fff03067589 */ /* 0x000e2600000e0000 */
[----:B------:R-:W-:-:S05]  /*e000*/  IMAD.IADD R0, R11, 0x1, R5 ;  /* 0x000000010b007824 */ /* 0x000fca00078e0205 */
[----:B------:R-:W-:-:S13]  /*e010*/  ISETP.GE.AND P2, PT, R0, R2, PT ;  /* 0x000000020000720c */ /* 0x000fda0003f46270 */
[----:B-1----:R-:W-:-:S05]  /*e020*/  @!P2 LEA R7, P5, R9, R7, 0x1 ;  /* 0x000000070907a211 */ /* 0x002fca00078a08ff */
[----:B0-----:R-:W-:-:S05]  /*e030*/  @!P2 IMAD.X R6, RZ, RZ, R6, P5 ;  /* 0x000000ffff06a224 */ /* 0x001fca00028e0606 */
[----:B------:R-:W-:-:S04]  /*e040*/  @!P2 LOP3.LUT R7, R7, R6, RZ, 0x3c, !PT ;  /* 0x000000060707a212 */ /* 0x000fc800078e3cff */
[----:B------:R-:W-:Y:S01]  /*e050*/  @!P2 LOP3.LUT R6, R7, R6, RZ, 0x3c, !PT ;  /* 0x000000060706a212 */ /* 0x000fe200078e3cff */
[----:B------:R-:W-:-:S03]  /*e060*/  ULDC.64 UR6, c[0x0][0x208] ;  /* 0x0000820000067ab9 */ /* 0x000fc60000000a00 */
[----:B------:R-:W-:Y:S01]  /*e070*/  @!P2 LOP3.LUT R7, R7, R6, RZ, 0x3c, !PT ;  /* 0x000000060707a212 */ /* 0x000fe200078e3cff */
[----:B------:R-:W-:-:S04]  /*e080*/  VIADD R5, R0, 0x10 ;  /* 0x0000001000057836 */ /* 0x000fc80000000000 */
[----:B------:R-:W-:Y:S01]  /*e090*/  @!PT LDS RZ, [RZ] ;  /* 0x00000000fffff984 */ /* 0x000fe20000000800 */
[----:B--2---:R-:W-:Y:S04]  /*e0a0*/  @!P2 LDGSTS.E.BYPASS.LTC128B.128 [R10+0x14400], desc[UR6][R6.64], !P4 ;  /* 0x14400000060aafae */ /* 0x004fe8000e101d46 */
[----:B------:R-:W-:Y:S04]  /*e0b0*/  @!P2 LDGSTS.E.BYPASS.LTC128B.128 [R10+0x18400], desc[UR6][R6.64+0x80], !P3 ;  /* 0x18400080060aafae */ /* 0x000fe8000d901d46 */
[----:B------:R-:W-:Y:S04]  /*e0c0*/  @!P2 LDGSTS.E.BYPASS.LTC128B.128 [R10+0x1c400], desc[UR6][R6.64+0x100], !P0 ;  /* 0x1c400100060aafae */ /* 0x000fe8000c101d46 */
[----:B------:R0:W-:Y:S01]  /*e0d0*/  @!P2 LDGSTS.E.BYPASS.LTC128B.128 [R10+0x20400], desc[UR6][R6.64+0x180], !P1 ;  /* 0x20400180060aafae */ /* 0x0001e2000c901d46 */
[----:B------:R-:W-:-:S03]  /*e0e0*/  ISETP.GE.AND P2, PT, R5, R2, PT ;  /* 0x000000020500720c */ /* 0x000fc60003f46270 */
[----:B0-----:R-:W0:Y:S04]  /*e0f0*/  SHFL.IDX PT, R7, R4, 0x1, 0x181f ;  /* 0x00381f0004077f89 */ /* 0x001e2800000e0000 */
[----:B------:R-:W1:Y:S06]  /*e100*/  SHFL.IDX PT, R6, R3, 0x1, 0x181f ;  /* 0x00381f0003067f89 */ /* 0x000e6c00000e0000 */
[----:B0-----:R-:W-:-:S05]  /*e110*/  @!P2 LEA R7, P5, R9, R7, 0x1 ;  /* 0x000000070907a211 */ /* 0x001fca00078a08ff */
[----:B-1----:R-:W-:-:S05]  /*e120*/  @!P2 IMAD.X R6, RZ, RZ, R6, P5 ;  /* 0x000000ffff06a224 */ /* 0x002fca00028e0606 */
[----:B------:R-:W-:-:S04]  /*e130*/  @!P2 LOP3.LUT R7, R7, R6, RZ, 0x3c, !PT ;  /* 0x000000060707a212 */ /* 0x000fc800078e3cff */
[----:B------:R-:W-:-:S04]  /*e140*/  @!P2 LOP3.LUT R6, R7, R6, RZ, 0x3c, !PT ;  /* 0x000000060706a212 */ /* 0x000fc800078e3cff */
[----:B------:R-:W-:-:S05]  /*e150*/  @!P2 LOP3.LUT R7, R7, R6, RZ, 0x3c, !PT ;  /* 0x000000060707a212 */ /* 0x000fca00078e3cff */
[----:B------:R-:W-:Y:S04]  /*e160*/  @!P2 LDGSTS.E.BYPASS.LTC128B.128 [R10+0x14c00], desc[UR6][R6.64], !P4 ;  /* 0x14c00000060aafae */ /* 0x000fe8000e101d46 */
[----:B------:R-:W-:Y:S04]  /*e170*/  @!P2 LDGSTS.E.BYPASS.LTC128B.128 [R10+0x18c00], desc[UR6][R6.64+0x80], !P3 ;  /* 0x18c00080060aafae */ /* 0x000fe8000d901d46 */
[----:B------:R-:W-:Y:S04]  /*e180*/  @!P2 LDGSTS.E.BYPASS.LTC128B.128 [R10+0x1cc00], desc[UR6][R6.64+0x100], !P0 ;  /* 0x1cc00100060aafae */ /* 0x000fe8000c101d46 */
[----:B------:R0:W-:Y:S01]  /*e190*/  @!P2 LDGSTS.E.BYPASS.LTC128B.128 [R10+0x20c00], desc[UR6][R6.64+0x180], !P1 ;  /* 0x20c00180060aafae */ /* 0x0001e2000c901d46 */
[----:B------:R-:W-:-:S03]  /*e1a0*/  VIADD R5, R0, 0x20 ;  /* 0x0000002000057836 */ /* 0x000fc60000000000 */
[----:B0-----:R-:W0:Y:S04]  /*e1b0*/  SHFL.IDX PT, R7, R4, 0x2, 0x181f ;  /* 0x00581f0004077f89 */ /* 0x001e2800000e0000 */
[----:B------:R-:W1:Y:S01]  /*e1c0*/  SHFL.IDX PT, R6, R3, 0x2, 0x181f ;  /* 0x00581f0003067f89 */ /* 0x000e6200000e0000 */
[----:B------:R-:W-:-:S13]  /*e1d0*/  ISETP.GE.AND P2, PT, R5, R2, PT ;  /* 0x000000020500720c */ /* 0x000fda0003f46270 */
        /* <DEDUP_REMOVED lines=56> */
[----:B------:R-:W-:Y:S01]  /*e560*/  @!P2 LOP3.LUT R7, R7, R6, RZ, 0x3c, !PT ;  /* 0x000000060707a212 */ /* 0x000fe200078e3cff */
[----:B------:R0:W1:Y:S04]  /*e570*/  SHFL.IDX PT, R5, R3, 0x7, 0x181f ;  /* 0x00f81f0003057f89 */ /* 0x00006800000e0000 */
[----:B------:R0:W-:Y:S04]  /*e580*/  @!P2 LDGSTS.E.BYPASS.LTC128B.128 [R10+0x17400], desc[UR6][R6.64], !P4 ;  /* 0x17400000060aafae */ /* 0x0001e8000e101d46 */
[----:B------:R0:W-:Y:S04]  /*e590*/  @!P2 LDGSTS.E.BYPASS.LTC128B.128 [R10+0x1b400], desc[UR6][R6.64+0x80], !P3 ;  /* 0x1b400080060aafae */ /* 0x0001e8000d901d46 */
[----:B------:R0:W-:Y:S04]  /*e5a0*/  @!P2 LDGSTS.E.BYPASS.LTC128B.128 [R10+0x1f400], desc[UR6][R6.64+0x100], !P0 ;  /* 0x1f400100060aafae */ /* 0x0001e8000c101d46 */
[----:B------:R0:W-:Y:S04]  /*e5b0*/  @!P2 LDGSTS.E.BYPASS.LTC128B.128 [R10+0x23400], desc[UR6][R6.64+0x180], !P1 ;  /* 0x23400180060aafae */ /* 0x0001e8000c901d46 */
[----:B------:R0:W2:Y:S02]  /*e5c0*/  SHFL.IDX PT, R3, R4, 0x7, 0x181f ;  /* 0x00f81f0004037f89 */ /* 0x0000a400000e0000 */
.L_x_360:
[----:B------:R-:W-:Y:S01]  /*e5d0*/  VIADD R0, R0, 0x70 ;  /* 0x0000007000007836 */ /* 0x000fe20000000000 */
[----:B------:R-:W-:Y:S04]  /*e5e0*/  BSSY B0, `(.L_x_241) ;  /* 0x000000e000007945 */ /* 0x000fe80003800000 */
[----:B------:R-:W-:-:S13]  /*e5f0*/  ISETP.GE.AND P2, PT, R0, R2, PT ;  /* 0x000000020000720c */ /* 0x000fda0003f46270 */
[----:B------:R-:W-:Y:S05]  /*e600*/  @P2 BRA `(.L_x_242) ;  /* 0x00000000002c2947 */ /* 0x000fea0003800000 */
[----:B0-----:R-:W3:Y:S01]  /*e610*/  LDL R4, [R1+0x10] ;  /* 0x0000100001047983 */ /* 0x001ee20000100800 */
[----:B--2---:R-:W-:Y:S01]  /*e620*/  LEA R2, P2, R9, R3, 0x1 ;  /* 0x0000000309027211 */ /* 0x004fe200078408ff */
[----:B------:R-:W-:-:S04]  /*e630*/  ULDC.64 UR4, c[0x0][0x208] ;  /* 0x0000820000047ab9 */ /* 0x000fc80000000a00 */
[----:B-1----:R-:W-:-:S05]  /*e640*/  IMAD.X R3, RZ, RZ, R5, P2 ;  /* 0x000000ffff037224 */ /* 0x002fca00010e0605 */
[----:B------:R-:W-:Y:S01]  /*e650*/  @!PT LDS RZ, [RZ] ;  /* 0x00000000fffff984 */ /* 0x000fe20000000800 */
[----:B------:R-:W-:Y:S01]  /*e660*/  @!PT LDS RZ, [RZ] ;  /* 0x00000000fffff984 */ /* 0x000fe20000000800 */
[----:B------:R-:W-:Y:S01]  /*e670*/  @!PT LDS RZ, [RZ] ;  /* 0x00000000fffff984 */ /* 0x000fe20000000800 */
[----:B---3--:R3:W-:Y:S04]  /*e680*/  LDGSTS.E.BYPASS.LTC128B.128 [R4+0x17c00], desc[UR4][R2.64], !P4 ;  /* 0x17c0000002047fae */ /* 0x0087e8000e101d44 */
[----:B------:R3:W-:Y:S04]  /*e690*/  LDGSTS.E.BYPASS.LTC128B.128 [R4+0x1bc00], desc[UR4][R2.64+0x80], !P3 ;  /* 0x1bc0008002047fae */ /* 0x0007e8000d901d44 */
[----:B------:R3:W-:Y:S04]  /*e6a0*/  LDGSTS.E.BYPASS.LTC128B.128 [R4+0x1fc00], desc[UR4][R2.64+0x100], !P0 ;  /* 0x1fc0010002047fae */ /* 0x0007e8000c101d44 */
[----:B------:R3:W-:Y:S02]  /*e6b0*/  LDGSTS.E.BYPASS.LTC128B.128 [R4+0x23c00], desc[UR4][R2.64+0x180], !P1 ;  /* 0x23c0018002047fae */ /* 0x0007e4000c901d44 */
.L_x_242:
[----:B------:R-:W-:Y:S05]  /*e6c0*/  BSYNC B0 ;  /* 0x0000000000007941 */ /* 0x000fea0003800000 */
.L_x_241:
        /* <DEDUP_REMOVED lines=10> */
[----:B------:R-:W4:Y:S01]  /*e770*/  SYNCS.PHASECHK.TRANS64.TRYWAIT P0, [UR36+0x38820], R0 ;  /* 0x03882000ff0075a7 */ /* 0x000f220008000164 */
[----:B---3--:R-:W-:Y:S02]  /*e780*/  ISETP.GE.AND P1, PT, R2, 0x51, PT ;  /* 0x000000510200780c */ /* 0x008fe40003f26270 */
[----:B----4-:R-:W-:Y:S11]  /*e790*/  @!P0 BRA `(.L_x_244) ;  /* 0x0000004800148947 */ /* 0x010ff60003800000 */
.L_x_361:
[----:B------:R-:W-:Y:S05]  /*e7a0*/  BSYNC B0 ;  /* 0x0000000000007941 */ /* 0x000fea0003800000 */
.L_x_243:
[----:B------:R-:W-:Y:S05]  /*e7b0*/  @!P1 BRA `(.L_x_245) ;  /* 0x0000002c00449947 */ /* 0x000fea0003800000 */
[----:B---3--:R-:W3:Y:S01]  /*e7c0*/  LDL R2, [R1+0x20] ;  /* 0x0000200001027983 */ /* 0x008ee20000100800 */
[----:B------:R-:W-:Y:S02]  /*e7d0*/  IMAD.MOV.U32 R0, RZ, RZ, 0x1 ;  /* 0x00000001ff007424 */ /* 0x000fe400078e00ff */
[----:B---3--:R-:W-:-:S05]  /*e7e0*/  IMAD.MOV R9, RZ, RZ, -R2 ;  /* 0x000000ffff097224 */ /* 0x008fca00078e0a02 */
[----:B------:R-:W-:-:S05]  /*e7f0*/  VIADDMNMX R9, R9, R0, 0xffffffff, !PT ;  /* 0xffffffff09097446 */ /* 0x000fca0007800100 */
[----:B------:R-:W-:-:S05]  /*e800*/  IMAD.IADD R0, R2, 0x1, R9 ;  /* 0x0000000102007824 */ /* 0x000fca00078e0209 */
[----:B------:R-:W-:-:S04]  /*e810*/  LOP3.LUT R0, R0, 0x1, RZ, 0xc0, !PT ;  /* 0x0000000100007812 */ /* 0x000fc800078ec0ff */
[----:B------:R-:W-:Y:S01]  /*e820*/  ISETP.NE.U32.AND P0, PT, R0, 0x1, PT ;  /* 0x000000010000780c */ /* 0x000fe20003f05070 */
[----:B------:R-:W-:-:S12]  /*e830*/  VIADD R0, R2, 0xfffffffe ;  /* 0xfffffffe02007836 */ /* 0x000fd80000000000 */
[----:B------:R-:W-:Y:S05]  /*e840*/  @P0 BRA `(.L_x_246) ;  /* 0x0000000c00b40947 */ /* 0x000fea0003800000 */
[----:B------:R-:W3:Y:S01]  /*e850*/  LDL R2, [R1] ;  /* 0x0000000001027983 */ /* 0x000ee20000100800 */
[----:B------:R-:W-:Y:S01]  /*e860*/  LOP3.LUT P2, RZ, R18, 0x8, RZ, 0xc0, !PT ;  /* 0x0000000812ff7812 */ /* 0x000fe2000784c0ff */
[----:B0-----:R-:W-:Y:S01]  /*e870*/  VIADD R4, R19, 0x1 ;  /* 0x0000000113047836 */ /* 0x001fe20000000000 */
[----:B------:R-:W-:Y:S04]  /*e880*/  BSSY B0, `(.L_x_247) ;  /* 0x00000e5000007945 */ /* 0x000fe80003800000 */
[----:B------:R-:W-:-:S04]  /*e890*/  ISETP.NE.AND P0, PT, R4, 0x2, PT ;  /* 0x000000020400780c */ /* 0x000fc80003f05270 */
[----:B------:R-:W-:Y:S02]  /*e8a0*/  SEL R8, RZ, 0x1, P0 ;  /* 0x00000001ff087807 */ /* 0x000fe40000000000 */
[----:B------:R-:W-:Y:S02]  /*e8b0*/  SEL R4, R4, RZ, P0 ;  /* 0x000000ff04047207 */ /* 0x000fe40000000000 */
[----:B---3--:R-:W-:Y:S01]  /*e8c0*/  LOP3.LUT R8, R2, R8, RZ, 0x3c, !PT ;  /* 0x0000000802087212 */ /* 0x008fe200078e3cff */
[----:B------:R-:W-:Y:S06]  /*e8d0*/  @!P2 BRA `(.L_x_248) ;  /* 0x0000000c007ca947 */ /* 0x000fec0003800000 */
[----:B------:R-:W-:Y:S01]  /*e8e0*/  LOP3.LUT P2, RZ, R18, 0x4, RZ, 0xc0, !PT ;  /* 0x0000000412ff7812 */ /* 0x000fe2000784c0ff */
[----:B------:R-:W-:-:S12]  /*e8f0*/  IMAD.MOV.U32 R6, RZ, RZ, R17 ;  /* 0x000000ffff067224 */ /* 0x000fd800078e0011 */
[----:B------:R-:W-:Y:S05]  /*e900*/  @!P2 BRA `(.L_x_249) ;  /* 0x000000000054a947 */ /* 0x000fea0003800000 */
[----:B------:R-:W3:Y:S01]  /*e910*/  LDL R10, [R1+0xc] ;  /* 0x00000c00010a7983 */ /* 0x000ee20000100800 */
[----:B------:R-:W0:Y:S01]  /*e920*/  LDC R6, c[0x0][0x43c] ;  /* 0x00010f00ff067b82 */ /* 0x000e220000000800 */
[----:B------:R-:W-:Y:S02]  /*e930*/  ULDC.64 UR4, c[0x0][0x428] ;  /* 0x00010a0000047ab9 */ /* 0x000fe40000000a00 */
[----:B------:R-:W4:Y:S01]  /*e940*/  LDL R7, [R1+0x8] ;  /* 0x0000080001077983 */ /* 0x000f220000100800 */
[----:B------:R-:W-:Y:S01]  /*e950*/  ULDC.64 UR6, c[0x0][0x208] ;  /* 0x0000820000067ab9 */ /* 0x000fe20000000a00 */
[----:B0-----:R-:W-:-:S13]  /*e960*/  ISETP.NE.AND P0, PT, R6, 0x1, PT ;  /* 0x000000010600780c */ /* 0x001fda0003f05270 */
[----:B--2---:R-:W1:Y:S02]  /*e970*/  @P0 LDC.64 R2, c[0x0][0x440] ;  /* 0x00011000ff020b82 */ /* 0x004e640000000a00 */
[----:B-1----:R-:W-:-:S04]  /*e980*/  @P0 IMAD.HI.U32 R5, R0, R2, RZ ;  /* 0x0000000200050227 */ /* 0x002fc800078e00ff */
[----:B------:R-:W-:Y:S01]  /*e990*/  IMAD.MOV.U32 R2, RZ, RZ, R0 ;  /* 0x000000ffff027224 */ /* 0x000fe200078e0000 */
[----:B------:R-:W-:-:S05]  /*e9a0*/  @P0 SHF.R.U32.HI R2, RZ, R3, R5 ;  /* 0x00000003ff020219 */ /* 0x000fca0000011605 */
[----:B------:R-:W-:-:S04]  /*e9b0*/  IMAD.MOV R3, RZ, RZ, -R2 ;  /* 0x000000ffff037224 */ /* 0x000fc800078e0a02 */
[----:B------:R-:W-:Y:S01]  /*e9c0*/  IMAD R0, R6, R3, R0 ;  /* 0x0000000306007224 */ /* 0x000fe200078e0200 */
[----:B------:R-:W-:Y:S01]  /*e9d0*/  SHF.R.S32.HI R3, RZ, 0x1f, R2 ;  /* 0x0000001fff037819 */ /* 0x000fe20000011402 */
[----:B---3--:R-:W-:-:S04]  /*e9e0*/  IMAD R5, R10, UR4, RZ ;  /* 0x000000040a057c24 */ /* 0x008fc8000f8e02ff */
[C---:B----4-:R-:W-:Y:S02]  /*e9f0*/  IMAD R5, R7.reuse, UR5, R5 ;  /* 0x0000000507057c24 */ /* 0x050fe4000f8e0205 */
[----:B------:R-:W-:Y:S01]  /*ea00*/  IMAD.WIDE.U32 R2, R7, UR4, R2 ;  /* 0x0000000407027c25 */ /* 0x000fe2000f8e0002 */
[----:B------:R-:W-:-:S03]  /*ea10*/  ULDC.64 UR4, c[0x0][0x418] ;  /* 0x0001060000047ab9 */ /* 0x000fc60000000a00 */
[----:B------:R-:W-:Y:S01]  /*ea20*/  IMAD.IADD R3, R5, 0x1, R3 ;  /* 0x0000000105037824 */ /* 0x000fe200078e0203 */
[----:B------:R-:W-:-:S04]  /*ea30*/  LEA R6, P0, R2, UR4, 0x2 ;  /* 0x0000000402067c11 */ /* 0x000fc8000f8010ff */
[----:B------:R-:W-:-:S05]  /*ea40*/  LEA.HI.X R7, R2, UR5, R3, 0x2, P0 ;  /* 0x0000000502077c11 */ /* 0x000fca00080f1403 */
[----:B------:R0:W5:Y:S04]  /*ea50*/  LDG.E R6, desc[UR6][R6.64] ;  /* 0x0000000606067981 */ /* 0x000168000c1e1900 */
.L_x_249:
[----:B--2---:R-:W-:Y:S01]  /*ea60*/  LEA R3, R4, UR36, 0x3 ;  /* 0x0000002404037c11 */ /* 0x004fe2000f8e18ff */
[----:B------:R-:W-:Y:S01]  /*ea70*/  BSSY B1, `(.L_x_250) ;  /* 0x0000004000017945 */ /* 0x000fe20003800000 */
[----:B------:R-:W-:-:S04]  /*ea80*/  SHF.L.U32 R2, R8, 0x1f, RZ ;  /* 0x0000001f08027819 */ /* 0x000fc800000006ff */
[----:B------:R-:W2:Y:S02]  /*ea90*/  SYNCS.PHASECHK.TRANS64.TRYWAIT P0, [R3+URZ+0x38840], R2 ;  /* 0x03884002030075a7 */ /* 0x000ea4000800017f */
[----:B--2---:R-:W-:Y:S05]  /*eaa0*/  @!P0 BRA `(.L_x_251) ;  /* 0x0000004400688947 */ /* 0x004fea0003800000 */
.L_x_362:
[----:B------:R-:W-:Y:S05]  /*eab0*/  BSYNC B1 ;  /* 0x0000000000017941 */ /* 0x000fea0003800000 */
.L_x_250:
[----:B-1----:R-:W1:Y:S01]  /*eac0*/  S2R R5, SR_TID.X ;  /* 0x0000000000057919 */ /* 0x002e620000002100 */
[----:B------:R-:W-:Y:S01]  /*ead0*/  UPRMT UR4, UR37, 0x9910, URZ ;  /* 0x0000991025047896 */ /* 0x000fe2000800003f */
[----:B-1----:R-:W-:-:S04]  /*eae0*/  LOP3.LUT R5, R5, 0x7f, RZ, 0xc0, !PT ;  /* 0x0000007f05057812 */ /* 0x002fc800078ec0ff */
[----:B------:R-:W-:-:S13]  /*eaf0*/  ISETP.NE.AND P0, PT, R5, RZ, PT ;  /* 0x000000ff0500720c */ /* 0x000fda0003f05270 */
[----:B--2---:R-:W-:-:S04]  /*eb00*/  @!P0 IMAD.MOV.U32 R2, RZ, RZ, 0xa000 ;  /* 0x0000a000ff028424 */ /* 0x004fc800078e00ff */
[----:B------:R1:W-:Y:S02]  /*eb10*/  @!P0 SYNCS.ARRIVE.TRANS64 RZ, [R3+URZ+0x38830], R2 ;  /* 0x0388300203ff89a7 */ /* 0x0003e4000800003f */
[----:B-1----:R-:W-:-:S05]  /*eb20*/  IMAD.U32 R2, RZ, RZ, UR4 ;  /* 0x00000004ff027e24 */ /* 0x002fca000f8e00ff */
[----:B------:R-:W-:-:S13]  /*eb30*/  ISETP.NE.AND P1, PT, R2, 0x2, PT ;  /* 0x000000020200780c */ /* 0x000fda0003f25270 */
[----:B------:R-:W-:Y:S05]  /*eb40*/  @P1 BRA `(.L_x_252) ;  /* 0x0000000000041947 */ /* 0x000fea0003800000 */
[----:B------:R-:W-:Y:S01]  /*eb50*/  BPT.TRAP 0x1 ;  /* 0x000000040000795c */ /* 0x000fe20000300000 */
.L_x_252:
[----:B------:R-:W-:Y:S01]  /*eb60*/  LOP3.LUT P0, RZ, R18, 0x2, RZ, 0xc0, !PT ;  /* 0x0000000212ff7812 */ /* 0x000fe2000780c0ff */
[----:B------:R-:W-:-:S12]  /*eb70*/  BSSY B1, `(.L_x_253) ;  /* 0x0000003000017945 */ /* 0x000fd80003800000 */
[----:B------:R-:W-:Y:S05]  /*eb80*/  @P0 BRA `(.L_x_254) ;  /* 0x0000000000040947 */ /* 0x000fea0003800000 */
[----:B------:R-:W-:Y:S01]  /*eb90*/  BPT.TRAP 0x1 ;  /* 0x000000040000795c */ /* 0x000fe20000300000 */
.L_x_254:
[----:B------:R-:W-:Y:S05]  /*eba0*/  BSYNC B1 ;  /* 0x0000000000017941 */ /* 0x000fea0003800000 */
.L_x_253:
[----:B------:R-:W1:Y:S01]  /*ebb0*/  S2R R2, SR_CgaCtaId ;  /* 0x0000000000027919 */ /* 0x000e620000008800 */
[----:B------:R-:W-:Y:S01]  /*ebc0*/  IMAD.MOV.U32 R10, RZ, RZ, RZ ;  /* 0x000000ffff0a7224 */ /* 0x000fe200078e00ff */
[----:B------:R-:W-:Y:S01]  /*ebd0*/  UIADD3 UR4, UP0, UR38, 0x370, URZ ;  /* 0x0000037026047890 */ /* 0x000fe2000ff1e03f */
[----:B------:R-:W-:Y:S01]  /*ebe0*/  PLOP3.LUT P0, PT, PT, PT, PT, 0x80, 0x0 ;  /* 0x000000000000781c */ /* 0x000fe20003f0f070 */
[----:B------:R-:W-:Y:S01]  /*ebf0*/  VIADD R3, R3, 0x38830 ;  /* 0x0003883003037836 */ /* 0x000fe20000000000 */
[----:B------:R-:W-:Y:S01]  /*ec00*/  UMOV UR6, 0x30000 ;  /* 0x0003000000067882 */ /* 0x000fe20000000000 */
[----:B------:R-:W-:Y:S01]  /*ec10*/  R2UR UR10, R10 ;  /* 0x000000000a0a72ca */ /* 0x000fe200000e0000 */
[----:B------:R-:W-:Y:S01]  /*ec20*/  UIADD3.X UR5, URZ, UR39, URZ, UP0, !UPT ;  /* 0x000000273f057290 */ /* 0x000fe200087fe43f */
[----:B------:R-:W-:Y:S01]  /*ec30*/  UMOV UR14, 0x0 ;  /* 0x00000000000e7882 */ /* 0x000fe20000000000 */
[----:B------:R-:W-:Y:S01]  /*ec40*/  UMOV UR15, 0x14f00000 ;  /* 0x14f00000000f7882 */ /* 0x000fe20000000000 */
[----:B-1----:R-:W-:-:S05]  /*ec50*/  LOP3.LUT R2, R2, 0x1, RZ, 0xc0, !PT ;  /* 0x0000000102027812 */ /* 0x002fca00078ec0ff */
[----:B------:R-:W-:-:S04]  /*ec60*/  IMAD R2, R2, 0xa00, RZ ;  /* 0x00000a0002027824 */ /* 0x000fc800078e02ff */
[----:B------:R-:W-:Y:S02]  /*ec70*/  IMAD R5, R4, 0x5000, R2 ;  /* 0x0000500004057824 */ /* 0x000fe400078e0202 */
[----:B------:R-:W1:Y:S03]  /*ec80*/  S2R R2, SR_CgaCtaId ;  /* 0x0000000000027919 */ /* 0x000e660000008800 */
[----:B------:R-:W-:-:S05]  /*ec90*/  LEA R5, R5, UR36, 0x1 ;  /* 0x0000002405057c11 */ /* 0x000fca000f8e08ff */
[----:B0-----:R-:W-:Y:S01]  /*eca0*/  VIADD R7, R5, 0x24400 ;  /* 0x0002440005077836 */ /* 0x001fe20000000000 */
[----:B-1----:R-:W-:-:S05]  /*ecb0*/  LOP3.LUT R2, R2, 0x1, RZ, 0xc0, !PT ;  /* 0x0000000102027812 */ /* 0x002fca00078ec0ff */
[----:B------:R-:W-:-:S04]  /*ecc0*/  IMAD R2, R2, 0x28, RZ ;  /* 0x0000002802027824 */ /* 0x000fc800078e02ff */
[----:B------:R-:W-:-:S07]  /*ecd0*/  IMAD R2, R0, 0x50, R2 ;  /* 0x0000005000027824 */ /* 0x000fce00078e0202 */
.L_x_255:
        /* <DEDUP_REMOVED lines=8> */
[----:B------:R0:W-:Y:S02]  /*ed60*/  UTMALDG.4D.MULTICAST [UR8], [UR4], UR6, desc[UR14] ;  /* 0x00000e08040073b4 */ /* 0x0001e40008019806 */
[----:B0-----:R-:W-:Y:S05]  /*ed70*/  @P0 BRA.U.ANY `(.L_x_255) ;  /* 0xfffffffd00d80947 */ /* 0x001fea000393ffff */
[----:B------:R-:W-:Y:S01]  /*ed80*/  IMAD.MOV.U32 R13, RZ, RZ, 0x40 ;  /* 0x00000040ff0d7424 */ /* 0x000fe200078e00ff */
[----:B------:R-:W-:Y:S01]  /*ed90*/  PLOP3.LUT P0, PT, PT, PT, PT, 0x80, 0x0 ;  /* 0x000000000000781c */ /* 0x000fe20003f0f070 */
[----:B------:R-:W-:Y:S01]  /*eda0*/  VIADD R7, R5, 0x26c00 ;  /* 0x00026c0005077836 */ /* 0x000fe20000000000 */
[----:B------:R-:W-:Y:S01]  /*edb0*/  UMOV UR6, 0x30000 ;  /* 0x0003000000067882 */ /* 0x000fe20000000000 */
[----:B------:R-:W-:Y:S01]  /*edc0*/  UMOV UR14, 0x0 ;  /* 0x00000000000e7882 */ /* 0x000fe20000000000 */
[----:B------:R-:W-:Y:S01]  /*edd0*/  R2UR UR10, R13 ;  /* 0x000000000d0a72ca */ /* 0x000fe200000e0000 */
[----:B------:R-:W-:-:S14]  /*ede0*/  UMOV UR15, 0x14f00000 ;  /* 0x14f00000000f7882 */ /* 0x000fdc0000000000 */
.L_x_256:
        /* <DEDUP_REMOVED lines=17> */
.L_x_257:
        /* <DEDUP_REMOVED lines=17> */
.L_x_258:
        /* <DEDUP_REMOVED lines=10> */
[----:B------:R-:W2:Y:S01]  /*f0b0*/  LDL.LU R7, [R1] ;  /* 0x0000000001077983 */ /* 0x000ea20000300800 */
[----:B------:R-:W-:Y:S01]  /*f0c0*/  LEA R2, R19, UR36, 0x3 ;  /* 0x0000002413027c11 */ /* 0x000fe2000f8e18ff */
[----:B------:R-:W-:Y:S01]  /*f0d0*/  BSSY B1, `(.L_x_259) ;  /* 0x0000004000017945 */ /* 0x000fe20003800000 */
[----:B--2---:R-:W-:-:S04]  /*f0e0*/  SHF.L.U32 R3, R7, 0x1f, RZ ;  /* 0x0000001f07037819 */ /* 0x004fc800000006ff */
[----:B------:R-:W0:Y:S02]  /*f0f0*/  SYNCS.PHASECHK.TRANS64.TRYWAIT P0, [R2+URZ+0x38860], R3 ;  /* 0x03886003020075a7 */ /* 0x000e24000800017f */
[----:B0-----:R-:W-:Y:S05]  /*f100*/  @!P0 BRA `(.L_x_260) ;  /* 0x0000003c00e48947 */ /* 0x001fea0003800000 */
.L_x_363:
[----:B------:R-:W-:Y:S05]  /*f110*/  BSYNC B1 ;  /* 0x0000000000017941 */ /* 0x000fea0003800000 */
.L_x_259:
[----:B------:R-:W1:Y:S02]  /*f120*/  S2R R5, SR_TID.X ;  /* 0x0000000000057919 */ /* 0x000e640000002100 */
[----:B-1----:R-:W-:-:S04]  /*f130*/  LOP3.LUT R5, R5, 0x7f, RZ, 0xc0, !PT ;  /* 0x0000007f05057812 */ /* 0x002fc800078ec0ff */
[----:B------:R-:W-:-:S13]  /*f140*/  ISETP.NE.AND P0, PT, R5, RZ, PT ;  /* 0x000000ff0500720c */ /* 0x000fda0003f05270 */
[----:B0-----:R-:W-:-:S04]  /*f150*/  @!P0 IMAD.MOV.U32 R3, RZ, RZ, 0xa000 ;  /* 0x0000a000ff038424 */ /* 0x001fc800078e00ff */
[----:B------:R0:W-:Y:S01]  /*f160*/  @!P0 SYNCS.ARRIVE.TRANS64 RZ, [R2+URZ+0x38850], R3 ;  /* 0x0388500302ff89a7 */ /* 0x0001e2000800003f */
[----:B------:R-:W-:Y:S05]  /*f170*/  @P1 BRA `(.L_x_261) ;  /* 0x0000000000041947 */ /* 0x000fea0003800000 */
[----:B------:R-:W-:Y:S01]  /*f180*/  BPT.TRAP 0x1 ;  /* 0x000000040000795c */ /* 0x000fe20000300000 */
.L_x_261:
[----:B------:R-:W-:Y:S01]  /*f190*/  LOP3.LUT P0, RZ, R18, 0x2, RZ, 0xc0, !PT ;  /* 0x0000000212ff7812 */ /* 0x000fe2000780c0ff */
[----:B------:R-:W-:-:S12]  /*f1a0*/  BSSY B1, `(.L_x_262) ;  /* 0x0000003000017945 */ /* 0x000fd80003800000 */
[----:B------:R-:W-:Y:S05]  /*f1b0*/  @P0 BRA `(.L_x_263) ;  /* 0x0000000000040947 */ /* 0x000fea0003800000 */
[----:B------:R-:W-:Y:S01]  /*f1c0*/  BPT.TRAP 0x1 ;  /* 0x000000040000795c */ /* 0x000fe20000300000 */
.L_x_263:
[----:B------:R-:W-:Y:S05]  /*f1d0*/  BSYNC B1 ;  /* 0x0000000000017941 */ /* 0x000fea0003800000 */
.L_x_262:
[----:B------:R-:W2:Y:S01]  /*f1e0*/  LDL.LU R5, [R1+0x4] ;  /* 0x0000040001057983 */ /* 0x000ea20000300800 */
[----:B0-----:R-:W0:Y:S01]  /*f1f0*/  S2R R3, SR_CgaCtaId ;  /* 0x0000000000037919 */ /* 0x001e220000008800 */
[----:B------:R-:W1:Y:S01]  /*f200*/  S2R R7, SR_CgaCtaId ;  /* 0x0000000000077919 */ /* 0x000e620000008800 */
[----:B------:R-:W-:Y:S01]  /*f210*/  R2UR UR10, R10 ;  /* 0x000000000a0a72ca */ /* 0x000fe200000e0000 */
[----:B------:R-:W-:Y:S01]  /*f220*/  UIADD3 UR4, UP0, UR38, 0x470, URZ ;  /* 0x0000047026047890 */ /* 0x000fe2000ff1e03f */
[----:B------:R-:W-:Y:S01]  /*f230*/  PLOP3.LUT P0, PT, PT, PT, PT, 0x80, 0x0 ;  /* 0x000000000000781c */ /* 0x000fe20003f0f070 */
[----:B------:R-:W-:Y:S01]  /*f240*/  VIADD R2, R2, 0x38850 ;  /* 0x0003885002027836 */ /* 0x000fe20000000000 */
[----:B------:R-:W-:Y:S01]  /*f250*/  UMOV UR6, 0x30000 ;  /* 0x0003000000067882 */ /* 0x000fe20000000000 */
[----:B------:R-:W-:Y:S01]  /*f260*/  UIADD3.X UR5, URZ, UR39, URZ, UP0, !UPT ;  /* 0x000000273f057290 */ /* 0x000fe200087fe43f */
[----:B0-----:R-:W-:-:S05]  /*f270*/  LOP3.LUT R3, R3, 0x1, RZ, 0xc0, !PT ;  /* 0x0000000103037812 */ /* 0x001fca00078ec0ff */
[----:B------:R-:W-:Y:S01]  /*f280*/  IMAD R3, R3, 0xa00, RZ ;  /* 0x00000a0003037824 */ /* 0x000fe200078e02ff */
[----:B-1----:R-:W-:-:S03]  /*f290*/  LOP3.LUT R7, R7, 0x1, RZ, 0xc0, !PT ;  /* 0x0000000107077812 */ /* 0x002fc600078ec0ff */
[----:B------:R-:W-:Y:S02]  /*f2a0*/  IMAD R3, R19, 0x5000, R3 ;  /* 0x0000500013037824 */ /* 0x000fe400078e0203 */
[----:B------:R-:W-:-:S03]  /*f2b0*/  IMAD R7, R7, 0x28, RZ ;  /* 0x0000002807077824 */ /* 0x000fc600078e02ff */
[----:B------:R-:W-:Y:S01]  /*f2c0*/  LEA R3, R3, UR36, 0x1 ;  /* 0x0000002403037c11 */ /* 0x000fe2000f8e08ff */
[----:B------:R-:W-:Y:S01]  /*f2d0*/  UMOV UR14, 0x0 ;  /* 0x00000000000e7882 */ /* 0x000fe20000000000 */
[----:B------:R-:W-:Y:S01]  /*f2e0*/  UMOV UR15, 0x14f00000 ;  /* 0x14f00000000f7882 */ /* 0x000fe20000000000 */
[----:B--2---:R-:W-:Y:S02]  /*f2f0*/  IMAD R5, R5, 0x50, R7 ;  /* 0x0000005005057824 */ /* 0x004fe400078e0207 */
[----:B------:R-:W-:-:S07]  /*f300*/  VIADD R7, R3, 0x400 ;  /* 0x0000040003077836 */ /* 0x000fce0000000000 */
.L_x_264:
        /* <DEDUP_REMOVED lines=10> */
[----:B------:R-:W-:Y:S01]  /*f3b0*/  R2UR UR10, R13 ;  /* 0x000000000d0a72ca */ /* 0x000fe200000e0000 */
[----:B------:R-:W-:Y:S01]  /*f3c0*/  VIADD R7, R3, 0x2c00 ;  /* 0x00002c0003077836 */ /* 0x000fe20000000000 */
[----:B------:R-:W-:Y:S01]  /*f3d0*/  PLOP3.LUT P0, PT, PT, PT, PT, 0x80, 0x0 ;  /* 0x000000000000781c */ /* 0x000fe20003f0f070 */
[----:B------:R-:W-:Y:S01]  /*f3e0*/  UMOV UR6, 0x30000 ;  /* 0x0003000000067882 */ /* 0x000fe20000000000 */
[----:B------:R-:W-:Y:S01]  /*f3f0*/  UMOV UR14, 0x0 ;  /* 0x00000000000e7882 */ /* 0x000fe20000000000 */
[----:B------:R-:W-:-:S10]  /*f400*/  UMOV UR15, 0x14f00000 ;  /* 0x14f00000000f7882 */ /* 0x000fd40000000000 */
.L_x_265:
        /* <DEDUP_REMOVED lines=16> */
.L_x_266:
        /* <DEDUP_REMOVED lines=16> */
.L_x_267:
        /* <DEDUP_REMOVED lines=10> */
[----:B------:R0:W-:Y:S01]  /*f6b0*/  STL [R1+0x4], R0 ;  /* 0x0000040001007387 */ /* 0x0001e20000100800 */
[----:B------:R-:W-:-:S07]  /*f6c0*/  IMAD.MOV.U32 R17, RZ, RZ, R6 ;  /* 0x000000ffff117224 */ /* 0x000fce00078e0006 */
.L_x_248:
[----:B------:R-:W-:Y:S05]  /*f6d0*/  BSYNC B0 ;  /* 0x0000000000007941 */ /* 0x000fea0003800000 */
.L_x_247:
[----:B0-----:R-:W3:Y:S01]  /*f6e0*/  LDL.LU R0, [R1+0x20] ;  /* 0x0000200001007983 */ /* 0x001ee20000300800 */
[----:B------:R-:W-:-:S03]  /*f6f0*/  IMAD.MOV.U32 R19, RZ, RZ, R4 ;  /* 0x000000ffff137224 */ /* 0x000fc600078e0004 */
[----:B------:R4:W-:Y:S02]  /*f700*/  STL [R1], R8 ;  /* 0x0000000801007387 */ /* 0x0009e40000100800 */
[----:B---34-:R-:W-:-:S07]  /*f710*/  VIADD R0, R0, 0xfffffffd ;  /* 0xfffffffd00007836 */ /* 0x018fce0000000000 */
.L_x_246:
[----:B------:R-:W3:Y:S01]  /*f720*/  LDL.LU R2, [R1+0x18] ;  /* 0x0000180001027983 */ /* 0x000ee20000300800 */
[----:B------:R-:W-:Y:S01]  /*f730*/  IMAD.MOV R9, RZ, RZ, -R9 ;  /* 0x000000ffff097224 */ /* 0x000fe200078e0a09 */
[----:B------:R-:W-:Y:S04]  /*f740*/  BSSY B0, `(.L_x_245) ;  /* 0x00001d8000007945 */ /* 0x000fe80003800000 */
[----:B---3--:R-:W-:-:S13]  /*f750*/  ISETP.NE.AND P0, PT, R2, R9, PT ;  /* 0x000000090200720c */ /* 0x008fda0003f05270 */
[----:B------:R-:W-:Y:S05]  /*f760*/  @!P0 BRA `(.L_x_268) ;  /* 0x0000001c00548947 */ /* 0x000fea0003800000 */
[----:B0-----:R-:W-:-:S07]  /*f770*/  IMAD.MOV.U32 R6, RZ, RZ, R17 ;  /* 0x000000ffff067224 */ /* 0x001fce00078e0011 */
.L_x_311:
[----:B---3--:R-:W3:Y:S01]  /*f780*/  LDL R2, [R1] ;  /* 0x0000000001027983 */ /* 0x008ee20000100800 */
[----:B------:R-:W-:Y:S01]  /*f790*/  LOP3.LUT P1, RZ, R18, 0x8, RZ, 0xc0, !PT ;  /* 0x0000000812ff7812 */ /* 0x000fe2000782c0ff */
[----:B------:R-:W-:Y:S01]  /*f7a0*/  VIADD R4, R19, 0x1 ;  /* 0x0000000113047836 */ /* 0x000fe20000000000 */
[----:B------:R-:W-:Y:S04]  /*f7b0*/  BSSY B1, `(.L_x_269) ;  /* 0x00000e5000017945 */ /* 0x000fe80003800000 */
[----:B------:R-:W-:-:S04]  /*f7c0*/  ISETP.NE.AND P0, PT, R4, 0x2, PT ;  /* 0x000000020400780c */ /* 0x000fc80003f05270 */
[----:B-1----:R-:W-:Y:S02]  /*f7d0*/  SEL R5, RZ, 0x1, P0 ;  /* 0x00000001ff057807 */ /* 0x002fe40000000000 */
[----:B------:R-:W-:Y:S02]  /*f7e0*/  SEL R4, R4, RZ, P0 ;  /* 0x000000ff04047207 */ /* 0x000fe40000000000 */
[----:B---3--:R-:W-:Y:S01]  /*f7f0*/  LOP3.LUT R5, R2, R5, RZ, 0x3c, !PT ;  /* 0x0000000502057212 */ /* 0x008fe200078e3cff */
[----:B0-----:R-:W-:Y:S06]  /*f800*/  @!P1 BRA `(.L_x_270) ;  /* 0x0000000c007c9947 */ /* 0x001fec0003800000 */
        /* <DEDUP_REMOVED lines=9> */
[----:B--2---:R-:W0:Y:S02]  /*f8a0*/  @P0 LDC.64 R2, c[0x0][0x440] ;  /* 0x00011000ff020b82 */ /* 0x004e240000000a00 */
[----:B0-----:R-:W-:-:S04]  /*f8b0*/  @P0 IMAD.HI.U32 R6, R0, R2, RZ ;  /* 0x0000000200060227 */ /* 0x001fc800078e00ff */
        /* <DEDUP_REMOVED lines=13> */
.L_x_271:
[----:B--2---:R-:W-:Y:S01]  /*f990*/  LEA R3, R4, UR36, 0x3 ;  /* 0x0000002404037c11 */ /* 0x004fe2000f8e18ff */
[----:B------:R-:W-:Y:S01]  /*f9a0*/  BSSY B2, `(.L_x_272) ;  /* 0x0000004000027945 */ /* 0x000fe20003800000 */
[----:B------:R-:W-:-:S04]  /*f9b0*/  SHF.L.U32 R2, R5, 0x1f, RZ ;  /* 0x0000001f05027819 */ /* 0x000fc800000006ff */
[----:B------:R-:W1:Y:S02]  /*f9c0*/  SYNCS.PHASECHK.TRANS64.TRYWAIT P0, [R3+URZ+0x38840], R2 ;  /* 0x03884002030075a7 */ /* 0x000e64000800017f */
[----:B-1----:R-:W-:Y:S05]  /*f9d0*/  @!P0 BRA `(.L_x_273) ;  /* 0x0000003400c48947 */ /* 0x002fea0003800000 */
.L_x_364:
[----:B------:R-:W-:Y:S05]  /*f9e0*/  BSYNC B2 ;  /* 0x0000000000027941 */ /* 0x000fea0003800000 */
.L_x_272:
[----:B0-----:R-:W0:Y:S01]  /*f9f0*/  S2R R7, SR_TID.X ;  /* 0x0000000000077919 */ /* 0x001e220000002100 */
[----:B------:R-:W-:Y:S01]  /*fa00*/  UPRMT UR4, UR37, 0x9910, URZ ;  /* 0x0000991025047896 */ /* 0x000fe2000800003f */
[----:B0-----:R-:W-:-:S04]  /*fa10*/  LOP3.LUT R7, R7, 0x7f, RZ, 0xc0, !PT ;  /* 0x0000007f07077812 */ /* 0x001fc800078ec0ff */
[----:B------:R-:W-:-:S13]  /*fa20*/  ISETP.NE.AND P0, PT, R7, RZ, PT ;  /* 0x000000ff0700720c */ /* 0x000fda0003f05270 */
[----:B-1----:R-:W-:-:S04]  /*fa30*/  @!P0 IMAD.MOV.U32 R2, RZ, RZ, 0xa000 ;  /* 0x0000a000ff028424 */ /* 0x002fc800078e00ff */
[----:B------:R0:W-:Y:S02]  /*fa40*/  @!P0 SYNCS.ARRIVE.TRANS64 RZ, [R3+URZ+0x38830], R2 ;  /* 0x0388300203ff89a7 */ /* 0x0001e4000800003f */
[----:B0-----:R-:W-:-:S05]  /*fa50*/  IMAD.U32 R2, RZ, RZ, UR4 ;  /* 0x00000004ff027e24 */ /* 0x001fca000f8e00ff */
[----:B------:R-:W-:-:S13]  /*fa60*/  ISETP.NE.AND P1, PT, R2, 0x2, PT ;  /* 0x000000020200780c */ /* 0x000fda0003f25270 */
[----:B------:R-:W-:Y:S05]  /*fa70*/  @P1 BRA `(.L_x_274) ;  /* 0x0000000000041947 */ /* 0x000fea0003800000 */
[----:B------:R-:W-:Y:S01]  /*fa80*/  BPT.TRAP 0x1 ;  /* 0x000000040000795c */ /* 0x000fe20000300000 */
.L_x_274:
[----:B------:R-:W-:Y:S01]  /*fa90*/  LOP3.LUT P0, RZ, R18, 0x2, RZ, 0xc0, !PT ;  /* 0x0000000212ff7812 */ /* 0x000fe2000780c0ff */
[----:B------:R-:W-:-:S12]  /*faa0*/  BSSY B2, `(.L_x_275) ;  /* 0x0000003000027945 */ /* 0x000fd80003800000 */
[----:B------:R-:W-:Y:S05]  /*fab0*/  @P0 BRA `(.L_x_276) ;  /* 0x0000000000040947 */ /* 0x000fea0003800000 */
[----:B------:R-:W-:Y:S01]  /*fac0*/  BPT.TRAP 0x1 ;  /* 0x000000040000795c */ /* 0x000fe20000300000 */
.L_x_276:
[----:B------:R-:W-:Y:S05]  /*fad0*/  BSYNC B2 ;  /* 0x0000000000027941 */ /* 0x000fea0003800000 */
.L_x_275:
[----:B------:R-:W0:Y:S01]  /*fae0*/  S2R R2, SR_CgaCtaId ;  /* 0x0000000000027919 */ /* 0x000e220000008800 */
        /* <DEDUP_REMOVED lines=9> */
[----:B0-----:R-:W-:-:S05]  /*fb80*/  LOP3.LUT R2, R2, 0x1, RZ, 0xc0, !PT ;  /* 0x0000000102027812 */ /* 0x001fca00078ec0ff */
[----:B------:R-:W-:-:S04]  /*fb90*/  IMAD R2, R2, 0xa00, RZ ;  /* 0x00000a0002027824 */ /* 0x000fc800078e02ff */
[----:B------:R-:W-:Y:S02]  /*fba0*/  IMAD R7, R4, 0x5000, R2 ;  /* 0x0000500004077824 */ /* 0x000fe400078e0202 */
[----:B------:R-:W0:Y:S03]  /*fbb0*/  S2R R2, SR_CgaCtaId ;  /* 0x0000000000027919 */ /* 0x000e260000008800 */
[----:B------:R-:W-:-:S05]  /*fbc0*/  LEA R7, R7, UR36, 0x1 ;  /* 0x0000002407077c11 */ /* 0x000fca000f8e08ff */
[----:B------:R-:W-:Y:S01]  /*fbd0*/  VIADD R9, R7, 0x24400 ;  /* 0x0002440007097836 */ /* 0x000fe20000000000 */
[----:B0-----:R-:W-:-:S05]  /*fbe0*/  LOP3.LUT R2, R2, 0x1, RZ, 0xc0, !PT ;  /* 0x0000000102027812 */ /* 0x001fca00078ec0ff */
[----:B------:R-:W-:-:S04]  /*fbf0*/  IMAD R2, R2, 0x28, RZ ;  /* 0x0000002802027824 */ /* 0x000fc800078e02ff */
[----:B------:R-:W-:-:S07]  /*fc00*/  IMAD R2, R8, 0x50, R2 ;  /* 0x0000005008027824 */ /* 0x000fce00078e0202 */
.L_x_277:
        /* <DEDUP_REMOVED lines=17> */
.L_x_278:
        /* <DEDUP_REMOVED lines=17> */
.L_x_279:
        /* <DEDUP_REMOVED lines=17> */
.L_x_280:
        /* <DEDUP_REMOVED lines=16> */
.L_x_365:
[----:B------:R-:W-:Y:S05]  /*10040*/  BSYNC B2 ;  /* 0x0000000000027941 */ /* 0x000fea0003800000 */
.L_x_281:
[----:B------:R-:W1:Y:S02]  /*10050*/  S2R R7, SR_TID.X ;  /* 0x0000000000077919 */ /* 0x000e640000002100 */
[----:B-1----:R-:W-:-:S04]  /*10060*/  LOP3.LUT R7, R7, 0x7f, RZ, 0xc0, !PT ;  /* 0x0000007f07077812 */ /* 0x002fc800078ec0ff */
[----:B------:R-:W-:-:S13]  /*10070*/  ISETP.NE.AND P0, PT, R7, RZ, PT ;  /* 0x000000ff0700720c */ /* 0x000fda0003f05270 */
[----:B0-----:R-:W-:-:S04]  /*10080*/  @!P0 IMAD.MOV.U32 R3, RZ, RZ, 0xa000 ;  /* 0x0000a000ff038424 */ /* 0x001fc800078e00ff */
[----:B------:R0:W-:Y:S01]  /*10090*/  @!P0 SYNCS.ARRIVE.TRANS64 RZ, [R2+URZ+0x38850], R3 ;  /* 0x0388500302ff89a7 */ /* 0x0001e2000800003f */
[----:B------:R-:W-:Y:S05]  /*100a0*/  @P1 BRA `(.L_x_283) ;  /* 0x0000000000041947 */ /* 0x000fea0003800000 */
[----:B------:R-:W-:Y:S01]  /*100b0*/  BPT.TRAP 0x1 ;  /* 0x000000040000795c */ /* 0x000fe20000300000 */
.L_x_283:
[----:B------:R-:W-:Y:S01]  /*100c0*/  LOP3.LUT P0, RZ, R18, 0x2, RZ, 0xc0, !PT ;  /* 0x0000000212ff7812 */ /* 0x000fe2000780c0ff */
[----:B------:R-:W-:-:S12]  /*100d0*/  BSSY B2, `(.L_x_284) ;  /* 0x0000003000027945 */ /* 0x000fd80003800000 */
[----:B------:R-:W-:Y:S05]  /*100e0*/  @P0 BRA `(.L_x_285) ;  /* 0x0000000000040947 */ /* 0x000fea0003800000 */
[----:B------:R-:W-:Y:S01]  /*100f0*/  BPT.TRAP 0x1 ;  /* 0x000000040000795c */ /* 0x000fe20000300000 */
.L_x_285:
[----:B------:R-:W-:Y:S05]  /*10100*/  BSYNC B2 ;  /* 0x0000000000027941 */ /* 0x000fea0003800000 */
.L_x_284:
        /* <DEDUP_REMOVED lines=19> */
.L_x_286:
        /* <DEDUP_REMOVED lines=16> */
.L_x_287:
        /* <DEDUP_REMOVED lines=16> */
.L_x_288:
        /* <DEDUP_REMOVED lines=16> */
.L_x_289:
        /* <DEDUP_REMOVED lines=12> */
.L_x_270:
[----:B------:R-:W-:Y:S05]  /*10600*/  BSYNC B1 ;  /* 0x0000000000017941 */ /* 0x000fea0003800000 */
.L_x_269:
[----:B------:R-:W-:Y:S01]  /*10610*/  VIADD R19, R4, 0x1 ;  /* 0x0000000104137836 */ /* 0x000fe20000000000 */
[----:B------:R-:W-:Y:S01]  /*10620*/  LOP3.LUT P1, RZ, R18, 0x8, RZ, 0xc0, !PT ;  /* 0x0000000812ff7812 */ /* 0x000fe2000782c0ff */
[----:B------:R-:W-:Y:S03]  /*10630*/  BSSY B1, `(.L_x_290) ;  /* 0x00000e5000017945 */ /* 0x000fe60003800000 */
[----:B------:R-:W-:-:S04]  /*10640*/  ISETP.NE.AND P0, PT, R19, 0x2, PT ;  /* 0x000000021300780c */ /* 0x000fc80003f05270 */
[----:B------:R-:W-:Y:S02]  /*10650*/  SEL R2, RZ, 0x1, P0 ;  /* 0x00000001ff027807 */ /* 0x000fe40000000000 */
[----:B------:R-:W-:Y:S02]  /*10660*/  SEL R19, R19, RZ, P0 ;  /* 0x000000ff13137207 */ /* 0x000fe40000000000 */
[----:B------:R-:W-:-:S05]  /*10670*/  LOP3.LUT R9, R5, R2, RZ, 0x3c, !PT ;  /* 0x0000000205097212 */ /* 0x000fca00078e3cff */
[----:B------:R1:W-:Y:S01]  /*10680*/  STL [R1], R9 ;  /* 0x0000000901007387 */ /* 0x0003e20000100800 */
[----:B------:R-:W-:Y:S05]  /*10690*/  @!P1 BRA `(.L_x_291) ;  /* 0x0000000c00789947 */ /* 0x000fea0003800000 */
[----:B------:R-:W-:Y:S01]  /*106a0*/  LOP3.LUT P1, RZ, R18, 0x4, RZ, 0xc0, !PT ;  /* 0x0000000412ff7812 */ /* 0x000fe2000782c0ff */
[----:B0-----:R-:W-:-:S12]  /*106b0*/  VIADD R8, R0, 0xffffffff ;  /* 0xffffffff00087836 */ /* 0x001fd80000000000 */
        /* <DEDUP_REMOVED lines=22> */
.L_x_292:
[----:B--2---:R-:W-:Y:S01]  /*10820*/  LEA R3, R19, UR36, 0x3 ;  /* 0x0000002413037c11 */ /* 0x004fe2000f8e18ff */
[----:B------:R-:W-:Y:S01]  /*10830*/  BSSY B2, `(.L_x_293) ;  /* 0x0000004000027945 */ /* 0x000fe20003800000 */
[----:B------:R-:W-:-:S04]  /*10840*/  SHF.L.U32 R2, R9, 0x1f, RZ ;  /* 0x0000001f09027819 */ /* 0x000fc800000006ff */
[----:B------:R-:W2:Y:S02]  /*10850*/  SYNCS.PHASECHK.TRANS64.TRYWAIT P0, [R3+URZ+0x38840], R2 ;  /* 0x03884002030075a7 */ /* 0x000ea4000800017f */
[----:B--2---:R-:W-:Y:S05]  /*10860*/  @!P0 BRA `(.L_x_294) ;  /* 0x0000002800488947 */ /* 0x004fea0003800000 */
.L_x_366:
[----:B------:R-:W-:Y:S05]  /*10870*/  BSYNC B2 ;  /* 0x0000000000027941 */ /* 0x000fea0003800000 */
.L_x_293:
[----:B0-----:R-:W0:Y:S01]  /*10880*/  S2R R7, SR_TID.X ;  /* 0x0000000000077919 */ /* 0x001e220000002100 */
[----:B------:R-:W-:Y:S01]  /*10890*/  UPRMT UR4, UR37, 0x9910, URZ ;  /* 0x0000991025047896 */ /* 0x000fe2000800003f */
[----:B0-----:R-:W-:-:S04]  /*108a0*/  LOP3.LUT R7, R7, 0x7f, RZ, 0xc0, !PT ;  /* 0x0000007f07077812 */ /* 0x001fc800078ec0ff */
[----:B------:R-:W-:-:S13]  /*108b0*/  ISETP.NE.AND P0, PT, R7, RZ, PT ;  /* 0x000000ff0700720c */ /* 0x000fda0003f05270 */
[----:B--2---:R-:W-:-:S04]  /*108c0*/  @!P0 IMAD.MOV.U32 R2, RZ, RZ, 0xa000 ;  /* 0x0000a000ff028424 */ /* 0x004fc800078e00ff */
[----:B------:R0:W-:Y:S02]  /*108d0*/  @!P0 SYNCS.ARRIVE.TRANS64 RZ, [R3+URZ+0x38830], R2 ;  /* 0x0388300203ff89a7 */ /* 0x0001e4000800003f */
[----:B0-----:R-:W-:-:S05]  /*108e0*/  IMAD.U32 R2, RZ, RZ, UR4 ;  /* 0x00000004ff027e24 */ /* 0x001fca000f8e00ff */
[----:B------:R-:W-:-:S13]  /*108f0*/  ISETP.NE.AND P1, PT, R2, 0x2, PT ;  /* 0x000000020200780c */ /* 0x000fda0003f25270 */
[----:B------:R-:W-:Y:S05]  /*10900*/  @P1 BRA `(.L_x_295) ;  /* 0x0000000000041947 */ /* 0x000fea0003800000 */
[----:B------:R-:W-:Y:S01]  /*10910*/  BPT.TRAP 0x1 ;  /* 0x000000040000795c */ /* 0x000fe20000300000 */
.L_x_295:
[----:B------:R-:W-:Y:S01]  /*10920*/  LOP3.LUT P0, RZ, R18, 0x2, RZ, 0xc0, !PT ;  /* 0x0000000212ff7812 */ /* 0x000fe2000780c0ff */
[----:B------:R-:W-:-:S12]  /*10930*/  BSSY B2, `(.L_x_296) ;  /* 0x0000003000027945 */ /* 0x000fd80003800000 */
[----:B------:R-:W-:Y:S05]  /*10940*/  @P0 BRA `(.L_x_297) ;  /* 0x0000000000040947 */ /* 0x000fea0003800000 */
[----:B------:R-:W-:Y:S01]  /*10950*/  BPT.TRAP 0x1 ;  /* 0x000000040000795c */ /* 0x000fe20000300000 */
.L_x_297:
[----:B------:R-:W-:Y:S05]  /*10960*/  BSYNC B2 ;  /* 0x0000000000027941 */ /* 0x000fea0003800000 */
.L_x_296:
        /* <DEDUP_REMOVED lines=15> */
[----:B-1----:R-:W-:Y:S01]  /*10a60*/  VIADD R9, R7, 0x24400 ;  /* 0x0002440007097836 */ /* 0x002fe20000000000 */
[----:B0-----:R-:W-:-:S05]  /*10a70*/  LOP3.LUT R2, R2, 0x1, RZ, 0xc0, !PT ;  /* 0x0000000102027812 */ /* 0x001fca00078ec0ff */
[----:B------:R-:W-:-:S04]  /*10a80*/  IMAD R2, R2, 0x28, RZ ;  /* 0x0000002802027824 */ /* 0x000fc800078e02ff */
[----:B------:R-:W-:-:S07]  /*10a90*/  IMAD R2, R8, 0x50, R2 ;  /* 0x0000005008027824 */ /* 0x000fce00078e0202 */
.L_x_298:
        /* <DEDUP_REMOVED lines=17> */
.L_x_299:
        /* <DEDUP_REMOVED lines=17> */
.L_x_300:
        /* <DEDUP_REMOVED lines=17> */
.L_x_301:
        /* <DEDUP_REMOVED lines=10> */
[----:B------:R-:W-:Y:S01]  /*10e70*/  SHF.L.U32 R5, R5, 0x1f, RZ ;  /* 0x0000001f05057819 */ /* 0x000fe200000006ff */
[----:B------:R-:W-:Y:S01]  /*10e80*/  BSSY B2, `(.L_x_302) ;  /* 0x0000004000027945 */ /* 0x000fe20003800000 */
[----:B------:R-:W-:-:S04]  /*10e90*/  LEA R2, R4, UR36, 0x3 ;  /* 0x0000002404027c11 */ /* 0x000fc8000f8e18ff */
[----:B------:R-:W0:Y:S02]  /*10ea0*/  SYNCS.PHASECHK.TRANS64.TRYWAIT P0, [R2+URZ+0x38860], R5 ;  /* 0x03886005020075a7 */ /* 0x000e24000800017f */
[----:B0-----:R-:W-:Y:S05]  /*10eb0*/  @!P0 BRA `(.L_x_303) ;  /* 0x0000002000c88947 */ /* 0x001fea0003800000 */
.L_x_367:
[----:B------:R-:W-:Y:S05]  /*10ec0*/  BSYNC B2 ;  /* 0x0000000000027941 */ /* 0x000fea0003800000 */
.L_x_302:
[----:B------:R-:W1:Y:S02]  /*10ed0*/  S2R R3, SR_TID.X ;  /* 0x0000000000037919 */ /* 0x000e640000002100 */
[----:B-1----:R-:W-:-:S04]  /*10ee0*/  LOP3.LUT R3, R3, 0x7f, RZ, 0xc0, !PT ;  /* 0x0000007f03037812 */ /* 0x002fc800078ec0ff */
[----:B------:R-:W-:-:S13]  /*10ef0*/  ISETP.NE.AND P0, PT, R3, RZ, PT ;  /* 0x000000ff0300720c */ /* 0x000fda0003f05270 */
[----:B------:R-:W-:-:S04]  /*10f00*/  @!P0 IMAD.MOV.U32 R3, RZ, RZ, 0xa000 ;  /* 0x0000a000ff038424 */ /* 0x000fc800078e00ff */
[----:B------:R1:W-:Y:S01]  /*10f10*/  @!P0 SYNCS.ARRIVE.TRANS64 RZ, [R2+URZ+0x38850], R3 ;  /* 0x0388500302ff89a7 */ /* 0x0003e2000800003f */
[----:B------:R-:W-:Y:S05]  /*10f20*/  @P1 BRA `(.L_x_304) ;  /* 0x0000000000041947 */ /* 0x000fea0003800000 */
[----:B------:R-:W-:Y:S01]  /*10f30*/  BPT.TRAP 0x1 ;  /* 0x000000040000795c */ /* 0x000fe20000300000 */
.L_x_304:
[----:B------:R-:W-:Y:S01]  /*10f40*/  LOP3.LUT P0, RZ, R18, 0x2, RZ, 0xc0, !PT ;  /* 0x0000000212ff7812 */ /* 0x000fe2000780c0ff */
[----:B------:R-:W-:-:S12]  /*10f50*/  BSSY B2, `(.L_x_305) ;  /* 0x0000003000027945 */ /* 0x000fd80003800000 */
[----:B------:R-:W-:Y:S05]  /*10f60*/  @P0 BRA `(.L_x_306) ;  /* 0x0000000000040947 */ /* 0x000fea0003800000 */
[----:B------:R-:W-:Y:S01]  /*10f70*/  BPT.TRAP 0x1 ;  /* 0x000000040000795c */ /* 0x000fe20000300000 */
.L_x_306:
[----:B------:R-:W-:Y:S05]  /*10f80*/  BSYNC B2 ;  /* 0x0000000000027941 */ /* 0x000fea0003800000 */
.L_x_305:
[----:B0-----:R-:W2:Y:S01]  /*10f90*/  LDL.LU R5, [R1+0x4] ;  /* 0x0000040001057983 */ /* 0x001ea20000300800 */
[----:B-1----:R-:W0:Y:S01]  /*10fa0*/  S2R R3, SR_CgaCtaId ;  /* 0x0000000000037919 */ /* 0x002e220000008800 */
        /* <DEDUP_REMOVED lines=17> */
.L_x_307:
        /* <DEDUP_REMOVED lines=16> */
.L_x_308:
        /* <DEDUP_REMOVED lines=16> */
.L_x_309:
        /* <DEDUP_REMOVED lines=16> */
.L_x_310:
        /* <DEDUP_REMOVED lines=12> */
.L_x_291:
[----:B------:R-:W-:Y:S05]  /*11480*/  BSYNC B1 ;  /* 0x0000000000017941 */ /* 0x000fea0003800000 */
.L_x_290:
[C---:B------:R-:W-:Y:S01]  /*11490*/  ISETP.GT.AND P0, PT, R0.reuse, 0x1, PT ;  /* 0x000000010000780c */ /* 0x040fe20003f04270 */
[----:B------:R-:W-:-:S12]  /*114a0*/  VIADD R0, R0, 0xfffffffe ;  /* 0xfffffffe00007836 */ /* 0x000fd80000000000 */
[----:B------:R-:W-:Y:S05]  /*114b0*/  @P0 BRA `(.L_x_311) ;  /* 0xffffffe000b00947 */ /* 0x000fea000383ffff */
.L_x_268:
[----:B------:R-:W-:Y:S05]  /*114c0*/  BSYNC B0 ;  /* 0x0000000000007941 */ /* 0x000fea0003800000 */
.L_x_245:
[----:B------:R-:W-:Y:S01]  /*114d0*/  LOP3.LUT P0, RZ, R18, 0x8, RZ, 0xc0, !PT ;  /* 0x0000000812ff7812 */ /* 0x000fe2000780c0ff */
[----:B------:R-:W-:-:S12]  /*114e0*/  BSSY B0, `(.L_x_312) ;  /* 0x0000065000007945 */ /* 0x000fd80003800000 */
[----:B------:R-:W-:Y:S05]  /*114f0*/  @!P0 BRA `(.L_x_313) ;  /* 0x00000004008c8947 */ /* 0x000fea0003800000 */
[----:B---3--:R-:W3:Y:S01]  /*11500*/  LDL R2, [R1] ;  /* 0x0000000001027983 */ /* 0x008ee20000100800 */
[----:B------:R-:W-:Y:S01]  /*11510*/  LEA R0, R19, UR36, 0x3 ;  /* 0x0000002413007c11 */ /* 0x000fe2000f8e18ff */
[----:B------:R-:W-:Y:S01]  /*11520*/  BSSY B1, `(.L_x_314) ;  /* 0x0000004000017945 */ /* 0x000fe20003800000 */
[----:B---3--:R-:W-:-:S04]  /*11530*/  SHF.L.U32 R2, R2, 0x1f, RZ ;  /* 0x0000001f02027819 */ /* 0x008fc800000006ff */
[----:B------:R-:W3:Y:S02]  /*11540*/  SYNCS.PHASECHK.TRANS64.TRYWAIT P0, [R0+URZ+0x38860], R2 ;  /* 0x03886002000075a7 */ /* 0x000ee4000800017f */
[----:B---3--:R-:W-:Y:S05]  /*11550*/  @!P0 BRA `(.L_x_315) ;  /* 0x0000001c00348947 */ /* 0x008fea0003800000 */
.L_x_368:
[----:B------:R-:W-:Y:S05]  /*11560*/  BSYNC B1 ;  /* 0x0000000000017941 */ /* 0x000fea0003800000 */
.L_x_314:
[----:B0-2---:R-:W0:Y:S01]  /*11570*/  S2R R3, SR_TID.X ;  /* 0x0000000000037919 */ /* 0x005e220000002100 */
        /* <DEDUP_REMOVED lines=9> */
.L_x_316:
[----:B------:R-:W-:Y:S01]  /*11610*/  LOP3.LUT P0, RZ, R18, 0x2, RZ, 0xc0, !PT ;  /* 0x0000000212ff7812 */ /* 0x000fe2000780c0ff */
[----:B------:R-:W-:-:S12]  /*11620*/  BSSY B1, `(.L_x_317) ;  /* 0x0000003000017945 */ /* 0x000fd80003800000 */
[----:B------:R-:W-:Y:S05]  /*11630*/  @P0 BRA `(.L_x_318) ;  /* 0x0000000000040947 */ /* 0x000fea0003800000 */
[----:B------:R-:W-:Y:S01]  /*11640*/  BPT.TRAP 0x1 ;  /* 0x000000040000795c */ /* 0x000fe20000300000 */
.L_x_318:
[----:B------:R-:W-:Y:S05]  /*11650*/  BSYNC B1 ;  /* 0x0000000000017941 */ /* 0x000fea0003800000 */
.L_x_317:
[----:B------:R-:W2:Y:S01]  /*11660*/  LDL R3, [R1+0x4] ;  /* 0x0000040001037983 */ /* 0x000ea20000100800 */
[----:B------:R-:W0:Y:S01]  /*11670*/  S2R R2, SR_CgaCtaId ;  /* 0x0000000000027919 */ /* 0x000e220000008800 */
[----:B------:R-:W3:Y:S01]  /*11680*/  S2R R4, SR_CgaCtaId ;  /* 0x0000000000047919 */ /* 0x000ee20000008800 */
[----:B------:R-:W-:Y:S01]  /*11690*/  UIADD3 UR4, UP0, UR38, 0x470, URZ ;  /* 0x0000047026047890 */ /* 0x000fe2000ff1e03f */
[----:B------:R-:W-:Y:S01]  /*116a0*/  PLOP3.LUT P0, PT, PT, PT, PT, 0x80, 0x0 ;  /* 0x000000000000781c */ /* 0x000fe20003f0f070 */
[----:B------:R-:W-:Y:S01]  /*116b0*/  VIADD R0, R0, 0x38850 ;  /* 0x0003885000007836 */ /* 0x000fe20000000000 */
[----:B------:R-:W-:Y:S01]  /*116c0*/  UMOV UR6, 0x30000 ;  /* 0x0003000000067882 */ /* 0x000fe20000000000 */
[----:B------:R-:W-:Y:S01]  /*116d0*/  UIADD3.X UR5, URZ, UR39, URZ, UP0, !UPT ;  /* 0x000000273f057290 */ /* 0x000fe200087fe43f */
[----:B0-----:R-:W-:Y:S02]  /*116e0*/  LOP3.LUT R2, R2, 0x1, RZ, 0xc0, !PT ;  /* 0x0000000102027812 */ /* 0x001fe400078ec0ff */
[----:B---3--:R-:W-:-:S03]  /*116f0*/  LOP3.LUT R4, R4, 0x1, RZ, 0xc0, !PT ;  /* 0x0000000104047812 */ /* 0x008fc600078ec0ff */
[----:B------:R-:W-:-:S04]  /*11700*/  IMAD R2, R2, 0xa00, RZ ;  /* 0x00000a0002027824 */ /* 0x000fc800078e02ff */
[----:B------:R-:W-:Y:S02]  /*11710*/  IMAD R2, R19, 0x5000, R2 ;  /* 0x0000500013027824 */ /* 0x000fe400078e0202 */
[----:B------:R-:W-:-:S03]  /*11720*/  IMAD R4, R4, 0x28, RZ ;  /* 0x0000002804047824 */ /* 0x000fc600078e02ff */
[----:B------:R-:W-:Y:S01]  /*11730*/  LEA R2, R2, UR36, 0x1 ;  /* 0x0000002402027c11 */ /* 0x000fe2000f8e08ff */
[----:B------:R-:W-:Y:S01]  /*11740*/  UMOV UR14, 0x0 ;  /* 0x00000000000e7882 */ /* 0x000fe20000000000 */
[----:B------:R-:W-:Y:S01]  /*11750*/  UMOV UR15, 0x14f00000 ;  /* 0x14f00000000f7882 */ /* 0x000fe20000000000 */
[----:B------:R-:W-:Y:S01]  /*11760*/  UMOV UR10, URZ ;  /* 0x0000003f000a7c82 */ /* 0x000fe20008000000 */
[----:B--2---:R-:W-:Y:S02]  /*11770*/  IMAD R3, R3, 0x50, R4 ;  /* 0x0000005003037824 */ /* 0x004fe400078e0204 */
[----:B------:R-:W-:-:S07]  /*11780*/  VIADD R4, R2, 0x400 ;  /* 0x0000040002047836 */ /* 0x000fce0000000000 */
.L_x_319:
        /* <DEDUP_REMOVED lines=10> */
[----:B------:R-:W-:Y:S01]  /*11830*/  PLOP3.LUT P0, PT, PT, PT, PT, 0x80, 0x0 ;  /* 0x000000000000781c */ /* 0x000fe20003f0f070 */
[----:B------:R-:W-:Y:S01]  /*11840*/  VIADD R4, R2, 0x2c00 ;  /* 0x00002c0002047836 */ /* 0x000fe20000000000 */
[----:B------:R-:W-:Y:S01]  /*11850*/  UMOV UR6, 0x30000 ;  /* 0x0003000000067882 */ /* 0x000fe20000000000 */
[----:B------:R-:W-:Y:S01]  /*11860*/  UMOV UR14, 0x0 ;  /* 0x00000000000e7882 */ /* 0x000fe20000000000 */
[----:B------:R-:W-:Y:S01]  /*11870*/  UMOV UR15, 0x14f00000 ;  /* 0x14f00000000f7882 */ /* 0x000fe20000000000 */
[----:B------:R-:W-:-:S08]  /*11880*/  UMOV UR10, 0x40 ;  /* 0x00000040000a7882 */ /* 0x000fd00000000000 */
.L_x_320:
        /* <DEDUP_REMOVED lines=16> */
.L_x_321:
        /* <DEDUP_REMOVED lines=16> */
.L_x_322:
        /* <DEDUP_REMOVED lines=9> */
[----:B----4-:R-:W-:Y:S05]  /*11b20*/  @P0 BRA.U.ANY `(.L_x_322) ;  /* 0xfffffffd00d80947 */ /* 0x010fea000393ffff */
.L_x_313:
[----:B------:R-:W-:Y:S05]  /*11b30*/  BSYNC B0 ;  /* 0x0000000000007941 */ /* 0x000fea0003800000 */
.L_x_312:
[----:B0-----:R-:W4:Y:S01]  /*11b40*/  LDL.LU R6, [R1+0x24] ;  /* 0x0000240001067983 */ /* 0x001f220000300800 */
[----:B------:R-:W-:Y:S01]  /*11b50*/  VIADD R19, R19, 0x1 ;  /* 0x0000000113137836 */ /* 0x000fe20000000000 */
[----:B------:R-:W-:Y:S02]  /*11b60*/  ULDC UR4, c[0x0][0xc34] ;  /* 0x00030d0000047ab9 */ /* 0x000fe40000000800 */
[----:B-1----:R-:W5:Y:S04]  /*11b70*/  LDL.LU R5, [R1] ;  /* 0x0000000001057983 */ /* 0x002f680000300800 */
[----:B------:R-:W2:Y:S01]  /*11b80*/  LDL.LU R4, [R1+0x2c] ;  /* 0x00002c0001047983 */ /* 0x000ea20000300800 */
[----:B------:R-:W-:-:S04]  /*11b90*/  ISETP.NE.AND P0, PT, R19, 0x2, PT ;  /* 0x000000021300780c */ /* 0x000fc80003f05270 */
[----:B---3--:R-:W-:Y:S02]  /*11ba0*/  SEL R0, RZ, 0x1, P0 ;  /* 0x00000001ff007807 */ /* 0x008fe40000000000 */
        /* <DEDUP_REMOVED lines=10> */
.L_x_228:
[----:B0-----:R-:W0:Y:S01]  /*11c50*/  S2R R3, SR_CgaCtaId ;  /* 0x0000000000037919 */ /* 0x001e220000008800 */
[----:B------:R-:W-:Y:S01]  /*11c60*/  MOV R0, 0x400 ;  /* 0x0000040000007802 */ /* 0x000fe20000000f00 */
[----:B------:R-:W-:Y:S03]  /*11c70*/  BSSY B0, `(.L_x_324) ;  /* 0x0000005000007945 */ /* 0x000fe60003800000 */
[----:B0-----:R-:W-:Y:S02]  /*11c80*/  LEA R0, R3, R0, 0x18 ;  /* 0x0000000003007211 */ /* 0x001fe400078ec0ff */
[----:B------:R-:W-:-:S04]  /*11c90*/  SHF.L.U32 R3, R2, 0x1f, RZ ;  /* 0x0000001f02037819 */ /* 0x000fc800000006ff */
[----:B------:R-:W0:Y:S02]  /*11ca0*/  SYNCS.PHASECHK.TRANS64.TRYWAIT P0, [R0+URZ+0x38820], R3 ;  /* 0x03882003000075a7 */ /* 0x000e24000800017f */
[----:B0-----:R-:W-:Y:S05]  /*11cb0*/  @!P0 BRA `(.L_x_325) ;  /* 0x0000001400708947 */ /* 0x001fea0003800000 */
.L_x_369:
[----:B------:R-:W-:Y:S05]  /*11cc0*/  BSYNC B0 ;  /* 0x0000000000007941 */ /* 0x000fea0003800000 */
.L_x_324:
[----:B------:R-:W-:-:S03]  /*11cd0*/  UMOV UR4, 0xffffffff ;  /* 0xffffffff00047882 */ /* 0x000fc60000000000 */
[----:B------:R-:W-:Y:S05]  /*11ce0*/  BRA.DIV UR4, `(.L_x_326) ;  /* 0x0000001604787947 */ /* 0x000fea000b800000 */
[----:B------:R-:W1:Y:S02]  /*11cf0*/  S2R R2, SR_TID.X ;  /* 0x0000000000027919 */ /* 0x000e640000002100 */
[----:B-1----:R-:W-:-:S04]  /*11d00*/  SHF.R.U32.HI R2, RZ, 0x5, R2 ;  /* 0x00000005ff027819 */ /* 0x002fc80000011602 */
[----:B------:R-:W-:-:S05]  /*11d10*/  LOP3.LUT R2, R2, 0x3, RZ, 0xc0, !PT ;  /* 0x0000000302027812 */ /* 0x000fca00078ec0ff */
[----:B------:R1:W2:Y:S02]  /*11d20*/  SHFL.IDX PT, R14, R2, RZ, 0x1f ;  /* 0x00001fff020e7589 */ /* 0x0002a400000e0000 */
.L_x_372:
[----:B--2---:R-:W-:Y:S01]  /*11d30*/  ISETP.NE.AND P0, PT, R14, RZ, PT ;  /* 0x000000ff0e00720c */ /* 0x004fe20003f05270 */
[----:B------:R-:W-:-:S12]  /*11d40*/  BSSY B0, `(.L_x_327) ;  /* 0x0000027000007945 */ /* 0x000fd80003800000 */
[----:B------:R-:W-:Y:S05]  /*11d50*/  @P0 BRA `(.L_x_328) ;  /* 0x0000000000940947 */ /* 0x000fea0003800000 */
[----:B------:R-:W-:-:S03]  /*11d60*/  UMOV UR4, 0xffffffff ;  /* 0xffffffff00047882 */ /* 0x000fc60000000000 */
[----:B------:R-:W-:Y:S05]  /*11d70*/  BRA.DIV UR4, `(.L_x_329) ;  /* 0x0000001604887947 */ /* 0x000fea000b800000 */
[----:B------:R-:W-:-:S13]  /*11d80*/  ELECT P6, URZ, PT ;  /* 0x00000000003f782f */ /* 0x000fda00038c0000 */
.L_x_375:
        /* <DEDUP_REMOVED lines=8> */
.L_x_330:
[----:B------:R-:W2:Y:S01]  /*11e10*/  LDL.LU R7, [R1] ;  /* 0x0000000001077983 */ /* 0x000ea20000300800 */
[----:B------:R-:W-:Y:S02]  /*11e20*/  VIADD R2, R0, 0x38840 ;  /* 0x0003884000027836 */ /* 0x000fe40000000000 */
[C---:B0-----:R-:W-:Y:S02]  /*11e30*/  VIADD R3, R19.reuse, 0x1 ;  /* 0x0000000113037836 */ /* 0x041fe40000000000 */
[----:B------:R-:W-:-:S03]  /*11e40*/  IMAD R6, R19, 0x8, R2 ;  /* 0x0000000813067824 */ /* 0x000fc600078e0202 */
[----:B------:R-:W-:-:S04]  /*11e50*/  ISETP.NE.AND P1, PT, R3, 0x2, PT ;  /* 0x000000020300780c */ /* 0x000fc80003f25270 */
[----:B------:R-:W-:Y:S02]  /*11e60*/  SEL R4, RZ, 0x1, P1 ;  /* 0x00000001ff047807 */ /* 0x000fe40000800000 */
[----:B------:R-:W-:Y:S02]  /*11e70*/  SEL R3, R3, RZ, P1 ;  /* 0x000000ff03037207 */ /* 0x000fe40000800000 */
[C---:B--2---:R-:W-:Y:S02]  /*11e80*/  SHF.L.U32 R5, R7.reuse, 0x1f, RZ ;  /* 0x0000001f07057819 */ /* 0x044fe400000006ff */
[----:B------:R-:W-:Y:S01]  /*11e90*/  LOP3.LUT R4, R7, R4, RZ, 0x3c, !PT ;  /* 0x0000000407047212 */ /* 0x000fe200078e3cff */
[----:B------:R-:W-:Y:S01]  /*11ea0*/  IMAD R7, R3, 0x8, R2 ;  /* 0x0000000803077824 */ /* 0x000fe200078e0202 */
[----:B------:R-:W0:Y:S02]  /*11eb0*/  SYNCS.PHASECHK.TRANS64.TRYWAIT P0, [R6+URZ], R5 ;  /* 0x00000005060075a7 */ /* 0x000e24000800017f */
[----:B------:R-:W-:Y:S01]  /*11ec0*/  SHF.L.U32 R2, R4, 0x1f, RZ ;  /* 0x0000001f04027819 */ /* 0x000fe200000006ff */
[----:B0-----:R-:W-:Y:S06]  /*11ed0*/  @!P0 BRA `(.L_x_331) ;  /* 0x0000001400508947 */ /* 0x001fec0003800000 */
.L_x_376:
[----:B------:R-:W1:Y:S02]  /*11ee0*/  SYNCS.PHASECHK.TRANS64.TRYWAIT P0, [R7+URZ], R2 ;  /* 0x00000002070075a7 */ /* 0x000e64000800017f */
[----:B-1----:R-:W-:Y:S05]  /*11ef0*/  @!P0 BRA `(.L_x_332) ;  /* 0x00000014005c8947 */ /* 0x002fea0003800000 */
.L_x_377:
[----:B------:R-:W-:Y:S05]  /*11f00*/  @!P2 BRA `(.L_x_333) ;  /* 0x000000000004a947 */ /* 0x000fea0003800000 */
[----:B------:R-:W-:Y:S01]  /*11f10*/  BPT.TRAP 0x1 ;  /* 0x000000040000795c */ /* 0x000fe20000300000 */
.L_x_333:
[----:B------:R-:W-:-:S04]  /*11f20*/  VIADD R0, R0, 0x38860 ;  /* 0x0003886000007836 */ /* 0x000fc80000000000 */
[----:B------:R-:W-:-:S04]  /*11f30*/  IMAD R4, R19, 0x8, R0 ;  /* 0x0000000813047824 */ /* 0x000fc800078e0200 */
[----:B------:R-:W2:Y:S02]  /*11f40*/  SYNCS.PHASECHK.TRANS64.TRYWAIT P0, [R4+URZ], R5 ;  /* 0x00000005040075a7 */ /* 0x000ea4000800017f */
[----:B--2---:R-:W-:Y:S05]  /*11f50*/  @!P0 BRA `(.L_x_334) ;  /* 0x0000001400588947 */ /* 0x004fea0003800000 */
.L_x_378:
[----:B------:R-:W-:-:S07]  /*11f60*/  IMAD R3, R3, 0x8, R0 ;  /* 0x0000000803037824 */ /* 0x000fce00078e0200 */
.L_x_335:
[----:B---3--:R3:W4:Y:S02]  /*11f70*/  SYNCS.PHASECHK.TRANS64.TRYWAIT P0, [R3+URZ], R2 ;  /* 0x00000002030075a7 */ /* 0x008724000800017f */
[----:B----4-:R-:W-:Y:S05]  /*11f80*/  @!P0 NANOSLEEP.SYNCS 0x989680 ;  /* 0x009896800000895d */ /* 0x010fea0003900000 */
[----:B------:R-:W4:Y:S02]  /*11f90*/  @!P0 SYNCS.PHASECHK.TRANS64 P0, [R3+URZ], R2 ;  /* 0x00000002030085a7 */ /* 0x000f24000800007f */
[----:B----4-:R-:W-:Y:S05]  /*11fa0*/  @!P0 BRA `(.L_x_335) ;  /* 0xfffffffc00f08947 */ /* 0x010fea000383ffff */
.L_x_328:
[----:B------:R-:W-:Y:S05]  /*11fb0*/  BSYNC B0 ;  /* 0x0000000000007941 */ /* 0x000fea0003800000 */
.L_x_327:
[----:B------:R-:W-:Y:S05]  /*11fc0*/  EXIT ;  /* 0x000000000000794d */ /* 0x000fea0003800000 */
.L_x_196:
[----:B0-----:R-:W-:-:S04]  /*11fd0*/  IMAD.U32 R3, RZ, RZ, UR36 ;  /* 0x00000024ff037e24 */ /* 0x001fc8000f8e00ff */
[----:B------:R0:W1:Y:S03]  /*11fe0*/  SYNCS.PHASECHK.TRANS64.TRYWAIT P1, [R3+URZ+0x38800], R0 ;  /* 0x03880000030075a7 */ /* 0x000066000802017f */
[----:B-1----:R-:W-:Y:S05]  /*11ff0*/  @!P1 NANOSLEEP.SYNCS 0x989680 ;  /* 0x009896800000995d */ /* 0x002fea0003900000 */
[----:B------:R-:W1:Y:S02]  /*12000*/  @!P1 SYNCS.PHASECHK.TRANS64 P1, [R3+URZ+0x38800], R0 ;  /* 0x03880000030095a7 */ /* 0x000e64000802007f */
[----:B-1----:R-:W-:Y:S05]  /*12010*/  @!P1 BRA `(.L_x_196) ;  /* 0xfffffffc00ec9947 */ /* 0x002fea000383ffff */
[----:B------:R-:W-:Y:S05]  /*12020*/  BRA `(.L_x_336) ;  /* 0xfffffef400d07947 */ /* 0x000fea000383ffff */
.L_x_200:
[----:B-1----:R1:W2:Y:S02]  /*12030*/  SYNCS.PHASECHK.TRANS64.TRYWAIT P1, [R0+URZ+0x38830], R3 ;  /* 0x03883003000075a7 */ /* 0x0022a4000802017f */
[----:B--2---:R-:W-:Y:S05]  /*12040*/  @!P1 NANOSLEEP.SYNCS 0x989680 ;  /* 0x009896800000995d */ /* 0x004fea0003900000 */
[----:B------:R-:W2:Y:S02]  /*12050*/  @!P1 SYNCS.PHASECHK.TRANS64 P1, [R0+URZ+0x38830], R3 ;  /* 0x03883003000095a7 */ /* 0x000ea4000802007f */
[----:B--2---:R-:W-:Y:S05]  /*12060*/  @!P1 BRA `(.L_x_200) ;  /* 0xfffffffc00f09947 */ /* 0x004fea000383ffff */
[----:B------:R-:W-:Y:S05]  /*12070*/  BRA `(.L_x_199) ;  /* 0xfffffef400f07947 */ /* 0x000fea000383ffff */
.L_x_206:
[----:B------:R-:W-:-:S13]  /*12080*/  R2UR UR4, R232 ;  /* 0x00000000e80472ca */ /* 0x000fda00000e0000 */
[----:B-1----:R-:W-:-:S04]  /*12090*/  IMAD.U32 R152, RZ, RZ, UR4 ;  /* 0x00000004ff987e24 */ /* 0x002fc8000f8e00ff */
[----:B------:R1:W2:Y:S03]  /*120a0*/  SYNCS.PHASECHK.TRANS64.TRYWAIT P1, [R152+URZ+0x38830], R3 ;  /* 0x03883003980075a7 */ /* 0x0002a6000802017f */
[----:B--2---:R-:W-:Y:S05]  /*120b0*/  @!P1 NANOSLEEP.SYNCS 0x989680 ;  /* 0x009896800000995d */ /* 0x004fea0003900000 */
[----:B------:R-:W2:Y:S02]  /*120c0*/  @!P1 SYNCS.PHASECHK.TRANS64 P1, [R152+URZ+0x38830], R3 ;  /* 0x03883003980095a7 */ /* 0x000ea4000802007f */
[----:B--2---:R-:W-:Y:S05]  /*120d0*/  @!P1 BRA `(.L_x_206) ;  /* 0xfffffffc00e89947 */ /* 0x004fea000383ffff */
[----:B------:R-:W-:Y:S05]  /*120e0*/  BRA `(.L_x_205) ;  /* 0xffffff3400ac7947 */ /* 0x000fea000383ffff */
.L_x_210:
[----:B0-----:R-:W-:-:S04]  /*120f0*/  IMAD.U32 R3, RZ, RZ, UR4 ;  /* 0x00000004ff037e24 */ /* 0x001fc8000f8e00ff */
[----:B------:R0:W2:Y:S03]  /*12100*/  SYNCS.PHASECHK.TRANS64.TRYWAIT P1, [R3+URZ+0x38850], R0 ;  /* 0x03885000030075a7 */ /* 0x0000a6000802017f */
[----:B--2---:R-:W-:Y:S05]  /*12110*/  @!P1 NANOSLEEP.SYNCS 0x989680 ;  /* 0x009896800000995d */ /* 0x004fea0003900000 */
[----:B------:R-:W2:Y:S02]  /*12120*/  @!P1 SYNCS.PHASECHK.TRANS64 P1, [R3+URZ+0x38850], R0 ;  /* 0x03885000030095a7 */ /* 0x000ea4000802007f */
[----:B--2---:R-:W-:Y:S05]  /*12130*/  @!P1 BRA `(.L_x_210) ;  /* 0xfffffffc00ec9947 */ /* 0x004fea000383ffff */
[----:B------:R-:W-:Y:S05]  /*12140*/  BRA `(.L_x_209) ;  /* 0xffffff5c00d07947 */ /* 0x000fea000383ffff */
.L_x_217:
[----:B-1----:R-:W-:-:S04]  /*12150*/  IMAD.U32 R7, RZ, RZ, UR9 ;  /* 0x00000009ff077e24 */ /* 0x002fc8000f8e00ff */
[----:B------:R1:W2:Y:S03]  /*12160*/  SYNCS.PHASECHK.TRANS64.TRYWAIT P1, [R7+URZ+0x38850], R0 ;  /* 0x03885000070075a7 */ /* 0x0002a6000802017f */
[----:B--2---:R-:W-:Y:S05]  /*12170*/  @!P1 NANOSLEEP.SYNCS 0x989680 ;  /* 0x009896800000995d */ /* 0x004fea0003900000 */
[----:B------:R-:W2:Y:S02]  /*12180*/  @!P1 SYNCS.PHASECHK.TRANS64 P1, [R7+URZ+0x38850], R0 ;  /* 0x03885000070095a7 */ /* 0x000ea4000802007f */
[----:B--2---:R-:W-:Y:S05]  /*12190*/  @!P1 BRA `(.L_x_217) ;  /* 0xfffffffc00ec9947 */ /* 0x004fea000383ffff */
[----:B------:R-:W-:Y:S05]  /*121a0*/  BRA `(.L_x_216) ;  /* 0xffffff7c00407947 */ /* 0x000fea000383ffff */
.L_x_232:
[----:B------:R-:W0:Y:S01]  /*121b0*/  S2R R5, SR_TID.X ;  /* 0x0000000000057919 */ /* 0x000e220000002100 */
[----:B------:R-:W-:Y:S01]  /*121c0*/  BSSY B0, `(.L_x_337) ;  /* 0x000000a000007945 */ /* 0x000fe20003800000 */
[----:B------:R-:W-:Y:S02]  /*121d0*/  IMAD.MOV.U32 R12, RZ, RZ, RZ ;  /* 0x000000ffff0c7224 */ /* 0x000fe400078e00ff */
[----:B------:R-:W-:Y:S02]  /*121e0*/  IMAD.MOV.U32 R11, RZ, RZ, 0x1f ;  /* 0x0000001fff0b7424 */ /* 0x000fe400078e00ff */
[----:B------:R-:W-:Y:S01]  /*121f0*/  IMAD.MOV.U32 R15, RZ, RZ, -0x1 ;  /* 0xffffffffff0f7424 */ /* 0x000fe200078e00ff */
[----:B0-----:R-:W-:-:S04]  /*12200*/  SHF.R.U32.HI R5, RZ, 0x5, R5 ;  /* 0x00000005ff057819 */ /* 0x001fc80000011605 */
[----:B------:R-:W-:-:S05]  /*12210*/  LOP3.LUT R5, R5, 0x3, RZ, 0xc0, !PT ;  /* 0x0000000305057812 */ /* 0x000fca00078ec0ff */
[----:B------:R-:W-:-:S07]  /*12220*/  IMAD.MOV.U32 R13, RZ, RZ, R5 ;  /* 0x000000ffff0d7224 */ /* 0x000fce00078e0005 */
[----:B-1----:R-:W-:Y:S05]  /*12230*/  WARPSYNC.COLLECTIVE R15, `(.L_x_338) ;  /* 0x000000000f087348 */ /* 0x002fea0003c00000 */
[----:B------:R0:W2:Y:S02]  /*12240*/  SHFL.IDX P6, R14, R13, R12, R11 ;  /* 0x0000000c0d0e7389 */ /* 0x0000a400000c000b */
[----:B012---:R-:W-:Y:S01]  /*12250*/  ENDCOLLECTIVE ;  /* 0x000000000000791b */ /* 0x007fe20003800000 */
.L_x_338:
[----:B------:R-:W-:Y:S05]  /*12260*/  BSYNC B0 ;  /* 0x0000000000007941 */ /* 0x000fea0003800000 */
.L_x_337:
[----:B------:R-:W-:Y:S05]  /*12270*/  BRA `(.L_x_339) ;  /* 0xffffffb0006c7947 */ /* 0x000fea000383ffff */
.L_x_234:
[----:B------:R-:W-:Y:S01]  /*12280*/  BSSY B0, `(.L_x_340) ;  /* 0x0000006000007945 */ /* 0x000fe20003800000 */
[----:B------:R-:W-:-:S07]  /*12290*/  IMAD.MOV.U32 R15, RZ, RZ, -0x1 ;  /* 0xffffffffff0f7424 */ /* 0x000fce00078e00ff */
[----:B01----:R-:W-:Y:S05]  /*122a0*/  WARPSYNC.COLLECTIVE R15, `(.L_x_341) ;  /* 0x000000000f0c7348 */ /* 0x003fea0003c00000 */
[----:B------:R-:W-:Y:S02]  /*122b0*/  ELECT P6, UR62, PT ;  /* 0x00000000003e782f */ /* 0x000fe400038c0000 */
[----:B------:R-:W-:Y:S01]  /*122c0*/  MOV R14, UR62 ;  /* 0x0000003e000e7c02 */ /* 0x000fe20008000f00 */
[----:B01----:R-:W-:Y:S10]  /*122d0*/  ENDCOLLECTIVE ;  /* 0x000000000000791b */ /* 0x003ff40003800000 */
.L_x_341:
[----:B------:R-:W-:Y:S05]  /*122e0*/  BSYNC B0 ;  /* 0x0000000000007941 */ /* 0x000fea0003800000 */
.L_x_340:
[----:B------:R-:W-:Y:S05]  /*122f0*/  BRA `(.L_x_342) ;  /* 0xffffffb0006c7947 */ /* 0x000fea000383ffff */
.L_x_236:
[----:B---3--:R3:W4:Y:S02]  /*12300*/  SYNCS.PHASECHK.TRANS64.TRYWAIT P0, [R2+URZ+0x38840], R3 ;  /* 0x03884003020075a7 */ /* 0x008724000800017f */
[----:B----4-:R-:W-:Y:S05]  /*12310*/  @!P0 NANOSLEEP.SYNCS 0x989680 ;  /* 0x009896800000895d */ /* 0x010fea0003900000 */
[----:B------:R-:W4:Y:S02]  /*12320*/  @!P0 SYNCS.PHASECHK.TRANS64 P0, [R2+URZ+0x38840], R3 ;  /* 0x03884003020085a7 */ /* 0x000f24000800007f */
[----:B----4-:R-:W-:Y:S05]  /*12330*/  @!P0 BRA `(.L_x_236) ;  /* 0xfffffffc00f08947 */ /* 0x010fea000383ffff */
[----:B------:R-:W-:Y:S05]  /*12340*/  BRA `(.L_x_343) ;  /* 0xffffffb000c47947 */ /* 0x000fea000383ffff */
.L_x_240:
[----:B------:R0:W5:Y:S01]  /*12350*/  LDL R10, [R1+0x10] ;  /* 0x00001000010a7983 */ /* 0x0001620000100800 */
[----:B------:R-:W-:Y:S02]  /*12360*/  IMAD.MOV.U32 R13, RZ, RZ, R3 ;  /* 0x000000ffff0d7224 */ /* 0x000fe400078e0003 */
[----:B------:R-:W-:Y:S01]  /*12370*/  IMAD.MOV.U32 R12, RZ, RZ, RZ ;  /* 0x000000ffff0c7224 */ /* 0x000fe200078e00ff */
[----:B------:R-:W1:Y:S01]  /*12380*/  S2R R7, SR_TID.X ;  /* 0x0000000000077919 */ /* 0x000e620000002100 */
[----:B------:R-:W-:Y:S02]  /*12390*/  IMAD.MOV.U32 R11, RZ, RZ, 0x181f ;  /* 0x0000181fff0b7424 */ /* 0x000fe400078e00ff */
[----:B------:R-:W-:-:S07]  /*123a0*/  IMAD.MOV.U32 R15, RZ, RZ, -0x1 ;  /* 0xffffffffff0f7424 */ /* 0x000fce00078e00ff */
[----:B01---5:R-:W-:Y:S05]  /*123b0*/  WARPSYNC.COLLECTIVE R15, `(.L_x_344) ;  /* 0x000000000f087348 */ /* 0x023fea0003c00000 */
[----:B------:R2:W3:Y:S02]  /*123c0*/  SHFL.IDX P6, R14, R13, R12, R11 ;  /* 0x0000000c0d0e7389 */ /* 0x0004e400000c000b */
[----:B0123-5:R-:W-:Y:S01]  /*123d0*/  ENDCOLLECTIVE ;  /* 0x000000000000791b */ /* 0x02ffe20003800000 */
.L_x_344:
[----:B------:R-:W-:Y:S02]  /*123e0*/  IMAD.MOV.U32 R13, RZ, RZ, R4 ;  /* 0x000000ffff0d7224 */ /* 0x000fe400078e0004 */
[----:B------:R-:W-:Y:S01]  /*123f0*/  IMAD.MOV.U32 R6, RZ, RZ, R14 ;  /* 0x000000ffff067224 */ /* 0x000fe200078e000e */
[----:B------:R-:W-:-:S07]  /*12400*/  LOP3.LUT R7, R7, 0x7f, RZ, 0xc0, !PT ;  /* 0x0000007f07077812 */ /* 0x000fce00078ec0ff */
[----:B------:R-:W-:Y:S05]  /*12410*/  WARPSYNC.COLLECTIVE R15, `(.L_x_345) ;  /* 0x000000000f087348 */ /* 0x000fea0003c00000 */
[----:B------:R0:W1:Y:S02]  /*12420*/  SHFL.IDX P6, R14, R13, R12, R11 ;  /* 0x0000000c0d0e7389 */ /* 0x00006400000c000b */
[----:B01----:R-:W-:Y:S01]  /*12430*/  ENDCOLLECTIVE ;  /* 0x000000000000791b */ /* 0x003fe20003800000 */
.L_x_345:
[----:B------:R-:W-:Y:S01]  /*12440*/  ULDC UR4, c[0x0][0x288] ;  /* 0x0000a20000047ab9 */ /* 0x000fe20000000800 */
[----:B------:R-:W-:Y:S01]  /*12450*/  ULDC.64 UR6, c[0x0][0x208] ;  /* 0x0000820000067ab9 */ /* 0x000fe20000000a00 */
[----:B------:R-:W-:Y:S01]  /*12460*/  SHF.R.U32.HI R0, RZ, 0x3, R7 ;  /* 0x00000003ff007819 */ /* 0x000fe20000011607 */
[----:B------:R-:W-:-:S04]  /*12470*/  IMAD R2, R8, UR4, RZ ;  /* 0x0000000408027c24 */ /* 0x000fc8000f8e02ff */
        /* <DEDUP_REMOVED lines=8> */
[----:B------:R-:W-:-:S04]  /*12500*/  @!P2 LOP3.LUT R7, R7, R6, RZ, 0x3c, !PT ;  /* 0x000000060707a212 */ /* 0x000fc800078e3cff */
[----:B------:R-:W-:-:S04]  /*12510*/  @!P2 LOP3.LUT R6, R7, R6, RZ, 0x3c, !PT ;  /* 0x000000060706a212 */ /* 0x000fc800078e3cff */
[----:B------:R-:W-:-:S05]  /*12520*/  @!P2 LOP3.LUT R7, R7, R6, RZ, 0x3c, !PT ;  /* 0x000000060707a212 */ /* 0x000fca00078e3cff */
[----:B------:R-:W-:Y:S01]  /*12530*/  @!PT LDS RZ, [RZ] ;  /* 0x00000000fffff984 */ /* 0x000fe20000000800 */
[----:B------:R-:W-:Y:S01]  /*12540*/  @!PT LDS RZ, [RZ] ;  /* 0x00000000fffff984 */ /* 0x000fe20000000800 */
[----:B------:R-:W-:Y:S01]  /*12550*/  @!PT LDS RZ, [RZ] ;  /* 0x00000000fffff984 */ /* 0x000fe20000000800 */
[----:B------:R0:W-:Y:S04]  /*12560*/  @!P2 LDGSTS.E.BYPASS.LTC128B.128 [R10+0x14400], desc[UR6][R6.64], !P4 ;  /* 0x14400000060aafae */ /* 0x0001e8000e101d46 */
[----:B------:R0:W-:Y:S04]  /*12570*/  @!P2 LDGSTS.E.BYPASS.LTC128B.128 [R10+0x18400], desc[UR6][R6.64+0x80], !P3 ;  /* 0x18400080060aafae */ /* 0x0001e8000d901d46 */
[----:B------:R0:W-:Y:S04]  /*12580*/  @!P2 LDGSTS.E.BYPASS.LTC128B.128 [R10+0x1c400], desc[UR6][R6.64+0x100], !P0 ;  /* 0x1c400100060aafae */ /* 0x0001e8000c101d46 */
[----:B------:R0:W-:Y:S01]  /*12590*/  @!P2 LDGSTS.E.BYPASS.LTC128B.128 [R10+0x20400], desc[UR6][R6.64+0x180], !P1 ;  /* 0x20400180060aafae */ /* 0x0001e2000c901d46 */
[----:B------:R-:W-:Y:S01]  /*125a0*/  ISETP.GE.AND P2, PT, R5, R2, PT ;  /* 0x000000020500720c */ /* 0x000fe20003f46270 */
[----:B------:R-:W-:-:S12]  /*125b0*/  VIADD R5, R0, 0x20 ;  /* 0x0000002000057836 */ /* 0x000fd80000000000 */
[----:B0-----:R-:W-:Y:S05]  /*125c0*/  WARPSYNC.COLLECTIVE R15, `(.L_x_346) ;  /* 0x000000000f087348 */ /* 0x001fea0003c00000 */
[----:B------:R1:W2:Y:S02]  /*125d0*/  SHFL.IDX P6, R14, R13, R12, R11 ;  /* 0x0000000c0d0e7389 */ /* 0x0002a400000c000b */
[----:B012---:R-:W-:Y:S01]  /*125e0*/  ENDCOLLECTIVE ;  /* 0x000000000000791b */ /* 0x007fe20003800000 */
.L_x_346:
[----:B------:R-:W-:Y:S02]  /*125f0*/  IMAD.MOV.U32 R13, RZ, RZ, R4 ;  /* 0x000000ffff0d7224 */ /* 0x000fe400078e0004 */
[----:B------:R-:W-:-:S07]  /*12600*/  IMAD.MOV.U32 R6, RZ, RZ, R14 ;  /* 0x000000ffff067224 */ /* 0x000fce00078e000e */
[----:B------:R-:W-:Y:S05]  /*12610*/  WARPSYNC.COLLECTIVE R15, `(.L_x_347) ;  /* 0x000000000f087348 */ /* 0x000fea0003c00000 */
[----:B------:R0:W1:Y:S02]  /*12620*/  SHFL.IDX P6, R14, R13, R12, R11 ;  /* 0x0000000c0d0e7389 */ /* 0x00006400000c000b */
[----:B01----:R-:W-:Y:S01]  /*12630*/  ENDCOLLECTIVE ;  /* 0x000000000000791b */ /* 0x003fe20003800000 */
.L_x_347:
[----:B------:R-:W-:Y:S01]  /*12640*/  ULDC.64 UR4, c[0x0][0x208] ;  /* 0x0000820000047ab9 */ /* 0x000fe20000000a00 */
[----:B------:R-:W-:Y:S02]  /*12650*/  IMAD.MOV.U32 R13, RZ, RZ, R3 ;  /* 0x000000ffff0d7224 */ /* 0x000fe400078e0003 */
[----:B------:R-:W-:Y:S02]  /*12660*/  IMAD.MOV.U32 R12, RZ, RZ, 0x2 ;  /* 0x00000002ff0c7424 */ /* 0x000fe400078e00ff */
[----:B------:R-:W-:-:S05]  /*12670*/  IMAD.MOV.U32 R7, RZ, RZ, R14 ;  /* 0x000000ffff077224 */ /* 0x000fca00078e000e */
        /* <DEDUP_REMOVED lines=17> */
.L_x_348:
[----:B------:R-:W-:Y:S02]  /*12790*/  IMAD.MOV.U32 R13, RZ, RZ, R4 ;  /* 0x000000ffff0d7224 */ /* 0x000fe400078e0004 */
[----:B------:R-:W-:-:S07]  /*127a0*/  IMAD.MOV.U32 R6, RZ, RZ, R14 ;  /* 0x000000ffff067224 */ /* 0x000fce00078e000e */
[----:B------:R-:W-:Y:S05]  /*127b0*/  WARPSYNC.COLLECTIVE R15, `(.L_x_349) ;  /* 0x000000000f087348 */ /* 0x000fea0003c00000 */
[----:B------:R0:W1:Y:S02]  /*127c0*/  SHFL.IDX P6, R14, R13, R12, R11 ;  /* 0x0000000c0d0e7389 */ /* 0x00006400000c000b */
[----:B01----:R-:W-:Y:S01]  /*127d0*/  ENDCOLLECTIVE ;  /* 0x000000000000791b */ /* 0x003fe20003800000 */
.L_x_349:
        /* <DEDUP_REMOVED lines=21> */
.L_x_350:
[----:B------:R-:W-:Y:S02]  /*12930*/  IMAD.MOV.U32 R13, RZ, RZ, R4 ;  /* 0x000000ffff0d7224 */ /* 0x000fe400078e0004 */
[----:B------:R-:W-:-:S07]  /*12940*/  IMAD.MOV.U32 R6, RZ, RZ, R14 ;  /* 0x000000ffff067224 */ /* 0x000fce00078e000e */
[----:B------:R-:W-:Y:S05]  /*12950*/  WARPSYNC.COLLECTIVE R15, `(.L_x_351) ;  /* 0x000000000f087348 */ /* 0x000fea0003c00000 */
[----:B------:R0:W1:Y:S02]  /*12960*/  SHFL.IDX P6, R14, R13, R12, R11 ;  /* 0x0000000c0d0e7389 */ /* 0x00006400000c000b */
[----:B01----:R-:W-:Y:S01]  /*12970*/  ENDCOLLECTIVE ;  /* 0x000000000000791b */ /* 0x003fe20003800000 */
.L_x_351:
        /* <DEDUP_REMOVED lines=21> */
.L_x_352:
[----:B------:R-:W-:Y:S02]  /*12ad0*/  IMAD.MOV.U32 R13, RZ, RZ, R4 ;  /* 0x000000ffff0d7224 */ /* 0x000fe400078e0004 */
[----:B------:R-:W-:-:S07]  /*12ae0*/  IMAD.MOV.U32 R6, RZ, RZ, R14 ;  /* 0x000000ffff067224 */ /* 0x000fce00078e000e */
[----:B------:R-:W-:Y:S05]  /*12af0*/  WARPSYNC.COLLECTIVE R15, `(.L_x_353) ;  /* 0x000000000f087348 */ /* 0x000fea0003c00000 */
[----:B------:R0:W1:Y:S02]  /*12b00*/  SHFL.IDX P6, R14, R13, R12, R11 ;  /* 0x0000000c0d0e7389 */ /* 0x00006400000c000b */
[----:B01----:R-:W-:Y:S01]  /*12b10*/  ENDCOLLECTIVE ;  /* 0x000000000000791b */ /* 0x003fe20003800000 */
.L_x_353:
        /* <DEDUP_REMOVED lines=21> */
.L_x_354:
[----:B------:R-:W-:Y:S02]  /*12c70*/  IMAD.MOV.U32 R13, RZ, RZ, R4 ;  /* 0x000000ffff0d7224 */ /* 0x000fe400078e0004 */
[----:B------:R-:W-:-:S07]  /*12c80*/  IMAD.MOV.U32 R6, RZ, RZ, R14 ;  /* 0x000000ffff067224 */ /* 0x000fce00078e000e */
[----:B------:R-:W-:Y:S05]  /*12c90*/  WARPSYNC.COLLECTIVE R15, `(.L_x_355) ;  /* 0x000000000f087348 */ /* 0x000fea0003c00000 */
[----:B------:R0:W1:Y:S02]  /*12ca0*/  SHFL.IDX P6, R14, R13, R12, R11 ;  /* 0x0000000c0d0e7389 */ /* 0x00006400000c000b */
[----:B01----:R-:W-:Y:S01]  /*12cb0*/  ENDCOLLECTIVE ;  /* 0x000000000000791b */ /* 0x003fe20003800000 */
.L_x_355:
        /* <DEDUP_REMOVED lines=20> */
.L_x_356:
[----:B------:R-:W-:Y:S02]  /*12e00*/  IMAD.MOV.U32 R13, RZ, RZ, R4 ;  /* 0x000000ffff0d7224 */ /* 0x000fe400078e0004 */
[----:B------:R-:W-:-:S07]  /*12e10*/  IMAD.MOV.U32 R6, RZ, RZ, R14 ;  /* 0x000000ffff067224 */ /* 0x000fce00078e000e */
[----:B------:R-:W-:Y:S05]  /*12e20*/  WARPSYNC.COLLECTIVE R15, `(.L_x_357) ;  /* 0x000000000f087348 */ /* 0x000fea0003c00000 */
[----:B------:R0:W1:Y:S02]  /*12e30*/  SHFL.IDX P6, R14, R13, R12, R11 ;  /* 0x0000000c0d0e7389 */ /* 0x00006400000c000b */
[----:B01----:R-:W-:Y:S01]  /*12e40*/  ENDCOLLECTIVE ;  /* 0x000000000000791b */ /* 0x003fe20003800000 */
.L_x_357:
        /* <DEDUP_REMOVED lines=19> */
.L_x_358:
[----:B------:R-:W-:Y:S02]  /*12f80*/  IMAD.MOV.U32 R13, RZ, RZ, R4 ;  /* 0x000000ffff0d7224 */ /* 0x000fe400078e0004 */
[----:B------:R-:W-:-:S07]  /*12f90*/  IMAD.MOV.U32 R5, RZ, RZ, R14 ;  /* 0x000000ffff057224 */ /* 0x000fce00078e000e */
[----:B------:R-:W-:Y:S05]  /*12fa0*/  WARPSYNC.COLLECTIVE R15, `(.L_x_359) ;  /* 0x000000000f087348 */ /* 0x000fea0003c00000 */
[----:B------:R0:W1:Y:S02]  /*12fb0*/  SHFL.IDX P6, R14, R13, R12, R11 ;  /* 0x0000000c0d0e7389 */ /* 0x00006400000c000b */
[----:B01----:R-:W-:Y:S01]  /*12fc0*/  ENDCOLLECTIVE ;  /* 0x000000000000791b */ /* 0x003fe20003800000 */
.L_x_359:
[----:B------:R-:W-:Y:S01]  /*12fd0*/  IMAD.MOV.U32 R3, RZ, RZ, R14 ;  /* 0x000000ffff037224 */ /* 0x000fe200078e000e */
[----:B------:R-:W-:Y:S06]  /*12fe0*/  BRA `(.L_x_360) ;  /* 0xffffffb400787947 */ /* 0x000fec000383ffff */
.L_x_244:
[----:B---3--:R-:W-:-:S04]  /*12ff0*/  IMAD.U32 R2, RZ, RZ, UR36 ;  /* 0x00000024ff027e24 */ /* 0x008fc8000f8e00ff */
[----:B------:R3:W4:Y:S03]  /*13000*/  SYNCS.PHASECHK.TRANS64.TRYWAIT P0, [R2+URZ+0x38820], R0 ;  /* 0x03882000020075a7 */ /* 0x000726000800017f */
[----:B----4-:R-:W-:Y:S05]  /*13010*/  @!P0 NANOSLEEP.SYNCS 0x989680 ;  /* 0x009896800000895d */ /* 0x010fea0003900000 */
[----:B------:R-:W4:Y:S02]  /*13020*/  @!P0 SYNCS.PHASECHK.TRANS64 P0, [R2+URZ+0x38820], R0 ;  /* 0x03882000020085a7 */ /* 0x000f24000800007f */
[----:B----4-:R-:W-:Y:S05]  /*13030*/  @!P0 BRA `(.L_x_244) ;  /* 0xfffffffc00ec8947 */ /* 0x010fea000383ffff */
[----:B------:R-:W-:Y:S05]  /*13040*/  BRA `(.L_x_361) ;  /* 0xffffffb400d47947 */ /* 0x000fea000383ffff */
.L_x_251:
[----:B--2---:R2:W3:Y:S02]  /*13050*/  SYNCS.PHASECHK.TRANS64.TRYWAIT P0, [R3+URZ+0x38840], R2 ;  /* 0x03884002030075a7 */ /* 0x0044e4000800017f */
[----:B---3--:R-:W-:Y:S05]  /*13060*/  @!P0 NANOSLEEP.SYNCS 0x989680 ;  /* 0x009896800000895d */ /* 0x008fea0003900000 */
[----:B------:R-:W3:Y:S02]  /*13070*/  @!P0 SYNCS.PHASECHK.TRANS64 P0, [R3+URZ+0x38840], R2 ;  /* 0x03884002030085a7 */ /* 0x000ee4000800007f */
[----:B---3--:R-:W-:Y:S05]  /*13080*/  @!P0 BRA `(.L_x_251) ;  /* 0xfffffffc00f08947 */ /* 0x008fea000383ffff */
[----:B------:R-:W-:Y:S05]  /*13090*/  BRA `(.L_x_362) ;  /* 0xffffffb800847947 */ /* 0x000fea000383ffff */
.L_x_260:
[----:B0-----:R0:W1:Y:S02]  /*130a0*/  SYNCS.PHASECHK.TRANS64.TRYWAIT P0, [R2+URZ+0x38860], R3 ;  /* 0x03886003020075a7 */ /* 0x001064000800017f */
[----:B-1----:R-:W-:Y:S05]  /*130b0*/  @!P0 NANOSLEEP.SYNCS 0x989680 ;  /* 0x009896800000895d */ /* 0x002fea0003900000 */
[----:B------:R-:W1:Y:S02]  /*130c0*/  @!P0 SYNCS.PHASECHK.TRANS64 P0, [R2+URZ+0x38860], R3 ;  /* 0x03886003020085a7 */ /* 0x000e64000800007f */
[----:B-1----:R-:W-:Y:S05]  /*130d0*/  @!P0 BRA `(.L_x_260) ;  /* 0xfffffffc00f08947 */ /* 0x002fea000383ffff */
[----:B------:R-:W-:Y:S05]  /*130e0*/  BRA `(.L_x_363) ;  /* 0xffffffc000087947 */ /* 0x000fea000383ffff */
.L_x_273:
[----:B-1----:R1:W2:Y:S02]  /*130f0*/  SYNCS.PHASECHK.TRANS64.TRYWAIT P0, [R3+URZ+0x38840], R2 ;  /* 0x03884002030075a7 */ /* 0x0022a4000800017f */
[----:B--2---:R-:W-:Y:S05]  /*13100*/  @!P0 NANOSLEEP.SYNCS 0x989680 ;  /* 0x009896800000895d */ /* 0x004fea0003900000 */
[----:B------:R-:W2:Y:S02]  /*13110*/  @!P0 SYNCS.PHASECHK.TRANS64 P0, [R3+URZ+0x38840], R2 ;  /* 0x03884002030085a7 */ /* 0x000ea4000800007f */
[----:B--2---:R-:W-:Y:S05]  /*13120*/  @!P0 BRA `(.L_x_273) ;  /* 0xfffffffc00f08947 */ /* 0x004fea000383ffff */
[----:B------:R-:W-:Y:S05]  /*13130*/  BRA `(.L_x_364) ;  /* 0xffffffc800287947 */ /* 0x000fea000383ffff */
.L_x_282:
[----:B0-----:R0:W1:Y:S02]  /*13140*/  SYNCS.PHASECHK.TRANS64.TRYWAIT P0, [R2+URZ+0x38860], R3 ;  /* 0x03886003020075a7 */ /* 0x001064000800017f */
[----:B-1----:R-:W-:Y:S05]  /*13150*/  @!P0 NANOSLEEP.SYNCS 0x989680 ;  /* 0x009896800000895d */ /* 0x002fea0003900000 */
[----:B------:R-:W1:Y:S02]  /*13160*/  @!P0 SYNCS.PHASECHK.TRANS64 P0, [R2+URZ+0x38860], R3 ;  /* 0x03886003020085a7 */ /* 0x000e64000800007f */
[----:B-1----:R-:W-:Y:S05]  /*13170*/  @!P0 BRA `(.L_x_282) ;  /* 0xfffffffc00f08947 */ /* 0x002fea000383ffff */
[----:B------:R-:W-:Y:S05]  /*13180*/  BRA `(.L_x_365) ;  /* 0xffffffcc00ac7947 */ /* 0x000fea000383ffff */
.L_x_294:
[----:B--2---:R2:W3:Y:S02]  /*13190*/  SYNCS.PHASECHK.TRANS64.TRYWAIT P0, [R3+URZ+0x38840], R2 ;  /* 0x03884002030075a7 */ /* 0x0044e4000800017f */
[----:B---3--:R-:W-:Y:S05]  /*131a0*/  @!P0 NANOSLEEP.SYNCS 0x989680 ;  /* 0x009896800000895d */ /* 0x008fea0003900000 */
[----:B------:R-:W3:Y:S02]  /*131b0*/  @!P0 SYNCS.PHASECHK.TRANS64 P0, [R3+URZ+0x38840], R2 ;  /* 0x03884002030085a7 */ /* 0x000ee4000800007f */
[----:B---3--:R-:W-:Y:S05]  /*131c0*/  @!P0 BRA `(.L_x_294) ;  /* 0xfffffffc00f08947 */ /* 0x008fea000383ffff */
[----:B------:R-:W-:Y:S05]  /*131d0*/  BRA `(.L_x_366) ;  /* 0xffffffd400a47947 */ /* 0x000fea000383ffff */
.L_x_303:
[----:B0-----:R0:W1:Y:S02]  /*131e0*/  SYNCS.PHASECHK.TRANS64.TRYWAIT P0, [R2+URZ+0x38860], R5 ;  /* 0x03886005020075a7 */ /* 0x001064000800017f */
[----:B-1----:R-:W-:Y:S05]  /*131f0*/  @!P0 NANOSLEEP.SYNCS 0x989680 ;  /* 0x009896800000895d */ /* 0x002fea0003900000 */
[----:B------:R-:W1:Y:S02]  /*13200*/  @!P0 SYNCS.PHASECHK.TRANS64 P0, [R2+URZ+0x38860], R5 ;  /* 0x03886005020085a7 */ /* 0x000e64000800007f */
[----:B-1----:R-:W-:Y:S05]  /*13210*/  @!P0 BRA `(.L_x_303) ;  /* 0xfffffffc00f08947 */ /* 0x002fea000383ffff */
[----:B------:R-:W-:Y:S05]  /*13220*/  BRA `(.L_x_367) ;  /* 0xffffffdc00247947 */ /* 0x000fea000383ffff */
.L_x_315:
[----:B---3--:R3:W4:Y:S02]  /*13230*/  SYNCS.PHASECHK.TRANS64.TRYWAIT P0, [R0+URZ+0x38860], R2 ;  /* 0x03886002000075a7 */ /* 0x008724000800017f */
[----:B----4-:R-:W-:Y:S05]  /*13240*/  @!P0 NANOSLEEP.SYNCS 0x989680 ;  /* 0x009896800000895d */ /* 0x010fea0003900000 */
[----:B------:R-:W4:Y:S02]  /*13250*/  @!P0 SYNCS.PHASECHK.TRANS64 P0, [R0+URZ+0x38860], R2 ;  /* 0x03886002000085a7 */ /* 0x000f24000800007f */
[----:B----4-:R-:W-:Y:S05]  /*13260*/  @!P0 BRA `(.L_x_315) ;  /* 0xfffffffc00f08947 */ /* 0x010fea000383ffff */
[----:B------:R-:W-:Y:S05]  /*13270*/  BRA `(.L_x_368) ;  /* 0xffffffe000b87947 */ /* 0x000fea000383ffff */
.L_x_325:
[----:B0-----:R0:W1:Y:S02]  /*13280*/  SYNCS.PHASECHK.TRANS64.TRYWAIT P0, [R0+URZ+0x38820], R3 ;  /* 0x03882003000075a7 */ /* 0x001064000800017f */
[----:B-1----:R-:W-:Y:S05]  /*13290*/  @!P0 NANOSLEEP.SYNCS 0x989680 ;  /* 0x009896800000895d */ /* 0x002fea0003900000 */
[----:B------:R-:W1:Y:S02]  /*132a0*/  @!P0 SYNCS.PHASECHK.TRANS64 P0, [R0+URZ+0x38820], R3 ;  /* 0x03882003000085a7 */ /* 0x000e64000800007f */
[----:B-1----:R-:W-:Y:S05]  /*132b0*/  @!P0 BRA `(.L_x_325) ;  /* 0xfffffffc00f08947 */ /* 0x002fea000383ffff */
[----:B------:R-:W-:Y:S05]  /*132c0*/  BRA `(.L_x_369) ;  /* 0xffffffe8007c7947 */ /* 0x000fea000383ffff */
.L_x_326:
        /* <DEDUP_REMOVED lines=11> */
.L_x_371:
[----:B------:R-:W-:Y:S05]  /*13380*/  BSYNC B0 ;  /* 0x0000000000007941 */ /* 0x000fea0003800000 */
.L_x_370:
[----:B------:R-:W-:Y:S05]  /*13390*/  BRA `(.L_x_372) ;  /* 0xffffffe800647947 */ /* 0x000fea000383ffff */
.L_x_329:
[----:B------:R-:W-:Y:S01]  /*133a0*/  BSSY B1, `(.L_x_373) ;  /* 0x0000006000017945 */ /* 0x000fe20003800000 */
[----:B------:R-:W-:-:S07]  /*133b0*/  IMAD.MOV.U32 R15, RZ, RZ, -0x1 ;  /* 0xffffffffff0f7424 */ /* 0x000fce00078e00ff */
[----:B01----:R-:W-:Y:S05]  /*133c0*/  WARPSYNC.COLLECTIVE R15, `(.L_x_374) ;  /* 0x000000000f0c7348 */ /* 0x003fea0003c00000 */
[----:B------:R-:W-:Y:S02]  /*133d0*/  ELECT P6, UR62, PT ;  /* 0x00000000003e782f */ /* 0x000fe400038c0000 */
[----:B------:R-:W-:Y:S01]  /*133e0*/  MOV R14, UR62 ;  /* 0x0000003e000e7c02 */ /* 0x000fe20008000f00 */
[----:B01----:R-:W-:Y:S10]  /*133f0*/  ENDCOLLECTIVE ;  /* 0x000000000000791b */ /* 0x003ff40003800000 */
.L_x_374:
[----:B------:R-:W-:Y:S05]  /*13400*/  BSYNC B1 ;  /* 0x0000000000017941 */ /* 0x000fea0003800000 */
.L_x_373:
[----:B------:R-:W-:Y:S05]  /*13410*/  BRA `(.L_x_375) ;  /* 0xffffffe8005c7947 */ /* 0x000fea000383ffff */
.L_x_331:
[----:B0-----:R0:W1:Y:S02]  /*13420*/  SYNCS.PHASECHK.TRANS64.TRYWAIT P0, [R6+URZ], R5 ;  /* 0x00000005060075a7 */ /* 0x001064000800017f */
[----:B-1----:R-:W-:Y:S05]  /*13430*/  @!P0 NANOSLEEP.SYNCS 0x989680 ;  /* 0x009896800000895d */ /* 0x002fea0003900000 */
[----:B------:R-:W1:Y:S02]  /*13440*/  @!P0 SYNCS.PHASECHK.TRANS64 P0, [R6+URZ], R5 ;  /* 0x00000005060085a7 */ /* 0x000e64000800007f */
[----:B-1----:R-:W-:Y:S05]  /*13450*/  @!P0 BRA `(.L_x_331) ;  /* 0xfffffffc00f08947 */ /* 0x002fea000383ffff */
[----:B------:R-:W-:Y:S05]  /*13460*/  BRA `(.L_x_376) ;  /* 0xffffffe8009c7947 */ /* 0x000fea000383ffff */
.L_x_332:
[----:B-1----:R1:W2:Y:S02]  /*13470*/  SYNCS.PHASECHK.TRANS64.TRYWAIT P0, [R7+URZ], R2 ;  /* 0x00000002070075a7 */ /* 0x0022a4000800017f */
[----:B--2---:R-:W-:Y:S05]  /*13480*/  @!P0 NANOSLEEP.SYNCS 0x989680 ;  /* 0x009896800000895d */ /* 0x004fea0003900000 */
[----:B------:R-:W2:Y:S02]  /*13490*/  @!P0 SYNCS.PHASECHK.TRANS64 P0, [R7+URZ], R2 ;  /* 0x00000002070085a7 */ /* 0x000ea4000800007f */
[----:B--2---:R-:W-:Y:S05]  /*134a0*/  @!P0 BRA `(.L_x_332) ;  /* 0xfffffffc00f08947 */ /* 0x004fea000383ffff */
[----:B------:R-:W-:Y:S05]  /*134b0*/  BRA `(.L_x_377) ;  /* 0xffffffe800907947 */ /* 0x000fea000383ffff */
.L_x_334:
[----:B--2---:R2:W3:Y:S02]  /*134c0*/  SYNCS.PHASECHK.TRANS64.TRYWAIT P0, [R4+URZ], R5 ;  /* 0x00000005040075a7 */ /* 0x0044e4000800017f */
[----:B---3--:R-:W-:Y:S05]  /*134d0*/  @!P0 NANOSLEEP.SYNCS 0x989680 ;  /* 0x009896800000895d */ /* 0x008fea0003900000 */
[----:B------:R-:W3:Y:S02]  /*134e0*/  @!P0 SYNCS.PHASECHK.TRANS64 P0, [R4+URZ], R5 ;  /* 0x00000005040085a7 */ /* 0x000ee4000800007f */
[----:B---3--:R-:W-:Y:S05]  /*134f0*/  @!P0 BRA `(.L_x_334) ;  /* 0xfffffffc00f08947 */ /* 0x008fea000383ffff */
[----:B------:R-:W-:Y:S05]  /*13500*/  BRA `(.L_x_378) ;  /* 0xffffffe800947947 */ /* 0x000fea000383ffff */
.L_x_379:
        /* <DEDUP_REMOVED lines=15> */
.L_x_3425:


//--------------------- .text._ZN7cutlass13device_kernelIN5flash11enable_sm90INS1_16FlashAttnFwdSm90INS1_25CollectiveMainloopFwdSm90ILi2EN4cute5tupleIJNS5_1CILi1EEES8_S8_EEENS6_IJNS7_ILi128EEENS7_ILi80EEENS7_ILi256EEEEEELi256ENS_10bfloat16_tEfNS_4arch4Sm90ELb0ELb0ELb1ELb1ELb0ELb0ELb0ELb1ELb1ELb1ELb0ELb0EEENS1_21CollectiveEpilogueFwdINS6_IJSA_SC_SB_EEES9_SE_SG_Li256ELb1ELb1ELb0ELb0EEENS1_36VarlenDynamicPersistentTileSchedulerILi128ELi80ELi256ELi128ELb0ELb1ELb1ELb0ELb1ELb1EEEEEEEEEvNT_6ParamsE --------------------------
	.section	.text._ZN7cutlass13device_kernelIN5flash11enable_sm90INS1_16FlashAttnFwdSm90INS1_25CollectiveMainloopFwdSm90ILi2EN4cute5tupleIJNS5_1CILi1EEES8_S8_EEENS6_IJNS7_ILi128EEENS7_ILi80EEENS7_ILi256EEEEEELi256ENS_10bfloat16_tEfNS_4arch4Sm90ELb0ELb0ELb1ELb1ELb0ELb0ELb0ELb1ELb1ELb1ELb0ELb0EEENS1_21CollectiveEpilogueFwdINS6_IJSA_SC_SB_EEES9_SE_SG_Li256ELb1ELb1ELb0ELb0EEENS1_36VarlenDynamicPersistentTileSchedulerILi128ELi80ELi256ELi128ELb0ELb1ELb1ELb0ELb1ELb1EEEEEEEEEvNT_6ParamsE,"ax",@progbits
	.align	128
.text._ZN7cutlass13device_kernelIN5flash11enable_sm90INS1_16FlashAttnFwdSm90INS1_25CollectiveMainloopFwdSm90ILi2EN4cute5tupleIJNS5_1CILi1EEES8_S8_EEENS6_IJNS7_ILi128EEENS7_ILi80EEENS7_ILi256EEEEEELi256ENS_10bfloat16_tEfNS_4arch4Sm90ELb0ELb0ELb1ELb1ELb0ELb0ELb0ELb1ELb1ELb1ELb0ELb0EEENS1_21CollectiveEpilogueFwdINS6_IJSA_SC_SB_EEES9_SE_SG_Li256ELb1ELb1ELb0ELb0EEENS1_36VarlenDynamicPersistentTileSchedulerILi128ELi80ELi256ELi128ELb0ELb1ELb1ELb0ELb1ELb1EEEEEEEEEvNT_6ParamsE:
        .type           _ZN7cutlass13device_kernelIN5flash11enable_sm90INS1_16FlashAttnFwdSm90INS1_25CollectiveMainloopFwdSm90ILi2EN4cute5tupleIJNS5_1CILi1EEES8_S8_EEENS6_IJNS7_ILi128EEENS7_ILi80EEENS7_ILi256EEEEEELi256ENS_10bfloat16_tEfNS_4arch4Sm90ELb0ELb0ELb1ELb1ELb0ELb0ELb0ELb1ELb1ELb1ELb0ELb0EEENS1_21CollectiveEpilogueFwdINS6_IJSA_SC_SB_EEES9_SE_SG_Li256ELb1ELb1ELb0ELb0EEENS1_36VarlenDynamicPersistentTileSchedulerILi128ELi80ELi256ELi128ELb0ELb1ELb1ELb0ELb1ELb1EEEEEEEEEvNT_6ParamsE,@function
        .size           _ZN7cutlass13device_kernelIN5flash11enable_sm90INS1_16FlashAttnFwdSm90INS1_25CollectiveMainloopFwdSm90ILi2EN4cute5tupleIJNS5_1CILi1EEES8_S8_EEENS6_IJNS7_ILi128EEENS7_ILi80EEENS7_ILi256EEEEEELi256ENS_10bfloat16_tEfNS_4arch4Sm90ELb0ELb0ELb1ELb1ELb0ELb0ELb0ELb1ELb1ELb1ELb0ELb0EEENS1_21CollectiveEpilogueFwdINS6_IJSA_SC_SB_EEES9_SE_SG_Li256ELb1ELb1ELb0ELb0EEENS1_36VarlenDynamicPersistentTileSchedulerILi128ELi80ELi256ELi128ELb0ELb1ELb1ELb0ELb1ELb1EEEEEEEEEvNT_6ParamsE,(.L_x_3426 - _ZN7cutlass13device_kernelIN5flash11enable_sm90INS1_16FlashAttnFwdSm90INS1_25CollectiveMainloopFwdSm90ILi2EN4cute5tupleIJNS5_1CILi1EEES8_S8_EEENS6_IJNS7_ILi128EEENS7_ILi80EEENS7_ILi256EEEEEELi256ENS_10bfloat16_tEfNS_4arch4Sm90ELb0ELb0ELb1ELb1ELb0ELb0ELb0ELb1ELb1ELb1ELb0ELb0EEENS1_21CollectiveEpilogueFwdINS6_IJSA_SC_SB_EEES9_SE_SG_Li256ELb1ELb1ELb0ELb0EEENS1_36VarlenDynamicPersistentTileSchedulerILi128ELi80ELi256ELi128ELb0ELb1ELb1ELb0ELb1ELb1EEEEEEEEEvNT_6ParamsE)
        .other          _ZN7cutlass13device_kernelIN5flash11enable_sm90INS1_16FlashAttnFwdSm90INS1_25CollectiveMainloopFwdSm90ILi2EN4cute5tupleIJNS5_1CILi1EEES8_S8_EEENS6_IJNS7_ILi128EEENS7_ILi80EEENS7_ILi256EEEEEELi256ENS_10bfloat16_tEfNS_4arch4Sm90ELb0ELb0ELb1ELb1ELb0ELb0ELb0ELb1ELb1ELb1ELb0ELb0EEENS1_21CollectiveEpilogueFwdINS6_IJSA_SC_SB_EEES9_SE_SG_Li256ELb1ELb1ELb0ELb0EEENS1_36VarlenDynamicPersistentTileSchedulerILi128ELi80ELi256ELi128ELb0ELb1ELb1ELb0ELb1ELb1EEEEEEEEEvNT_6ParamsE,@"STO_CUDA_ENTRY STV_DEFAULT"
_ZN7cutlass13device_kernelIN5flash11enable_sm90INS1_16FlashAttnFwdSm90INS1_25CollectiveMainloopFwdSm90ILi2EN4cute5tupleIJNS5_1CILi1EEES8_S8_EEENS6_IJNS7_ILi128EEENS7_ILi80EEENS7_ILi256EEEEEELi256ENS_10bfloat16_tEfNS_4arch4Sm90ELb0ELb0ELb1ELb1ELb0ELb0ELb0ELb1ELb1ELb1ELb0ELb0EEENS1_21CollectiveEpilogueFwdINS6_IJSA_SC_SB_EEES9_SE_SG_Li256ELb1ELb1ELb0ELb0EEENS1_36VarlenDynamicPersistentTileSchedulerILi128ELi80ELi256ELi128ELb0ELb1ELb1ELb0ELb1ELb1EEEEEEEEEvNT_6ParamsE:
        /* <DEDUP_REMOVED lines=18> */
.L_x_381:
[----:B------:R-:W-:Y:S05]  /*0120*/  BSYNC B0 ;  /* 0x0000000000007941 */ /* 0x000fea0003800000 */
.L_x_380:
        /* <DEDUP_REMOVED lines=41> */
.L_x_382:
        /* <DEDUP_REMOVED lines=22> */
.L_x_383:
        /* <DEDUP_REMOVED lines=18> */
.L_x_384:
        /* <DEDUP_REMOVED lines=22> */
.L_x_385:
        /* <DEDUP_REMOVED lines=22> */
.L_x_386:
        /* <DEDUP_REMOVED lines=8> */
.L_x_388:
[----:B------:R-:W-:-:S08]  /*0980*/  NOP ;  /* 0x0000000000007918 */ /* 0x000fd00000000000 */
[----:B------:R-:W1:Y:S02]  /*0990*/  USETMAXREG.TRY_ALLOC.CTAPOOL UP0, 0xf0 ;  /* 0x000000f0000079c8 */ /* 0x000e640008000600 */
[----:B-1----:R-:W-:-:S13]  /*09a0*/  PLOP3.LUT P0, PT, PT, PT, UP0, 0x80, 0x0 ;  /* 0x000000000000781c */ /* 0x002fda0003f0f008 */
[----:B------:R-:W-:Y:S05]  /*09b0*/  @!P0 BRA `(.L_x_388) ;  /* 0xfffffffc00f08947 */ /* 0x000fea000383ffff */
[----:B------:R-:W1:Y:S08]  /*09c0*/  S2UR UR5, SR_CgaCtaId ;  /* 0x00000000000579c3 */ /* 0x000e700000008800 */
[----:B------:R-:W-:Y:S06]  /*09d0*/  BAR.ARV 0x8, 0x180 ;  /* 0x0206000000007b1d */ /* 0x000fec0000002000 */
[----:B------:R-:W-:-:S02]  /*09e0*/  UMOV UR4, 0x400 ;  /* 0x0000040000047882 */ /* 0x000fc40000000000 */
[----:B------:R-:W-:Y:S01]  /*09f0*/  BAR.SYNC.DEFER_BLOCKING 0x5, 0x180 ;  /* 0x0146000000007b1d */ /* 0x000fe20000010000 */
[----:B-1----:R-:W-:-:S09]  /*0a00*/  ULEA UR4, UR5, UR4, 0x18 ;  /* 0x0000000405047291 */ /* 0x002fd2000f8ec03f */
[----:B------:R-:W1:Y:S01]  /*0a10*/  LDS.128 R12, [UR4+0x388d0] ;  /* 0x0388d004ff0c7984 */ /* 0x000e620008000c00 */
[----:B------:R-:W-:Y:S01]  /*0a20*/  ULDC UR4, c[0x0][0xc3c] ;  /* 0x00030f0000047ab9 */ /* 0x000fe20000000800 */
[----:B------:R-:W-:Y:S06]  /*0a30*/  BAR.ARV 0x4, 0x180 ;  /* 0x0106000000007b1d */ /* 0x000fec0000002000 */
[----:B-1----:R-:W-:-:S13]  /*0a40*/  ISETP.GE.AND P0, PT, R15, UR4, PT ;  /* 0x000000040f007c0c */ /* 0x002fda000bf06270 */
[----:B------:R-:W-:Y:S05]  /*0a50*/  @P0 EXIT ;  /* 0x000000000000094d */ /* 0x000fea0003800000 */
[----:B0-----:R-:W2:Y:S01]  /*0a60*/  LDL R2, [R1+0x5c] ;  /* 0x00005c0001027983 */ /* 0x001ea20000100800 */
[----:B------:R-:W-:Y:S01]  /*0a70*/  R2UR UR6, R13 ;  /* 0x000000000d0672ca */ /* 0x000fe200000e0000 */
[----:B------:R-:W-:Y:S01]  /*0a80*/  IMAD.MOV.U32 R218, RZ, RZ, RZ ;  /* 0x000000ffffda7224 */ /* 0x000fe200078e00ff */
[----:B------:R-:W-:Y:S01]  /*0a90*/  R2UR UR5, R14 ;  /* 0x000000000e0572ca */ /* 0x000fe200000e0000 */
[----:B------:R-:W0:Y:S01]  /*0aa0*/  S2R R0, SR_TID.X ;  /* 0x0000000000007919 */ /* 0x000e220000002100 */
[----:B------:R-:W-:Y:S01]  /*0ab0*/  CS2R R16, SRZ ;  /* 0x0000000000107805 */ /* 0x000fe2000001ff00 */
[----:B0-----:R-:W-:-:S05]  /*0ac0*/  VIADD R231, R0, 0xffffff80 ;  /* 0xffffff8000e77836 */ /* 0x001fca0000000000 */
[----:B------:R-:W-:-:S04]  /*0ad0*/  SHF.R.S32.HI R0, RZ, 0x1f, R231 ;  /* 0x0000001fff007819 */ /* 0x000fc800000114e7 */
[CC--:B------:R-:W-:Y:S02]  /*0ae0*/  LEA.HI R3, R0.reuse, R231.reuse, RZ, 0x4 ;  /* 0x000000e700037211 */ /* 0x0c0fe400078f20ff */
[----:B------:R-:W-:Y:S02]  /*0af0*/  LEA.HI R4, R0, R231, RZ, 0x5 ;  /* 0x000000e700047211 */ /* 0x000fe400078f28ff */
[----:B------:R-:W-:-:S03]  /*0b00*/  SHF.R.S32.HI R6, RZ, 0x4, R3 ;  /* 0x00000004ff067819 */ /* 0x000fc60000011403 */
[----:B------:R-:W-:Y:S01]  /*0b10*/  IMAD.SHL.U32 R5, R4, 0x20, RZ ;  /* 0x0000002004057824 */ /* 0x000fe200078e00ff */
[C---:B------:R-:W-:Y:S02]  /*0b20*/  LOP3.LUT R4, R3.reuse, 0x3fffff0, RZ, 0xc0, !PT ;  /* 0x03fffff003047812 */ /* 0x040fe400078ec0ff */
[----:B------:R-:W-:Y:S02]  /*0b30*/  LEA.HI R3, R3, R6, RZ, 0x1 ;  /* 0x0000000603037211 */ /* 0x000fe400078f08ff */
[----:B------:R-:W-:Y:S01]  /*0b40*/  LOP3.LUT R5, R5, 0xfffffc00, RZ, 0xc0, !PT ;  /* 0xfffffc0005057812 */ /* 0x000fe200078ec0ff */
[----:B------:R-:W-:Y:S01]  /*0b50*/  IMAD.IADD R4, R231, 0x1, -R4 ;  /* 0x00000001e7047824 */ /* 0x000fe200078e0a04 */
[----:B------:R-:W-:-:S03]  /*0b60*/  LOP3.LUT R3, R3, 0x1ffffffe, RZ, 0xc0, !PT ;  /* 0x1ffffffe03037812 */ /* 0x000fc600078ec0ff */
[----:B------:R-:W-:Y:S01]  /*0b70*/  IMAD R4, R4, 0x40, R5 ;  /* 0x0000004004047824 */ /* 0x000fe200078e0205 */
[----:B------:R-:W-:Y:S01]  /*0b80*/  LEA.HI R5, R0, R231, RZ, 0x2 ;  /* 0x000000e700057211 */ /* 0x000fe200078f10ff */
[----:B------:R-:W-:Y:S02]  /*0b90*/  IMAD.IADD R3, R6, 0x1, -R3 ;  /* 0x0000000106037824 */ /* 0x000fe400078e0a03 */
[----:B------:R-:W-:Y:S02]  /*0ba0*/  IMAD.MOV.U32 R6, RZ, RZ, -0x2 ;  /* 0xfffffffeff067424 */ /* 0x000fe400078e00ff */
[----:B------:R-:W-:Y:S01]  /*0bb0*/  IMAD R225, R3, 0x8, R4 ;  /* 0x0000000803e17824 */ /* 0x000fe200078e0204 */
[----:B------:R-:W-:-:S05]  /*0bc0*/  LOP3.LUT R4, R5, 0xfffffffc, RZ, 0xc0, !PT ;  /* 0xfffffffc05047812 */ /* 0x000fca00078ec0ff */
[----:B------:R-:W-:-:S05]  /*0bd0*/  IMAD.IADD R4, R231, 0x1, -R4 ;  /* 0x00000001e7047824 */ /* 0x000fca00078e0a04 */
[----:B------:R-:W-:-:S04]  /*0be0*/  LEA.HI R3, R4, R4, RZ, 0x1 ;  /* 0x0000000404037211 */ /* 0x000fc800078f08ff */
[----:B------:R-:W-:-:S05]  /*0bf0*/  LOP3.LUT R3, R3, 0x1ffffffe, RZ, 0xc0, !PT ;  /* 0x1ffffffe03037812 */ /* 0x000fca00078ec0ff */
[----:B------:R-:W-:Y:S01]  /*0c00*/  IMAD.IADD R3, R4, 0x1, -R3 ;  /* 0x0000000104037824 */ /* 0x000fe200078e0a03 */
[----:B--2---:R-:W-:Y:S02]  /*0c10*/  R2UR UR4, R2 ;  /* 0x00000000020472ca */ /* 0x004fe400000e0000 */
[CC--:B------:R-:W-:Y:S02]  /*0c20*/  LEA.HI R2, R0.reuse, R231.reuse, RZ, 0x7 ;  /* 0x000000e700027211 */ /* 0x0c0fe400078f38ff */
[----:B------:R-:W-:Y:S02]  /*0c30*/  LEA.HI R0, R0, R231, RZ, 0x3 ;  /* 0x000000e700007211 */ /* 0x000fe400078f18ff */
[C---:B------:R-:W-:Y:S02]  /*0c40*/  LOP3.LUT R220, R2.reuse, 0xffffff80, RZ, 0xc0, !PT ;  /* 0xffffff8002dc7812 */ /* 0x040fe400078ec0ff */
[----:B------:R-:W-:Y:S02]  /*0c50*/  SHF.R.S32.HI R221, RZ, 0x7, R2 ;  /* 0x00000007ffdd7819 */ /* 0x000fe40000011402 */
[----:B------:R-:W-:Y:S01]  /*0c60*/  SHF.R.S32.HI R217, RZ, 0x3, R0 ;  /* 0x00000003ffd97819 */ /* 0x000fe20000011400 */
[----:B------:R-:W-:Y:S01]  /*0c70*/  IMAD.IADD R220, R231, 0x1, -R220 ;  /* 0x00000001e7dc7824 */ /* 0x000fe200078e0adc */
[----:B------:R-:W-:Y:S01]  /*0c80*/  LEA.HI R2, R2, R221, RZ, 0x1 ;  /* 0x000000dd02027211 */ /* 0x000fe200078f08ff */
[----:B------:R-:W-:-:S03]  /*0c90*/  ULOP3.LUT UR4, UR4, 0x1, URZ, 0xfc, !UPT ;  /* 0x0000000104047892 */ /* 0x000fc6000f8efc3f */
[----:B------:R-:W-:Y:S02]  /*0ca0*/  SHF.R.S32.HI R7, RZ, 0x1f, R220 ;  /* 0x0000001fff077819 */ /* 0x000fe400000114dc */
[----:B------:R-:W-:Y:S01]  /*0cb0*/  LOP3.LUT R2, R2, 0x3fffffe, RZ, 0xc0, !PT ;  /* 0x03fffffe02027812 */ /* 0x000fe200078ec0ff */
[----:B------:R-:W-:Y:S01]  /*0cc0*/  IMAD.U32 R226, RZ, RZ, UR4 ;  /* 0x00000004ffe27e24 */ /* 0x000fe2000f8e00ff */
[CC--:B------:R-:W-:Y:S02]  /*0cd0*/  LEA.HI R8, R7.reuse, R220.reuse, RZ, 0x2 ;  /* 0x000000dc07087211 */ /* 0x0c0fe400078f10ff */
[----:B------:R-:W-:Y:S01]  /*0ce0*/  LEA.HI R7, R7, R220, RZ, 0x5 ;  /* 0x000000dc07077211 */ /* 0x000fe200078f28ff */
[----:B------:R-:W-:Y:S01]  /*0cf0*/  IMAD.IADD R222, R221, 0x1, -R2 ;  /* 0x00000001ddde7824 */ /* 0x000fe200078e0a02 */
[--C-:B------:R-:W-:Y:S02]  /*0d00*/  SHF.R.S32.HI R9, RZ, 0x2, R8.reuse ;  /* 0x00000002ff097819 */ /* 0x100fe40000011408 */
[----:B------:R-:W-:-:S02]  /*0d10*/  SHF.R.S32.HI R10, RZ, 0x1f, R8 ;  /* 0x0000001fff0a7819 */ /* 0x000fc40000011408 */
[----:B------:R-:W-:Y:S02]  /*0d20*/  LOP3.LUT R2, R0, 0xfffffff8, RZ, 0xc0, !PT ;  /* 0xfffffff800027812 */ /* 0x000fe400078ec0ff */
[----:B------:R-:W-:Y:S02]  /*0d30*/  LEA.HI R10, R10, R9, RZ, 0x3 ;  /* 0x000000090a0a7211 */ /* 0x000fe400078f18ff */
[----:B------:R-:W-:Y:S01]  /*0d40*/  SHF.R.S32.HI R7, RZ, 0x5, R7 ;  /* 0x00000005ff077819 */ /* 0x000fe20000011407 */
[----:B------:R-:W-:Y:S01]  /*0d50*/  IMAD.IADD R213, R231, 0x1, -R2 ;  /* 0x00000001e7d57824 */ /* 0x000fe200078e0a02 */
[----:B------:R-:W-:Y:S02]  /*0d60*/  LOP3.LUT R10, R10, 0xfffffff8, RZ, 0xc0, !PT ;  /* 0xfffffff80a0a7812 */ /* 0x000fe400078ec0ff */
[----:B------:R-:W-:Y:S01]  /*0d70*/  LOP3.LUT R5, R8, 0x7ffffffc, RZ, 0xc0, !PT ;  /* 0x7ffffffc08057812 */ /* 0x000fe200078ec0ff */
[----:B------:R-:W-:Y:S02]  /*0d80*/  IMAD.SHL.U32 R18, R213, 0x8, RZ ;  /* 0x00000008d5127824 */ /* 0x000fe400078e00ff */
[----:B------:R-:W-:-:S02]  /*0d90*/  IMAD.IADD R10, R9, 0x1, -R10 ;  /* 0x00000001090a7824 */ /* 0x000fc400078e0a0a */
[C---:B------:R-:W-:Y:S01]  /*0da0*/  VIADD R23, R18.reuse, 0x40 ;  /* 0x0000004012177836 */ /* 0x040fe20000000000 */
[----:B------:R-:W-:Y:S01]  /*0db0*/  SHF.R.S32.HI R230, RZ, 0x1f, R18 ;  /* 0x0000001fffe67819 */ /* 0x000fe20000011412 */
[----:B------:R-:W-:Y:S02]  /*0dc0*/  IMAD R7, R7, 0x10, R10 ;  /* 0x0000001007077824 */ /* 0x000fe400078e020a */
[C---:B------:R-:W-:Y:S01]  /*0dd0*/  VIADD R22, R18.reuse, 0x80 ;  /* 0x0000008012167836 */ /* 0x040fe20000000000 */
[----:B------:R-:W-:Y:S01]  /*0de0*/  SHF.R.S32.HI R229, RZ, 0x1f, R23 ;  /* 0x0000001fffe57819 */ /* 0x000fe20000011417 */
[----:B------:R-:W-:Y:S02]  /*0df0*/  VIADD R212, R18, 0xc0 ;  /* 0x000000c012d47836 */ /* 0x000fe40000000000 */
[----:B------:R-:W-:Y:S01]  /*0e00*/  IMAD.IADD R5, R220, 0x1, -R5 ;  /* 0x00000001dc057824 */ /* 0x000fe200078e0a05 */
[----:B------:R-:W-:Y:S01]  /*0e10*/  SHF.R.S32.HI R228, RZ, 0x1f, R22 ;  /* 0x0000001fffe47819 */ /* 0x000fe20000011416 */
[----:B------:R-:W-:Y:S01]  /*0e20*/  IMAD R222, R222, 0x40, R7 ;  /* 0x00000040dede7824 */ /* 0x000fe200078e0207 */
[----:B------:R-:W-:Y:S01]  /*0e30*/  SHF.R.S32.HI R227, RZ, 0x1f, R212 ;  /* 0x0000001fffe37819 */ /* 0x000fe200000114d4 */
[----:B------:R-:W-:-:S02]  /*0e40*/  IMAD R223, R5, R6, 0x50 ;  /* 0x0000005005df7424 */ /* 0x000fc400078e0206 */
[----:B------:R-:W-:Y:S02]  /*0e50*/  IMAD.MOV.U32 R7, RZ, RZ, R15 ;  /* 0x000000ffff077224 */ /* 0x000fe400078e000f */
[----:B------:R-:W-:-:S07]  /*0e60*/  IMAD R224, R3, 0x8, R222 ;  /* 0x0000000803e07824 */ /* 0x000fce00078e02de */
.L_x_431:
[----:B0-23--:R-:W0:Y:S01]  /*0e70*/  LDC.64 R2, c[0x0][0xc88] ;  /* 0x00032200ff027b82 */ /* 0x00de220000000a00 */
[----:B------:R-:W-:Y:S01]  /*0e80*/  ULDC.64 UR12, c[0x0][0x208] ;  /* 0x00008200000c7ab9 */ /* 0x000fe20000000a00 */
[----:B------:R-:W-:Y:S01]  /*0e90*/  ULDC.64 UR8, c[0x0][0xa28] ;  /* 0x00028a0000087ab9 */ /* 0x000fe20000000a00 */
[----:B------:R-:W-:Y:S01]  /*0ea0*/  ULDC.64 UR10, c[0x0][0xa20] ;  /* 0x00028800000a7ab9 */ /* 0x000fe20000000a00 */
[----:B0-----:R-:W-:-:S06]  /*0eb0*/  IMAD.WIDE R2, R7, 0x4, R2 ;  /* 0x0000000407027825 */ /* 0x001fcc00078e0202 */
[----:B------:R-:W2:Y:S01]  /*0ec0*/  LDG.E R2, desc[UR12][R2.64] ;  /* 0x0000000c02027981 */ /* 0x000ea2000c1e1900 */
[----:B------:R-:W-:Y:S02]  /*0ed0*/  UISETP.NE.U32.AND UP0, UPT, UR8, URZ, UPT ;  /* 0x0000003f0800728c */ /* 0x000fe4000bf05070 */
[----:B------:R-:W-:Y:S02]  /*0ee0*/  UISETP.NE.U32.AND UP1, UPT, UR10, URZ, UPT ;  /* 0x0000003f0a00728c */ /* 0x000fe4000bf25070 */
[----:B------:R-:W-:Y:S02]  /*0ef0*/  UISETP.NE.AND.EX UP0, UPT, UR9, URZ, UPT, UP0 ;  /* 0x0000003f0900728c */ /* 0x000fe4000bf05300 */
[----:B------:R-:W-:-:S04]  /*0f00*/  UISETP.NE.AND.EX UP1, UPT, UR11, URZ, UPT, UP1 ;  /* 0x0000003f0b00728c */ /* 0x000fc8000bf25310 */
[----:B------:R-:W-:Y:S02]  /*0f10*/  PLOP3.LUT P0, PT, PT, PT, UP0, 0x80, 0x0 ;  /* 0x000000000000781c */ /* 0x000fe40003f0f008 */
[----:B------:R-:W-:Y:S02]  /*0f20*/  PLOP3.LUT P1, PT, PT, PT, UP1, 0x80, 0x0 ;  /* 0x000000000000781c */ /* 0x000fe40003f2f018 */
[----:B--2---:R-:W-:-:S13]  /*0f30*/  R2UR UR4, R2 ;  /* 0x00000000020472ca */ /* 0x004fda00000e0000 */
[----:B------:R-:W-:Y:S02]  /*0f40*/  USHF.R.S32.HI UR7, URZ, 0x1f, UR4 ;  /* 0x0000001f3f077899 */ /* 0x000fe40008011404 */
[----:B------:R-:W-:Y:S01]  /*0f50*/  IMAD.U32 R216, RZ, RZ, UR4 ;  /* 0x00000004ffd87e24 */ /* 0x000fe2000f8e00ff */
[----:B------:R-:W-:Y:S02]  /*0f60*/  @UP0 ULEA UR8, UP2, UR4, UR8, 0x2 ;  /* 0x0000000804080291 */ /* 0x000fe4000f84103f */
[----:B------:R-:W-:Y:S02]  /*0f70*/  @UP1 ULEA UR10, UP3, UR4, UR10, 0x2 ;  /* 0x0000000a040a1291 */ /* 0x000fe4000f86103f */
[----:B------:R-:W-:Y:S01]  /*0f80*/  @UP0 ULEA.HI.X UR9, UR4, UR9, UR7, 0x2, UP2 ;  /* 0x0000000904090291 */ /* 0x000fe200090f1407 */
[----:B------:R-:W-:Y:S01]  /*0f90*/  IMAD.U32 R214, RZ, RZ, UR6 ;  /* 0x00000006ffd67e24 */ /* 0x000fe2000f8e00ff */
[----:B------:R-:W-:Y:S01]  /*0fa0*/  @UP1 ULEA.HI.X UR11, UR4, UR11, UR7, 0x2, UP3 ;  /* 0x0000000b040b1291 */ /* 0x000fe200098f1407 */
[----:B------:R-:W-:Y:S01]  /*0fb0*/  IMAD.U32 R2, RZ, RZ, UR8 ;  /* 0x00000008ff027e24 */ /* 0x000fe2000f8e00ff */
[----:B------:R-:W-:Y:S01]  /*0fc0*/  ULDC UR6, c[0x0][0x2f0] ;  /* 0x0000bc0000067ab9 */ /* 0x000fe20000000800 */
[----:B------:R-:W-:Y:S01]  /*0fd0*/  IMAD.U32 R4, RZ, RZ, UR10 ;  /* 0x0000000aff047e24 */ /* 0x000fe2000f8e00ff */
[----:B------:R-:W-:Y:S01]  /*0fe0*/  ULDC UR4, c[0x0][0x424] ;  /* 0x0001090000047ab9 */ /* 0x000fe20000000800 */
[----:B------:R-:W-:Y:S01]  /*0ff0*/  IMAD.U32 R3, RZ, RZ, UR9 ;  /* 0x00000009ff037e24 */ /* 0x000fe2000f8e00ff */
[----:B------:R-:W-:Y:S01]  /*1000*/  ULDC.64 UR8, c[0x0][0x418] ;  /* 0x0001060000087ab9 */ /* 0x000fe20000000a00 */
[----:B------:R-:W-:Y:S01]  /*1010*/  IMAD.U32 R5, RZ, RZ, UR11 ;  /* 0x0000000bff057e24 */ /* 0x000fe2000f8e00ff */
[----:B------:R-:W-:Y:S01]  /*1020*/  UMOV UR60, URZ ;  /* 0x0000003f003c7c82 */ /* 0x000fe20008000000 */
[----:B------:R-:W-:Y:S01]  /*1030*/  IMAD.U32 R219, RZ, RZ, UR7 ;  /* 0x00000007ffdb7e24 */ /* 0x000fe2000f8e00ff */
[----:B------:R-:W2:Y:S04]  /*1040*/  @P0 LDG.E R2, desc[UR12][R2.64] ;  /* 0x0000000c02020981 */ /* 0x000ea8000c1e1900 */
[----:B------:R-:W3:Y:S01]  /*1050*/  @P1 LDG.E R4, desc[UR12][R4.64] ;  /* 0x0000000c04041981 */ /* 0x000ee2000c1e1900 */
[----:B------:R-:W-:Y:S01]  /*1060*/  UISETP.NE.U32.AND UP0, UPT, UR8, URZ, UPT ;  /* 0x0000003f0800728c */ /* 0x000fe2000bf05070 */
[----:B------:R-:W-:Y:S01]  /*1070*/  IMAD.MOV.U32 R0, RZ, RZ, RZ ;  /* 0x000000ffff007224 */ /* 0x000fe200078e00ff */
[----:B------:R-:W-:-:S02]  /*1080*/  CS2R R150, SRZ ;  /* 0x0000000000967805 */ /* 0x000fc4000001ff00 */
[----:B------:R-:W-:Y:S01]  /*1090*/  CS2R R148, SRZ ;  /* 0x0000000000947805 */ /* 0x000fe2000001ff00 */
[----:B------:R-:W-:Y:S01]  /*10a0*/  UISETP.NE.AND.EX UP0, UPT, UR9, URZ, UPT, UP0 ;  /* 0x0000003f0900728c */ /* 0x000fe2000bf05300 */
[----:B------:R-:W-:Y:S02]  /*10b0*/  CS2R R146, SRZ ;  /* 0x0000000000927805 */ /* 0x000fe4000001ff00 */
[----:B------:R-:W-:Y:S02]  /*10c0*/  CS2R R144, SRZ ;  /* 0x0000000000907805 */ /* 0x000fe4000001ff00 */
[----:B------:R-:W-:Y:S01]  /*10d0*/  CS2R R142, SRZ ;  /* 0x00000000008e7805 */ /* 0x000fe2000001ff00 */
[----:B------:R-:W-:Y:S01]  /*10e0*/  USEL UR4, UR4, 0x1, UP0 ;  /* 0x0000000104047887 */ /* 0x000fe20008000000 */
[----:B------:R-:W-:Y:S02]  /*10f0*/  CS2R R140, SRZ ;  /* 0x00000000008c7805 */ /* 0x000fe4000001ff00 */
[----:B------:R-:W-:-:S02]  /*1100*/  CS2R R138, SRZ ;  /* 0x00000000008a7805 */ /* 0x000fc4000001ff00 */
[----:B------:R-:W-:Y:S01]  /*1110*/  CS2R R136, SRZ ;  /* 0x0000000000887805 */ /* 0x000fe2000001ff00 */
[----:B------:R-:W-:Y:S01]  /*1120*/  UIMAD UR4, UR4, UR6, URZ ;  /* 0x00000006040472a4 */ /* 0x000fe2000f8e023f */
        /* <DEDUP_REMOVED lines=19> */
[----:B------:R-:W-:Y:S01]  /*1260*/  CS2R R96, SRZ ;  /* 0x0000000000607805 */ /* 0x000fe2000001ff00 */
[----:B------:R-:W-:Y:S01]  /*1270*/  IMAD.MOV.U32 R165, RZ, RZ, RZ ;  /* 0x000000ffffa57224 */ /* 0x000fe200078e00ff */
[----:B------:R-:W-:Y:S02]  /*1280*/  CS2R R86, SRZ ;  /* 0x0000000000567805 */ /* 0x000fe4000001ff00 */
[----:B------:R-:W-:Y:S02]  /*1290*/  CS2R R92, SRZ ;  /* 0x00000000005c7805 */ /* 0x000fe4000001ff00 */
[----:B------:R-:W-:-:S02]  /*12a0*/  CS2R R90, SRZ ;  /* 0x00000000005a7805 */ /* 0x000fc4000001ff00 */
[----:B------:R-:W-:Y:S02]  /*12b0*/  CS2R R88, SRZ ;  /* 0x0000000000587805 */ /* 0x000fe4000001ff00 */
[----:B------:R-:W-:Y:S02]  /*12c0*/  CS2R R82, SRZ ;  /* 0x0000000000527805 */ /* 0x000fe4000001ff00 */
[----:B-1----:R-:W-:Y:S02]  /*12d0*/  CS2R R84, SRZ ;  /* 0x0000000000547805 */ /* 0x002fe4000001ff00 */
[----:B------:R-:W-:Y:S01]  /*12e0*/  CS2R R80, SRZ ;  /* 0x0000000000507805 */ /* 0x000fe2000001ff00 */
[----:B------:R-:W-:Y:S01]  /*12f0*/  IMAD.MOV.U32 R19, RZ, RZ, RZ ;  /* 0x000000ffff137224 */ /* 0x000fe200078e00ff */
[----:B------:R-:W-:Y:S02]  /*1300*/  CS2R R74, SRZ ;  /* 0x00000000004a7805 */ /* 0x000fe4000001ff00 */
[----:B------:R-:W-:-:S02]  /*1310*/  CS2R R76, SRZ ;  /* 0x00000000004c7805 */ /* 0x000fc4000001ff00 */
[----:B------:R-:W-:Y:S02]  /*1320*/  MOV R153, RZ ;  /* 0x000000ff00997202 */ /* 0x000fe40000000f00 */
        /* <DEDUP_REMOVED lines=15> */
[----:B------:R-:W-:Y:S01]  /*1420*/  CS2R R44, SRZ ;  /* 0x00000000002c7805 */ /* 0x000fe2000001ff00 */
[----:B------:R-:W-:Y:S02]  /*1430*/  IMAD.MOV.U32 R41, RZ, RZ, RZ ;  /* 0x000000ffff297224 */ /* 0x000fe400078e00ff */
[----:B------:R-:W-:Y:S01]  /*1440*/  IMAD.U32 R215, RZ, RZ, UR5 ;  /* 0x00000005ffd77e24 */ /* 0x000fe2000f8e00ff */
[----:B--2---:R-:W-:-:S02]  /*1450*/  @P0 R2UR UR60, R2 ;  /* 0x00000000023c02ca */ /* 0x004fc400000e0000 */
[----:B------:R-:W-:Y:S02]  /*1460*/  CS2R R2, SRZ ;  /* 0x0000000000027805 */ /* 0x000fe4000001ff00 */
[----:B------:R-:W-:Y:S02]  /*1470*/  PLOP3.LUT P0, PT, PT, PT, PT, 0x80, 0x0 ;  /* 0x000000000000781c */ /* 0x000fe40003f0f070 */
[----:B---3--:R-:W-:Y:S01]  /*1480*/  @P1 R2UR UR4, R4 ;  /* 0x00000000040412ca */ /* 0x008fe200000e0000 */
[----:B----4-:R-:W-:-:S14]  /*1490*/  @P1 BRA `(.L_x_389) ;  /* 0x00000000003c1947 */ /* 0x010fdc0003800000 */
[----:B------:R-:W-:Y:S02]  /*14a0*/  ULDC.64 UR6, c[0x0][0xa08] ;  /* 0x0002820000067ab9 */ /* 0x000fe40000000a00 */
[----:B------:R-:W-:-:S04]  /*14b0*/  ISETP.NE.U32.AND P1, PT, RZ, UR6, PT ;  /* 0x00000006ff007c0c */ /* 0x000fc8000bf25070 */
[----:B------:R-:W-:-:S13]  /*14c0*/  ISETP.NE.AND.EX P1, PT, RZ, UR7, PT, P1 ;  /* 0x00000007ff007c0c */ /* 0x000fda000bf25310 */
[----:B------:R-:W-:Y:S05]  /*14d0*/  @!P1 BRA `(.L_x_389) ;  /* 0x00000000002c9947 */ /* 0x000fea0003800000 */
[----:B------:R-:W-:Y:S01]  /*14e0*/  R2UR UR8, R216 ;  /* 0x00000000d80872ca */ /* 0x000fe200000e0000 */
[----:B------:R-:W-:Y:S01]  /*14f0*/  ULDC.64 UR4, c[0x0][0xa08] ;  /* 0x0002820000047ab9 */ /* 0x000fe20000000a00 */
[----:B------:R-:W-:-:S11]  /*1500*/  ULDC.64 UR6, c[0x0][0x208] ;  /* 0x0000820000067ab9 */ /* 0x000fd60000000a00 */
[----:B------:R-:W-:-:S06]  /*1510*/  UIMAD.WIDE UR4, UR8, 0x4, UR4 ;  /* 0x00000004080478a5 */ /* 0x000fcc000f8e0204 */
[----:B------:R-:W-:Y:S02]  /*1520*/  IMAD.U32 R4, RZ, RZ, UR4 ;  /* 0x00000004ff047e24 */ /* 0x000fe4000f8e00ff */
[----:B------:R-:W-:-:S05]  /*1530*/  IMAD.U32 R5, RZ, RZ, UR5 ;  /* 0x00000005ff057e24 */ /* 0x000fca000f8e00ff */
[----:B------:R-:W2:Y:S04]  /*1540*/  LDG.E R7, desc[UR6][R4.64] ;  /* 0x0000000604077981 */ /* 0x000ea8000c1e1900 */
[----:B------:R-:W3:Y:S01]  /*1550*/  LDG.E R6, desc[UR6][R4.64+0x4] ;  /* 0x0000040604067981 */ /* 0x000ee2000c1e1900 */
[----:B--2---:R-:W-:Y:S02]  /*1560*/  R2UR UR4, R7 ;  /* 0x00000000070472ca */ /* 0x004fe400000e0000 */
[----:B---3--:R-:W-:-:S13]  /*1570*/  R2UR UR5, R6 ;  /* 0x00000000060572ca */ /* 0x008fda00000e0000 */
[----:B------:R-:W-:-:S12]  /*1580*/  UIADD3 UR4, -UR4, UR5, URZ ;  /* 0x0000000504047290 */ /* 0x000fd8000fffe13f */
.L_x_389:
[----:B------:R-:W-:Y:S01]  /*1590*/  UIADD3 UR60, -UR60, UR4, URZ ;  /* 0x000000043c3c7290 */ /* 0x000fe2000fffe13f */
[----:B------:R-:W-:Y:S01]  /*15a0*/  IMAD.MOV.U32 R40, RZ, RZ, RZ ;  /* 0x000000ffff287224 */ /* 0x000fe200078e00ff */
[----:B------:R-:W-:Y:S02]  /*15b0*/  CS2R R162, SRZ ;  /* 0x0000000000a27805 */ /* 0x000fe4000001ff00 */
[----:B------:R-:W-:Y:S01]  /*15c0*/  CS2R R34, SRZ ;  /* 0x0000000000227805 */ /* 0x000fe2000001ff00 */
[----:B------:R-:W-:Y:S01]  /*15d0*/  UIADD3 UR4, UR60, 0x4f, URZ ;  /* 0x0000004f3c047890 */ /* 0x000fe2000fffe03f */
[----:B------:R-:W-:Y:S01]  /*15e0*/  CS2R R36, SRZ ;  /* 0x0000000000247805 */ /* 0x000fe2000001ff00 */
[----:B------:R-:W-:Y:S01]  /*15f0*/  UISETP.GE.AND UP0, UPT, UR60, 0x1, UPT ;  /* 0x000000013c00788c */ /* 0x000fe2000bf06270 */
[----:B------:R-:W-:Y:S01]  /*1600*/  CS2R R32, SRZ ;  /* 0x0000000000207805 */ /* 0x000fe2000001ff00 */
[----:B------:R-:W-:Y:S01]  /*1610*/  UIMAD.WIDE UR4, UR4, 0x66666667, URZ ;  /* 0x66666667040478a5 */ /* 0x000fe2000f8e023f */
[----:B------:R-:W-:Y:S01]  /*1620*/  IMAD.MOV.U32 R8, RZ, RZ, RZ ;  /* 0x000000ffff087224 */ /* 0x000fe200078e00ff */
[----:B------:R-:W-:-:S02]  /*1630*/  CS2R R26, SRZ ;  /* 0x00000000001a7805 */ /* 0x000fc4000001ff00 */
[----:B------:R-:W-:Y:S02]  /*1640*/  CS2R R28, SRZ ;  /* 0x00000000001c7805 */ /* 0x000fe4000001ff00 */
[----:B------:R-:W-:Y:S01]  /*1650*/  PLOP3.LUT P1, PT, PT, PT, UP0, 0x80, 0x0 ;  /* 0x000000000000781c */ /* 0x000fe20003f2f008 */
[----:B------:R-:W-:Y:S01]  /*1660*/  USHF.R.U32.HI UR4, URZ, 0x1f, UR5 ;  /* 0x0000001f3f047899 */ /* 0x000fe20008011605 */
[----:B------:R-:W-:Y:S01]  /*1670*/  IMAD.MOV.U32 R164, RZ, RZ, RZ ;  /* 0x000000ffffa47224 */ /* 0x000fe200078e00ff */
[----:B------:R-:W-:Y:S02]  /*1680*/  CS2R R24, SRZ ;  /* 0x0000000000187805 */ /* 0x000fe4000001ff00 */
[----:B------:R-:W-:-:S06]  /*1690*/  ULEA.HI.SX32 UR4, UR5, UR4, 0x1b ;  /* 0x0000000405047291 */ /* 0x000fcc000f8fda3f */
[----:B------:R-:W-:Y:S02]  /*16a0*/  IMAD.U32 R152, RZ, RZ, UR4 ;  /* 0x00000004ff987e24 */ /* 0x000fe4000f8e00ff */
[----:B------:R-:W-:Y:S05]  /*16b0*/  @!P1 BRA `(.L_x_390) ;  /* 0x0000009c00649947 */ /* 0x000fea0003800000 */
[----:B------:R-:W0:Y:S01]  /*16c0*/  SHFL.IDX PT, R0, R221, RZ, 0x1f ;  /* 0x00001fffdd007589 */ /* 0x000e2200000e0000 */
[----:B------:R-:W1:Y:S01]  /*16d0*/  S2UR UR7, SR_CgaCtaId ;  /* 0x00000000000779c3 */ /* 0x000e620000008800 */
[----:B------:R-:W-:Y:S01]  /*16e0*/  UMOV UR6, 0x400 ;  /* 0x0000040000067882 */ /* 0x000fe20000000000 */
[----:B0-----:R-:W-:Y:S01]  /*16f0*/  R2UR UR4, R0 ;  /* 0x00000000000472ca */ /* 0x001fe200000e0000 */
[----:B-1----:R-:W-:-:S04]  /*1700*/  ULEA UR6, UR7, UR6, 0x18 ;  /* 0x0000000607067291 */ /* 0x002fc8000f8ec03f */
[----:B------:R-:W-:-:S04]  /*1710*/  UIADD3 UR6, UR6, 0x14400, URZ ;  /* 0x0001440006067890 */ /* 0x000fc8000fffe03f */
[----:B------:R-:W-:-:S04]  /*1720*/  ULOP3.LUT UP0, URZ, UR6, 0x9f, URZ, 0xc0, !UPT ;  /* 0x0000009f063f7892 */ /* 0x000fc8000f80c03f */
[----:B------:R-:W-:Y:S02]  /*1730*/  ULEA.HI UR5, UR4, UR4, URZ, 0x1 ;  /* 0x0000000404057291 */ /* 0x000fe4000f8f083f */
[----:B------:R-:W-:Y:S02]  /*1740*/  PLOP3.LUT P0, PT, PT, PT, UP0, 0x80, 0x0 ;  /* 0x000000000000781c */ /* 0x000fe40003f0f008 */
[----:B------:R-:W-:-:S04]  /*1750*/  ULOP3.LUT UR5, UR5, 0x1e, URZ, 0xc0, !UPT ;  /* 0x0000001e05057892 */ /* 0x000fc8000f8ec03f */
[----:B------:R-:W-:-:S04]  /*1760*/  UIADD3 UR5, UR4, -UR5, URZ ;  /* 0x8000000504057290 */ /* 0x000fc8000fffe03f */
[----:B------:R-:W-:-:S04]  /*1770*/  ULEA UR5, UR5, UR6, 0xd ;  /* 0x0000000605057291 */ /* 0x000fc8000f8e683f */
[----:B------:R-:W-:-:S04]  /*1780*/  USHF.R.U32.HI UR5, URZ, 0x4, UR5 ;  /* 0x000000043f057899 */ /* 0x000fc80008011605 */
[----:B------:R-:W-:Y:S01]  /*1790*/  ULOP3.LUT UR36, UR5, 0x3fff, URZ, 0xc0, !UPT ;  /* 0x00003fff05247892 */ /* 0x000fe2000f8ec03f */
[----:B------:R-:W-:Y:S11]  /*17a0*/  @!P0 BRA `(.L_x_391) ;  /* 0x0000000000408947 */ /* 0x000ff60003800000 */
        /* <DEDUP_REMOVED lines=16> */
.L_x_391:
[----:B------:R-:W0:Y:S01]  /*18b0*/  S2UR UR5, SR_CgaCtaId ;  /* 0x00000000000579c3 */ /* 0x000e220000008800 */
[----:B------:R-:W-:Y:S01]  /*18c0*/  LEA.HI R0, R218, R218, RZ, 0x1 ;  /* 0x000000dada007211 */ /* 0x000fe200078f08ff */
[----:B------:R-:W-:Y:S01]  /*18d0*/  UMOV UR4, 0x400 ;  /* 0x0000040000047882 */ /* 0x000fe20000000000 */
[----:B------:R-:W-:Y:S01]  /*18e0*/  R2UR UR6, R226 ;  /* 0x00000000e20672ca */ /* 0x000fe200000e0000 */
[----:B------:R-:W-:Y:S01]  /*18f0*/  BSSY B0, `(.L_x_392) ;  /* 0x000000a000007945 */ /* 0x000fe20003800000 */
[----:B------:R-:W-:-:S05]  /*1900*/  LOP3.LUT R3, R0, 0xfffffffe, RZ, 0xc0, !PT ;  /* 0xfffffffe00037812 */ /* 0x000fca00078ec0ff */
[----:B------:R-:W-:-:S05]  /*1910*/  IMAD.IADD R0, R218, 0x1, -R3 ;  /* 0x00000001da007824 */ /* 0x000fca00078e0a03 */
[----:B------:R-:W-:Y:S01]  /*1920*/  SHF.L.U32 R0, R0, 0x1f, RZ ;  /* 0x0000001f00007819 */ /* 0x000fe200000006ff */
[----:B------:R-:W-:-:S05]  /*1930*/  IMAD.U32 R2, RZ, RZ, UR6 ;  /* 0x00000006ff027e24 */ /* 0x000fca000f8e00ff */
[----:B------:R-:W-:Y:S01]  /*1940*/  ISETP.NE.AND P0, PT, R2, 0x3, PT ;  /* 0x000000030200780c */ /* 0x000fe20003f05270 */
[----:B0-----:R-:W-:-:S06]  /*1950*/  ULEA UR4, UR5, UR4, 0x18 ;  /* 0x0000000405047291 */ /* 0x001fcc000f8ec03f */
[----:B------:R-:W-:-:S04]  /*1960*/  IMAD.U32 R5, RZ, RZ, UR4 ;  /* 0x00000004ff057e24 */ /* 0x000fc8000f8e00ff */
[----:B------:R-:W0:Y:S02]  /*1970*/  SYNCS.PHASECHK.TRANS64.TRYWAIT P1, [R5+URZ+0x38800], R0 ;  /* 0x03880000050075a7 */ /* 0x000e24000802017f */
[----:B0-----:R-:W-:Y:S05]  /*1980*/  @!P1 BRA `(.L_x_393) ;  /* 0x0000013800349947 */ /* 0x001fea0003800000 */
.L_x_567:
[----:B------:R-:W-:Y:S05]  /*1990*/  BSYNC B0 ;  /* 0x0000000000007941 */ /* 0x000fea0003800000 */
.L_x_392:
[----:B------:R-:W-:Y:S05]  /*19a0*/  @!P0 BRA `(.L_x_394) ;  /* 0x0000000000048947 */ /* 0x000fea0003800000 */
[----:B------:R-:W-:Y:S01]  /*19b0*/  BPT.TRAP 0x1 ;  /* 0x000000040000795c */ /* 0x000fe20000300000 */
.L_x_394:
[----:B0-----:R-:W-:Y:S01]  /*19c0*/  IMAD R0, R16, 0x8, R5 ;  /* 0x0000000810007824 */ /* 0x001fe200078e0205 */
[----:B------:R-:W-:-:S04]  /*19d0*/  SHF.L.U32 R3, R17, 0x1f, RZ ;  /* 0x0000001f11037819 */ /* 0x000fc800000006ff */
[----:B------:R0:W1:Y:S01]  /*19e0*/  SYNCS.PHASECHK.TRANS64.TRYWAIT P2, [R0+URZ+0x38830], R3 ;  /* 0x03883003000075a7 */ /* 0x000062000804017f */
[----:B------:R-:W-:Y:S05]  /*19f0*/  @!P0 BRA `(.L_x_395) ;  /* 0x0000000000048947 */ /* 0x000fea0003800000 */
[----:B------:R-:W-:Y:S01]  /*1a00*/  BPT.TRAP 0x1 ;  /* 0x000000040000795c */ /* 0x000fe20000300000 */
.L_x_395:
[----:B------:R-:W2:Y:S01]  /*1a10*/  S2R R2, SR_TID.X ;  /* 0x0000000000027919 */ /* 0x000ea20000002100 */
[----:B------:R-:W-:Y:S01]  /*1a20*/  IMAD.MOV.U32 R151, RZ, RZ, RZ ;  /* 0x000000ffff977224 */ /* 0x000fe200078e00ff */
[----:B--2---:R-:W-:Y:S01]  /*1a30*/  LOP3.LUT P1, RZ, R2, 0x7f, RZ, 0xc0, !PT ;  /* 0x0000007f02ff7812 */ /* 0x004fe2000782c0ff */
[----:B-1----:R-:W-:-:S12]  /*1a40*/  @P2 BRA `(.L_x_396) ;  /* 0x0000000000082947 */ /* 0x002fd80003800000 */
[----:B------:R-:W1:Y:S02]  /*1a50*/  SYNCS.PHASECHK.TRANS64.TRYWAIT P2, [R0+URZ+0x38830], R3 ;  /* 0x03883003000075a7 */ /* 0x000e64000804017f */
[----:B-1----:R-:W-:Y:S05]  /*1a60*/  @!P2 BRA `(.L_x_397) ;  /* 0x000001380010a947 */ /* 0x002fea0003800000 */
.L_x_396:
[----:B------:R-:W-:Y:S05]  /*1a70*/  WARPSYNC.ALL ;  /* 0x0000000000007948 */ /* 0x000fea0003800000 */
[----:B------:R-:W-:Y:S01]  /*1a80*/  R2UR UR4, R5 ;  /* 0x00000000050472ca */ /* 0x000fe200000e0000 */
[----:B------:R-:W-:Y:S01]  /*1a90*/  ULOP3.LUT UR5, UR36, 0x10000, URZ, 0xfc, !UPT ;  /* 0x0001000024057892 */ /* 0x000fe2000f8efc3f */
[----:B------:R-:W-:Y:S01]  /*1aa0*/  R2UR UR6, R16 ;  /* 0x00000000100672ca */ /* 0x000fe200000e0000 */
[----:B------:R-:W-:Y:S01]  /*1ab0*/  WARPGROUP.ARRIVE ;  /* 0x00000000000079c5 */ /* 0x000fe20000000000 */
[----:B------:R-:W-:Y:S01]  /*1ac0*/  UMOV UR9, 0x40000040 ;  /* 0x4000004000097882 */ /* 0x000fe20000000000 */
[----:B------:R-:W-:Y:S01]  /*1ad0*/  UMOV UR11, 0x40000040 ;  /* 0x40000040000b7882 */ /* 0x000fe20000000000 */
[----:B------:R-:W-:Y:S01]  /*1ae0*/  UMOV UR21, UR9 ;  /* 0x0000000900157c82 */ /* 0x000fe20008000000 */
[----:B------:R-:W-:Y:S01]  /*1af0*/  IMAD.U32 R13, RZ, RZ, UR9 ;  /* 0x00000009ff0d7e24 */ /* 0x000fe2000f8e00ff */
[----:B------:R-:W-:Y:S01]  /*1b00*/  UMOV UR8, UR5 ;  /* 0x0000000500087c82 */ /* 0x000fe20008000000 */
[----:B------:R-:W-:Y:S01]  /*1b10*/  UMOV UR13, UR21 ;  /* 0x00000015000d7c82 */ /* 0x000fe20008000000 */
[----:B------:R-:W-:Y:S01]  /*1b20*/  UMOV UR20, UR8 ;  /* 0x0000000800147c82 */ /* 0x000fe20008000000 */
[----:B------:R-:W-:Y:S01]  /*1b30*/  IMAD.U32 R12, RZ, RZ, UR8 ;  /* 0x00000008ff0c7e24 */ /* 0x000fe2000f8e00ff */
[----:B------:R-:W-:Y:S01]  /*1b40*/  UMOV UR12, UR20 ;  /* 0x00000014000c7c82 */ /* 0x000fe20008000000 */
[----:B------:R-:W-:Y:S01]  /*1b50*/  UIADD3 UR4, UR4, 0x24400, URZ ;  /* 0x0002440004047890 */ /* 0x000fe2000fffe03f */
[----:B------:R-:W-:Y:S01]  /*1b60*/  P2R R64, PR, RZ, 0x1 ;  /* 0x00000001ff407803 */ /* 0x000fe20000000000 */
[----:B------:R-:W-:Y:S01]  /*1b70*/  UMOV UR15, 0x40000040 ;  /* 0x40000040000f7882 */ /* 0x000fe20000000000 */
[----:B------:R-:W-:Y:S01]  /*1b80*/  UMOV UR16, UR20 ;  /* 0x0000001400107c82 */ /* 0x000fe20008000000 */
[----:B------:R-:W-:Y:S01]  /*1b90*/  USHF.R.U32.HI UR4, URZ, 0x4, UR4 ;  /* 0x000000043f047899 */ /* 0x000fe20008011604 */
[----:B01----:R-:W-:Y:S01]  /*1ba0*/  @!P1 VIADD R0, R0, 0x38840 ;  /* 0x0003884000009836 */ /* 0x003fe20000000000 */
[----:B------:R-:W-:Y:S01]  /*1bb0*/  UMOV UR17, UR21 ;  /* 0x0000001500117c82 */ /* 0x000fe20008000000 */
[----:B------:R-:W-:Y:S01]  /*1bc0*/  UMOV UR19, 0x40000040 ;  /* 0x4000004000137882 */ /* 0x000fe20000000000 */
[----:B------:R-:W-:Y:S01]  /*1bd0*/  ULOP3.LUT UR4, UR4, 0x3fff, URZ, 0xc0, !UPT ;  /* 0x00003fff04047892 */ /* 0x000fe2000f8ec03f */
[--C-:B------:R-:W-:Y:S01]  /*1be0*/  IMAD.MOV.U32 R150, RZ, RZ, R151.reuse ;  /* 0x000000ffff967224 */ /* 0x100fe200078e0097 */
[----:B------:R-:W-:Y:S01]  /*1bf0*/  UMOV UR23, 0x40000040 ;  /* 0x4000004000177882 */ /* 0x000fe20000000000 */
[----:B------:R-:W-:Y:S01]  /*1c00*/  UMOV UR27, 0x40000040 ;  /* 0x40000040001b7882 */ /* 0x000fe20000000000 */
[----:B------:R-:W-:Y:S01]  /*1c10*/  ULOP3.LUT UR7, UR4, 0x10000, URZ, 0xfc, !UPT ;  /* 0x0001000004077892 */ /* 0x000fe2000f8efc3f */
[----:B------:R-:W-:Y:S01]  /*1c20*/  @!P1 PRMT R0, RZ, 0x654, R0 ;  /* 0x00000654ff009816 */ /* 0x000fe20000000000 */
[----:B------:R-:W-:Y:S01]  /*1c30*/  UMOV UR31, 0x40000040 ;  /* 0x40000040001f7882 */ /* 0x000fe20000000000 */
[----:B------:R-:W-:Y:S01]  /*1c40*/  UMOV UR35, 0x40000040 ;  /* 0x4000004000237882 */ /* 0x000fe20000000000 */
[----:B------:R-:W-:Y:S01]  /*1c50*/  UIMAD UR4, UR6, 0xa00, UR7 ;  /* 0x00000a00060478a4 */ /* 0x000fe2000f8e0207 */
[--C-:B------:R-:W-:Y:S01]  /*1c60*/  IMAD.MOV.U32 R149, RZ, RZ, R151.reuse ;  /* 0x000000ffff957224 */ /* 0x100fe200078e0097 */
[----:B------:R-:W-:Y:S01]  /*1c70*/  UIADD3 UR6, UR5, 0x2, URZ ;  /* 0x0000000205067890 */ /* 0x000fe2000fffe03f */
[----:B------:R-:W-:Y:S01]  /*1c80*/  IMAD.U32 R19, RZ, RZ, UR7 ;  /* 0x00000007ff137e24 */ /* 0x000fe2000f8e00ff */
[----:B------:R-:W-:Y:S01]  /*1c90*/  UIADD3 UR14, UR4, 0x100, URZ ;  /* 0x00000100040e7890 */ /* 0x000fe2000fffe03f */
[--C-:B------:R-:W-:Y:S01]  /*1ca0*/  IMAD.MOV.U32 R148, RZ, RZ, R151.reuse ;  /* 0x000000ffff947224 */ /* 0x100fe200078e0097 */
[----:B------:R-:W-:Y:S01]  /*1cb0*/  UIADD3 UR18, UR4, 0x180, URZ ;  /* 0x0000018004127890 */ /* 0x000fe2000fffe03f */
[--C-:B------:R-:W-:Y:S01]  /*1cc0*/  IMAD.MOV.U32 R147, RZ, RZ, R151.reuse ;  /* 0x000000ffff937224 */ /* 0x100fe200078e0097 */
[----:B------:R-:W-:Y:S01]  /*1cd0*/  UMOV UR10, UR4 ;  /* 0x00000004000a7c82 */ /* 0x000fe20008000000 */
[----:B------:R-:W-:Y:S01]  /*1ce0*/  UIADD3 UR7, UR4, 0x2, URZ ;  /* 0x0000000204077890 */ /* 0x000fe2000fffe03f */
        /* <DEDUP_REMOVED lines=36> */
[----:B------:R-:W-:Y:S01]  /*1f30*/  MOV R82, R151 ;  /* 0x0000009700527202 */ /* 0x000fe20000000f00 */
        /* <DEDUP_REMOVED lines=211> */
[----:B------:R-:W-:Y:S02]  /*2c70*/  UIADD3 UR10, UR4, 0x780, URZ ;  /* 0x00000780040a7890 */ /* 0x000fe4000fffe03f */
        /* <DEDUP_REMOVED lines=316> */
[----:B------:R-:W-:Y:S01]  /*4040*/  R2UR UR12, R3 ;  /* 0x00000000030c72ca */ /* 0x000fe200000e0000 */
[----:B------:R-:W-:Y:S01]  /*4050*/  VIADD R3, R223, UR60 ;  /* 0x0000003cdf037c36 */ /* 0x000fe20008000000 */
[----:B------:R-:W-:Y:S01]  /*4060*/  R2UR UR13, R2 ;  /* 0x00000000020d72ca */ /* 0x000fe200000e0000 */
        /* <DEDUP_REMOVED lines=83> */
[----:B------:R-:W-:Y:S01]  /*45a0*/  ISETP.GT.AND P6, PT, R3, 0x11, PT ;  /* 0x000000110300780c */ /* 0x000fe20003fc4270 */
[----:B------:R-:W3:Y:S01]  /*45b0*/  MUFU.TANH R49, R49 ;  /* 0x0000003100317308 */ /* 0x000ee20000002400 */
[----:B--2---:R-:W-:Y:S01]  /*45c0*/  FSEL R15, R15, -INF , P5 ;  /* 0xff8000000f0f7808 */ /* 0x004fe20002800000 */
[----:B------:R-:W-:Y:S01]  /*45d0*/  FMUL.FTZ R55, R55, UR10 ;  /* 0x0000000a37377c20 */ /* 0x000fe20008410000 */
[----:B------:R-:W-:Y:S01]  /*45e0*/  ISETP.GT.AND P5, PT, R3, 0x18, PT ;  /* 0x000000180300780c */ /* 0x000fe20003fa4270 */
[----:B------:R-:W-:Y:S01]  /*45f0*/  IMAD.MOV.U32 R59, RZ, RZ, R151 ;  /* 0x000000ffff3b7224 */ /* 0x000fe200078e0097 */
[----:B0-----:R-:W-:-:S02]  /*4600*/  FSEL R62, R62, -INF , P4 ;  /* 0xff8000003e3e7808 */ /* 0x001fc40002000000 */
        /* <DEDUP_REMOVED lines=64> */
[----:B------:R-:W-:Y:S01]  /*4a10*/  FMNMX.FTZ R21, R45, R4, !PT ;  /* 0x000000042d157209 */ /* 0x000fe20007810000 */
[----:B------:R-:W-:-:S04]  /*4a20*/  ULDC UR5, c[0x0][0x988] ;  /* 0x0002620000057ab9 */ /* 0x000fc80000000800 */
        /* <DEDUP_REMOVED lines=41> */
[----:B-1----:R-:W-:-:S07]  /*4cc0*/  FSEL R25, R25, -INF , P4 ;  /* 0xff80000019197808 */ /* 0x002fce0002000000 */
[----:B------:R-:W1:Y:S01]  /*4cd0*/  MUFU.TANH R29, R29 ;  /* 0x0000001d001d7308 */ /* 0x000e620000002400 */
[----:B0-----:R-:W-:Y:S02]  /*4ce0*/  FSEL R38, R38, -INF , P2 ;  /* 0xff80000026267808 */ /* 0x001fe40001000000 */
[----:B------:R-:W-:Y:S02]  /*4cf0*/  ISETP.GT.AND P2, PT, R3, 0x49, PT ;  /* 0x000000490300780c */ /* 0x000fe40003f44270 */
[----:B------:R-:W-:-:S03]  /*4d00*/  FMNMX.FTZ R3, R25, R4, !PT ;  /* 0x0000000419037209 */ /* 0x000fc60007810000 */
        /* <DEDUP_REMOVED lines=14> */
[----:B0-----:R-:W-:Y:S02]  /*4df0*/  FMNMX.FTZ R14, R3, R4, !PT ;  /* 0x00000004030e7209 */ /* 0x001fe40007810000 */
[----:B------:R-:W-:-:S03]  /*4e00*/  FMNMX.FTZ R3, R2, R15, !PT ;  /* 0x0000000f02037209 */ /* 0x000fc60007810000 */
        /* <DEDUP_REMOVED lines=43> */
[----:B0-----:R-:W-:Y:S01]  /*50c0*/  F2FP.BF16.F32.PACK_AB R208, R57, R56 ;  /* 0x0000003839d0723e */ /* 0x001fe200000010ff */
[----:B------:R-:W-:Y:S01]  /*50d0*/  IMAD.MOV.U32 R64, RZ, RZ, R151 ;  /* 0x000000ffff407224 */ /* 0x000fe200078e0097 */
[----:B------:R-:W-:-:S04]  /*50e0*/  FMNMX.FTZ R14, R38, R3, !PT ;  /* 0x00000003260e7209 */ /* 0x000fc80007810000 */
        /* <DEDUP_REMOVED lines=8> */
[----:B------:R-:W-:Y:S04]  /*5170*/  MUFU.EX2 R52, R52 ;  /* 0x0000003400347308 */ /* 0x000fe80000000800 */
[----:B------:R-:W1:Y:S04]  /*5180*/  SHFL.BFLY PT, R3, R14, 0x2, 0x1f ;  /* 0x0c401f000e037f89 */ /* 0x000e6800000e0000 */
        /* <DEDUP_REMOVED lines=12> */
[----:B-1----:R-:W-:Y:S02]  /*5250*/  FMNMX.FTZ R3, R20, R3, !PT ;  /* 0x0000000314037209 */ /* 0x002fe40007810000 */
[----:B---3--:R-:W-:-:S02]  /*5260*/  F2FP.BF16.F32.PACK_AB R202, R45, R44 ;  /* 0x0000002c2dca723e */ /* 0x008fc400000010ff */
[C---:B------:R-:W-:Y:S01]  /*5270*/  FSETP.NEU.FTZ.AND P2, PT, R3.reuse, -INF , PT ;  /* 0xff8000000300780b */ /* 0x040fe20003f5d000 */
[----:B------:R-:W-:Y:S02]  /*5280*/  FMUL.FTZ R14, R3, UR5 ;  /* 0x00000005030e7c20 */ /* 0x000fe40008410000 */
[----:B------:R-:W-:Y:S03]  /*5290*/  MUFU.EX2 R36, R36 ;  /* 0x0000002400247308 */ /* 0x000fe60000000800 */
[----:B------:R-:W-:Y:S02]  /*52a0*/  FSEL R14, R14, RZ, P2 ;  /* 0x000000ff0e0e7208 */ /* 0x000fe40001000000 */
[----:B------:R-:W-:-:S03]  /*52b0*/  PLOP3.LUT P2, PT, PT, PT, UP0, 0x80, 0x0 ;  /* 0x000000000000781c */ /* 0x000fc60003f4f008 */
[--C-:B------:R-:W-:Y:S01]  /*52c0*/  FFMA.FTZ R2, R2, UR5, -R14.reuse ;  /* 0x0000000502027c23 */ /* 0x100fe2000801080e */
[--C-:B------:R-:W-:Y:S01]  /*52d0*/  FFMA.FTZ R15, R15, UR5, -R14.reuse ;  /* 0x000000050f0f7c23 */ /* 0x100fe2000801080e */
[--C-:B------:R-:W-:Y:S01]  /*52e0*/  FFMA.FTZ R62, R62, UR5, -R14.reuse ;  /* 0x000000053e3e7c23 */ /* 0x100fe2000801080e */
[--C-:B------:R-:W-:Y:S01]  /*52f0*/  FFMA.FTZ R63, R63, UR5, -R14.reuse ;  /* 0x000000053f3f7c23 */ /* 0x100fe2000801080e */
[--C-:B------:R-:W-:Y:S01]  /*5300*/  FFMA.FTZ R50, R50, UR5, -R14.reuse ;  /* 0x0000000532327c23 */ /* 0x100fe2000801080e */
[----:B------:R1:W-:Y:S01]  /*5310*/  MUFU.EX2 R209, R15 ;  /* 0x0000000f00d17308 */ /* 0x0003e20000000800 */
[--C-:B------:R-:W-:Y:S01]  /*5320*/  FFMA.FTZ R51, R51, UR5, -R14.reuse ;  /* 0x0000000533337c23 */ /* 0x100fe2000801080e */
[--C-:B------:R-:W-:Y:S01]  /*5330*/  FFMA.FTZ R54, R54, UR5, -R14.reuse ;  /* 0x0000000536367c23 */ /* 0x100fe2000801080e */
[--C-:B------:R-:W-:Y:S01]  /*5340*/  FFMA.FTZ R55, R55, UR5, -R14.reuse ;  /* 0x0000000537377c23 */ /* 0x100fe2000801080e */
[--C-:B------:R-:W-:Y:S01]  /*5350*/  FFMA.FTZ R42, R42, UR5, -R14.reuse ;  /* 0x000000052a2a7c23 */ /* 0x100fe2000801080e */
[--C-:B------:R-:W-:Y:S01]  /*5360*/  FFMA.FTZ R43, R43, UR5, -R14.reuse ;  /* 0x000000052b2b7c23 */ /* 0x100fe2000801080e */
[--C-:B------:R-:W-:Y:S01]  /*5370*/  FFMA.FTZ R46, R46, UR5, -R14.reuse ;  /* 0x000000052e2e7c23 */ /* 0x100fe2000801080e */
[--C-:B------:R-:W-:Y:S01]  /*5380*/  FFMA.FTZ R47, R47, UR5, -R14.reuse ;  /* 0x000000052f2f7c23 */ /* 0x100fe2000801080e */
[----:B------:R-:W3:Y:S01]  /*5390*/  MUFU.EX2 R2, R2 ;  /* 0x0000000200027308 */ /* 0x000ee20000000800 */
[----:B-1----:R-:W-:Y:S01]  /*53a0*/  FADD.FTZ R15, R56, R57 ;  /* 0x00000039380f7221 */ /* 0x002fe20000010000 */
[--C-:B------:R-:W-:Y:S01]  /*53b0*/  FFMA.FTZ R34, R34, UR5, -R14.reuse ;  /* 0x0000000522227c23 */ /* 0x100fe2000801080e */
[--C-:B------:R-:W-:Y:S01]  /*53c0*/  FFMA.FTZ R35, R35, UR5, -R14.reuse ;  /* 0x0000000523237c23 */ /* 0x100fe2000801080e */
[--C-:B------:R-:W-:Y:S01]  /*53d0*/  FFMA.FTZ R38, R38, UR5, -R14.reuse ;  /* 0x0000000526267c23 */ /* 0x100fe2000801080e */
[----:B------:R-:W-:Y:S01]  /*53e0*/  FADD.FTZ R20, R60, R15 ;  /* 0x0000000f3c147221 */ /* 0x000fe20000010000 */
[--C-:B------:R-:W-:Y:S01]  /*53f0*/  FFMA.FTZ R39, R39, UR5, -R14.reuse ;  /* 0x0000000527277c23 */ /* 0x100fe2000801080e */
[----:B------:R-:W-:Y:S01]  /*5400*/  FFMA.FTZ R26, R26, UR5, -R14 ;  /* 0x000000051a1a7c23 */ /* 0x000fe2000801080e */
[----:B------:R-:W1:Y:S01]  /*5410*/  MUFU.EX2 R62, R62 ;  /* 0x0000003e003e7308 */ /* 0x000e620000000800 */
[----:B------:R-:W-:Y:S01]  /*5420*/  FADD.FTZ R15, R61, R20 ;  /* 0x000000143d0f7221 */ /* 0x000fe20000010000 */
[--C-:B------:R-:W-:Y:S01]  /*5430*/  FFMA.FTZ R27, R27, UR5, -R14.reuse ;  /* 0x000000051b1b7c23 */ /* 0x100fe2000801080e */
[--C-:B------:R-:W-:Y:S01]  /*5440*/  FFMA.FTZ R30, R30, UR5, -R14.reuse ;  /* 0x000000051e1e7c23 */ /* 0x100fe2000801080e */
[----:B------:R-:W-:Y:S01]  /*5450*/  FFMA.FTZ R14, R31, UR5, -R14 ;  /* 0x000000051f0e7c23 */ /* 0x000fe2000801080e */
[----:B------:R-:W-:Y:S01]  /*5460*/  FADD.FTZ R20, R48, R15 ;  /* 0x0000000f30147221 */ /* 0x000fe20000010000 */
[----:B0-----:R-:W-:Y:S01]  /*5470*/  F2FP.BF16.F32.PACK_AB R196, R33, R32 ;  /* 0x0000002021c4723e */ /* 0x001fe200000010ff */
[----:B------:R-:W-:Y:S01]  /*5480*/  IMAD.MOV.U32 R61, RZ, RZ, R151 ;  /* 0x000000ffff3d7224 */ /* 0x000fe200078e0097 */
[----:B------:R-:W0:Y:S01]  /*5490*/  MUFU.EX2 R63, R63 ;  /* 0x0000003f003f7308 */ /* 0x000e220000000800 */
[----:B---3--:R-:W-:Y:S01]  /*54a0*/  FADD.FTZ R15, R2, R209 ;  /* 0x000000d1020f7221 */ /* 0x008fe20000010000 */
[----:B------:R-:W-:Y:S01]  /*54b0*/  FADD.FTZ R29, R49, R20 ;  /* 0x00000014311d7221 */ /* 0x000fe20000010000 */
[----:B------:R-:W-:Y:S01]  /*54c0*/  F2FP.BF16.F32.PACK_AB R209, R209, R2 ;  /* 0x00000002d1d1723e */ /* 0x000fe200000010ff */
[----:B------:R-:W-:-:S02]  /*54d0*/  IMAD.MOV.U32 R2, RZ, RZ, 0x3f800000 ;  /* 0x3f800000ff027424 */ /* 0x000fc400078e00ff */
[----:B------:R-:W-:Y:S01]  /*54e0*/  FADD.FTZ R58, R52, R29 ;  /* 0x0000001d343a7221 */ /* 0x000fe20000010000 */
[----:B------:R-:W-:Y:S01]  /*54f0*/  IMAD.MOV.U32 R60, RZ, RZ, R151 ;  /* 0x000000ffff3c7224 */ /* 0x000fe200078e0097 */
[----:B------:R-:W3:Y:S01]  /*5500*/  MUFU.EX2 R50, R50 ;  /* 0x0000003200327308 */ /* 0x000ee20000000800 */
[----:B-1----:R-:W-:Y:S01]  /*5510*/  FADD.FTZ R20, R62, R15 ;  /* 0x0000000f3e147221 */ /* 0x002fe20000010000 */
[----:B------:R-:W-:Y:S01]  /*5520*/  FADD.FTZ R29, R53, R58 ;  /* 0x0000003a351d7221 */ /* 0x000fe20000010000 */
[--C-:B------:R-:W-:Y:S02]  /*5530*/  IMAD.MOV.U32 R57, RZ, RZ, R151.reuse ;  /* 0x000000ffff397224 */ /* 0x100fe400078e0097 */
[----:B------:R-:W-:Y:S02]  /*5540*/  IMAD.MOV.U32 R56, RZ, RZ, R151 ;  /* 0x000000ffff387224 */ /* 0x000fe400078e0097 */
[----:B------:R-:W-:Y:S01]  /*5550*/  FADD.FTZ R58, R40, R29 ;  /* 0x0000001d283a7221 */ /* 0x000fe20000010000 */
[--C-:B------:R-:W-:Y:S01]  /*5560*/  IMAD.MOV.U32 R53, RZ, RZ, R151.reuse ;  /* 0x000000ffff357224 */ /* 0x100fe200078e0097 */
[----:B------:R-:W1:Y:S01]  /*5570*/  MUFU.EX2 R51, R51 ;  /* 0x0000003300337308 */ /* 0x000e620000000800 */
[----:B0-----:R-:W-:Y:S01]  /*5580*/  FADD.FTZ R15, R63, R20 ;  /* 0x000000143f0f7221 */ /* 0x001fe20000010000 */
[----:B------:R-:W-:Y:S01]  /*5590*/  FADD.FTZ R29, R41, R58 ;  /* 0x0000003a291d7221 */ /* 0x000fe20000010000 */
[----:B------:R-:W-:Y:S01]  /*55a0*/  F2FP.BF16.F32.PACK_AB R211, R63, R62 ;  /* 0x0000003e3fd3723e */ /* 0x000fe200000010ff */
[----:B------:R-:W-:-:S02]  /*55b0*/  IMAD.MOV.U32 R63, RZ, RZ, R151 ;  /* 0x000000ffff3f7224 */ /* 0x000fc400078e0097 */
[----:B--2---:R-:W-:Y:S01]  /*55c0*/  FADD.FTZ R0, R44, R29 ;  /* 0x0000001d2c007221 */ /* 0x004fe20000010000 */
[----:B------:R-:W-:Y:S01]  /*55d0*/  IMAD.MOV.U32 R62, RZ, RZ, R151 ;  /* 0x000000ffff3e7224 */ /* 0x000fe200078e0097 */
[----:B------:R-:W0:Y:S01]  /*55e0*/  MUFU.EX2 R54, R54 ;  /* 0x0000003600367308 */ /* 0x000e220000000800 */
[----:B---3--:R-:W-:Y:S01]  /*55f0*/  FADD.FTZ R20, R50, R15 ;  /* 0x0000000f32147221 */ /* 0x008fe20000010000 */
[----:B------:R-:W-:Y:S01]  /*5600*/  FADD.FTZ R29, R45, R0 ;  /* 0x000000002d1d7221 */ /* 0x000fe20000010000 */
[--C-:B------:R-:W-:Y:S02]  /*5610*/  IMAD.MOV.U32 R58, RZ, RZ, R151.reuse ;  /* 0x000000ffff3a7224 */ /* 0x100fe400078e0097 */
[--C-:B------:R-:W-:Y:S02]  /*5620*/  IMAD.MOV.U32 R52, RZ, RZ, R151.reuse ;  /* 0x000000ffff347224 */ /* 0x100fe400078e0097 */
[--C-:B------:R-:W-:Y:S01]  /*5630*/  IMAD.MOV.U32 R49, RZ, RZ, R151.reuse ;  /* 0x000000ffff317224 */ /* 0x100fe200078e0097 */
[----:B------:R-:W2:Y:S01]  /*5640*/  MUFU.EX2 R55, R55 ;  /* 0x0000003700377308 */ /* 0x000ea20000000800 */
[C---:B-1----:R-:W-:Y:S01]  /*5650*/  FADD.FTZ R15, R51.reuse, R20 ;  /* 0x00000014330f7221 */ /* 0x042fe20000010000 */
[----:B------:R-:W-:Y:S01]  /*5660*/  F2FP.BF16.F32.PACK_AB R205, R51, R50 ;  /* 0x0000003233cd723e */ /* 0x000fe200000010ff */
[----:B------:R-:W-:-:S02]  /*5670*/  IMAD.MOV.U32 R51, RZ, RZ, R151 ;  /* 0x000000ffff337224 */ /* 0x000fc400078e0097 */
[--C-:B------:R-:W-:Y:S02]  /*5680*/  IMAD.MOV.U32 R50, RZ, RZ, R151.reuse ;  /* 0x000000ffff327224 */ /* 0x100fe400078e0097 */
[----:B------:R-:W-:Y:S01]  /*5690*/  IMAD.MOV.U32 R48, RZ, RZ, R151 ;  /* 0x000000ffff307224 */ /* 0x000fe200078e0097 */
[----:B------:R-:W1:Y:S01]  /*56a0*/  MUFU.EX2 R42, R42 ;  /* 0x0000002a002a7308 */ /* 0x000e620000000800 */
[----:B0-----:R-:W-:Y:S01]  /*56b0*/  FADD.FTZ R20, R54, R15 ;  /* 0x0000000f36147221 */ /* 0x001fe20000010000 */
[--C-:B------:R-:W-:Y:S02]  /*56c0*/  IMAD.MOV.U32 R45, RZ, RZ, R151.reuse ;  /* 0x000000ffff2d7224 */ /* 0x100fe400078e0097 */
[--C-:B------:R-:W-:Y:S02]  /*56d0*/  IMAD.MOV.U32 R44, RZ, RZ, R151.reuse ;  /* 0x000000ffff2c7224 */ /* 0x100fe400078e0097 */
[----:B------:R-:W-:Y:S02]  /*56e0*/  IMAD.MOV.U32 R41, RZ, RZ, R151 ;  /* 0x000000ffff297224 */ /* 0x000fe400078e0097 */
[----:B------:R-:W0:Y:S01]  /*56f0*/  MUFU.EX2 R43, R43 ;  /* 0x0000002b002b7308 */ /* 0x000e220000000800 */
[C---:B--2---:R-:W-:Y:S01]  /*5700*/  FADD.FTZ R15, R55.reuse, R20 ;  /* 0x00000014370f7221 */ /* 0x044fe20000010000 */
[----:B------:R-:W-:Y:S01]  /*5710*/  FADD.FTZ R20, R32, R29 ;  /* 0x0000001d20147221 */ /* 0x000fe20000010000 */
[----:B------:R-:W-:Y:S01]  /*5720*/  F2FP.BF16.F32.PACK_AB R207, R55, R54 ;  /* 0x0000003637cf723e */ /* 0x000fe200000010ff */
[----:B------:R-:W-:-:S02]  /*5730*/  IMAD.MOV.U32 R55, RZ, RZ, R151 ;  /* 0x000000ffff377224 */ /* 0x000fc400078e0097 */
[----:B------:R-:W-:Y:S01]  /*5740*/  FADD.FTZ R29, R33, R20 ;  /* 0x00000014211d7221 */ /* 0x000fe20000010000 */
[----:B------:R-:W-:Y:S01]  /*5750*/  IMAD.MOV.U32 R54, RZ, RZ, R151 ;  /* 0x000000ffff367224 */ /* 0x000fe200078e0097 */
[----:B------:R-:W2:Y:S01]  /*5760*/  MUFU.EX2 R46, R46 ;  /* 0x0000002e002e7308 */ /* 0x000ea20000000800 */
[----:B-1----:R-:W-:Y:S01]  /*5770*/  FADD.FTZ R0, R42, R15 ;  /* 0x0000000f2a007221 */ /* 0x002fe20000010000 */
[----:B------:R-:W-:Y:S01]  /*5780*/  FADD.FTZ R20, R36, R29 ;  /* 0x0000001d24147221 */ /* 0x000fe20000010000 */
[--C-:B------:R-:W-:Y:S02]  /*5790*/  IMAD.MOV.U32 R40, RZ, RZ, R151.reuse ;  /* 0x000000ffff287224 */ /* 0x100fe400078e0097 */
[--C-:B------:R-:W-:Y:S02]  /*57a0*/  IMAD.MOV.U32 R33, RZ, RZ, R151.reuse ;  /* 0x000000ffff217224 */ /* 0x100fe400078e0097 */
[--C-:B------:R-:W-:Y:S01]  /*57b0*/  IMAD.MOV.U32 R32, RZ, RZ, R151.reuse ;  /* 0x000000ffff207224 */ /* 0x100fe200078e0097 */
[----:B------:R-:W1:Y:S01]  /*57c0*/  MUFU.EX2 R47, R47 ;  /* 0x0000002f002f7308 */ /* 0x000e620000000800 */
[C---:B0-----:R-:W-:Y:S01]  /*57d0*/  FADD.FTZ R15, R43.reuse, R0 ;  /* 0x000000002b0f7221 */ /* 0x041fe20000010000 */
[----:B------:R-:W-:Y:S01]  /*57e0*/  F2FP.BF16.F32.PACK_AB R201, R43, R42 ;  /* 0x0000002a2bc9723e */ /* 0x000fe200000010ff */
[----:B------:R-:W-:-:S02]  /*57f0*/  IMAD.MOV.U32 R43, RZ, RZ, R151 ;  /* 0x000000ffff2b7224 */ /* 0x000fc400078e0097 */
[--C-:B------:R-:W-:Y:S02]  /*5800*/  IMAD.MOV.U32 R42, RZ, RZ, R151.reuse ;  /* 0x000000ffff2a7224 */ /* 0x100fe400078e0097 */
[----:B------:R-:W-:Y:S01]  /*5810*/  IMAD.MOV.U32 R31, RZ, RZ, R151 ;  /* 0x000000ffff1f7224 */ /* 0x000fe200078e0097 */
[----:B------:R-:W0:Y:S01]  /*5820*/  MUFU.EX2 R37, R37 ;  /* 0x0000002500257308 */ /* 0x000e220000000800 */
[----:B--2---:R-:W-:-:S07]  /*5830*/  FADD.FTZ R0, R46, R15 ;  /* 0x0000000f2e007221 */ /* 0x004fce0000010000 */
[----:B------:R-:W2:Y:S01]  /*5840*/  MUFU.EX2 R34, R34 ;  /* 0x0000002200227308 */ /* 0x000ea20000000800 */
[C---:B-1----:R-:W-:Y:S01]  /*5850*/  FADD.FTZ R15, R47.reuse, R0 ;  /* 0x000000002f0f7221 */ /* 0x042fe20000010000 */
[----:B------:R-:W-:Y:S01]  /*5860*/  F2FP.BF16.F32.PACK_AB R203, R47, R46 ;  /* 0x0000002e2fcb723e */ /* 0x000fe200000010ff */
[----:B------:R-:W-:Y:S01]  /*5870*/  IMAD.MOV.U32 R46, RZ, RZ, R151 ;  /* 0x000000ffff2e7224 */ /* 0x000fe200078e0097 */
[----:B------:R-:W-:-:S04]  /*5880*/  MOV R47, R151 ;  /* 0x00000097002f7202 */ /* 0x000fc80000000f00 */
[----:B------:R-:W1:Y:S01]  /*5890*/  MUFU.EX2 R24, R24 ;  /* 0x0000001800187308 */ /* 0x000e620000000800 */
[C---:B0-----:R-:W-:Y:S01]  /*58a0*/  FADD.FTZ R29, R37.reuse, R20 ;  /* 0x00000014251d7221 */ /* 0x041fe20000010000 */
[----:B------:R-:W-:Y:S01]  /*58b0*/  F2FP.BF16.F32.PACK_AB R198, R37, R36 ;  /* 0x0000002425c6723e */ /* 0x000fe200000010ff */
[--C-:B------:R-:W-:Y:S02]  /*58c0*/  IMAD.MOV.U32 R37, RZ, RZ, R151.reuse ;  /* 0x000000ffff257224 */ /* 0x100fe400078e0097 */
[----:B------:R-:W-:-:S03]  /*58d0*/  IMAD.MOV.U32 R36, RZ, RZ, R151 ;  /* 0x000000ffff247224 */ /* 0x000fc600078e0097 */
[----:B------:R-:W0:Y:S01]  /*58e0*/  MUFU.EX2 R35, R35 ;  /* 0x0000002300237308 */ /* 0x000e220000000800 */
[----:B--2---:R-:W-:-:S07]  /*58f0*/  FADD.FTZ R0, R34, R15 ;  /* 0x0000000f22007221 */ /* 0x004fce0000010000 */
[----:B------:R-:W2:Y:S01]  /*5900*/  MUFU.EX2 R25, R25 ;  /* 0x0000001900197308 */ /* 0x000ea20000000800 */
[----:B-1----:R-:W-:-:S07]  /*5910*/  FADD.FTZ R20, R24, R29 ;  /* 0x0000001d18147221 */ /* 0x002fce0000010000 */
[----:B------:R-:W1:Y:S01]  /*5920*/  MUFU.EX2 R38, R38 ;  /* 0x0000002600267308 */ /* 0x000e620000000800 */
[C---:B0-----:R-:W-:Y:S01]  /*5930*/  FADD.FTZ R15, R35.reuse, R0 ;  /* 0x00000000230f7221 */ /* 0x041fe20000010000 */
[----:B------:R-:W-:Y:S01]  /*5940*/  F2FP.BF16.F32.PACK_AB R197, R35, R34 ;  /* 0x0000002223c5723e */ /* 0x000fe200000010ff */
[--C-:B------:R-:W-:Y:S02]  /*5950*/  IMAD.MOV.U32 R35, RZ, RZ, R151.reuse ;  /* 0x000000ffff237224 */ /* 0x100fe400078e0097 */
[----:B------:R-:W-:-:S03]  /*5960*/  IMAD.MOV.U32 R34, RZ, RZ, R151 ;  /* 0x000000ffff227224 */ /* 0x000fc600078e0097 */
[----:B------:R-:W0:Y:S01]  /*5970*/  MUFU.EX2 R28, R28 ;  /* 0x0000001c001c7308 */ /* 0x000e220000000800 */
[C---:B--2---:R-:W-:Y:S01]  /*5980*/  FADD.FTZ R29, R25.reuse, R20 ;  /* 0x00000014191d7221 */ /* 0x044fe20000010000 */
[----:B------:R-:W-:Y:S01]  /*5990*/  F2FP.BF16.F32.PACK_AB R192, R25, R24 ;  /* 0x0000001819c0723e */ /* 0x000fe200000010ff */
[--C-:B------:R-:W-:Y:S02]  /*59a0*/  IMAD.MOV.U32 R25, RZ, RZ, R151.reuse ;  /* 0x000000ffff197224 */ /* 0x100fe400078e0097 */
[----:B------:R-:W-:-:S03]  /*59b0*/  IMAD.MOV.U32 R24, RZ, RZ, R151 ;  /* 0x000000ffff187224 */ /* 0x000fc600078e0097 */
[----:B------:R-:W2:Y:S01]  /*59c0*/  MUFU.EX2 R39, R39 ;  /* 0x0000002700277308 */ /* 0x000ea20000000800 */
[----:B-1----:R-:W-:-:S07]  /*59d0*/  FADD.FTZ R0, R38, R15 ;  /* 0x0000000f26007221 */ /* 0x002fce0000010000 */
[----:B------:R-:W1:Y:S01]  /*59e0*/  MUFU.EX2 R26, R26 ;  /* 0x0000001a001a7308 */ /* 0x000e620000000800 */
[----:B0-----:R-:W-:-:S07]  /*59f0*/  FADD.FTZ R20, R28, R29 ;  /* 0x0000001d1c147221 */ /* 0x001fce0000010000 */
[----:B------:R-:W0:Y:S01]  /*5a00*/  MUFU.EX2 R21, R21 ;  /* 0x0000001500157308 */ /* 0x000e220000000800 */
[C---:B--2---:R-:W-:Y:S01]  /*5a10*/  FADD.FTZ R29, R39.reuse, R0 ;  /* 0x00000000271d7221 */ /* 0x044fe20000010000 */
[----:B------:R-:W-:Y:S01]  /*5a20*/  F2FP.BF16.F32.PACK_AB R199, R39, R38 ;  /* 0x0000002627c7723e */ /* 0x000fe200000010ff */
[--C-:B------:R-:W-:Y:S02]  /*5a30*/  IMAD.MOV.U32 R39, RZ, RZ, R151.reuse ;  /* 0x000000ffff277224 */ /* 0x100fe400078e0097 */
[----:B------:R-:W-:-:S03]  /*5a40*/  IMAD.MOV.U32 R38, RZ, RZ, R151 ;  /* 0x000000ffff267224 */ /* 0x000fc600078e0097 */
[----:B------:R-:W2:Y:S01]  /*5a50*/  MUFU.EX2 R27, R27 ;  /* 0x0000001b001b7308 */ /* 0x000ea20000000800 */
[----:B-1----:R-:W-:Y:S01]  /*5a60*/  FADD.FTZ R0, R26, R29 ;  /* 0x0000001d1a007221 */ /* 0x002fe20000010000 */
[----:B------:R-:W-:-:S06]  /*5a70*/  IMAD.MOV.U32 R29, RZ, RZ, R151 ;  /* 0x000000ffff1d7224 */ /* 0x000fcc00078e0097 */
[----:B------:R-:W1:Y:S01]  /*5a80*/  MUFU.EX2 R30, R30 ;  /* 0x0000001e001e7308 */ /* 0x000e620000000800 */
[C---:B0-----:R-:W-:Y:S01]  /*5a90*/  FADD.FTZ R15, R21.reuse, R20 ;  /* 0x00000014150f7221 */ /* 0x041fe20000010000 */
[----:B------:R-:W-:Y:S01]  /*5aa0*/  F2FP.BF16.F32.PACK_AB R194, R21, R28 ;  /* 0x0000001c15c2723e */ /* 0x000fe200000010ff */
[----:B------:R-:W-:-:S05]  /*5ab0*/  IMAD.MOV.U32 R28, RZ, RZ, R151 ;  /* 0x000000ffff1c7224 */ /* 0x000fca00078e0097 */
[----:B------:R1:W0:Y:S01]  /*5ac0*/  MUFU.EX2 R195, R14 ;  /* 0x0000000e00c37308 */ /* 0x0002220000000800 */
[C---:B--2---:R-:W-:Y:S01]  /*5ad0*/  FADD.FTZ R21, R27.reuse, R0 ;  /* 0x000000001b157221 */ /* 0x044fe20000010000 */
[----:B------:R-:W-:Y:S01]  /*5ae0*/  F2FP.BF16.F32.PACK_AB R193, R27, R26 ;  /* 0x0000001a1bc1723e */ /* 0x000fe200000010ff */
[--C-:B------:R-:W-:Y:S01]  /*5af0*/  IMAD.MOV.U32 R27, RZ, RZ, R151.reuse ;  /* 0x000000ffff1b7224 */ /* 0x100fe200078e0097 */
[----:B------:R-:W-:Y:S01]  /*5b00*/  MOV R0, 0x3f800000 ;  /* 0x3f80000000007802 */ /* 0x000fe20000000f00 */
[----:B------:R-:W-:Y:S02]  /*5b10*/  IMAD.MOV.U32 R26, RZ, RZ, R151 ;  /* 0x000000ffff1a7224 */ /* 0x000fe400078e0097 */
[----:B-1----:R-:W-:-:S04]  /*5b20*/  FADD.FTZ R14, R30, R21 ;  /* 0x000000151e0e7221 */ /* 0x002fc80000010000 */
[C---:B0-----:R-:W-:Y:S01]  /*5b30*/  FADD.FTZ R14, R195.reuse, R14 ;  /* 0x0000000ec30e7221 */ /* 0x041fe20000010000 */
[----:B------:R-:W-:Y:S01]  /*5b40*/  F2FP.BF16.F32.PACK_AB R195, R195, R30 ;  /* 0x0000001ec3c3723e */ /* 0x000fe200000010ff */
[----:B------:R-:W-:Y:S01]  /*5b50*/  IMAD.MOV.U32 R30, RZ, RZ, R151 ;  /* 0x000000ffff1e7224 */ /* 0x000fe200078e0097 */
[----:B------:R-:W-:Y:S06]  /*5b60*/  @!P2 BRA `(.L_x_398) ;  /* 0x0000004000d4a947 */ /* 0x000fec0003800000 */
[----:B------:R-:W-:Y:S01]  /*5b70*/  R2UR UR4, R152 ;  /* 0x00000000980472ca */ /* 0x000fe200000e0000 */
[----:B------:R-:W-:Y:S01]  /*5b80*/  IMAD.MOV.U32 R20, RZ, RZ, R3 ;  /* 0x000000ffff147224 */ /* 0x000fe200078e0003 */
[----:B------:R-:W-:Y:S01]  /*5b90*/  R2UR UR61, R16 ;  /* 0x00000000103d72ca */ /* 0x000fe200000e0000 */
[----:B------:R-:W-:Y:S01]  /*5ba0*/  IMAD.MOV.U32 R21, RZ, RZ, R4 ;  /* 0x000000ffff157224 */ /* 0x000fe200078e0004 */
[----:B------:R-:W-:Y:S01]  /*5bb0*/  CS2R R150, SRZ ;  /* 0x0000000000967805 */ /* 0x000fe2000001ff00 */
[----:B------:R-:W-:Y:S01]  /*5bc0*/  IMAD.MOV.U32 R234, RZ, RZ, R17 ;  /* 0x000000ffffea7224 */ /* 0x000fe200078e0011 */
[----:B------:R-:W-:Y:S01]  /*5bd0*/  CS2R R146, SRZ ;  /* 0x0000000000927805 */ /* 0x000fe2000001ff00 */
[----:B------:R-:W-:Y:S01]  /*5be0*/  IMAD.MOV.U32 R0, RZ, RZ, 0x3f800000 ;  /* 0x3f800000ff007424 */ /* 0x000fe200078e00ff */
[----:B------:R-:W-:Y:S02]  /*5bf0*/  CS2R R142, SRZ ;  /* 0x00000000008e7805 */ /* 0x000fe4000001ff00 */
[----:B------:R-:W-:-:S02]  /*5c00*/  CS2R R138, SRZ ;  /* 0x00000000008a7805 */ /* 0x000fc4000001ff00 */
[----:B------:R-:W-:Y:S02]  /*5c10*/  CS2R R134, SRZ ;  /* 0x0000000000867805 */ /* 0x000fe4000001ff00 */
[----:B------:R-:W-:Y:S02]  /*5c20*/  CS2R R130, SRZ ;  /* 0x0000000000827805 */ /* 0x000fe4000001ff00 */
[----:B------:R-:W-:Y:S01]  /*5c30*/  CS2R R126, SRZ ;  /* 0x00000000007e7805 */ /* 0x000fe2000001ff00 */
[----:B------:R-:W-:Y:S01]  /*5c40*/  UIADD3 UR4, UR4, -0x2, URZ ;  /* 0xfffffffe04047890 */ /* 0x000fe2000fffe03f */
[----:B------:R-:W-:Y:S02]  /*5c50*/  CS2R R122, SRZ ;  /* 0x00000000007a7805 */ /* 0x000fe4000001ff00 */
[----:B------:R-:W-:Y:S02]  /*5c60*/  CS2R R118, SRZ ;  /* 0x0000000000767805 */ /* 0x000fe4000001ff00 */
[----:B------:R-:W-:-:S02]  /*5c70*/  CS2R R114, SRZ ;  /* 0x0000000000727805 */ /* 0x000fc4000001ff00 */
[----:B------:R-:W-:Y:S02]  /*5c80*/  CS2R R110, SRZ ;  /* 0x00000000006e7805 */ /* 0x000fe4000001ff00 */
[----:B------:R-:W-:Y:S01]  /*5c90*/  CS2R R106, SRZ ;  /* 0x00000000006a7805 */ /* 0x000fe2000001ff00 */
[----:B------:R-:W-:Y:S01]  /*5ca0*/  IMAD.U32 R232, RZ, RZ, UR4 ;  /* 0x00000004ffe87e24 */ /* 0x000fe2000f8e00ff */
        /* <DEDUP_REMOVED lines=51> */
[----:B------:R-:W-:Y:S01]  /*5fe0*/  CS2R R24, SRZ ;  /* 0x0000000000187805 */ /* 0x000fe2000001ff00 */
[----:B------:R-:W-:-:S06]  /*5ff0*/  ULDC UR60, c[0x0][0x9d8] ;  /* 0x00027600003c7ab9 */ /* 0x000fcc0000000800 */
.L_x_407:
[----:B------:R-:W-:-:S04]  /*6000*/  UIADD3 UR4, UR61, 0x1, URZ ;  /* 0x000000013d047890 */ /* 0x000fc8000fffe03f */
[----:B------:R-:W-:-:S04]  /*6010*/  UISETP.NE.AND UP0, UPT, UR4, 0x2, UPT ;  /* 0x000000020400788c */ /* 0x000fc8000bf05270 */
[----:B------:R-:W-:Y:S02]  /*6020*/  USEL UR5, URZ, 0x1, UP0 ;  /* 0x000000013f057887 */ /* 0x000fe40008000000 */
[----:B------:R-:W-:-:S04]  /*6030*/  USEL UR4, UR4, URZ, UP0 ;  /* 0x0000003f04047287 */ /* 0x000fc80008000000 */
[----:B------:R-:W-:Y:S02]  /*6040*/  LOP3.LUT R17, R234, UR5, RZ, 0x3c, !PT ;  /* 0x00000005ea117c12 */ /* 0x000fe4000f8e3cff */
[----:B------:R-:W-:Y:S01]  /*6050*/  IMAD.U32 R16, RZ, RZ, UR4 ;  /* 0x00000004ff107e24 */ /* 0x000fe2000f8e00ff */
[----:B------:R-:W-:Y:S06]  /*6060*/  @!P0 BRA `(.L_x_399) ;  /* 0x0000000000048947 */ /* 0x000fec0003800000 */
[----:B------:R-:W-:Y:S01]  /*6070*/  BPT.TRAP 0x1 ;  /* 0x000000040000795c */ /* 0x000fe20000300000 */
.L_x_399:
[----:B------:R-:W0:Y:S01]  /*6080*/  S2UR UR6, SR_CgaCtaId ;  /* 0x00000000000679c3 */ /* 0x000e220000008800 */
[----:B------:R-:W-:Y:S01]  /*6090*/  UMOV UR5, 0x400 ;  /* 0x0000040000057882 */ /* 0x000fe20000000000 */
[----:B------:R-:W-:Y:S01]  /*60a0*/  SHF.L.U32 R3, R17, 0x1f, RZ ;  /* 0x0000001f11037819 */ /* 0x000fe200000006ff */
[----:B0-----:R-:W-:-:S06]  /*60b0*/  ULEA UR5, UR6, UR5, 0x18 ;  /* 0x0000000506057291 */ /* 0x001fcc000f8ec03f */
[----:B------:R-:W-:-:S05]  /*60c0*/  IMAD.U32 R5, RZ, RZ, UR5 ;  /* 0x00000005ff057e24 */ /* 0x000fca000f8e00ff */
[----:B------:R-:W-:-:S13]  /*60d0*/  R2UR UR5, R5 ;  /* 0x00000000050572ca */ /* 0x000fda00000e0000 */
[----:B------:R-:W-:-:S06]  /*60e0*/  ULEA UR4, UR4, UR5, 0x3 ;  /* 0x0000000504047291 */ /* 0x000fcc000f8e183f */
[----:B------:R-:W-:-:S03]  /*60f0*/  IMAD.U32 R233, RZ, RZ, UR4 ;  /* 0x00000004ffe97e24 */ /* 0x000fc6000f8e00ff */
[----:B------:R0:W1:Y:S01]  /*6100*/  SYNCS.PHASECHK.TRANS64.TRYWAIT P2, [UR4+0x38830], R3 ;  /* 0x03883003ff0075a7 */ /* 0x0000620008040144 */
[----:B------:R-:W-:Y:S05]  /*6110*/  @!P0 BRA `(.L_x_400) ;  /* 0x0000000000048947 */ /* 0x000fea0003800000 */
[----:B------:R-:W-:Y:S01]  /*6120*/  BPT.TRAP 0x1 ;  /* 0x000000040000795c */ /* 0x000fe20000300000 */
.L_x_400:
[----:B-1----:R-:W-:Y:S05]  /*6130*/  @P2 BRA `(.L_x_401) ;  /* 0x00000000000c2947 */ /* 0x002fea0003800000 */
[----:B------:R-:W-:-:S13]  /*6140*/  R2UR UR4, R233 ;  /* 0x00000000e90472ca */ /* 0x000fda00000e0000 */
[----:B------:R-:W1:Y:S02]  /*6150*/  SYNCS.PHASECHK.TRANS64.TRYWAIT P2, [UR4+0x38830], R3 ;  /* 0x03883003ff0075a7 */ /* 0x000e640008040144 */
[----:B-1----:R-:W-:Y:S05]  /*6160*/  @!P2 BRA `(.L_x_402) ;  /* 0x000000f00064a947 */ /* 0x002fea0003800000 */
.L_x_401:
        /* <DEDUP_REMOVED lines=608> */
[----:B------:R-:W-:-:S03]  /*8770*/  UIADD3 UR6, UR4, 0x886, URZ ;  /* 0x0000088604067890 */ /* 0x000fc6000fffe03f */
        /* <DEDUP_REMOVED lines=36> */
.L_x_403:
[----:B------:R-:W-:Y:S02]  /*89c0*/  R2UR UR4, R5 ;  /* 0x00000000050472ca */ /* 0x000fe400000e0000 */
[----:B------:R-:W-:-:S11]  /*89d0*/  SHF.L.U32 R0, R234, 0x1f, RZ ;  /* 0x0000001fea007819 */ /* 0x000fd600000006ff */
[----:B------:R-:W-:-:S09]  /*89e0*/  ULEA UR4, UR61, UR4, 0x3 ;  /* 0x000000043d047291 */ /* 0x000fd2000f8e183f */
[----:B------:R2:W3:Y:S01]  /*89f0*/  SYNCS.PHASECHK.TRANS64.TRYWAIT P2, [UR4+0x38850], R0 ;  /* 0x03885000ff0075a7 */ /* 0x0004e20008040144 */
[----:B------:R-:W-:Y:S05]  /*8a00*/  @!P0 BRA `(.L_x_404) ;  /* 0x0000000000048947 */ /* 0x000fea0003800000 */
[----:B------:R-:W-:Y:S01]  /*8a10*/  BPT.TRAP 0x1 ;  /* 0x000000040000795c */ /* 0x000fe20000300000 */
.L_x_404:
[----:B---3--:R-:W-:Y:S05]  /*8a20*/  @P2 BRA `(.L_x_405) ;  /* 0x0000000000082947 */ /* 0x008fea0003800000 */
[----:B------:R-:W3:Y:S02]  /*8a30*/  SYNCS.PHASECHK.TRANS64.TRYWAIT P2, [UR4+0x38850], R0 ;  /* 0x03885000ff0075a7 */ /* 0x000ee40008040144 */
[----:B---3--:R-:W-:Y:S05]  /*8a40*/  @!P2 BRA `(.L_x_406) ;  /* 0x000000c80048a947 */ /* 0x008fea0003800000 */
.L_x_405:
[----:B------:R-:W-:Y:S01]  /*8a50*/  R2UR UR5, R5 ;  /* 0x00000000050572ca */ /* 0x000fe200000e0000 */
[----:B------:R-:W-:Y:S01]  /*8a60*/  WARPGROUP.ARRIVE ;  /* 0x00000000000079c5 */ /* 0x000fe20000000000 */
        /* <DEDUP_REMOVED lines=46> */
[----:B------:R-:W-:Y:S01]  /*8d50*/  ULDC UR10, c[0x0][0x988] ;  /* 0x00026200000a7ab9 */ /* 0x000fe20000000800 */
[----:B------:R-:W-:Y:S01]  /*8d60*/  FMUL.FTZ R171, R171, UR60 ;  /* 0x0000003cabab7c20 */ /* 0x000fe20008410000 */
[----:B------:R-:W2:Y:S01]  /*8d70*/  MUFU.TANH R177, R177 ;  /* 0x000000b100b17308 */ /* 0x000ea20000002400 */
[----:B0-----:R-:W-:Y:S01]  /*8d80*/  FMNMX.FTZ R191, R188, R191, !PT ;  /* 0x000000bfbcbf7209 */ /* 0x001fe20007810000 */
[----:B------:R-:W-:Y:S01]  /*8d90*/  UMOV UR5, UR10 ;  /* 0x0000000a00057c82 */ /* 0x000fe20008000000 */
[----:B------:R-:W-:Y:S01]  /*8da0*/  FMUL.FTZ R174, R174, UR60 ;  /* 0x0000003caeae7c20 */ /* 0x000fe20008410000 */
        /* <DEDUP_REMOVED lines=11> */
[----:B------:R-:W-:Y:S01]  /*8e60*/  R2UR UR10, R233 ;  /* 0x00000000e90a72ca */ /* 0x000fe200000e0000 */
[----:B------:R-:W1:Y:S01]  /*8e70*/  MUFU.TANH R181, R181 ;  /* 0x000000b500b57308 */ /* 0x000e620000002400 */
[----:B--2---:R-:W-:Y:S01]  /*8e80*/  FMNMX.FTZ R191, R177, R2, !PT ;  /* 0x00000002b1bf7209 */ /* 0x004fe20007810000 */
[----:B------:R-:W-:Y:S01]  /*8e90*/  VOTEU.ALL UP0, P1 ;  /* 0x00000000003f7886 */ /* 0x000fe20000800000 */
[----:B------:R-:W-:-:S04]  /*8ea0*/  IMAD.MOV.U32 R234, RZ, RZ, R17 ;  /* 0x000000ffffea7224 */ /* 0x000fc800078e0011 */
[----:B------:R-:W-:Y:S01]  /*8eb0*/  @!UP0 UIADD3 UR4, UR4, 0x38860, URZ ;  /* 0x0003886004048890 */ /* 0x000fe2000fffe03f */
[----:B------:R-:W2:Y:S01]  /*8ec0*/  MUFU.TANH R168, R168 ;  /* 0x000000a800a87308 */ /* 0x000ea20000002400 */
[----:B0-----:R-:W-:Y:S02]  /*8ed0*/  FMNMX.FTZ R2, R180, R191, !PT ;  /* 0x000000bfb4027209 */ /* 0x001fe40007810000 */
[----:B------:R-:W-:-:S05]  /*8ee0*/  @!UP0 UPRMT UR4, URZ, 0x654, UR4 ;  /* 0x000006543f048896 */ /* 0x000fca0008000004 */
        /* <DEDUP_REMOVED lines=43> */
[----:B------:R-:W-:Y:S08]  /*91a0*/  MUFU.TANH R174, R174 ;  /* 0x000000ae00ae7308 */ /* 0x000ff00000002400 */
[----:B------:R-:W-:Y:S08]  /*91b0*/  MUFU.TANH R175, R175 ;  /* 0x000000af00af7308 */ /* 0x000ff00000002400 */
[----:B------:R-:W-:Y:S08]  /*91c0*/  MUFU.TANH R162, R162 ;  /* 0x000000a200a27308 */ /* 0x000ff00000002400 */
[----:B------:R-:W-:Y:S08]  /*91d0*/  MUFU.TANH R163, R163 ;  /* 0x000000a300a37308 */ /* 0x000ff00000002400 */
[----:B------:R-:W-:Y:S08]  /*91e0*/  MUFU.TANH R166, R166 ;  /* 0x000000a600a67308 */ /* 0x000ff00000002400 */
[----:B------:R-:W-:Y:S08]  /*91f0*/  MUFU.TANH R167, R167 ;  /* 0x000000a700a77308 */ /* 0x000ff00000002400 */
[----:B------:R-:W-:Y:S01]  /*9200*/  MUFU.TANH R154, R154 ;  /* 0x0000009a009a7308 */ /* 0x000fe20000002400 */
[----:B------:R-:W-:-:S02]  /*9210*/  WARPGROUP.DEPBAR.LE gsb0, 0x0 ;  /* 0x00008000000079c5 */ /* 0x000fc40000010000 */
[----:B------:R-:W-:-:S05]  /*9220*/  WARPGROUP.ARRIVE ;  /* 0x00000000000079c5 */ /* 0x000fca0000000000 */
[----:B------:R-:W-:Y:S01]  /*9230*/  MUFU.TANH R155, R155 ;  /* 0x0000009b009b7308 */ /* 0x000fe20000002400 */
[----:B------:R-:W-:Y:S01]  /*9240*/  HGMMA.64x256x16.F32.BF16 R24, R204, gdesc[UR4].tnspB, R24, gsb0 ;  /* 0x43e00004cc187df0 */ /* 0x000fe20008001818 */
[----:B------:R-:W-:Y:S01]  /*9250*/  UIADD3 UR6, UR61, 0x100, URZ ;  /* 0x000001003d067890 */ /* 0x000fe2000fffe03f */
[----:B------:R-:W-:-:S05]  /*9260*/  UMOV UR7, 0x40000040 ;  /* 0x4000004000077882 */ /* 0x000fca0000000000 */
[----:B------:R-:W-:Y:S08]  /*9270*/  MUFU.TANH R158, R158 ;  /* 0x0000009e009e7308 */ /* 0x000ff00000002400 */
[----:B------:R-:W-:Y:S08]  /*9280*/  MUFU.TANH R159, R159 ;  /* 0x0000009f009f7308 */ /* 0x000ff00000002400 */
        /* <DEDUP_REMOVED lines=12> */
[----:B------:R-:W-:Y:S01]  /*9350*/  UMOV UR7, 0x40000040 ;  /* 0x4000004000077882 */ /* 0x000fe20000000000 */
[----:B------:R-:W-:Y:S02]  /*9360*/  WARPGROUP.DEPBAR.LE gsb0, 0x0 ;  /* 0x00008000000079c5 */ /* 0x000fe40000010000 */
[----:B---3--:R-:W-:Y:S01]  /*9370*/  FMNMX.FTZ R196, R186, R183, !PT ;  /* 0x000000b7bac47209 */ /* 0x008fe20007810000 */
[----:B------:R-:W-:Y:S01]  /*9380*/  FMUL.FTZ R197, R4, UR5 ;  /* 0x0000000504c57c20 */ /* 0x000fe20008410000 */
[----:B------:R-:W-:Y:S02]  /*9390*/  WARPGROUP.ARRIVE ;  /* 0x00000000000079c5 */ /* 0x000fe40000000000 */
[----:B----4-:R-:W-:Y:S01]  /*93a0*/  FMNMX.FTZ R21, R189, R196, !PT ;  /* 0x000000c4bd157209 */ /* 0x010fe20007810000 */
[--C-:B------:R-:W-:Y:S01]  /*93b0*/  FFMA.FTZ R183, R0, UR5, -R197.reuse ;  /* 0x0000000500b77c23 */ /* 0x100fe200080108c5 */
[--C-:B------:R-:W-:Y:S01]  /*93c0*/  FFMA.FTZ R208, R3, UR5, -R197.reuse ;  /* 0x0000000503d07c23 */ /* 0x100fe200080108c5 */
[----:B------:R-:W-:Y:S01]  /*93d0*/  FFMA.FTZ R196, R160, UR5, -R197 ;  /* 0x00000005a0c47c23 */ /* 0x000fe200080108c5 */
[----:B-----5:R-:W-:-:S14]  /*93e0*/  FMNMX.FTZ R21, R176, R21, !PT ;  /* 0x00000015b0157209 */ /* 0x020fdc0007810000 */
[----:B------:R-:W-:Y:S01]  /*93f0*/  HGMMA.64x256x16.F32.BF16 R24, R192, gdesc[UR4].tnspB, R24, gsb0 ;  /* 0x43e00004c0187df0 */ /* 0x000fe20008001818 */
[--C-:B------:R-:W-:Y:S01]  /*9400*/  FFMA.FTZ R210, R187, UR5, -R197.reuse ;  /* 0x00000005bbd27c23 */ /* 0x100fe200080108c5 */
[----:B------:R-:W2:Y:S01]  /*9410*/  MUFU.EX2 R183, R183 ;  /* 0x000000b700b77308 */ /* 0x000ea20000000800 */
[----:B-1----:R-:W-:Y:S01]  /*9420*/  FMNMX.FTZ R0, R178, R21, !PT ;  /* 0x00000015b2007209 */ /* 0x002fe20007810000 */
[--C-:B------:R-:W-:Y:S01]  /*9430*/  FFMA.FTZ R21, R152, UR5, -R197.reuse ;  /* 0x0000000598157c23 */ /* 0x100fe200080108c5 */
[--C-:B------:R-:W-:Y:S01]  /*9440*/  FFMA.FTZ R152, R153, UR5, -R197.reuse ;  /* 0x0000000599987c23 */ /* 0x100fe200080108c5 */
[--C-:B------:R-:W-:Y:S01]  /*9450*/  FFMA.FTZ R153, R156, UR5, -R197.reuse ;  /* 0x000000059c997c23 */ /* 0x100fe200080108c5 */
[----:B------:R-:W-:Y:S01]  /*9460*/  FMNMX.FTZ R0, R179, R0, !PT ;  /* 0x00000000b3007209 */ /* 0x000fe20007810000 */
[--C-:B------:R-:W-:Y:S01]  /*9470*/  FFMA.FTZ R191, R188, UR5, -R197.reuse ;  /* 0x00000005bcbf7c23 */ /* 0x100fe200080108c5 */
[--C-:B------:R-:W-:Y:S01]  /*9480*/  FFMA.FTZ R198, R164, UR5, -R197.reuse ;  /* 0x00000005a4c67c23 */ /* 0x100fe200080108c5 */
[----:B------:R-:W1:Y:S01]  /*9490*/  MUFU.EX2 R208, R208 ;  /* 0x000000d000d07308 */ /* 0x000e620000000800 */
[----:B------:R-:W-:Y:S01]  /*94a0*/  FMNMX.FTZ R3, R157, R0, !PT ;  /* 0x000000009d037209 */ /* 0x000fe20007810000 */
[--C-:B------:R-:W-:Y:S01]  /*94b0*/  FFMA.FTZ R204, R190, UR5, -R197.reuse ;  /* 0x00000005becc7c23 */ /* 0x100fe200080108c5 */
[--C-:B------:R-:W-:Y:S01]  /*94c0*/  FFMA.FTZ R177, R177, UR5, -R197.reuse ;  /* 0x00000005b1b17c23 */ /* 0x100fe200080108c5 */
[--C-:B------:R-:W-:Y:S01]  /*94d0*/  FFMA.FTZ R200, R168, UR5, -R197.reuse ;  /* 0x00000005a8c87c23 */ /* 0x100fe200080108c5 */
[----:B------:R-:W-:Y:S01]  /*94e0*/  FMNMX.FTZ R0, R170, R3, !PT ;  /* 0x00000003aa007209 */ /* 0x000fe20007810000 */
[--C-:B------:R-:W-:Y:S01]  /*94f0*/  FFMA.FTZ R202, R172, UR5, -R197.reuse ;  /* 0x00000005acca7c23 */ /* 0x100fe200080108c5 */
[----:B------:R-:W-:Y:S01]  /*9500*/  FFMA.FTZ R206, R180, UR5, -R197 ;  /* 0x00000005b4ce7c23 */ /* 0x000fe200080108c5 */
[----:B------:R-:W3:Y:S01]  /*9510*/  MUFU.EX2 R210, R210 ;  /* 0x000000d200d27308 */ /* 0x000ee20000000800 */
[----:B0-----:R-:W-:Y:S01]  /*9520*/  FMNMX.FTZ R3, R171, R0, !PT ;  /* 0x00000000ab037209 */ /* 0x001fe20007810000 */
[----:B--2---:R-:W-:Y:S01]  /*9530*/  FFMA.FTZ R15, R2, R15, R183 ;  /* 0x0000000f020f7223 */ /* 0x004fe200000100b7 */
[--C-:B------:R-:W-:Y:S01]  /*9540*/  FFMA.FTZ R187, R181, UR5, -R197.reuse ;  /* 0x00000005b5bb7c23 */ /* 0x100fe200080108c5 */
[--C-:B------:R-:W-:Y:S01]  /*9550*/  FFMA.FTZ R169, R169, UR5, -R197.reuse ;  /* 0x00000005a9a97c23 */ /* 0x100fe200080108c5 */
[----:B------:R-:W-:Y:S01]  /*9560*/  FMNMX.FTZ R0, R174, R3, !PT ;  /* 0x00000003ae007209 */ /* 0x000fe20007810000 */
[--C-:B------:R-:W-:Y:S01]  /*9570*/  FFMA.FTZ R173, R173, UR5, -R197.reuse ;  /* 0x00000005adad7c23 */ /* 0x100fe200080108c5 */
[----:B------:R-:W-:Y:S01]  /*9580*/  FFMA.FTZ R181, R161, UR5, -R197 ;  /* 0x00000005a1b57c23 */ /* 0x000fe200080108c5 */
[----:B------:R-:W0:Y:S01]  /*9590*/  MUFU.EX2 R191, R191 ;  /* 0x000000bf00bf7308 */ /* 0x000e220000000800 */
[----:B------:R-:W-:Y:S01]  /*95a0*/  FMNMX.FTZ R3, R175, R0, !PT ;  /* 0x00000000af037209 */ /* 0x000fe20007810000 */
[----:B-1----:R-:W-:Y:S01]  /*95b0*/  FADD.FTZ R15, R208, R15 ;  /* 0x0000000fd00f7221 */ /* 0x002fe20000010000 */
[--C-:B------:R-:W-:Y:S01]  /*95c0*/  FFMA.FTZ R161, R165, UR5, -R197.reuse ;  /* 0x00000005a5a17c23 */ /* 0x100fe200080108c5 */
[----:B------:R-:W-:Y:S01]  /*95d0*/  FFMA.FTZ R182, R182, UR5, -R197 ;  /* 0x00000005b6b67c23 */ /* 0x000fe200080108c5 */
[----:B------:R-:W-:Y:S01]  /*95e0*/  FMNMX.FTZ R0, R162, R3, !PT ;  /* 0x00000003a2007209 */ /* 0x000fe20007810000 */
[----:B------:R-:W-:Y:S01]  /*95f0*/  @!UP0 UIADD3 UR6, UR10, 0x38840, URZ ;  /* 0x000388400a068890 */ /* 0x000fe2000fffe03f */
[----:B------:R-:W-:Y:S01]  /*9600*/  R2UR UR7, R232 ;  /* 0x00000000e80772ca */ /* 0x000fe200000e0000 */
[----:B------:R-:W-:Y:S01]  /*9610*/  MUFU.EX2 R204, R204 ;  /* 0x000000cc00cc7308 */ /* 0x000fe20000000800 */
[----:B------:R-:W-:Y:S01]  /*9620*/  FMNMX.FTZ R3, R163, R0, !PT ;  /* 0x00000000a3037209 */ /* 0x000fe20007810000 */
[----:B------:R-:W-:Y:S01]  /*9630*/  @!UP0 UPRMT UR6, URZ, 0x654, UR6 ;  /* 0x000006543f068896 */ /* 0x000fe20008000006 */
[----:B------:R-:W-:-:S02]  /*9640*/  F2FP.BF16.F32.PACK_AB R208, R208, R183 ;  /* 0x000000b7d0d0723e */ /* 0x000fc400000010ff */
[----:B------:R-:W-:-:S03]  /*9650*/  FMNMX.FTZ R0, R166, R3, !PT ;  /* 0x00000003a6007209 */ /* 0x000fc60007810000 */
[----:B------:R-:W-:Y:S01]  /*9660*/  MUFU.EX2 R177, R177 ;  /* 0x000000b100b17308 */ /* 0x000fe20000000800 */
[----:B------:R-:W-:-:S03]  /*9670*/  FMNMX.FTZ R3, R167, R0, !PT ;  /* 0x00000000a7037209 */ /* 0x000fc60007810000 */
[----:B------:R-:W-:Y:S02]  /*9680*/  ISETP.LT.AND P2, PT, RZ, UR7, PT ;  /* 0x00000007ff007c0c */ /* 0x000fe4000bf41270 */
[----:B------:R-:W-:Y:S02]  /*9690*/  FMNMX.FTZ R0, R154, R3, !PT ;  /* 0x000000039a007209 */ /* 0x000fe40007810000 */
[----:B------:R-:W-:Y:S02]  /*96a0*/  MUFU.EX2 R206, R206 ;  /* 0x000000ce00ce7308 */ /* 0x000fe40000000800 */
[----:B------:R-:W-:-:S04]  /*96b0*/  FMNMX.FTZ R3, R155, R0, !PT ;  /* 0x000000009b037209 */ /* 0x000fc80007810000 */
[----:B------:R-:W-:Y:S02]  /*96c0*/  FMNMX.FTZ R0, R158, R3, !PT ;  /* 0x000000039e007209 */ /* 0x000fe40007810000 */
[----:B------:R-:W-:Y:S02]  /*96d0*/  MUFU.EX2 R187, R187 ;  /* 0x000000bb00bb7308 */ /* 0x000fe40000000800 */
[----:B------:R-:W-:-:S05]  /*96e0*/  FMNMX.FTZ R0, R159, R0, !PT ;  /* 0x000000009f007209 */ /* 0x000fca0007810000 */
[----:B------:R-:W1:Y:S01]  /*96f0*/  SHFL.BFLY PT, R3, R0, 0x2, 0x1f ;  /* 0x0c401f0000037f89 */ /* 0x000e6200000e0000 */
[----:B------:R-:W-:Y:S08]  /*9700*/  MUFU.EX2 R200, R200 ;  /* 0x000000c800c87308 */ /* 0x000ff00000000800 */
[----:B------:R-:W-:Y:S08]  /*9710*/  MUFU.EX2 R169, R169 ;  /* 0x000000a900a97308 */ /* 0x000ff00000000800 */
[----:B------:R-:W-:Y:S01]  /*9720*/  MUFU.EX2 R202, R202 ;  /* 0x000000ca00ca7308 */ /* 0x000fe20000000800 */
[----:B-1----:R-:W-:-:S07]  /*9730*/  FMNMX.FTZ R3, R0, R3, !PT ;  /* 0x0000000300037209 */ /* 0x002fce0007810000 */
[----:B------:R-:W-:Y:S01]  /*9740*/  MUFU.EX2 R173, R173 ;  /* 0x000000ad00ad7308 */ /* 0x000fe20000000800 */
[----:B------:R-:W1:Y:S07]  /*9750*/  SHFL.BFLY PT, R0, R3, 0x1, 0x1f ;  /* 0x0c201f0003007f89 */ /* 0x000e6e00000e0000 */
[----:B------:R-:W-:Y:S08]  /*9760*/  MUFU.EX2 R196, R196 ;  /* 0x000000c400c47308 */ /* 0x000ff00000000800 */
[----:B------:R-:W-:Y:S08]  /*9770*/  MUFU.EX2 R181, R181 ;  /* 0x000000b500b57308 */ /* 0x000ff00000000800 */
[----:B------:R-:W-:Y:S01]  /*9780*/  MUFU.EX2 R198, R198 ;  /* 0x000000c600c67308 */ /* 0x000fe20000000800 */
[----:B-1----:R-:W-:-:S07]  /*9790*/  FMNMX.FTZ R3, R3, R0, !PT ;  /* 0x0000000003037209 */ /* 0x002fce0007810000 */
        /* <DEDUP_REMOVED lines=8> */
[--C-:B------:R-:W-:Y:S01]  /*9820*/  FFMA.FTZ R205, R176, UR5, -R156.reuse ;  /* 0x00000005b0cd7c23 */ /* 0x100fe2000801089c */
[----:B------:R-:W-:Y:S01]  /*9830*/  MUFU.EX2 R0, R0 ;  /* 0x0000000000007308 */ /* 0x000fe20000000800 */
[--C-:B------:R-:W-:Y:S01]  /*9840*/  FFMA.FTZ R168, R178, UR5, -R156.reuse ;  /* 0x00000005b2a87c23 */ /* 0x100fe2000801089c */
[--C-:B------:R-:W-:Y:S01]  /*9850*/  FFMA.FTZ R172, R157, UR5, -R156.reuse ;  /* 0x000000059dac7c23 */ /* 0x100fe2000801089c */
[--C-:B------:R-:W-:Y:S01]  /*9860*/  FFMA.FTZ R207, R179, UR5, -R156.reuse ;  /* 0x00000005b3cf7c23 */ /* 0x100fe2000801089c */
[--C-:B------:R-:W-:Y:S01]  /*9870*/  FFMA.FTZ R199, R166, UR5, -R156.reuse ;  /* 0x00000005a6c77c23 */ /* 0x100fe2000801089c */
[----:B---3--:R-:W-:Y:S01]  /*9880*/  FADD.FTZ R166, R210, R15 ;  /* 0x0000000fd2a67221 */ /* 0x008fe20000010000 */
[--C-:B------:R-:W-:Y:S01]  /*9890*/  FFMA.FTZ R201, R170, UR5, -R156.reuse ;  /* 0x00000005aac97c23 */ /* 0x100fe2000801089c */
[--C-:B------:R-:W-:Y:S01]  /*98a0*/  FFMA.FTZ R170, R171, UR5, -R156.reuse ;  /* 0x00000005abaa7c23 */ /* 0x100fe2000801089c */
[----:B------:R-:W1:Y:S01]  /*98b0*/  MUFU.EX2 R209, R209 ;  /* 0x000000d100d17308 */ /* 0x000e620000000800 */
[--C-:B------:R-:W-:Y:S01]  /*98c0*/  FFMA.FTZ R203, R174, UR5, -R156.reuse ;  /* 0x00000005aecb7c23 */ /* 0x100fe2000801089c */
[--C-:B------:R-:W-:Y:S01]  /*98d0*/  FFMA.FTZ R175, R175, UR5, -R156.reuse ;  /* 0x00000005afaf7c23 */ /* 0x100fe2000801089c */
[--C-:B------:R-:W-:Y:S01]  /*98e0*/  FFMA.FTZ R197, R162, UR5, -R156.reuse ;  /* 0x00000005a2c57c23 */ /* 0x100fe2000801089c */
[--C-:B------:R-:W-:Y:S01]  /*98f0*/  FFMA.FTZ R163, R163, UR5, -R156.reuse ;  /* 0x00000005a3a37c23 */ /* 0x100fe2000801089c */
[--C-:B------:R-:W-:Y:S01]  /*9900*/  FFMA.FTZ R167, R167, UR5, -R156.reuse ;  /* 0x00000005a7a77c23 */ /* 0x100fe2000801089c */
[--C-:B------:R-:W-:Y:S01]  /*9910*/  FFMA.FTZ R154, R154, UR5, -R156.reuse ;  /* 0x000000059a9a7c23 */ /* 0x100fe2000801089c */
[--C-:B------:R-:W-:Y:S01]  /*9920*/  FFMA.FTZ R155, R155, UR5, -R156.reuse ;  /* 0x000000059b9b7c23 */ /* 0x100fe2000801089c */
[----:B------:R-:W2:Y:S01]  /*9930*/  MUFU.EX2 R160, R160 ;  /* 0x000000a000a07308 */ /* 0x000ea20000000800 */
[--C-:B------:R-:W-:Y:S01]  /*9940*/  FFMA.FTZ R158, R158, UR5, -R156.reuse ;  /* 0x000000059e9e7c23 */ /* 0x100fe2000801089c */
[----:B------:R-:W-:Y:S01]  /*9950*/  FFMA.FTZ R156, R159, UR5, -R156 ;  /* 0x000000059f9c7c23 */ /* 0x000fe2000801089c */
[----:B0-----:R-:W-:-:S05]  /*9960*/  F2FP.BF16.F32.PACK_AB R210, R191, R210 ;  /* 0x000000d2bfd2723e */ /* 0x001fca00000010ff */
[----:B------:R-:W0:Y:S01]  /*9970*/  MUFU.EX2 R211, R211 ;  /* 0x000000d300d37308 */ /* 0x000e220000000800 */
[----:B-1----:R-:W-:-:S07]  /*9980*/  FFMA.FTZ R157, R0, R14, R209 ;  /* 0x0000000e009d7223 */ /* 0x002fce00000100d1 */
[----:B------:R-:W1:Y:S01]  /*9990*/  MUFU.EX2 R164, R164 ;  /* 0x000000a400a47308 */ /* 0x000e620000000800 */
[C---:B--2---:R-:W-:Y:S01]  /*99a0*/  FADD.FTZ R14, R160.reuse, R157 ;  /* 0x0000009da00e7221 */ /* 0x044fe20000010000 */
[----:B------:R-:W-:Y:S01]  /*99b0*/  FADD.FTZ R157, R191, R166 ;  /* 0x000000a6bf9d7221 */ /* 0x000fe20000010000 */
[----:B------:R-:W-:-:S03]  /*99c0*/  F2FP.BF16.F32.PACK_AB R209, R160, R209 ;  /* 0x000000d1a0d1723e */ /* 0x000fc600000010ff */
[----:B------:R-:W-:Y:S01]  /*99d0*/  FADD.FTZ R174, R204, R157 ;  /* 0x0000009dccae7221 */ /* 0x000fe20000010000 */
[----:B------:R-:W-:Y:S01]  /*99e0*/  F2FP.BF16.F32.PACK_AB R204, R177, R204 ;  /* 0x000000ccb1cc723e */ /* 0x000fe200000010ff */
[----:B------:R-:W2:Y:S01]  /*99f0*/  MUFU.EX2 R205, R205 ;  /* 0x000000cd00cd7308 */ /* 0x000ea20000000800 */
[----:B0-----:R-:W-:Y:S01]  /*9a00*/  FADD.FTZ R15, R211, R14 ;  /* 0x0000000ed30f7221 */ /* 0x001fe20000010000 */
[----:B------:R-:W-:-:S06]  /*9a10*/  FADD.FTZ R157, R177, R174 ;  /* 0x000000aeb19d7221 */ /* 0x000fcc0000010000 */
[----:B------:R-:W0:Y:S01]  /*9a20*/  MUFU.EX2 R168, R168 ;  /* 0x000000a800a87308 */ /* 0x000e220000000800 */
[C---:B-1----:R-:W-:Y:S01]  /*9a30*/  FADD.FTZ R166, R164.reuse, R15 ;  /* 0x0000000fa4a67221 */ /* 0x042fe20000010000 */
[----:B------:R-:W-:-:S06]  /*9a40*/  F2FP.BF16.F32.PACK_AB R211, R164, R211 ;  /* 0x000000d3a4d3723e */ /* 0x000fcc00000010ff */
[----:B------:R-:W1:Y:S01]  /*9a50*/  MUFU.EX2 R207, R207 ;  /* 0x000000cf00cf7308 */ /* 0x000e620000000800 */
[----:B--2---:R-:W-:Y:S01]  /*9a60*/  FADD.FTZ R15, R205, R166 ;  /* 0x000000a6cd0f7221 */ /* 0x004fe20000010000 */
[----:B------:R-:W-:Y:S01]  /*9a70*/  FADD.FTZ R166, R206, R157 ;  /* 0x0000009dcea67221 */ /* 0x000fe20000010000 */
[----:B------:R-:W-:-:S03]  /*9a80*/  F2FP.BF16.F32.PACK_AB R206, R187, R206 ;  /* 0x000000cebbce723e */ /* 0x000fc600000010ff */
[----:B------:R-:W-:Y:S02]  /*9a90*/  FADD.FTZ R157, R187, R166 ;  /* 0x000000a6bb9d7221 */ /* 0x000fe40000010000 */
[----:B------:R-:W2:Y:S01]  /*9aa0*/  MUFU.EX2 R172, R172 ;  /* 0x000000ac00ac7308 */ /* 0x000ea20000000800 */
[----:B0-----:R-:W-:Y:S01]  /*9ab0*/  FADD.FTZ R160, R168, R15 ;  /* 0x0000000fa8a07221 */ /* 0x001fe20000010000 */
[----:B------:R-:W-:Y:S01]  /*9ac0*/  FADD.FTZ R166, R200, R157 ;  /* 0x0000009dc8a67221 */ /* 0x000fe20000010000 */
[----:B------:R-:W-:Y:S02]  /*9ad0*/  F2FP.BF16.F32.PACK_AB R205, R168, R205 ;  /* 0x000000cda8cd723e */ /* 0x000fe400000010ff */
[C---:B------:R-:W-:Y:S01]  /*9ae0*/  F2FP.BF16.F32.PACK_AB R200, R169.reuse, R200 ;  /* 0x000000c8a9c8723e */ /* 0x040fe200000010ff */
[----:B------:R-:W-:Y:S02]  /*9af0*/  FADD.FTZ R157, R169, R166 ;  /* 0x000000a6a99d7221 */ /* 0x000fe40000010000 */
[----:B------:R-:W0:Y:S01]  /*9b00*/  MUFU.EX2 R201, R201 ;  /* 0x000000c900c97308 */ /* 0x000e220000000800 */
[----:B-1----:R-:W-:Y:S01]  /*9b10*/  FADD.FTZ R15, R207, R160 ;  /* 0x000000a0cf0f7221 */ /* 0x002fe20000010000 */
[----:B------:R-:W-:Y:S01]  /*9b20*/  FADD.FTZ R166, R202, R157 ;  /* 0x0000009dcaa67221 */ /* 0x000fe20000010000 */
[----:B------:R-:W-:-:S03]  /*9b30*/  F2FP.BF16.F32.PACK_AB R202, R173, R202 ;  /* 0x000000caadca723e */ /* 0x000fc600000010ff */
[----:B------:R-:W-:Y:S02]  /*9b40*/  FADD.FTZ R157, R173, R166 ;  /* 0x000000a6ad9d7221 */ /* 0x000fe40000010000 */
[----:B------:R-:W1:Y:S01]  /*9b50*/  MUFU.EX2 R170, R170 ;  /* 0x000000aa00aa7308 */ /* 0x000e620000000800 */
[C---:B--2---:R-:W-:Y:S01]  /*9b60*/  FADD.FTZ R164, R172.reuse, R15 ;  /* 0x0000000faca47221 */ /* 0x044fe20000010000 */
[----:B------:R-:W-:-:S06]  /*9b70*/  F2FP.BF16.F32.PACK_AB R207, R172, R207 ;  /* 0x000000cfaccf723e */ /* 0x000fcc00000010ff */
[----:B------:R-:W2:Y:S01]  /*9b80*/  MUFU.EX2 R203, R203 ;  /* 0x000000cb00cb7308 */ /* 0x000ea20000000800 */
[----:B0-----:R-:W-:-:S07]  /*9b90*/  FADD.FTZ R15, R201, R164 ;  /* 0x000000a4c90f7221 */ /* 0x001fce0000010000 */
[----:B------:R-:W0:Y:S01]  /*9ba0*/  MUFU.EX2 R162, R175 ;  /* 0x000000af00a27308 */ /* 0x000e220000000800 */
[C---:B-1----:R-:W-:Y:S01]  /*9bb0*/  FADD.FTZ R164, R170.reuse, R15 ;  /* 0x0000000faaa47221 */ /* 0x042fe20000010000 */
[----:B------:R-:W-:-:S06]  /*9bc0*/  F2FP.BF16.F32.PACK_AB R201, R170, R201 ;  /* 0x000000c9aac9723e */ /* 0x000fcc00000010ff */
[----:B------:R-:W1:Y:S01]  /*9bd0*/  MUFU.EX2 R197, R197 ;  /* 0x000000c500c57308 */ /* 0x000e620000000800 */
[----:B--2---:R-:W-:-:S07]  /*9be0*/  FADD.FTZ R15, R203, R164 ;  /* 0x000000a4cb0f7221 */ /* 0x004fce0000010000 */
[----:B------:R-:W2:Y:S01]  /*9bf0*/  MUFU.EX2 R14, R163 ;  /* 0x000000a3000e7308 */ /* 0x000ea20000000800 */
[C---:B0-----:R-:W-:Y:S01]  /*9c00*/  FADD.FTZ R164, R162.reuse, R15 ;  /* 0x0000000fa2a47221 */ /* 0x041fe20000010000 */
[----:B------:R-:W-:-:S06]  /*9c10*/  F2FP.BF16.F32.PACK_AB R203, R162, R203 ;  /* 0x000000cba2cb723e */ /* 0x000fcc00000010ff */
[----:B------:R-:W0:Y:S01]  /*9c20*/  MUFU.EX2 R199, R199 ;  /* 0x000000c700c77308 */ /* 0x000e220000000800 */
[----:B-1----:R-:W-:-:S07]  /*9c30*/  FADD.FTZ R15, R197, R164 ;  /* 0x000000a4c50f7221 */ /* 0x002fce0000010000 */
[----:B------:R-:W1:Y:S01]  /*9c40*/  MUFU.EX2 R160, R167 ;  /* 0x000000a700a07308 */ /* 0x000e620000000800 */
[----:B--2---:R-:W-:-:S07]  /*9c50*/  F2FP.BF16.F32.PACK_AB R197, R14, R197 ;  /* 0x000000c50ec5723e */ /* 0x004fce00000010ff */
[----:B------:R-:W2:Y:S01]  /*9c60*/  MUFU.EX2 R21, R21 ;  /* 0x0000001500157308 */ /* 0x000ea20000000800 */
[----:B------:R-:W-:Y:S02]  /*9c70*/  WARPGROUP.DEPBAR.LE gsb0, 0x0 ;  /* 0x00008000000079c5 */ /* 0x000fe40000010000 */
[----:B------:R-:W-:Y:S05]  /*9c80*/  @!P1 SYNCS.ARRIVE.TRANS64.RED.A1T0 RZ, [UR6], RZ ;  /* 0x000000ffffff99a7 */ /* 0x000fea0008100406 */
[----:B------:R3:W4:Y:S01]  /*9c90*/  MUFU.EX2 R168, R154 ;  /* 0x0000009a00a87308 */ /* 0x0007220000000800 */
[----:B------:R-:W-:Y:S01]  /*9ca0*/  @!P1 SYNCS.ARRIVE.TRANS64.RED.A1T0 RZ, [UR4], RZ ;  /* 0x000000ffffff99a7 */ /* 0x000fe20008100404 */
[----:B------:R-:W-:-:S06]  /*9cb0*/  UIADD3 UR4, UR7, -0x1, URZ ;  /* 0xffffffff07047890 */ /* 0x000fcc000fffe03f */
[----:B------:R-:W5:Y:S01]  /*9cc0*/  MUFU.EX2 R152, R152 ;  /* 0x0000009800987308 */ /* 0x000f620000000800 */
[----:B---3--:R-:W-:Y:S01]  /*9cd0*/  FADD.FTZ R154, R196, R157 ;  /* 0x0000009dc49a7221 */ /* 0x008fe20000010000 */
[----:B------:R-:W-:Y:S02]  /*9ce0*/  MOV R232, UR4 ;  /* 0x0000000400e87c02 */ /* 0x000fe40008000f00 */
[C---:B------:R-:W-:Y:S01]  /*9cf0*/  F2FP.BF16.F32.PACK_AB R196, R181.reuse, R196 ;  /* 0x000000c4b5c4723e */ /* 0x040fe200000010ff */
[----:B------:R-:W-:Y:S01]  /*9d00*/  FADD.FTZ R157, R181, R154 ;  /* 0x0000009ab59d7221 */ /* 0x000fe20000010000 */
[----:B------:R-:W-:Y:S02]  /*9d10*/  FADD.FTZ R154, R14, R15 ;  /* 0x0000000f0e9a7221 */ /* 0x000fe40000010000 */
[----:B------:R2:W3:Y:S01]  /*9d20*/  MUFU.EX2 R193, R155 ;  /* 0x0000009b00c17308 */ /* 0x0004e20000000800 */
[----:B------:R-:W-:Y:S01]  /*9d30*/  FADD.FTZ R162, R198, R157 ;  /* 0x0000009dc6a27221 */ /* 0x000fe20000010000 */
[----:B0-----:R-:W-:Y:S01]  /*9d40*/  FADD.FTZ R15, R199, R154 ;  /* 0x0000009ac70f7221 */ /* 0x001fe20000010000 */
[----:B------:R-:W-:-:S02]  /*9d50*/  F2FP.BF16.F32.PACK_AB R198, R161, R198 ;  /* 0x000000c6a1c6723e */ /* 0x000fc400000010ff */
[----:B------:R-:W-:Y:S01]  /*9d60*/  FADD.FTZ R162, R161, R162 ;  /* 0x000000a2a1a27221 */ /* 0x000fe20000010000 */
[C---:B-1----:R-:W-:Y:S01]  /*9d70*/  FADD.FTZ R15, R160.reuse, R15 ;  /* 0x0000000fa00f7221 */ /* 0x042fe20000010000 */
[----:B------:R-:W-:Y:S01]  /*9d80*/  F2FP.BF16.F32.PACK_AB R199, R160, R199 ;  /* 0x000000c7a0c7723e */ /* 0x000fe200000010ff */
[----:B------:R-:W0:Y:S01]  /*9d90*/  MUFU.EX2 R153, R153 ;  /* 0x0000009900997308 */ /* 0x000e220000000800 */
[----:B--2---:R-:W-:Y:S01]  /*9da0*/  FADD.FTZ R155, R21, R162 ;  /* 0x000000a2159b7221 */ /* 0x004fe20000010000 */
[----:B----4-:R-:W-:Y:S01]  /*9db0*/  FADD.FTZ R15, R168, R15 ;  /* 0x0000000fa80f7221 */ /* 0x010fe20000010000 */
[C---:B-----5:R-:W-:Y:S02]  /*9dc0*/  F2FP.BF16.F32.PACK_AB R192, R152.reuse, R21 ;  /* 0x0000001598c0723e */ /* 0x060fe400000010ff */
[----:B------:R-:W-:-:S03]  /*9dd0*/  FADD.FTZ R14, R152, R155 ;  /* 0x0000009b980e7221 */ /* 0x000fc60000010000 */
[----:B------:R-:W1:Y:S01]  /*9de0*/  MUFU.EX2 R158, R158 ;  /* 0x0000009e009e7308 */ /* 0x000e620000000800 */
[C---:B---3--:R-:W-:Y:S01]  /*9df0*/  FADD.FTZ R15, R193.reuse, R15 ;  /* 0x0000000fc10f7221 */ /* 0x048fe20000010000 */
[----:B------:R-:W-:-:S06]  /*9e00*/  F2FP.BF16.F32.PACK_AB R193, R193, R168 ;  /* 0x000000a8c1c1723e */ /* 0x000fcc00000010ff */
[----:B------:R-:W2:Y:S01]  /*9e10*/  MUFU.EX2 R20, R182 ;  /* 0x000000b600147308 */ /* 0x000ea20000000800 */
[----:B0-----:R-:W-:-:S07]  /*9e20*/  FADD.FTZ R21, R153, R14 ;  /* 0x0000000e99157221 */ /* 0x001fce0000010000 */
[----:B------:R-:W0:Y:S01]  /*9e30*/  MUFU.EX2 R195, R156 ;  /* 0x0000009c00c37308 */ /* 0x000e220000000800 */
[----:B-1----:R-:W-:Y:S01]  /*9e40*/  FADD.FTZ R14, R158, R15 ;  /* 0x0000000f9e0e7221 */ /* 0x002fe20000010000 */
[C---:B--2---:R-:W-:Y:S01]  /*9e50*/  FADD.FTZ R15, R20.reuse, R21 ;  /* 0x00000015140f7221 */ /* 0x044fe20000010000 */
[----:B------:R-:W-:Y:S01]  /*9e60*/  F2FP.BF16.F32.PACK_AB R194, R20, R153 ;  /* 0x0000009914c2723e */ /* 0x000fe200000010ff */
[----:B------:R-:W-:Y:S02]  /*9e70*/  IMAD.MOV.U32 R20, RZ, RZ, R3 ;  /* 0x000000ffff147224 */ /* 0x000fe400078e0003 */
[----:B------:R-:W-:Y:S02]  /*9e80*/  IMAD.MOV.U32 R21, RZ, RZ, R4 ;  /* 0x000000ffff157224 */ /* 0x000fe400078e0004 */
[C---:B0-----:R-:W-:Y:S01]  /*9e90*/  FADD.FTZ R14, R195.reuse, R14 ;  /* 0x0000000ec30e7221 */ /* 0x041fe20000010000 */
[----:B------:R-:W-:Y:S01]  /*9ea0*/  F2FP.BF16.F32.PACK_AB R195, R195, R158 ;  /* 0x0000009ec3c3723e */ /* 0x000fe200000010ff */
[----:B------:R-:W-:Y:S06]  /*9eb0*/  @P2 BRA `(.L_x_407) ;  /* 0xffffffc000502947 */ /* 0x000fec000383ffff */
.L_x_398:
        /* <DEDUP_REMOVED lines=131> */
.L_x_408:
[----:B------:R-:W-:Y:S01]  /*a6f0*/  IMAD R11, R16, 0x8, R5 ;  /* 0x00000008100b7824 */ /* 0x000fe200078e0205 */
[----:B------:R-:W-:-:S04]  /*a700*/  SHF.L.U32 R0, R17, 0x1f, RZ ;  /* 0x0000001f11007819 */ /* 0x000fc800000006ff */
[----:B------:R0:W1:Y:S01]  /*a710*/  SYNCS.PHASECHK.TRANS64.TRYWAIT P2, [R11+URZ+0x38850], R0 ;  /* 0x038850000b0075a7 */ /* 0x000062000804017f */
[----:B------:R-:W-:Y:S05]  /*a720*/  @!P0 BRA `(.L_x_409) ;  /* 0x0000000000048947 */ /* 0x000fea0003800000 */
[----:B------:R-:W-:Y:S01]  /*a730*/  BPT.TRAP 0x1 ;  /* 0x000000040000795c */ /* 0x000fe20000300000 */
.L_x_409:
[----:B-1----:R-:W-:Y:S05]  /*a740*/  @P2 BRA `(.L_x_410) ;  /* 0x0000000000082947 */ /* 0x002fea0003800000 */
[----:B------:R-:W1:Y:S02]  /*a750*/  SYNCS.PHASECHK.TRANS64.TRYWAIT P0, [R11+URZ+0x38850], R0 ;  /* 0x038850000b0075a7 */ /* 0x000e64000800017f */
[----:B-1----:R-:W-:Y:S05]  /*a760*/  @!P0 BRA `(.L_x_411) ;  /* 0x000000ac00188947 */ /* 0x002fea0003800000 */
.L_x_410:
[----:B------:R-:W-:Y:S05]  /*a770*/  WARPSYNC.ALL ;  /* 0x0000000000007948 */ /* 0x000fea0003800000 */
[----:B------:R-:W-:Y:S01]  /*a780*/  VIADD R5, R5, 0x400 ;  /* 0x0000040005057836 */ /* 0x000fe20000000000 */
[----:B------:R-:W-:Y:S01]  /*a790*/  WARPGROUP.ARRIVE ;  /* 0x00000000000079c5 */ /* 0x000fe20000000000 */
[----:B------:R-:W-:Y:S01]  /*a7a0*/  IMAD.MOV.U32 R7, RZ, RZ, 0x40000040 ;  /* 0x40000040ff077424 */ /* 0x000fe200078e00ff */
[----:B01----:R-:W0:Y:S01]  /*a7b0*/  SHFL.BFLY PT, R0, R15, 0x2, 0x1f ;  /* 0x0c401f000f007f89 */ /* 0x003e2200000e0000 */
[----:B------:R-:W-:Y:S01]  /*a7c0*/  IMAD.MOV.U32 R9, RZ, RZ, 0x40000040 ;  /* 0x40000040ff097424 */ /* 0x000fe200078e00ff */
[----:B------:R-:W-:Y:S01]  /*a7d0*/  SHF.R.U32.HI R5, RZ, 0x4, R5 ;  /* 0x00000004ff057819 */ /* 0x000fe20000011605 */
[----:B------:R-:W-:Y:S01]  /*a7e0*/  @!P1 VIADD R11, R11, 0x38860 ;  /* 0x000388600b0b9836 */ /* 0x000fe20000000000 */
[----:B------:R-:W-:Y:S01]  /*a7f0*/  R2UR UR7, R7 ;  /* 0x00000000070772ca */ /* 0x000fe200000e0000 */
[----:B------:R-:W-:Y:S01]  /*a800*/  IMAD.MOV.U32 R7, RZ, RZ, 0x40000040 ;  /* 0x40000040ff077424 */ /* 0x000fe200078e00ff */
[----:B------:R-:W-:Y:S01]  /*a810*/  LOP3.LUT R5, R5, 0x3fff, RZ, 0xc0, !PT ;  /* 0x00003fff05057812 */ /* 0x000fe200078ec0ff */
[----:B------:R-:W-:Y:S01]  /*a820*/  IMAD.U32 R13, RZ, RZ, UR5 ;  /* 0x00000005ff0d7e24 */ /* 0x000fe2000f8e00ff */
[----:B------:R-:W-:Y:S01]  /*a830*/  @!P1 PRMT R11, RZ, 0x654, R11 ;  /* 0x00000654ff0b9816 */ /* 0x000fe2000000000b */
[----:B------:R-:W-:Y:S01]  /*a840*/  VIADD R218, R218, 0x1 ;  /* 0x00000001dada7836 */ /* 0x000fe20000000000 */
[----:B------:R-:W-:-:S05]  /*a850*/  LOP3.LUT R5, R5, 0x2800000, RZ, 0xfc, !PT ;  /* 0x0280000005057812 */ /* 0x000fca00078efcff */
[C---:B------:R-:W-:Y:S02]  /*a860*/  IMAD R6, R16.reuse, 0xa00, R5 ;  /* 0x00000a0010067824 */ /* 0x040fe400078e0205 */
[----:B------:R-:W1:Y:S01]  /*a870*/  SHFL.BFLY PT, R5, R14, 0x2, 0x1f ;  /* 0x0c401f000e057f89 */ /* 0x000e6200000e0000 */
[----:B------:R-:W-:Y:S02]  /*a880*/  VIADD R16, R16, 0x1 ;  /* 0x0000000110107836 */ /* 0x000fe40000000000 */
[C---:B------:R-:W-:Y:S01]  /*a890*/  R2UR UR6, R6.reuse ;  /* 0x00000000060672ca */ /* 0x040fe200000e0000 */
[----:B------:R-:W-:Y:S02]  /*a8a0*/  VIADD R8, R6, 0x80 ;  /* 0x0000008006087836 */ /* 0x000fe40000000000 */
[----:B------:R-:W-:Y:S01]  /*a8b0*/  ISETP.NE.AND P2, PT, R16, 0x2, PT ;  /* 0x000000021000780c */ /* 0x000fe20003f45270 */
[----:B0-----:R-:W-:-:S03]  /*a8c0*/  FADD.FTZ R0, R0, R15 ;  /* 0x0000000f00007221 */ /* 0x001fc60000010000 */
[----:B------:R-:W-:-:S06]  /*a8d0*/  SEL R16, R16, RZ, P2 ;  /* 0x000000ff10107207 */ /* 0x000fcc0001000000 */
[----:B------:R-:W-:Y:S01]  /*a8e0*/  HGMMA.64x256x16.F32.BF16 R24, R208, gdesc[UR4].tnspB, R24, gsb0 ;  /* 0x43e00004d0187df0 */ /* 0x000fe20008001818 */
[----:B------:R-:W-:Y:S01]  /*a8f0*/  R2UR UR6, R8 ;  /* 0x00000000080672ca */ /* 0x000fe200000e0000 */
[----:B------:R-:W-:Y:S01]  /*a900*/  VIADD R8, R6, 0x100 ;  /* 0x0000010006087836 */ /* 0x000fe20000000000 */
[----:B------:R-:W-:Y:S01]  /*a910*/  R2UR UR7, R9 ;  /* 0x00000000090772ca */ /* 0x000fe200000e0000 */
[----:B------:R-:W-:Y:S02]  /*a920*/  IMAD.MOV.U32 R9, RZ, RZ, 0x40000040 ;  /* 0x40000040ff097424 */ /* 0x000fe400078e00ff */
[----:B-1----:R-:W-:Y:S02]  /*a930*/  FADD.FTZ R2, R5, R14 ;  /* 0x0000000e05027221 */ /* 0x002fe40000010000 */
[----:B------:R-:W0:Y:S02]  /*a940*/  SHFL.BFLY PT, R5, R0, 0x1, 0x1f ;  /* 0x0c201f0000057f89 */ /* 0x000e2400000e0000 */
[----:B0-----:R-:W-:Y:S01]  /*a950*/  FADD.FTZ R10, R0, R5 ;  /* 0x00000005000a7221 */ /* 0x001fe20000010000 */
[----:B------:R-:W-:Y:S01]  /*a960*/  IMAD.MOV.U32 R5, RZ, RZ, RZ ;  /* 0x000000ffff057224 */ /* 0x000fe200078e00ff */
[----:B------:R-:W-:-:S03]  /*a970*/  SEL R0, RZ, 0x1, P2 ;  /* 0x00000001ff007807 */ /* 0x000fc60001000000 */
[----:B------:R-:W-:Y:S02]  /*a980*/  FSETP.NE.FTZ.AND P0, PT, R10, RZ, PT ;  /* 0x000000ff0a00720b */ /* 0x000fe40003f15000 */
[----:B------:R-:W-:Y:S01]  /*a990*/  LOP3.LUT R17, R17, R0, RZ, 0x3c, !PT ;  /* 0x0000000011117212 */ /* 0x000fe200078e3cff */
[----:B------:R-:W-:Y:S01]  /*a9a0*/  IMAD.MOV.U32 R0, RZ, RZ, -0x800000 ;  /* 0xff800000ff007424 */ /* 0x000fe200078e00ff */
[----:B------:R-:W-:Y:S02]  /*a9b0*/  WARPGROUP.DEPBAR.LE gsb0, 0x0 ;  /* 0x00008000000079c5 */ /* 0x000fe40000010000 */
[----:B------:R-:W-:-:S07]  /*a9c0*/  WARPGROUP.ARRIVE ;  /* 0x00000000000079c5 */ /* 0x000fce0000000000 */
[----:B------:R-:W-:Y:S01]  /*a9d0*/  HGMMA.64x256x16.F32.BF16 R24, R204, gdesc[UR4].tnspB, R24, gsb0 ;  /* 0x43e00004cc187df0 */ /* 0x000fe20008001818 */
[----:B------:R-:W-:Y:S01]  /*a9e0*/  R2UR UR6, R8 ;  /* 0x00000000080672ca */ /* 0x000fe200000e0000 */
[C---:B------:R-:W-:Y:S01]  /*a9f0*/  VIADD R8, R6.reuse, 0x180 ;  /* 0x0000018006087836 */ /* 0x040fe20000000000 */
[----:B------:R-:W-:Y:S01]  /*aa00*/  R2UR UR7, R9 ;  /* 0x00000000090772ca */ /* 0x000fe200000e0000 */
[----:B------:R-:W-:Y:S02]  /*aa10*/  IMAD.MOV.U32 R9, RZ, RZ, 0x40000040 ;  /* 0x40000040ff097424 */ /* 0x000fe400078e00ff */
[----:B------:R-:W-:Y:S01]  /*aa20*/  VIADD R6, R6, 0x200 ;  /* 0x0000020006067836 */ /* 0x000fe20000000000 */
[----:B------:R-:W-:Y:S02]  /*aa30*/  WARPGROUP.DEPBAR.LE gsb0, 0x0 ;  /* 0x00008000000079c5 */ /* 0x000fe40000010000 */
[----:B------:R-:W-:-:S15]  /*aa40*/  WARPGROUP.ARRIVE ;  /* 0x00000000000079c5 */ /* 0x000fde0000000000 */
[----:B------:R-:W-:-:S04]  /*aa50*/  NOP ;  /* 0x0000000000007918 */ /* 0x000fc80000000000 */
[----:B------:R-:W-:Y:S01]  /*aa60*/  HGMMA.64x256x16.F32.BF16 R24, R200, gdesc[UR4].tnspB, R24, gsb0 ;  /* 0x43e00004c8187df0 */ /* 0x000fe20008001818 */
[----:B------:R-:W-:Y:S02]  /*aa70*/  R2UR UR6, R8 ;  /* 0x00000000080672ca */ /* 0x000fe400000e0000 */
[----:B------:R-:W-:Y:S01]  /*aa80*/  R2UR UR7, R9 ;  /* 0x00000000090772ca */ /* 0x000fe200000e0000 */
[----:B------:R-:W0:Y:S02]  /*aa90*/  @P0 MUFU.LG2 R8, R10 ;  /* 0x0000000a00080308 */ /* 0x000e240000000c00 */
[----:B0-----:R-:W-:Y:S01]  /*aaa0*/  @P0 FMUL.FTZ R8, R8, 0.69314718246459960938 ;  /* 0x3f31721808080820 */ /* 0x001fe20000410000 */
[----:B------:R-:W-:Y:S02]  /*aab0*/  WARPGROUP.DEPBAR.LE gsb0, 0x0 ;  /* 0x00008000000079c5 */ /* 0x000fe40000010000 */
[----:B------:R-:W-:-:S15]  /*aac0*/  WARPGROUP.ARRIVE ;  /* 0x00000000000079c5 */ /* 0x000fde0000000000 */
[----:B------:R-:W-:-:S04]  /*aad0*/  NOP ;  /* 0x0000000000007918 */ /* 0x000fc80000000000 */
[----:B------:R-:W-:Y:S01]  /*aae0*/  HGMMA.64x256x16.F32.BF16 R24, R196, gdesc[UR4].tnspB, R24, gsb0 ;  /* 0x43e00004c4187df0 */ /* 0x000fe20008001818 */
[----:B------:R-:W-:Y:S01]  /*aaf0*/  R2UR UR6, R6 ;  /* 0x00000000060672ca */ /* 0x000fe200000e0000 */
[----:B------:R-:W-:Y:S01]  /*ab00*/  IMAD.MOV.U32 R6, RZ, RZ, RZ ;  /* 0x000000ffff067224 */ /* 0x000fe200078e00ff */
[----:B------:R-:W-:Y:S02]  /*ab10*/  R2UR UR7, R7 ;  /* 0x00000000070772ca */ /* 0x000fe400000e0000 */
[----:B------:R-:W0:Y:S03]  /*ab20*/  SHFL.BFLY PT, R7, R2, 0x1, 0x1f ;  /* 0x0c201f0002077f89 */ /* 0x000e2600000e0000 */
[----:B------:R-:W-:Y:S01]  /*ab30*/  @P0 MUFU.RCP R6, R10 ;  /* 0x0000000a00060308 */ /* 0x000fe20000001000 */
[----:B0-----:R-:W-:Y:S01]  /*ab40*/  FADD.FTZ R12, R2, R7 ;  /* 0x00000007020c7221 */ /* 0x001fe20000010000 */
[----:B------:R-:W-:-:S02]  /*ab50*/  IMAD.U32 R7, RZ, RZ, UR5 ;  /* 0x00000005ff077e24 */ /* 0x000fc4000f8e00ff */
[----:B------:R-:W-:Y:S02]  /*ab60*/  IMAD.MOV.U32 R2, RZ, RZ, -0x800000 ;  /* 0xff800000ff027424 */ /* 0x000fe400078e00ff */
[----:B------:R-:W-:Y:S01]  /*ab70*/  FSETP.NE.FTZ.AND P3, PT, R12, RZ, PT ;  /* 0x000000ff0c00720b */ /* 0x000fe20003f75000 */
[----:B------:R-:W-:-:S04]  /*ab80*/  @P0 FMUL.FTZ R7, R7, 0.69314718246459960938 ;  /* 0x3f31721807070820 */ /* 0x000fc80000410000 */
[----:B------:R-:W-:Y:S01]  /*ab90*/  @P0 FFMA.FTZ R2, R7, R4, R8 ;  /* 0x0000000407020223 */ /* 0x000fe20000010008 */
[----:B------:R-:W-:-:S07]  /*aba0*/  PLOP3.LUT P0, PT, PT, PT, PT, 0x8, 0x0 ;  /* 0x000000000000781c */ /* 0x000fce0003f0e170 */
[----:B------:R-:W0:Y:S01]  /*abb0*/  @P3 MUFU.LG2 R9, R12 ;  /* 0x0000000c00093308 */ /* 0x000e220000000c00 */
[----:B------:R-:W-:-:S07]  /*abc0*/  @P3 FMUL.FTZ R13, R13, 0.69314718246459960938 ;  /* 0x3f3172180d0d3820 */ /* 0x000fce0000410000 */
[----:B------:R-:W1:Y:S01]  /*abd0*/  @P3 MUFU.RCP R5, R12 ;  /* 0x0000000c00053308 */ /* 0x000e620000001000 */
[----:B0-----:R-:W-:-:S04]  /*abe0*/  @P3 FMUL.FTZ R10, R9, 0.69314718246459960938 ;  /* 0x3f317218090a3820 */ /* 0x001fc80000410000 */
[----:B------:R-:W-:Y:S01]  /*abf0*/  @P3 FFMA.FTZ R0, R13, R3, R10 ;  /* 0x000000030d003223 */ /* 0x000fe2000001000a */
[----:B------:R-:W-:Y:S02]  /*ac00*/  WARPGROUP.DEPBAR.LE gsb0, 0x0 ;  /* 0x00008000000079c5 */ /* 0x000fe40000010000 */
[----:B------:R-:W-:-:S06]  /*ac10*/  WARPGROUP.ARRIVE ;  /* 0x00000000000079c5 */ /* 0x000fcc0000000000 */
[----:B------:R-:W-:Y:S03]  /*ac20*/  HGMMA.64x256x16.F32.BF16 R24, R192, gdesc[UR4].tnspB, R24, gsb0 ;  /* 0x43e00004c0187df0 */ /* 0x000fe60008001818 */
[----:B------:R-:W-:Y:S02]  /*ac30*/  WARPGROUP.DEPBAR.LE gsb0, 0x0 ;  /* 0x00008000000079c5 */ /* 0x000fe40000010000 */
[----:B------:R0:W-:Y:S01]  /*ac40*/  @!P1 SYNCS.ARRIVE.TRANS64.RED.A1T0 RZ, [R11+URZ], RZ ;  /* 0x000000ff0bff99a7 */ /* 0x0001e2000810043f */
[-C--:B-1----:R-:W-:Y:S01]  /*ac50*/  FMUL.FTZ R3, R83, R5.reuse ;  /* 0x0000000553037220 */ /* 0x082fe20000410000 */
        /* <DEDUP_REMOVED lines=126> */
[----:B0-----:R-:W-:-:S07]  /*b440*/  FMUL.FTZ R151, R151, R5 ;  /* 0x0000000597977220 */ /* 0x001fce0000410000 */
.L_x_390:
[----:B------:R-:W0:Y:S01]  /*b450*/  S2R R5, SR_CgaCtaId ;  /* 0x0000000000057919 */ /* 0x000e220000008800 */
[----:B------:R-:W-:Y:S01]  /*b460*/  MOV R152, 0x400 ;  /* 0x0000040000987802 */ /* 0x000fe20000000f00 */
[----:B------:R-:W-:Y:S01]  /*b470*/  BSSY B0, `(.L_x_412) ;  /* 0x00002f9000007945 */ /* 0x000fe20003800000 */
[----:B------:R-:W-:Y:S02]  /*b480*/  BAR.SYNC.DEFER_BLOCKING 0x5, 0x180 ;  /* 0x0146000000007b1d */ /* 0x000fe40000010000 */
[----:B0-----:R-:W-:-:S05]  /*b490*/  LEA R152, R5, R152, 0x18 ;  /* 0x0000009805987211 */ /* 0x001fca00078ec0ff */
[----:B------:R-:W0:Y:S02]  /*b4a0*/  LDS.128 R4, [R152+0x388d0] ;  /* 0x0388d00098047984 */ /* 0x000e240000000c00 */
[----:B0-----:R-:W-:Y:S02]  /*b4b0*/  R2UR UR6, R5 ;  /* 0x00000000050672ca */ /* 0x001fe400000e0000 */
[----:B------:R-:W-:Y:S01]  /*b4c0*/  R2UR UR5, R6 ;  /* 0x00000000060572ca */ /* 0x000fe200000e0000 */
[----:B------:R-:W-:Y:S06]  /*b4d0*/  BAR.ARV 0x4, 0x180 ;  /* 0x0106000000007b1d */ /* 0x000fec0000002000 */
[----:B------:R-:W-:Y:S08]  /*b4e0*/  @P0 BRA `(.L_x_413) ;  /* 0x0000002000200947 */ /* 0x000ff00003800000 */
[----:B------:R-:W0:Y:S01]  /*b4f0*/  S2R R9, SR_SWINHI ;  /* 0x0000000000097919 */ /* 0x000e220000002f00 */
[----:B------:R-:W-:Y:S01]  /*b500*/  F2FP.BF16.F32.PACK_AB R24, R25, R24 ;  /* 0x000000181918723e */ /* 0x000fe200000010ff */
[----:B------:R-:W-:Y:S01]  /*b510*/  ULDC.64 UR8, c[0x0][0xc00] ;  /* 0x0003000000087ab9 */ /* 0x000fe20000000a00 */
[----:B------:R-:W-:Y:S01]  /*b520*/  F2FP.BF16.F32.PACK_AB R25, R164, R26 ;  /* 0x0000001aa419723e */ /* 0x000fe200000010ff */
[----:B------:R-:W-:Y:S01]  /*b530*/  UISETP.NE.U32.AND UP0, UPT, UR8, URZ, UPT ;  /* 0x0000003f0800728c */ /* 0x000fe2000bf05070 */
[----:B------:R-:W-:Y:S01]  /*b540*/  F2FP.BF16.F32.PACK_AB R26, R29, R28 ;  /* 0x0000001c1d1a723e */ /* 0x000fe200000010ff */
[----:B------:R-:W-:Y:S01]  /*b550*/  ULDC.64 UR12, c[0x0][0x208] ;  /* 0x00008200000c7ab9 */ /* 0x000fe20000000a00 */
[----:B------:R-:W-:Y:S01]  /*b560*/  F2FP.BF16.F32.PACK_AB R32, R33, R32 ;  /* 0x000000202120723e */ /* 0x000fe200000010ff */
[----:B------:R-:W-:Y:S01]  /*b570*/  UISETP.NE.AND.EX UP0, UPT, UR9, URZ, UPT, UP0 ;  /* 0x0000003f0900728c */ /* 0x000fe2000bf05300 */
[----:B------:R-:W-:Y:S02]  /*b580*/  F2FP.BF16.F32.PACK_AB R27, R8, R27 ;  /* 0x0000001b081b723e */ /* 0x000fe400000010ff */
[----:B------:R-:W-:-:S02]  /*b590*/  F2FP.BF16.F32.PACK_AB R33, R163, R34 ;  /* 0x00000022a321723e */ /* 0x000fc400000010ff */
[----:B------:R-:W-:Y:S02]  /*b5a0*/  F2FP.BF16.F32.PACK_AB R40, R41, R40 ;  /* 0x000000282928723e */ /* 0x000fe400000010ff */
[----:B------:R-:W-:Y:S02]  /*b5b0*/  F2FP.BF16.F32.PACK_AB R34, R37, R36 ;  /* 0x000000242522723e */ /* 0x000fe400000010ff */
[----:B------:R-:W-:Y:S02]  /*b5c0*/  F2FP.BF16.F32.PACK_AB R35, R162, R35 ;  /* 0x00000023a223723e */ /* 0x000fe400000010ff */
[----:B------:R-:W-:Y:S02]  /*b5d0*/  F2FP.BF16.F32.PACK_AB R41, R161, R42 ;  /* 0x0000002aa129723e */ /* 0x000fe400000010ff */
[----:B------:R-:W-:Y:S02]  /*b5e0*/  F2FP.BF16.F32.PACK_AB R48, R49, R48 ;  /* 0x000000303130723e */ /* 0x000fe400000010ff */
[----:B------:R-:W-:-:S02]  /*b5f0*/  F2FP.BF16.F32.PACK_AB R42, R45, R44 ;  /* 0x0000002c2d2a723e */ /* 0x000fc400000010ff */
[----:B------:R-:W-:Y:S02]  /*b600*/  F2FP.BF16.F32.PACK_AB R43, R160, R43 ;  /* 0x0000002ba02b723e */ /* 0x000fe400000010ff */
[----:B------:R-:W-:Y:S02]  /*b610*/  F2FP.BF16.F32.PACK_AB R49, R159, R50 ;  /* 0x000000329f31723e */ /* 0x000fe400000010ff */
[----:B------:R-:W-:Y:S02]  /*b620*/  F2FP.BF16.F32.PACK_AB R56, R57, R56 ;  /* 0x000000383938723e */ /* 0x000fe400000010ff */
[----:B------:R-:W-:Y:S02]  /*b630*/  F2FP.BF16.F32.PACK_AB R50, R53, R52 ;  /* 0x000000343532723e */ /* 0x000fe400000010ff */
[----:B------:R-:W-:Y:S02]  /*b640*/  MOV R4, R152 ;  /* 0x0000009800047202 */ /* 0x000fe40000000f00 */
[----:B0-----:R-:W-:-:S02]  /*b650*/  MOV R5, R9 ;  /* 0x0000000900057202 */ /* 0x001fc40000000f00 */
[----:B------:R-:W-:Y:S02]  /*b660*/  F2FP.BF16.F32.PACK_AB R51, R158, R51 ;  /* 0x000000339e33723e */ /* 0x000fe400000010ff */
[----:B------:R-:W-:Y:S01]  /*b670*/  F2FP.BF16.F32.PACK_AB R57, R157, R58 ;  /* 0x0000003a9d39723e */ /* 0x000fe200000010ff */
[----:B------:R-:W-:Y:S01]  /*b680*/  IMAD.WIDE R106, R225, 0x2, R4 ;  /* 0x00000002e16a7825 */ /* 0x000fe200078e0204 */
[----:B------:R-:W-:Y:S02]  /*b690*/  F2FP.BF16.F32.PACK_AB R64, R65, R64 ;  /* 0x000000404140723e */ /* 0x000fe400000010ff */
[----:B------:R-:W-:Y:S02]  /*b6a0*/  F2FP.BF16.F32.PACK_AB R58, R61, R60 ;  /* 0x0000003c3d3a723e */ /* 0x000fe400000010ff */
[C---:B------:R-:W-:Y:S02]  /*b6b0*/  IADD3 R173, P1, R106.reuse, 0x20, RZ ;  /* 0x000000206aad7810 */ /* 0x040fe40007f3e0ff */
[----:B------:R-:W-:-:S02]  /*b6c0*/  IADD3 R175, P0, R106, 0x40, RZ ;  /* 0x000000406aaf7810 */ /* 0x000fc40007f1e0ff */
[C---:B------:R-:W-:Y:S01]  /*b6d0*/  IADD3 R183, P5, R106.reuse, 0x4040, RZ ;  /* 0x000040406ab77810 */ /* 0x040fe20007fbe0ff */
[--C-:B------:R-:W-:Y:S01]  /*b6e0*/  IMAD.X R11, RZ, RZ, R107.reuse, P1 ;  /* 0x000000ffff0b7224 */ /* 0x100fe200008e066b */
[C---:B------:R-:W-:Y:S01]  /*b6f0*/  IADD3 R177, P4, R106.reuse, 0x60, RZ ;  /* 0x000000606ab17810 */ /* 0x040fe20007f9e0ff */
[--C-:B------:R-:W-:Y:S01]  /*b700*/  IMAD.X R13, RZ, RZ, R107.reuse, P0 ;  /* 0x000000ffff0d7224 */ /* 0x100fe200000e066b */
[C---:B------:R-:W-:Y:S01]  /*b710*/  LOP3.LUT R9, R106.reuse, 0x380, RZ, 0xc0, !PT ;  /* 0x000003806a097812 */ /* 0x040fe200078ec0ff */
[--C-:B------:R-:W-:Y:S01]  /*b720*/  IMAD.X R39, RZ, RZ, R107.reuse, P5 ;  /* 0x000000ffff277224 */ /* 0x100fe200028e066b */
[C---:B------:R-:W-:Y:S01]  /*b730*/  IADD3 R179, P3, R106.reuse, 0x4000, RZ ;  /* 0x000040006ab37810 */ /* 0x040fe20007f7e0ff */
[--C-:B------:R-:W-:Y:S01]  /*b740*/  IMAD.X R15, RZ, RZ, R107.reuse, P4 ;  /* 0x000000ffff0f7224 */ /* 0x100fe200020e066b */
[C---:B------:R-:W-:Y:S02]  /*b750*/  IADD3 R181, P6, R106.reuse, 0x4020, RZ ;  /* 0x000040206ab57810 */ /* 0x040fe40007fde0ff */
[C---:B------:R-:W-:Y:S01]  /*b760*/  IADD3 R185, P2, R106.reuse, 0x4060, RZ ;  /* 0x000040606ab97810 */ /* 0x040fe20007f5e0ff */
[--C-:B------:R-:W-:Y:S01]  /*b770*/  IMAD.X R21, RZ, RZ, R107.reuse, P3 ;  /* 0x000000ffff157224 */ /* 0x100fe200018e066b */
[----:B------:R-:W-:Y:S01]  /*b780*/  IADD3 R187, P1, R106, 0x8000, RZ ;  /* 0x000080006abb7810 */ /* 0x000fe20007f3e0ff */
[--C-:B------:R-:W-:Y:S01]  /*b790*/  IMAD.X R31, RZ, RZ, R107.reuse, P6 ;  /* 0x000000ffff1f7224 */ /* 0x100fe200030e066b */
[----:B------:R-:W-:Y:S01]  /*b7a0*/  LOP3.LUT R10, R173, 0x380, RZ, 0xc0, !PT ;  /* 0x00000380ad0a7812 */ /* 0x000fe200078ec0ff */
[--C-:B------:R-:W-:Y:S01]  /*b7b0*/  IMAD.X R47, RZ, RZ, R107.reuse, P2 ;  /* 0x000000ffff2f7224 */ /* 0x100fe200010e066b */
[----:B------:R-:W-:Y:S01]  /*b7c0*/  LOP3.LUT R12, R175, 0x380, RZ, 0xc0, !PT ;  /* 0x00000380af0c7812 */ /* 0x000fe200078ec0ff */
[----:B------:R-:W-:Y:S01]  /*b7d0*/  IMAD.X R55, RZ, RZ, R107, P1 ;  /* 0x000000ffff377224 */ /* 0x000fe200008e066b */
[----:B------:R-:W-:-:S02]  /*b7e0*/  LOP3.LUT R14, R177, 0x380, RZ, 0xc0, !PT ;  /* 0x00000380b10e7812 */ /* 0x000fc400078ec0ff */
[C---:B------:R-:W-:Y:S02]  /*b7f0*/  IADD3 R6, P5, R106.reuse, 0xc020, RZ ;  /* 0x0000c0206a067810 */ /* 0x040fe40007fbe0ff */
[----:B------:R-:W-:Y:S02]  /*b800*/  SHF.R.U64 R9, R9, 0x3, RZ ;  /* 0x0000000309097819 */ /* 0x000fe400000012ff */
[----:B------:R-:W-:Y:S01]  /*b810*/  LOP3.LUT R20, R179, 0x380, RZ, 0xc0, !PT ;  /* 0x00000380b3147812 */ /* 0x000fe200078ec0ff */
[--C-:B------:R-:W-:Y:S01]  /*b820*/  IMAD.X R99, RZ, RZ, R107.reuse, P5 ;  /* 0x000000ffff637224 */ /* 0x100fe200028e066b */
[----:B------:R-:W-:Y:S02]  /*b830*/  IADD3 R189, P0, R106, 0x8020, RZ ;  /* 0x000080206abd7810 */ /* 0x000fe40007f1e0ff */
[----:B------:R-:W-:Y:S02]  /*b840*/  SHF.R.U64 R10, R10, 0x3, RZ ;  /* 0x000000030a0a7819 */ /* 0x000fe400000012ff */
[----:B------:R-:W-:Y:S01]  /*b850*/  LOP3.LUT R30, R181, 0x380, RZ, 0xc0, !PT ;  /* 0x00000380b51e7812 */ /* 0x000fe200078ec0ff */
[----:B------:R-:W-:Y:S01]  /*b860*/  IMAD.X R63, RZ, RZ, R107, P0 ;  /* 0x000000ffff3f7224 */ /* 0x000fe200000e066b */
[----:B------:R-:W-:-:S02]  /*b870*/  IADD3 R191, P4, R106, 0x8040, RZ ;  /* 0x000080406abf7810 */ /* 0x000fc40007f9e0ff */
[----:B------:R-:W-:Y:S02]  /*b880*/  SHF.R.U64 R12, R12, 0x3, RZ ;  /* 0x000000030c0c7819 */ /* 0x000fe400000012ff */
[----:B------:R-:W-:Y:S01]  /*b890*/  LOP3.LUT R38, R183, 0x380, RZ, 0xc0, !PT ;  /* 0x00000380b7267812 */ /* 0x000fe200078ec0ff */
[--C-:B------:R-:W-:Y:S01]  /*b8a0*/  IMAD.X R71, RZ, RZ, R107.reuse, P4 ;  /* 0x000000ffff477224 */ /* 0x100fe200020e066b */
[C---:B------:R-:W-:Y:S02]  /*b8b0*/  IADD3 R193, P3, R106.reuse, 0x8060, RZ ;  /* 0x000080606ac17810 */ /* 0x040fe40007f7e0ff */
[C---:B------:R-:W-:Y:S02]  /*b8c0*/  IADD3 R195, P6, R106.reuse, 0xc000, RZ ;  /* 0x0000c0006ac37810 */ /* 0x040fe40007fde0ff */
[C---:B------:R-:W-:Y:S01]  /*b8d0*/  IADD3 R102, P2, R106.reuse, 0xc040, RZ ;  /* 0x0000c0406a667810 */ /* 0x040fe20007f5e0ff */
[--C-:B------:R-:W-:Y:S01]  /*b8e0*/  IMAD.X R79, RZ, RZ, R107.reuse, P3 ;  /* 0x000000ffff4f7224 */ /* 0x100fe200018e066b */
[----:B------:R-:W-:Y:S01]  /*b8f0*/  IADD3 R172, P1, R106, 0xc060, RZ ;  /* 0x0000c0606aac7810 */ /* 0x000fe20007f3e0ff */
[--C-:B------:R-:W-:Y:S01]  /*b900*/  IMAD.X R95, RZ, RZ, R107.reuse, P6 ;  /* 0x000000ffff5f7224 */ /* 0x100fe200030e066b */
[----:B------:R-:W-:Y:S01]  /*b910*/  SHF.R.U64 R14, R14, 0x3, RZ ;  /* 0x000000030e0e7819 */ /* 0x000fe200000012ff */
[----:B------:R-:W-:Y:S01]  /*b920*/  IMAD.X R103, RZ, RZ, R107, P2 ;  /* 0x000000ffff677224 */ /* 0x000fe200010e066b */
[----:B------:R-:W-:-:S02]  /*b930*/  LOP3.LUT R46, R185, 0x380, RZ, 0xc0, !PT ;  /* 0x00000380b92e7812 */ /* 0x000fc400078ec0ff */
[----:B------:R-:W-:Y:S02]  /*b940*/  LOP3.LUT R106, R9, R106, RZ, 0x3c, !PT ;  /* 0x0000006a096a7212 */ /* 0x000fe400078e3cff */
[----:B------:R-:W-:Y:S02]  /*b950*/  SHF.R.U64 R20, R20, 0x3, RZ ;  /* 0x0000000314147819 */ /* 0x000fe400000012ff */
[----:B------:R-:W-:Y:S02]  /*b960*/  LOP3.LUT R54, R187, 0x380, RZ, 0xc0, !PT ;  /* 0x00000380bb367812 */ /* 0x000fe400078ec0ff */
[----:B------:R-:W-:Y:S02]  /*b970*/  LOP3.LUT R98, R6, 0x380, RZ, 0xc0, !PT ;  /* 0x0000038006627812 */ /* 0x000fe400078ec0ff */
[----:B------:R-:W-:Y:S02]  /*b980*/  LOP3.LUT R10, R10, R173, RZ, 0x3c, !PT ;  /* 0x000000ad0a0a7212 */ /* 0x000fe400078e3cff */
[----:B------:R-:W-:-:S02]  /*b990*/  SHF.R.U64 R30, R30, 0x3, RZ ;  /* 0x000000031e1e7819 */ /* 0x000fc400000012ff */
[----:B------:R-:W-:Y:S02]  /*b9a0*/  LOP3.LUT R62, R189, 0x380, RZ, 0xc0, !PT ;  /* 0x00000380bd3e7812 */ /* 0x000fe400078ec0ff */
[----:B------:R-:W-:Y:S02]  /*b9b0*/  LOP3.LUT R12, R12, R175, RZ, 0x3c, !PT ;  /* 0x000000af0c0c7212 */ /* 0x000fe400078e3cff */
[----:B------:R-:W-:Y:S02]  /*b9c0*/  SHF.R.U64 R38, R38, 0x3, RZ ;  /* 0x0000000326267819 */ /* 0x000fe400000012ff */
[----:B------:R-:W-:Y:S02]  /*b9d0*/  LOP3.LUT R70, R191, 0x380, RZ, 0xc0, !PT ;  /* 0x00000380bf467812 */ /* 0x000fe400078ec0ff */
[----:B------:R-:W-:Y:S02]  /*b9e0*/  LOP3.LUT R14, R14, R177, RZ, 0x3c, !PT ;  /* 0x000000b10e0e7212 */ /* 0x000fe400078e3cff */
[----:B------:R-:W-:-:S02]  /*b9f0*/  SHF.R.U64 R46, R46, 0x3, RZ ;  /* 0x000000032e2e7819 */ /* 0x000fc400000012ff */
[----:B------:R-:W-:Y:S02]  /*ba00*/  LOP3.LUT R78, R193, 0x380, RZ, 0xc0, !PT ;  /* 0x00000380c14e7812 */ /* 0x000fe400078ec0ff */
[----:B------:R-:W-:Y:S02]  /*ba10*/  IADD3.X R9, RZ, R107, RZ, P1, !PT ;  /* 0x0000006bff097210 */ /* 0x000fe40000ffe4ff */
[----:B------:R-:W-:Y:S02]  /*ba20*/  LOP3.LUT R20, R20, R179, RZ, 0x3c, !PT ;  /* 0x000000b314147212 */ /* 0x000fe400078e3cff */
[----:B------:R-:W-:Y:S02]  /*ba30*/  SHF.R.U64 R54, R54, 0x3, RZ ;  /* 0x0000000336367819 */ /* 0x000fe400000012ff */
[----:B------:R-:W-:Y:S02]  /*ba40*/  LOP3.LUT R94, R195, 0x380, RZ, 0xc0, !PT ;  /* 0x00000380c35e7812 */ /* 0x000fe400078ec0ff */
[----:B------:R-:W-:Y:S01]  /*ba50*/  MOV R106, R106 ;  /* 0x0000006a006a7202 */ /* 0x000fe20000000f00 */
[----:B------:R-:W-:Y:S01]  /*ba60*/  BAR.SYNC.DEFER_BLOCKING 0x1, 0x100 ;  /* 0x0044000000007b1d */ /* 0x000fe20000010000 */
[----:B------:R-:W-:-:S02]  /*ba70*/  SHF.R.U64 R29, R98, 0x3, RZ ;  /* 0x00000003621d7819 */ /* 0x000fc400000012ff */
[----:B------:R-:W-:Y:S02]  /*ba80*/  LOP3.LUT R30, R30, R181, RZ, 0x3c, !PT ;  /* 0x000000b51e1e7212 */ /* 0x000fe400078e3cff */
[----:B------:R-:W-:Y:S02]  /*ba90*/  SHF.R.U64 R62, R62, 0x3, RZ ;  /* 0x000000033e3e7819 */ /* 0x000fe400000012ff */
[----:B------:R-:W-:Y:S02]  /*baa0*/  LOP3.LUT R107, R102, 0x380, RZ, 0xc0, !PT ;  /* 0x00000380666b7812 */ /* 0x000fe400078ec0ff */
[----:B------:R-:W-:Y:S02]  /*bab0*/  MOV R11, R10 ;  /* 0x0000000a000b7202 */ /* 0x000fe40000000f00 */
[----:B------:R-:W-:Y:S02]  /*bac0*/  LOP3.LUT R38, R38, R183, RZ, 0x3c, !PT ;  /* 0x000000b726267212 */ /* 0x000fe400078e3cff */
[----:B------:R-:W-:-:S02]  /*bad0*/  SHF.R.U64 R70, R70, 0x3, RZ ;  /* 0x0000000346467819 */ /* 0x000fc400000012ff */
[----:B------:R-:W-:Y:S02]  /*bae0*/  MOV R12, R12 ;  /* 0x0000000c000c7202 */ /* 0x000fe40000000f00 */
[----:B------:R-:W-:Y:S02]  /*baf0*/  LOP3.LUT R46, R46, R185, RZ, 0x3c, !PT ;  /* 0x000000b92e2e7212 */ /* 0x000fe400078e3cff */
[----:B------:R-:W-:Y:S02]  /*bb00*/  SHF.R.U64 R78, R78, 0x3, RZ ;  /* 0x000000034e4e7819 */ /* 0x000fe400000012ff */
[----:B------:R-:W-:Y:S02]  /*bb10*/  LOP3.LUT R173, R172, 0x380, RZ, 0xc0, !PT ;  /* 0x00000380acad7812 */ /* 0x000fe400078ec0ff */
[----:B------:R-:W-:Y:S01]  /*bb20*/  MOV R14, R14 ;  /* 0x0000000e000e7202 */ /* 0x000fe20000000f00 */
[----:B------:R-:W-:Y:S01]  /*bb30*/  STSM.16.M88.4 [R106], R24 ;  /* 0x000000186a007844 */ /* 0x000fe20000000200 */
[----:B------:R-:W-:-:S02]  /*bb40*/  LOP3.LUT R54, R54, R187, RZ, 0x3c, !PT ;  /* 0x000000bb36367212 */ /* 0x000fc400078e3cff */
[----:B------:R-:W-:Y:S01]  /*bb50*/  SHF.R.U64 R94, R94, 0x3, RZ ;  /* 0x000000035e5e7819 */ /* 0x000fe200000012ff */
[----:B------:R-:W-:Y:S01]  /*bb60*/  STSM.16.M88.4 [R11], R32 ;  /* 0x000000200b007844 */ /* 0x000fe20000000200 */
[----:B------:R-:W-:Y:S02]  /*bb70*/  LOP3.LUT R98, R29, R6, RZ, 0x3c, !PT ;  /* 0x000000061d627212 */ /* 0x000fe400078e3cff */
[----:B------:R-:W-:Y:S01]  /*bb80*/  MOV R20, R20 ;  /* 0x0000001400147202 */ /* 0x000fe20000000f00 */
[----:B------:R-:W-:Y:S01]  /*bb90*/  STSM.16.M88.4 [R12], R40 ;  /* 0x000000280c007844 */ /* 0x000fe20000000200 */
[----:B------:R-:W-:Y:S02]  /*bba0*/  F2FP.BF16.F32.PACK_AB R59, R156, R59 ;  /* 0x0000003b9c3b723e */ /* 0x000fe400000010ff */
[----:B------:R-:W-:Y:S01]  /*bbb0*/  F2FP.BF16.F32.PACK_AB R65, R155, R66 ;  /* 0x000000429b41723e */ /* 0x000fe200000010ff */
[----:B------:R-:W-:Y:S01]  /*bbc0*/  STSM.16.M88.4 [R14], R48 ;  /* 0x000000300e007844 */ /* 0x000fe20000000200 */
[----:B------:R-:W-:-:S02]  /*bbd0*/  F2FP.BF16.F32.PACK_AB R72, R73, R72 ;  /* 0x000000484948723e */ /* 0x000fc400000010ff */
[----:B------:R-:W-:Y:S01]  /*bbe0*/  LOP3.LUT R62, R62, R189, RZ, 0x3c, !PT ;  /* 0x000000bd3e3e7212 */ /* 0x000fe200078e3cff */
[----:B------:R-:W-:Y:S01]  /*bbf0*/  STSM.16.M88.4 [R20], R56 ;  /* 0x0000003814007844 */ /* 0x000fe20000000200 */
[----:B------:R-:W-:Y:S02]  /*bc00*/  SHF.R.U64 R107, R107, 0x3, RZ ;  /* 0x000000036b6b7819 */ /* 0x000fe400000012ff */
[----:B------:R-:W-:Y:S02]  /*bc10*/  MOV R30, R30 ;  /* 0x0000001e001e7202 */ /* 0x000fe40000000f00 */
[----:B------:R-:W-:Y:S02]  /*bc20*/  F2FP.BF16.F32.PACK_AB R66, R69, R68 ;  /* 0x000000444542723e */ /* 0x000fe400000010ff */
[----:B------:R-:W-:Y:S02]  /*bc30*/  F2FP.BF16.F32.PACK_AB R67, R154, R67 ;  /* 0x000000439a43723e */ /* 0x000fe400000010ff */
[----:B------:R-:W-:-:S02]  /*bc40*/  F2FP.BF16.F32.PACK_AB R73, R153, R74 ;  /* 0x0000004a9949723e */ /* 0x000fc400000010ff */
[----:B------:R-:W-:Y:S01]  /*bc50*/  F2FP.BF16.F32.PACK_AB R80, R81, R80 ;  /* 0x000000505150723e */ /* 0x000fe200000010ff */
[----:B------:R-:W-:Y:S01]  /*bc60*/  STSM.16.M88.4 [R30], R64 ;  /* 0x000000401e007844 */ /* 0x000fe20000000200 */
[----:B------:R-:W-:Y:S02]  /*bc70*/  LOP3.LUT R70, R70, R191, RZ, 0x3c, !PT ;  /* 0x000000bf46467212 */ /* 0x000fe400078e3cff */
[----:B------:R-:W-:Y:S02]  /*bc80*/  MOV R38, R38 ;  /* 0x0000002600267202 */ /* 0x000fe40000000f00 */
[----:B------:R-:W-:Y:S02]  /*bc90*/  F2FP.BF16.F32.PACK_AB R74, R77, R76 ;  /* 0x0000004c4d4a723e */ /* 0x000fe400000010ff */
[----:B------:R-:W-:Y:S02]  /*bca0*/  F2FP.BF16.F32.PACK_AB R75, R19, R75 ;  /* 0x0000004b134b723e */ /* 0x000fe400000010ff */
[----:B------:R-:W-:-:S02]  /*bcb0*/  F2FP.BF16.F32.PACK_AB R81, R3, R82 ;  /* 0x000000520351723e */ /* 0x000fc400000010ff */
[----:B------:R-:W-:Y:S01]  /*bcc0*/  LOP3.LUT R78, R78, R193, RZ, 0x3c, !PT ;  /* 0x000000c14e4e7212 */ /* 0x000fe200078e3cff */
[----:B------:R-:W-:Y:S01]  /*bcd0*/  STSM.16.M88.4 [R38], R72 ;  /* 0x0000004826007844 */ /* 0x000fe20000000200 */
[----:B------:R-:W-:Y:S02]  /*bce0*/  SHF.R.U64 R173, R173, 0x3, RZ ;  /* 0x00000003adad7819 */ /* 0x000fe400000012ff */
[----:B------:R-:W-:Y:S02]  /*bcf0*/  MOV R46, R46 ;  /* 0x0000002e002e7202 */ /* 0x000fe40000000f00 */
[----:B------:R-:W-:Y:S02]  /*bd00*/  F2FP.BF16.F32.PACK_AB R82, R85, R84 ;  /* 0x000000545552723e */ /* 0x000fe400000010ff */
[----:B------:R-:W-:Y:S02]  /*bd10*/  F2FP.BF16.F32.PACK_AB R83, R83, R86 ;  /* 0x000000565353723e */ /* 0x000fe400000010ff */
[----:B------:R-:W-:-:S02]  /*bd20*/  LOP3.LUT R94, R94, R195, RZ, 0x3c, !PT ;  /* 0x000000c35e5e7212 */ /* 0x000fc400078e3cff */
[----:B------:R-:W-:Y:S01]  /*bd30*/  MOV R54, R54 ;  /* 0x0000003600367202 */ /* 0x000fe20000000f00 */
[----:B------:R0:W-:Y:S01]  /*bd40*/  STSM.16.M88.4 [R46], R80 ;  /* 0x000000502e007844 */ /* 0x0001e20000000200 */
[----:B------:R-:W-:Y:S02]  /*bd50*/  MOV R10, R98 ;  /* 0x00000062000a7202 */ /* 0x000fe40000000f00 */
[----:B------:R-:W-:Y:S02]  /*bd60*/  F2FP.BF16.F32.PACK_AB R84, R89, R88 ;  /* 0x000000585954723e */ /* 0x000fe400000010ff */
[----:B------:R-:W-:Y:S02]  /*bd70*/  F2FP.BF16.F32.PACK_AB R85, R91, R90 ;  /* 0x0000005a5b55723e */ /* 0x000fe400000010ff */
[----:B------:R-:W-:Y:S02]  /*bd80*/  F2FP.BF16.F32.PACK_AB R86, R93, R92 ;  /* 0x0000005c5d56723e */ /* 0x000fe400000010ff */
[----:B------:R-:W-:-:S02]  /*bd90*/  F2FP.BF16.F32.PACK_AB R87, R165, R87 ;  /* 0x00000057a557723e */ /* 0x000fc400000010ff */
[----:B------:R-:W-:Y:S02]  /*bda0*/  F2FP.BF16.F32.PACK_AB R96, R97, R96 ;  /* 0x000000606160723e */ /* 0x000fe400000010ff */
[----:B------:R-:W-:Y:S01]  /*bdb0*/  LOP3.LUT R102, R107, R102, RZ, 0x3c, !PT ;  /* 0x000000666b667212 */ /* 0x000fe200078e3cff */
[----:B------:R1:W-:Y:S01]  /*bdc0*/  STSM.16.M88.4 [R54], R84 ;  /* 0x0000005436007844 */ /* 0x0003e20000000200 */
[----:B------:R-:W-:Y:S01]  /*bdd0*/  MOV R62, R62 ;  /* 0x0000003e003e7202 */ /* 0x000fe20000000f00 */
[----:B0-----:R-:W0:Y:S01]  /*bde0*/  LDC R80, c[0x0][0xbe8] ;  /* 0x0002fa00ff507b82 */ /* 0x001e220000000800 */
[----:B------:R-:W-:Y:S02]  /*bdf0*/  F2FP.BF16.F32.PACK_AB R97, R167, R166 ;  /* 0x000000a6a761723e */ /* 0x000fe400000010ff */
[----:B------:R-:W-:Y:S02]  /*be00*/  F2FP.BF16.F32.PACK_AB R98, R101, R100 ;  /* 0x000000646562723e */ /* 0x000fe400000010ff */
[----:B------:R-:W-:-:S02]  /*be10*/  F2FP.BF16.F32.PACK_AB R99, R169, R168 ;  /* 0x000000a8a963723e */ /* 0x000fc400000010ff */
[----:B------:R-:W-:Y:S02]  /*be20*/  F2FP.BF16.F32.PACK_AB R104, R105, R104 ;  /* 0x000000686968723e */ /* 0x000fe400000010ff */
[----:B------:R-:W-:Y:S01]  /*be30*/  F2FP.BF16.F32.PACK_AB R112, R113, R112 ;  /* 0x000000707170723e */ /* 0x000fe200000010ff */
[----:B------:R1:W-:Y:S01]  /*be40*/  STSM.16.M88.4 [R62], R96 ;  /* 0x000000603e007844 */ /* 0x0003e20000000200 */
[----:B------:R-:W-:Y:S02]  /*be50*/  MOV R70, R70 ;  /* 0x0000004600467202 */ /* 0x000fe40000000f00 */
[----:B------:R-:W-:Y:S02]  /*be60*/  F2FP.BF16.F32.PACK_AB R105, R171, R170 ;  /* 0x000000aaab69723e */ /* 0x000fe400000010ff */
[----:B------:R-:W-:Y:S02]  /*be70*/  F2FP.BF16.F32.PACK_AB R106, R109, R108 ;  /* 0x0000006c6d6a723e */ /* 0x000fe400000010ff */
[----:B------:R-:W-:-:S02]  /*be80*/  F2FP.BF16.F32.PACK_AB R107, R111, R110 ;  /* 0x0000006e6f6b723e */ /* 0x000fc400000010ff */
[----:B------:R-:W-:Y:S02]  /*be90*/  F2FP.BF16.F32.PACK_AB R113, R115, R114 ;  /* 0x000000727371723e */ /* 0x000fe400000010ff */
[----:B------:R-:W-:Y:S01]  /*bea0*/  F2FP.BF16.F32.PACK_AB R120, R121, R120 ;  /* 0x000000787978723e */ /* 0x000fe200000010ff */
[----:B------:R1:W-:Y:S01]  /*beb0*/  STSM.16.M88.4 [R70], R104 ;  /* 0x0000006846007844 */ /* 0x0003e20000000200 */
[----:B------:R-:W-:Y:S02]  /*bec0*/  LOP3.LUT R8, R173, R172, RZ, 0x3c, !PT ;  /* 0x000000acad087212 */ /* 0x000fe400078e3cff */
[----:B------:R-:W-:Y:S02]  /*bed0*/  MOV R78, R78 ;  /* 0x0000004e004e7202 */ /* 0x000fe40000000f00 */
        /* <DEDUP_REMOVED lines=9> */
[----:B------:R-:W-:Y:S01]  /*bf70*/  F2FP.BF16.F32.PACK_AB R136, R137, R136 ;  /* 0x000000888988723e */ /* 0x000fe200000010ff */
[----:B------:R1:W-:Y:S01]  /*bf80*/  STSM.16.M88.4 [R94], R120 ;  /* 0x000000785e007844 */ /* 0x0003e20000000200 */
[----:B------:R-:W-:Y:S02]  /*bf90*/  R2UR UR4, R216 ;  /* 0x00000000d80472ca */ /* 0x000fe400000e0000 */
[----:B------:R-:W-:Y:S02]  /*bfa0*/  F2FP.BF16.F32.PACK_AB R130, R133, R132 ;  /* 0x000000848582723e */ /* 0x000fe400000010ff */
[----:B------:R-:W-:Y:S02]  /*bfb0*/  F2FP.BF16.F32.PACK_AB R131, R135, R134 ;  /* 0x000000868783723e */ /* 0x000fe400000010ff */
[----:B------:R-:W-:Y:S02]  /*bfc0*/  F2FP.BF16.F32.PACK_AB R137, R139, R138 ;  /* 0x0000008a8b89723e */ /* 0x000fe400000010ff */
[----:B------:R-:W-:Y:S01]  /*bfd0*/  F2FP.BF16.F32.PACK_AB R144, R145, R144 ;  /* 0x000000909190723e */ /* 0x000fe200000010ff */
[----:B------:R1:W-:Y:S01]  /*bfe0*/  STSM.16.M88.4 [R10], R128 ;  /* 0x000000800a007844 */ /* 0x0003e20000000200 */
[----:B------:R-:W-:-:S02]  /*bff0*/  MOV R102, R102 ;  /* 0x0000006600667202 */ /* 0x000fc40000000f00 */
[----:B------:R-:W-:Y:S01]  /*c000*/  F2FP.BF16.F32.PACK_AB R138, R141, R140 ;  /* 0x0000008c8d8a723e */ /* 0x000fe200000010ff */
[----:B------:R-:W-:Y:S01]  /*c010*/  USHF.L.U32 UR10, UR4, 0x2, URZ ;  /* 0x00000002040a7899 */ /* 0x000fe2000800063f */
[----:B------:R-:W-:Y:S02]  /*c020*/  F2FP.BF16.F32.PACK_AB R139, R143, R142 ;  /* 0x0000008e8f8b723e */ /* 0x000fe400000010ff */
[----:B------:R-:W-:Y:S02]  /*c030*/  F2FP.BF16.F32.PACK_AB R145, R147, R146 ;  /* 0x000000929391723e */ /* 0x000fe400000010ff */
[----:B------:R-:W-:Y:S01]  /*c040*/  MOV R6, R8 ;  /* 0x0000000800067202 */ /* 0x000fe20000000f00 */
[----:B------:R1:W-:Y:S01]  /*c050*/  STSM.16.M88.4 [R102], R136 ;  /* 0x0000008866007844 */ /* 0x0003e20000000200 */
[----:B------:R-:W-:Y:S02]  /*c060*/  F2FP.BF16.F32.PACK_AB R146, R149, R148 ;  /* 0x000000949592723e */ /* 0x000fe400000010ff */
[----:B------:R-:W-:-:S02]  /*c070*/  F2FP.BF16.F32.PACK_AB R147, R151, R150 ;  /* 0x000000969793723e */ /* 0x000fc400000010ff */
[----:B------:R-:W-:Y:S02]  /*c080*/  R2UR UR7, R219 ;  /* 0x00000000db0772ca */ /* 0x000fe400000e0000 */
[----:B------:R-:W-:Y:S01]  /*c090*/  PLOP3.LUT P0, PT, PT, PT, UP0, 0x80, 0x0 ;  /* 0x000000000000781c */ /* 0x000fe20003f0f008 */
[----:B------:R1:W-:Y:S01]  /*c0a0*/  STSM.16.M88.4 [R6], R144 ;  /* 0x0000009006007844 */ /* 0x0003e20000000200 */
[----:B------:R-:W-:-:S09]  /*c0b0*/  R2UR UR14, R214 ;  /* 0x00000000d60e72ca */ /* 0x000fd200000e0000 */
[----:B------:R-:W-:Y:S02]  /*c0c0*/  USHF.L.U64.HI UR11, UR4, 0x2, UR7 ;  /* 0x00000002040b7899 */ /* 0x000fe40008010207 */
[----:B------:R-:W-:-:S04]  /*c0d0*/  UIADD3 UR4, UP1, UR10, UR8, URZ ;  /* 0x000000080a047290 */ /* 0x000fc8000ff3e03f */
[----:B------:R-:W-:Y:S02]  /*c0e0*/  UIADD3.X UR7, UR11, UR9, URZ, UP1, !UPT ;  /* 0x000000090b077290 */ /* 0x000fe40008ffe43f */
[----:B------:R-:W-:Y:S01]  /*c0f0*/  IMAD.U32 R8, RZ, RZ, UR4 ;  /* 0x00000004ff087e24 */ /* 0x000fe2000f8e00ff */
[----:B------:R-:W-:-:S03]  /*c100*/  ULDC.64 UR8, c[0x0][0xc08] ;  /* 0x0003020000087ab9 */ /* 0x000fc60000000a00 */
[----:B------:R-:W-:Y:S01]  /*c110*/  IMAD.U32 R9, RZ, RZ, UR7 ;  /* 0x00000007ff097e24 */ /* 0x000fe2000f8e00ff */
[----:B------:R-:W-:Y:S06]  /*c120*/  BAR.SYNC.DEFER_BLOCKING 0x1, 0x100 ;  /* 0x0044000000007b1d */ /* 0x000fec0000010000 */
[----:B------:R-:W2:Y:S01]  /*c130*/  @P0 LDG.E R3, desc[UR12][R8.64] ;  /* 0x0000000c08030981 */ /* 0x000ea2000c1e1900 */
[----:B0-----:R-:W-:Y:S01]  /*c140*/  ISETP.NE.AND P1, PT, R80, 0x1, PT ;  /* 0x000000015000780c */ /* 0x001fe20003f25270 */
[----:B------:R-:W-:Y:S01]  /*c150*/  UISETP.NE.U32.AND UP1, UPT, UR8, URZ, UPT ;  /* 0x0000003f0800728c */ /* 0x000fe2000bf25070 */
[----:B------:R-:W-:Y:S01]  /*c160*/  IMAD.U32 R15, RZ, RZ, UR14 ;  /* 0x0000000eff0f7e24 */ /* 0x000fe2000f8e00ff */
[----:B------:R-:W-:Y:S01]  /*c170*/  ULDC UR7, c[0x0][0xa88] ;  /* 0x0002a20000077ab9 */ /* 0x000fe20000000800 */
[----:B------:R-:W-:Y:S01]  /*c180*/  UMOV UR4, URZ ;  /* 0x0000003f00047c82 */ /* 0x000fe20008000000 */
[----:B------:R-:W-:-:S06]  /*c190*/  UISETP.NE.AND.EX UP1, UPT, UR9, URZ, UPT, UP1 ;  /* 0x0000003f0900728c */ /* 0x000fcc000bf25310 */
[----:B------:R-:W-:Y:S02]  /*c1a0*/  PLOP3.LUT P2, PT, PT, PT, UP1, 0x80, 0x0 ;  /* 0x000000000000781c */ /* 0x000fe40003f4f018 */
[----:B------:R-:W0:Y:S03]  /*c1b0*/  @P1 LDC R11, c[0x0][0xbec] ;  /* 0x0002fb00ff0b1b82 */ /* 0x000e260000000800 */
[----:B------:R-:W-:-:S04]  /*c1c0*/  @UP1 UIADD3 UR8, UP2, UR10, UR8, URZ ;  /* 0x000000080a081290 */ /* 0x000fc8000ff5e03f */
[----:B------:R-:W-:Y:S01]  /*c1d0*/  @UP1 UIADD3.X UR9, UR11, UR9, URZ, UP2, !UPT ;  /* 0x000000090b091290 */ /* 0x000fe200097fe43f */
[----:B------:R-:W3:Y:S01]  /*c1e0*/  @P1 LDC R13, c[0x0][0xbf0] ;  /* 0x0002fc00ff0d1b82 */ /* 0x000ee20000000800 */
[----:B------:R-:W-:-:S04]  /*c1f0*/  IMAD.U32 R20, RZ, RZ, UR8 ;  /* 0x00000008ff147e24 */ /* 0x000fc8000f8e00ff */
[----:B------:R-:W-:Y:S01]  /*c200*/  IMAD.U32 R21, RZ, RZ, UR9 ;  /* 0x00000009ff157e24 */ /* 0x000fe2000f8e00ff */
[----:B--2---:R-:W-:Y:S01]  /*c210*/  @P0 R2UR UR4, R3 ;  /* 0x00000000030402ca */ /* 0x004fe200000e0000 */
[----:B------:R-:W-:-:S06]  /*c220*/  IMAD.U32 R3, RZ, RZ, UR7 ;  /* 0x00000007ff037e24 */ /* 0x000fcc000f8e00ff */
[----:B------:R1:W5:Y:S01]  /*c230*/  @P2 LDG.E R3, desc[UR12][R20.64] ;  /* 0x0000000c14032981 */ /* 0x000362000c1e1900 */
[----:B0--3--:R-:W-:Y:S07]  /*c240*/  @P2 BRA `(.L_x_414) ;  /* 0x0000000000142947 */ /* 0x009fee0003800000 */
[----:B------:R-:W-:Y:S05]  /*c250*/  @!P0 BRA `(.L_x_414) ;  /* 0x0000000000108947 */ /* 0x000fea0003800000 */
[----:B------:R-:W-:Y:S02]  /*c260*/  ULDC.64 UR8, c[0x0][0x208] ;  /* 0x0000820000087ab9 */ /* 0x000fe40000000a00 */
[----:B-1----:R-:W2:Y:S04]  /*c270*/  LDG.E R6, desc[UR8][R8.64] ;  /* 0x0000000808067981 */ /* 0x002ea8000c1e1900 */
[----:B-----5:R-:W2:Y:S02]  /*c280*/  LDG.E R3, desc[UR8][R8.64+0x4] ;  /* 0x0000040808037981 */ /* 0x020ea4000c1e1900 */
[----:B--2---:R-:W-:-:S07]  /*c290*/  IMAD.IADD R3, R3, 0x1, -R6 ;  /* 0x0000000103037824 */ /* 0x004fce00078e0a06 */
.L_x_414:
[----:B------:R-:W-:Y:S01]  /*c2a0*/  R2UR UR18, R215 ;  /* 0x00000000d71272ca */ /* 0x000fe200000e0000 */
[----:B------:R-:W-:Y:S01]  /*c2b0*/  ULDC.64 UR12, c[0x0][0xb90] ;  /* 0x0002e400000c7ab9 */ /* 0x000fe20000000a00 */
[----:B------:R-:W-:Y:S01]  /*c2c0*/  R2UR UR16, R219 ;  /* 0x00000000db1072ca */ /* 0x000fe200000e0000 */
[----:B------:R-:W-:Y:S01]  /*c2d0*/  USHF.R.S32.HI UR11, URZ, 0x1f, UR4 ;  /* 0x0000001f3f0b7899 */ /* 0x000fe20008011404 */
[----:B------:R-:W-:Y:S01]  /*c2e0*/  R2UR UR15, R216 ;  /* 0x00000000d80f72ca */ /* 0x000fe200000e0000 */
[----:B-1----:R-:W-:Y:S01]  /*c2f0*/  IMAD R10, R15, 0x80, R224 ;  /* 0x000000800f0a7824 */ /* 0x002fe200078e02e0 */
[----:B------:R-:W-:Y:S01]  /*c300*/  UMOV UR10, UR4 ;  /* 0x00000004000a7c82 */ /* 0x000fe20008000000 */
[----:B------:R-:W-:Y:S01]  /*c310*/  IMAD R9, R217, 0x40, R18 ;  /* 0x00000040d9097824 */ /* 0x000fe200078e0212 */
[----:B------:R-:W-:Y:S01]  /*c320*/  R2UR UR17, R214 ;  /* 0x00000000d61172ca */ /* 0x000fe200000e0000 */
[----:B------:R-:W-:Y:S01]  /*c330*/  @P1 IMAD.HI.U32 R6, R10, R11, RZ ;  /* 0x0000000b0a061227 */ /* 0x000fe200078e00ff */
[----:B------:R-:W0:Y:S01]  /*c340*/  @P1 LDC R19, c[0x0][0xbf0] ;  /* 0x0002fc00ff131b82 */ /* 0x000e220000000800 */
[----:B------:R-:W-:-:S02]  /*c350*/  ULDC.64 UR20, c[0x0][0x208] ;  /* 0x0000820000147ab9 */ /* 0x000fc40000000a00 */
[----:B------:R-:W-:Y:S01]  /*c360*/  USHF.R.S32.HI UR14, URZ, 0x1f, UR18 ;  /* 0x0000001f3f0e7899 */ /* 0x000fe20008011412 */
[----:B------:R-:W-:Y:S01]  /*c370*/  IMAD.MOV.U32 R8, RZ, RZ, R10 ;  /* 0x000000ffff087224 */ /* 0x000fe200078e000a */
[----:B------:R-:W-:Y:S01]  /*c380*/  UIMAD.WIDE.U32 UR8, UR18, UR12, UR10 ;  /* 0x0000000c120872a5 */ /* 0x000fe2000f8e000a */
[----:B------:R-:W-:Y:S01]  /*c390*/  @P1 SHF.R.U32.HI R8, RZ, R13, R6 ;  /* 0x0000000dff081219 */ /* 0x000fe20000011606 */
[----:B------:R-:W-:Y:S01]  /*c3a0*/  UIMAD UR7, UR14, UR12, URZ ;  /* 0x0000000c0e0772a4 */ /* 0x000fe2000f8e023f */
[----:B------:R-:W-:Y:S01]  /*c3b0*/  IMAD.WIDE R4, R9, 0x2, R4 ;  /* 0x0000000209047825 */ /* 0x000fe200078e0204 */
[----:B------:R-:W-:Y:S01]  /*c3c0*/  USEL UR16, UR16, URZ, !UP0 ;  /* 0x0000003f10107287 */ /* 0x000fe2000c000000 */
[--C-:B------:R-:W-:Y:S01]  /*c3d0*/  SHF.R.S32.HI R6, RZ, 0x1f, R8.reuse ;  /* 0x0000001fff067819 */ /* 0x100fe20000011408 */
[----:B------:R-:W-:Y:S01]  /*c3e0*/  UIMAD UR7, UR18, UR13, UR7 ;  /* 0x0000000d120772a4 */ /* 0x000fe2000f8e0207 */
[----:B------:R-:W-:Y:S01]  /*c3f0*/  IMAD.MOV R11, RZ, RZ, -R8 ;  /* 0x000000ffff0b7224 */ /* 0x000fe200078e0a08 */
[----:B------:R-:W-:Y:S01]  /*c400*/  USEL UR15, UR15, URZ, !UP0 ;  /* 0x0000003f0f0f7287 */ /* 0x000fe2000c000000 */
[----:B------:R-:W-:Y:S01]  /*c410*/  IADD3 R33, P3, R4, 0x4000, RZ ;  /* 0x0000400004217810 */ /* 0x000fe20007f7e0ff */
[----:B------:R-:W-:Y:S01]  /*c420*/  ULDC.64 UR12, c[0x0][0xb98] ;  /* 0x0002e600000c7ab9 */ /* 0x000fe20000000a00 */
[----:B------:R-:W-:Y:S01]  /*c430*/  UIADD3 UR9, UR9, UR7, URZ ;  /* 0x0000000709097290 */ /* 0x000fe2000fffe03f */
[----:B------:R-:W-:Y:S01]  /*c440*/  IMAD R11, R80, R11, R10 ;  /* 0x0000000b500b7224 */ /* 0x000fe200078e020a */
[----:B------:R-:W-:Y:S01]  /*c450*/  UIMAD UR7, UR16, UR12, URZ ;  /* 0x0000000c100772a4 */ /* 0x000fe2000f8e023f */
[----:B------:R-:W-:Y:S01]  /*c460*/  IADD3 R13, P5, R4, 0x1000, RZ ;  /* 0x00001000040d7810 */ /* 0x000fe20007fbe0ff */
[----:B------:R-:W-:Y:S01]  /*c470*/  UIMAD.WIDE.U32 UR8, UR15, UR12, UR8 ;  /* 0x0000000c0f0872a5 */ /* 0x000fe2000f8e0008 */
[----:B------:R-:W-:Y:S01]  /*c480*/  LOP3.LUT R32, R33, 0x380, RZ, 0xc0, !PT ;  /* 0x0000038021207812 */ /* 0x000fe200078ec0ff */
[----:B------:R-:W-:Y:S01]  /*c490*/  UIMAD UR7, UR15, UR13, UR7 ;  /* 0x0000000d0f0772a4 */ /* 0x000fe2000f8e0207 */
[----:B------:R-:W-:Y:S01]  /*c4a0*/  LOP3.LUT R12, R13, 0x380, RZ, 0xc0, !PT ;  /* 0x000003800d0c7812 */ /* 0x000fe200078ec0ff */
[----:B-----5:R-:W-:Y:S01]  /*c4b0*/  IMAD R83, R3, R80, RZ ;  /* 0x0000005003537224 */ /* 0x020fe200078e02ff */
[----:B------:R-:W-:Y:S01]  /*c4c0*/  SHF.R.U64 R32, R32, 0x3, RZ ;  /* 0x0000000320207819 */ /* 0x000fe200000012ff */
[----:B------:R-:W-:Y:S01]  /*c4d0*/  ULDC.64 UR12, c[0x0][0xaa0] ;  /* 0x0002a800000c7ab9 */ /* 0x000fe20000000a00 */
[----:B------:R-:W-:Y:S01]  /*c4e0*/  IADD3 R8, P0, R8, UR8, RZ ;  /* 0x0000000808087c10 */ /* 0x000fe2000ff1e0ff */
[----:B------:R-:W-:Y:S01]  /*c4f0*/  IMAD.U32 R9, RZ, RZ, UR7 ;  /* 0x00000007ff097e24 */ /* 0x000fe2000f8e00ff */
[----:B------:R-:W-:-:S02]  /*c500*/  SHF.R.U64 R12, R12, 0x3, RZ ;  /* 0x000000030c0c7819 */ /* 0x000fc400000012ff */
[----:B------:R-:W-:Y:S01]  /*c510*/  LOP3.LUT R32, R32, R33, RZ, 0x3c, !PT ;  /* 0x0000002120207212 */ /* 0x000fe200078e3cff */
[----:B------:R-:W-:Y:S01]  /*c520*/  IMAD.X R33, RZ, RZ, R5, P3 ;  /* 0x000000ffff217224 */ /* 0x000fe200018e0605 */
[----:B------:R-:W-:Y:S01]  /*c530*/  IADD3.X R9, R6, UR9, R9, P0, !PT ;  /* 0x0000000906097c10 */ /* 0x000fe200087fe409 */
[----:B------:R-:W-:Y:S01]  /*c540*/  ULDC.64 UR8, c[0x0][0xb88] ;  /* 0x0002e20000087ab9 */ /* 0x000fe20000000a00 */
[----:B------:R-:W-:Y:S02]  /*c550*/  SHF.R.S32.HI R6, RZ, 0x1f, R11 ;  /* 0x0000001fff067819 */ /* 0x000fe4000001140b */
[C---:B------:R-:W-:Y:S01]  /*c560*/  IADD3 R29, P0, R4.reuse, 0x3000, RZ ;  /* 0x00003000041d7810 */ /* 0x040fe20007f1e0ff */
[----:B------:R-:W-:Y:S01]  /*c570*/  IMAD.WIDE.U32 R8, R11, UR8, R8 ;  /* 0x000000080b087c25 */ /* 0x000fe2000f8e0008 */
[----:B------:R-:W-:Y:S02]  /*c580*/  IADD3 R37, P2, R4, 0x5000, RZ ;  /* 0x0000500004257810 */ /* 0x000fe40007f5e0ff */
[----:B------:R-:W-:Y:S01]  /*c590*/  LOP3.LUT R28, R29, 0x380, RZ, 0xc0, !PT ;  /* 0x000003801d1c7812 */ /* 0x000fe200078ec0ff */
[----:B------:R-:W-:Y:S01]  /*c5a0*/  IMAD R6, R6, UR8, RZ ;  /* 0x0000000806067c24 */ /* 0x000fe2000f8e02ff */
[----:B------:R-:W-:-:S02]  /*c5b0*/  IADD3 R53, P3, R4, 0xa000, RZ ;  /* 0x0000a00004357810 */ /* 0x000fc40007f7e0ff */
[----:B------:R-:W-:Y:S02]  /*c5c0*/  IADD3 R25, P4, R4, 0x2000, RZ ;  /* 0x0000200004197810 */ /* 0x000fe40007f9e0ff */
[----:B------:R-:W-:Y:S01]  /*c5d0*/  LOP3.LUT R12, R12, R13, RZ, 0x3c, !PT ;  /* 0x0000000d0c0c7212 */ /* 0x000fe200078e3cff */
[----:B------:R-:W-:Y:S01]  /*c5e0*/  IMAD R13, R11, UR9, R6 ;  /* 0x000000090b0d7c24 */ /* 0x000fe2000f8e0206 */
[----:B------:R-:W-:Y:S01]  /*c5f0*/  SHF.R.U64 R28, R28, 0x3, RZ ;  /* 0x000000031c1c7819 */ /* 0x000fe200000012ff */
[----:B------:R-:W-:Y:S01]  /*c600*/  ULDC.64 UR8, c[0x0][0xb50] ;  /* 0x0002d40000087ab9 */ /* 0x000fe20000000a00 */
[----:B------:R-:W-:Y:S01]  /*c610*/  LOP3.LUT R36, R37, 0x380, RZ, 0xc0, !PT ;  /* 0x0000038025247812 */ /* 0x000fe200078ec0ff */
[----:B------:R-:W-:Y:S01]  /*c620*/  IMAD.IADD R9, R9, 0x1, R13 ;  /* 0x0000000109097824 */ /* 0x000fe200078e020d */
[----:B------:R-:W-:Y:S01]  /*c630*/  LOP3.LUT R52, R53, 0x380, RZ, 0xc0, !PT ;  /* 0x0000038035347812 */ /* 0x000fe200078ec0ff */
[----:B------:R-:W-:Y:S01]  /*c640*/  IMAD.X R13, RZ, RZ, R5, P5 ;  /* 0x000000ffff0d7224 */ /* 0x000fe200028e0605 */
[----:B------:R-:W-:-:S02]  /*c650*/  LOP3.LUT R24, R25, 0x380, RZ, 0xc0, !PT ;  /* 0x0000038019187812 */ /* 0x000fc400078ec0ff */
[----:B------:R-:W-:Y:S02]  /*c660*/  LEA R10, P6, R8, UR8, 0x2 ;  /* 0x00000008080a7c11 */ /* 0x000fe4000f8c10ff */
[----:B------:R-:W-:Y:S01]  /*c670*/  LOP3.LUT R28, R28, R29, RZ, 0x3c, !PT ;  /* 0x0000001d1c1c7212 */ /* 0x000fe200078e3cff */
[----:B------:R-:W-:Y:S01]  /*c680*/  IMAD.X R29, RZ, RZ, R5, P0 ;  /* 0x000000ffff1d7224 */ /* 0x000fe200000e0605 */
[----:B------:R-:W-:Y:S01]  /*c690*/  SHF.R.U64 R36, R36, 0x3, RZ ;  /* 0x0000000324247819 */ /* 0x000fe200000012ff */
[----:B------:R-:W-:Y:S01]  /*c6a0*/  SHFL.IDX PT, R20, R10, RZ, 0x1c1f ;  /* 0x001c1fff0a147589 */ /* 0x000fe200000e0000 */
[----:B------:R-:W-:Y:S02]  /*c6b0*/  SHF.R.U64 R52, R52, 0x3, RZ ;  /* 0x0000000334347819 */ /* 0x000fe400000012ff */
[----:B------:R-:W-:Y:S01]  /*c6c0*/  SHF.R.U64 R24, R24, 0x3, RZ ;  /* 0x0000000318187819 */ /* 0x000fe200000012ff */
[----:B------:R-:W-:Y:S01]  /*c6d0*/  SHFL.IDX PT, R54, R10, 0x1, 0x1c1f ;  /* 0x003c1f000a367f89 */ /* 0x000fe200000e0000 */
[----:B------:R-:W-:-:S02]  /*c6e0*/  IADD3 R49, P0, R4, 0x9000, RZ ;  /* 0x0000900004317810 */ /* 0x000fc40007f1e0ff */
[----:B------:R-:W-:Y:S01]  /*c6f0*/  LEA.HI.X R11, R8, UR9, R9, 0x2, P6 ;  /* 0x00000009080b7c11 */ /* 0x000fe2000b0f1409 */
[----:B------:R-:W-:Y:S01]  /*c700*/  IMAD.U32 R9, RZ, RZ, UR17 ;  /* 0x00000011ff097e24 */ /* 0x000fe2000f8e00ff */
[----:B------:R-:W-:Y:S01]  /*c710*/  LOP3.LUT R36, R36, R37, RZ, 0x3c, !PT ;  /* 0x0000002524247212 */ /* 0x000fe200078e3cff */
[--C-:B------:R-:W-:Y:S01]  /*c720*/  IMAD.X R37, RZ, RZ, R5.reuse, P2 ;  /* 0x000000ffff257224 */ /* 0x100fe200010e0605 */
[----:B------:R-:W-:Y:S01]  /*c730*/  LOP3.LUT R52, R52, R53, RZ, 0x3c, !PT ;  /* 0x0000003534347212 */ /* 0x000fe200078e3cff */
[--C-:B------:R-:W-:Y:S01]  /*c740*/  IMAD.X R53, RZ, RZ, R5.reuse, P3 ;  /* 0x000000ffff357224 */ /* 0x100fe200018e0605 */
[----:B------:R-:W-:Y:S01]  /*c750*/  LOP3.LUT R24, R24, R25, RZ, 0x3c, !PT ;  /* 0x0000001918187212 */ /* 0x000fe200078e3cff */
[--C-:B------:R-:W-:Y:S01]  /*c760*/  IMAD.X R25, RZ, RZ, R5.reuse, P4 ;  /* 0x000000ffff197224 */ /* 0x100fe200020e0605 */
[----:B------:R-:W-:Y:S01]  /*c770*/  LOP3.LUT R48, R49, 0x380, RZ, 0xc0, !PT ;  /* 0x0000038031307812 */ /* 0x000fe200078ec0ff */
[----:B------:R-:W1:Y:S01]  /*c780*/  SHFL.IDX PT, R21, R11, RZ, 0x1c1f ;  /* 0x001c1fff0b157589 */ /* 0x000e6200000e0000 */
[C---:B------:R-:W-:Y:S01]  /*c790*/  IADD3 R57, P2, R4.reuse, 0xb000, RZ ;  /* 0x0000b00004397810 */ /* 0x040fe20007f5e0ff */
[----:B------:R-:W-:Y:S01]  /*c7a0*/  IMAD R14, R9, 0x80, R222 ;  /* 0x00000080090e7824 */ /* 0x000fe200078e02de */
[C---:B------:R-:W-:Y:S01]  /*c7b0*/  IADD3 R8, P3, R4.reuse, 0xf000, RZ ;  /* 0x0000f00004087810 */ /* 0x040fe20007f7e0ff */
[----:B------:R-:W2:Y:S01]  /*c7c0*/  SHFL.IDX PT, R55, R11, 0x1, 0x1c1f ;  /* 0x003c1f000b377f89 */ /* 0x000ea200000e0000 */
[----:B------:R-:W-:Y:S01]  /*c7d0*/  IADD3 R41, P6, R4, 0x6000, RZ ;  /* 0x0000600004297810 */ /* 0x000fe20007fde0ff */
[----:B------:R-:W-:Y:S01]  /*c7e0*/  VIADD R6, R14, 0x8 ;  /* 0x000000080e067836 */ /* 0x000fe20000000000 */
[C---:B------:R-:W-:Y:S01]  /*c7f0*/  IADD3 R45, P5, R4.reuse, 0x7000, RZ ;  /* 0x00007000042d7810 */ /* 0x040fe20007fbe0ff */
[----:B------:R-:W-:Y:S01]  /*c800*/  UIMAD UR7, UR11, UR12, URZ ;  /* 0x0000000c0b0772a4 */ /* 0x000fe2000f8e023f */
[----:B------:R-:W-:Y:S01]  /*c810*/  IADD3 R69, P4, R4, 0x8000, RZ ;  /* 0x0000800004457810 */ /* 0x000fe20007f9e0ff */
[----:B------:R-:W-:Y:S01]  /*c820*/  UIMAD.WIDE.U32 UR8, UR4, UR12, URZ ;  /* 0x0000000c040872a5 */ /* 0x000fe2000f8e003f */
[----:B------:R-:W-:Y:S01]  /*c830*/  SHF.R.U64 R48, R48, 0x3, RZ ;  /* 0x0000000330307819 */ /* 0x000fe200000012ff */
[----:B------:R-:W-:Y:S01]  /*c840*/  IMAD.X R61, RZ, RZ, R5, P3 ;  /* 0x000000ffff3d7224 */ /* 0x000fe200018e0605 */
[----:B------:R-:W-:Y:S01]  /*c850*/  LOP3.LUT R56, R57, 0x380, RZ, 0xc0, !PT ;  /* 0x0000038039387812 */ /* 0x000fe200078ec0ff */
[----:B------:R-:W-:Y:S01]  /*c860*/  ULDC.64 UR10, c[0x0][0xae8] ;  /* 0x0002ba00000a7ab9 */ /* 0x000fe20000000a00 */
[----:B------:R-:W-:-:S02]  /*c870*/  LOP3.LUT R3, R8, 0x380, RZ, 0xc0, !PT ;  /* 0x0000038008037812 */ /* 0x000fc400078ec0ff */
[----:B------:R-:W-:Y:S02]  /*c880*/  LOP3.LUT R40, R41, 0x380, RZ, 0xc0, !PT ;  /* 0x0000038029287812 */ /* 0x000fe400078ec0ff */
[----:B------:R-:W-:Y:S02]  /*c890*/  LOP3.LUT R44, R45, 0x380, RZ, 0xc0, !PT ;  /* 0x000003802d2c7812 */ /* 0x000fe400078ec0ff */
[----:B------:R-:W-:Y:S02]  /*c8a0*/  LOP3.LUT R68, R69, 0x380, RZ, 0xc0, !PT ;  /* 0x0000038045447812 */ /* 0x000fe400078ec0ff */
[----:B------:R-:W-:Y:S01]  /*c8b0*/  LOP3.LUT R48, R48, R49, RZ, 0x3c, !PT ;  /* 0x0000003130307212 */ /* 0x000fe200078e3cff */
[----:B------:R-:W-:Y:S01]  /*c8c0*/  IMAD.X R49, RZ, RZ, R5, P0 ;  /* 0x000000ffff317224 */ /* 0x000fe200000e0605 */
[----:B------:R-:W-:Y:S02]  /*c8d0*/  SHF.R.U64 R56, R56, 0x3, RZ ;  /* 0x0000000338387819 */ /* 0x000fe400000012ff */
[----:B------:R-:W-:-:S02]  /*c8e0*/  SHF.R.U64 R3, R3, 0x3, RZ ;  /* 0x0000000303037819 */ /* 0x000fc400000012ff */
[----:B------:R-:W-:Y:S02]  /*c8f0*/  SHF.R.U64 R40, R40, 0x3, RZ ;  /* 0x0000000328287819 */ /* 0x000fe400000012ff */
[----:B------:R-:W-:Y:S02]  /*c900*/  SHF.R.U64 R44, R44, 0x3, RZ ;  /* 0x000000032c2c7819 */ /* 0x000fe400000012ff */
[----:B------:R-:W-:Y:S02]  /*c910*/  SHF.R.U64 R68, R68, 0x3, RZ ;  /* 0x0000000344447819 */ /* 0x000fe400000012ff */
[----:B------:R-:W-:Y:S02]  /*c920*/  LOP3.LUT P0, RZ, R220, 0x3, RZ, 0xc0, !PT ;  /* 0x00000003dcff7812 */ /* 0x000fe4000780c0ff */
[----:B------:R-:W-:Y:S01]  /*c930*/  LOP3.LUT R56, R56, R57, RZ, 0x3c, !PT ;  /* 0x0000003938387212 */ /* 0x000fe200078e3cff */
[----:B------:R-:W-:Y:S01]  /*c940*/  IMAD.X R57, RZ, RZ, R5, P2 ;  /* 0x000000ffff397224 */ /* 0x000fe200010e0605 */
[----:B------:R-:W-:-:S02]  /*c950*/  LOP3.LUT R60, R3, R8, RZ, 0x3c, !PT ;  /* 0x00000008033c7212 */ /* 0x000fc400078e3cff */
[----:B------:R-:W-:Y:S01]  /*c960*/  LOP3.LUT R40, R40, R41, RZ, 0x3c, !PT ;  /* 0x0000002928287212 */ /* 0x000fe200078e3cff */
[----:B------:R-:W3:Y:S01]  /*c970*/  @P1 LDC R3, c[0x0][0xbec] ;  /* 0x0002fb00ff031b82 */ /* 0x000ee20000000800 */
[----:B------:R-:W-:Y:S01]  /*c980*/  LOP3.LUT R44, R44, R45, RZ, 0x3c, !PT ;  /* 0x0000002d2c2c7212 */ /* 0x000fe200078e3cff */
[--C-:B------:R-:W-:Y:S01]  /*c990*/  IMAD.X R41, RZ, RZ, R5.reuse, P6 ;  /* 0x000000ffff297224 */ /* 0x100fe200030e0605 */
[----:B------:R-:W-:Y:S01]  /*c9a0*/  LOP3.LUT R68, R68, R69, RZ, 0x3c, !PT ;  /* 0x0000004544447212 */ /* 0x000fe200078e3cff */
[--C-:B------:R-:W-:Y:S01]  /*c9b0*/  IMAD.X R45, RZ, RZ, R5.reuse, P5 ;  /* 0x000000ffff2d7224 */ /* 0x100fe200028e0605 */
[-C--:B------:R-:W-:Y:S01]  /*c9c0*/  ISETP.GE.OR P2, PT, R14, R83.reuse, P0 ;  /* 0x000000530e00720c */ /* 0x080fe20000746670 */
[----:B------:R-:W-:Y:S01]  /*c9d0*/  IMAD.X R69, RZ, RZ, R5, P4 ;  /* 0x000000ffff457224 */ /* 0x000fe200020e0605 */
[----:B------:R-:W-:Y:S02]  /*c9e0*/  ISETP.GE.OR P0, PT, R6, R83, P0 ;  /* 0x000000530600720c */ /* 0x000fe40000706670 */
[----:B------:R-:W-:-:S02]  /*c9f0*/  IADD3 R77, P6, R4, 0xc000, RZ ;  /* 0x0000c000044d7810 */ /* 0x000fc40007fde0ff */
[C---:B------:R-:W-:Y:S02]  /*ca00*/  IADD3 R73, P5, R4.reuse, 0xd000, RZ ;  /* 0x0000d00004497810 */ /* 0x040fe40007fbe0ff */
[C---:B------:R-:W-:Y:S02]  /*ca10*/  IADD3 R65, P4, R4.reuse, 0xe000, RZ ;  /* 0x0000e00004417810 */ /* 0x040fe40007f9e0ff */
[----:B------:R-:W-:Y:S02]  /*ca20*/  LOP3.LUT R9, R4, 0x380, RZ, 0xc0, !PT ;  /* 0x0000038004097812 */ /* 0x000fe400078ec0ff */
[----:B------:R-:W-:Y:S01]  /*ca30*/  LOP3.LUT R76, R77, 0x380, RZ, 0xc0, !PT ;  /* 0x000003804d4c7812 */ /* 0x000fe200078ec0ff */
[----:B-1----:R-:W-:Y:S01]  /*ca40*/  @!P2 ST.E desc[UR20][R20.64], R2 ;  /* 0x000000021400a985 */ /* 0x002fe2000c101914 */
[----:B------:R-:W-:Y:S02]  /*ca50*/  LOP3.LUT R72, R73, 0x380, RZ, 0xc0, !PT ;  /* 0x0000038049487812 */ /* 0x000fe400078ec0ff */
[----:B------:R-:W-:Y:S01]  /*ca60*/  LOP3.LUT R64, R65, 0x380, RZ, 0xc0, !PT ;  /* 0x0000038041407812 */ /* 0x000fe200078ec0ff */
[----:B------:R-:W-:Y:S01]  /*ca70*/  UIMAD UR7, UR4, UR13, UR7 ;  /* 0x0000000d040772a4 */ /* 0x000fe2000f8e0207 */
[----:B------:R-:W-:Y:S01]  /*ca80*/  SHF.R.U64 R9, R9, 0x3, RZ ;  /* 0x0000000309097819 */ /* 0x000fe200000012ff */
[----:B--2---:R1:W-:Y:S01]  /*ca90*/  @!P0 ST.E desc[UR20][R54.64], R0 ;  /* 0x0000000036008985 */ /* 0x0043e2000c101914 */
[----:B------:R-:W-:-:S02]  /*caa0*/  SHF.R.U64 R76, R76, 0x3, RZ ;  /* 0x000000034c4c7819 */ /* 0x000fc400000012ff */
[----:B------:R-:W-:Y:S02]  /*cab0*/  SHF.R.U64 R72, R72, 0x3, RZ ;  /* 0x0000000348487819 */ /* 0x000fe400000012ff */
[----:B------:R-:W-:Y:S01]  /*cac0*/  SHF.R.U64 R64, R64, 0x3, RZ ;  /* 0x0000000340407819 */ /* 0x000fe200000012ff */
[----:B------:R-:W-:Y:S01]  /*cad0*/  UIADD3 UR9, UR9, UR7, URZ ;  /* 0x0000000709097290 */ /* 0x000fe2000fffe03f */
[----:B------:R-:W-:Y:S01]  /*cae0*/  LOP3.LUT R4, R9, R4, RZ, 0x3c, !PT ;  /* 0x0000000409047212 */ /* 0x000fe200078e3cff */
[----:B------:R-:W-:Y:S01]  /*caf0*/  UIMAD UR4, UR14, UR10, URZ ;  /* 0x0000000a0e0472a4 */ /* 0x000fe2000f8e023f */
[----:B------:R-:W-:Y:S01]  /*cb00*/  LOP3.LUT R76, R76, R77, RZ, 0x3c, !PT ;  /* 0x0000004d4c4c7212 */ /* 0x000fe200078e3cff */
[--C-:B------:R-:W-:Y:S01]  /*cb10*/  IMAD.X R77, RZ, RZ, R5.reuse, P6 ;  /* 0x000000ffff4d7224 */ /* 0x100fe200030e0605 */
[----:B------:R-:W-:Y:S01]  /*cb20*/  LOP3.LUT R72, R72, R73, RZ, 0x3c, !PT ;  /* 0x0000004948487212 */ /* 0x000fe200078e3cff */
[--C-:B------:R-:W-:Y:S01]  /*cb30*/  IMAD.X R73, RZ, RZ, R5.reuse, P5 ;  /* 0x000000ffff497224 */ /* 0x100fe200028e0605 */
[----:B------:R-:W-:Y:S01]  /*cb40*/  LOP3.LUT R64, R64, R65, RZ, 0x3c, !PT ;  /* 0x0000004140407212 */ /* 0x000fe200078e3cff */
[----:B------:R-:W-:Y:S01]  /*cb50*/  IMAD.X R65, RZ, RZ, R5, P4 ;  /* 0x000000ffff417224 */ /* 0x000fe200020e0605 */
[----:B------:R2:W5:Y:S01]  /*cb60*/  LD.E.128 R8, desc[UR20][R4.64] ;  /* 0x0000001404087980 */ /* 0x000562000c101d00 */
[----:B-1----:R-:W-:Y:S01]  /*cb70*/  IMAD R0, R213, 0x20, R217 ;  /* 0x00000020d5007824 */ /* 0x002fe200078e02d9 */
[----:B------:R-:W-:-:S02]  /*cb80*/  UIMAD UR4, UR18, UR11, UR4 ;  /* 0x0000000b120472a4 */ /* 0x000fc4000f8e0204 */
[----:B------:R-:W-:Y:S01]  /*cb90*/  UIMAD.WIDE.U32 UR8, UR18, UR10, UR8 ;  /* 0x0000000a120872a5 */ /* 0x000fe2000f8e0008 */
[----:B------:R-:W5:Y:S02]  /*cba0*/  LD.E.128 R12, desc[UR20][R12.64] ;  /* 0x000000140c0c7980 */ /* 0x000f64000c101d00 */
[----:B------:R-:W-:Y:S02]  /*cbb0*/  ULDC.64 UR10, c[0x0][0xaf0] ;  /* 0x0002bc00000a7ab9 */ /* 0x000fe40000000a00 */
[----:B------:R-:W5:Y:S01]  /*cbc0*/  LD.E.128 R24, desc[UR20][R24.64] ;  /* 0x0000001418187980 */ /* 0x000f62000c101d00 */
[----:B--2---:R-:W-:-:S03]  /*cbd0*/  IMAD.U32 R5, RZ, RZ, UR17 ;  /* 0x00000011ff057e24 */ /* 0x004fc6000f8e00ff */
[----:B------:R-:W5:Y:S01]  /*cbe0*/  LD.E.128 R28, desc[UR20][R28.64] ;  /* 0x000000141c1c7980 */ /* 0x000f62000c101d00 */
[----:B------:R-:W-:Y:S01]  /*cbf0*/  IMAD R4, R5, 0x80, R0 ;  /* 0x0000008005047824 */ /* 0x000fe200078e0200 */
[----:B------:R-:W-:Y:S02]  /*cc00*/  UIADD3 UR9, UR9, UR4, URZ ;  /* 0x0000000409097290 */ /* 0x000fe4000fffe03f */
[----:B------:R-:W5:Y:S01]  /*cc10*/  LD.E.128 R32, desc[UR20][R32.64] ;  /* 0x0000001420207980 */ /* 0x000f62000c101d00 */
[----:B---3--:R-:W-:Y:S01]  /*cc20*/  @P1 IMAD.HI.U32 R0, R4, R3, RZ ;  /* 0x0000000304001227 */ /* 0x008fe200078e00ff */
[----:B------:R-:W-:Y:S01]  /*cc30*/  UIMAD UR4, UR16, UR10, URZ ;  /* 0x0000000a100472a4 */ /* 0x000fe2000f8e023f */
[----:B------:R-:W-:Y:S01]  /*cc40*/  MOV R5, R4 ;  /* 0x0000000400057202 */ /* 0x000fe20000000f00 */
[----:B------:R-:W-:Y:S01]  /*cc50*/  UIMAD.WIDE.U32 UR8, UR15, UR10, UR8 ;  /* 0x0000000a0f0872a5 */ /* 0x000fe2000f8e0008 */
[----:B------:R-:W5:Y:S01]  /*cc60*/  LD.E.128 R36, desc[UR20][R36.64] ;  /* 0x0000001424247980 */ /* 0x000f62000c101d00 */
[----:B0-----:R-:W-:Y:S01]  /*cc70*/  @P1 SHF.R.U32.HI R5, RZ, R19, R0 ;  /* 0x00000013ff051219 */ /* 0x001fe20000011600 */
[----:B------:R-:W-:-:S02]  /*cc80*/  UIMAD UR4, UR15, UR11, UR4 ;  /* 0x0000000b0f0472a4 */ /* 0x000fc4000f8e0204 */
[----:B------:R-:W5:Y:S01]  /*cc90*/  LD.E.128 R40, desc[UR20][R40.64] ;  /* 0x0000001428287980 */ /* 0x000f62000c101d00 */
[--C-:B------:R-:W-:Y:S01]  /*cca0*/  SHF.R.S32.HI R0, RZ, 0x1f, R5.reuse ;  /* 0x0000001fff007819 */ /* 0x100fe20000011405 */
[----:B------:R-:W-:Y:S01]  /*ccb0*/  UIADD3 UR4, UR9, UR4, URZ ;  /* 0x0000000409047290 */ /* 0x000fe2000fffe03f */
[----:B------:R-:W-:Y:S01]  /*ccc0*/  IMAD.MOV R19, RZ, RZ, -R5 ;  /* 0x000000ffff137224 */ /* 0x000fe200078e0a05 */
[----:B------:R-:W5:Y:S01]  /*ccd0*/  LD.E.128 R44, desc[UR20][R44.64] ;  /* 0x000000142c2c7980 */ /* 0x000f62000c101d00 */
[----:B------:R-:W-:Y:S02]  /*cce0*/  IMAD.U32 R2, RZ, RZ, UR8 ;  /* 0x00000008ff027e24 */ /* 0x000fe4000f8e00ff */
[----:B------:R-:W-:Y:S01]  /*ccf0*/  IMAD.U32 R3, RZ, RZ, UR9 ;  /* 0x00000009ff037e24 */ /* 0x000fe2000f8e00ff */
[----:B------:R-:W-:Y:S01]  /*cd00*/  ULDC.64 UR8, c[0x0][0xae0] ;  /* 0x0002b80000087ab9 */ /* 0x000fe20000000a00 */
[----:B------:R-:W-:Y:S01]  /*cd10*/  IMAD R19, R80, R19, R4 ;  /* 0x0000001350137224 */ /* 0x000fe200078e0204 */
[----:B------:R-:W5:Y:S01]  /*cd20*/  LD.E.128 R68, desc[UR20][R68.64] ;  /* 0x0000001444447980 */ /* 0x000f62000c101d00 */
[----:B------:R-:W-:-:S02]  /*cd30*/  IMAD R0, R0, UR8, RZ ;  /* 0x0000000800007c24 */ /* 0x000fc4000f8e02ff */
[----:B------:R-:W-:Y:S01]  /*cd40*/  IMAD.U32 R3, RZ, RZ, UR4 ;  /* 0x00000004ff037e24 */ /* 0x000fe2000f8e00ff */
[----:B------:R-:W5:Y:S01]  /*cd50*/  LD.E.128 R48, desc[UR20][R48.64] ;  /* 0x0000001430307980 */ /* 0x000f62000c101d00 */
[C---:B------:R-:W-:Y:S01]  /*cd60*/  IMAD R21, R5.reuse, UR9, R0 ;  /* 0x0000000905157c24 */ /* 0x040fe2000f8e0200 */
[----:B------:R-:W-:Y:S02]  /*cd70*/  SHF.R.S32.HI R0, RZ, 0x1f, R19 ;  /* 0x0000001fff007819 */ /* 0x000fe40000011413 */
[----:B------:R-:W5:Y:S01]  /*cd80*/  LD.E.128 R52, desc[UR20][R52.64] ;  /* 0x0000001434347980 */ /* 0x000f62000c101d00 */
[----:B------:R-:W-:Y:S01]  /*cd90*/  IMAD.WIDE.U32 R2, R5, UR8, R2 ;  /* 0x0000000805027c25 */ /* 0x000fe2000f8e0002 */
[----:B------:R-:W-:Y:S02]  /*cda0*/  ULDC.64 UR8, c[0x0][0xad8] ;  /* 0x0002b60000087ab9 */ /* 0x000fe40000000a00 */
[----:B------:R-:W5:Y:S04]  /*cdb0*/  LD.E.128 R56, desc[UR20][R56.64] ;  /* 0x0000001438387980 */ /* 0x000f68000c101d00 */
[----:B------:R-:W5:Y:S04]  /*cdc0*/  LD.E.128 R76, desc[UR20][R76.64] ;  /* 0x000000144c4c7980 */ /* 0x000f68000c101d00 */
[----:B------:R-:W5:Y:S04]  /*cdd0*/  LD.E.128 R72, desc[UR20][R72.64] ;  /* 0x0000001448487980 */ /* 0x000f68000c101d00 */
[----:B------:R-:W5:Y:S04]  /*cde0*/  LD.E.128 R64, desc[UR20][R64.64] ;  /* 0x0000001440407980 */ /* 0x000f68000c101d00 */
[----:B------:R-:W5:Y:S01]  /*cdf0*/  LD.E.128 R60, desc[UR20][R60.64] ;  /* 0x000000143c3c7980 */ /* 0x000f62000c101d00 */
[----:B------:R-:W-:Y:S01]  /*ce00*/  IMAD.U32 R82, RZ, RZ, UR17 ;  /* 0x00000011ff527e24 */ /* 0x000fe2000f8e00ff */
[----:B------:R-:W-:Y:S01]  /*ce10*/  BSSY B1, `(.L_x_415) ;  /* 0x000002d000017945 */ /* 0x000fe20003800000 */
[----:B------:R-:W-:Y:S01]  /*ce20*/  IMAD.IADD R3, R3, 0x1, R21 ;  /* 0x0000000103037824 */ /* 0x000fe200078e0215 */
[----:B------:R-:W-:Y:S01]  /*ce30*/  @!PT LDS RZ, [RZ] ;  /* 0x00000000fffff984 */ /* 0x000fe20000000800 */
[----:B------:R-:W-:Y:S01]  /*ce40*/  @!PT LDS RZ, [RZ] ;  /* 0x00000000fffff984 */ /* 0x000fe20000000800 */
[----:B------:R-:W-:Y:S01]  /*ce50*/  @!PT LDS RZ, [RZ] ;  /* 0x00000000fffff984 */ /* 0x000fe20000000800 */
[----:B------:R-:W-:Y:S01]  /*ce60*/  @!PT LDS RZ, [RZ] ;  /* 0x00000000fffff984 */ /* 0x000fe20000000800 */
[----:B------:R0:W-:Y:S06]  /*ce70*/  MEMBAR.ALL.CTA ;  /* 0x0000000000007992 */ /* 0x0001ec0000008000 */
[----:B0-----:R-:W0:Y:S01]  /*ce80*/  FENCE.VIEW.ASYNC.S ;  /* 0x00000000000073c6 */ /* 0x001e220000000000 */
[----:B------:R-:W-:-:S02]  /*ce90*/  IMAD R4, R0, UR8, RZ ;  /* 0x0000000800047c24 */ /* 0x000fc4000f8e02ff */
[----:B------:R-:W-:Y:S02]  /*cea0*/  IMAD R82, R82, 0x80, R217 ;  /* 0x0000008052527824 */ /* 0x000fe400078e02d9 */
[C---:B------:R-:W-:Y:S02]  /*ceb0*/  IMAD R5, R19.reuse, UR9, R4 ;  /* 0x0000000913057c24 */ /* 0x040fe4000f8e0204 */
[----:B------:R-:W-:Y:S01]  /*cec0*/  IMAD.WIDE.U32 R2, R19, UR8, R2 ;  /* 0x0000000813027c25 */ /* 0x000fe2000f8e0002 */
[----:B------:R-:W-:Y:S01]  /*ced0*/  ISETP.GE.AND P2, PT, R82, R83, PT ;  /* 0x000000535200720c */ /* 0x000fe20003f46270 */
[----:B------:R-:W-:Y:S02]  /*cee0*/  ULDC.64 UR8, c[0x0][0xa80] ;  /* 0x0002a00000087ab9 */ /* 0x000fe40000000a00 */
[----:B------:R-:W-:Y:S01]  /*cef0*/  IMAD.IADD R3, R3, 0x1, R5 ;  /* 0x0000000103037824 */ /* 0x000fe200078e0205 */
[----:B------:R-:W-:Y:S01]  /*cf00*/  LEA R6, P3, R2, UR8, 0x1 ;  /* 0x0000000802067c11 */ /* 0x000fe2000f8608ff */
[----:B------:R-:W-:-:S02]  /*cf10*/  VIADD R152, R152, 0x38820 ;  /* 0x0003882098987836 */ /* 0x000fc40000000000 */
[----:B------:R-:W-:Y:S01]  /*cf20*/  VIADD R0, R82, 0x20 ;  /* 0x0000002052007836 */ /* 0x000fe20000000000 */
[----:B------:R-:W-:Y:S01]  /*cf30*/  LEA.HI.X R19, R2, UR9, R3, 0x1, P3 ;  /* 0x0000000902137c11 */ /* 0x000fe200098f0c03 */
[----:B0-----:R0:W1:Y:S01]  /*cf40*/  SHFL.IDX PT, R85, R6, RZ, 0x181f ;  /* 0x00181fff06557589 */ /* 0x00106200000e0000 */
[----:B------:R-:W-:Y:S02]  /*cf50*/  PRMT R152, RZ, 0x654, R152 ;  /* 0x00000654ff987816 */ /* 0x000fe40000000098 */
[-C--:B------:R-:W-:Y:S01]  /*cf60*/  ISETP.GE.AND P1, PT, R0, R83.reuse, PT ;  /* 0x000000530000720c */ /* 0x080fe20003f26270 */
[----:B------:R-:W-:Y:S01]  /*cf70*/  VIADD R0, R82, 0x40 ;  /* 0x0000004052007836 */ /* 0x000fe20000000000 */
[----:B------:R0:W2:Y:S01]  /*cf80*/  SHFL.IDX PT, R81, R19, RZ, 0x181f ;  /* 0x00181fff13517589 */ /* 0x0000a200000e0000 */
[----:B------:R0:W-:Y:S03]  /*cf90*/  SYNCS.ARRIVE.TRANS64.RED.A1T0 RZ, [R152+URZ], RZ ;  /* 0x000000ff98ff79a7 */ /* 0x0001e6000810043f */
        /* <DEDUP_REMOVED lines=10> */
[----:B------:R-:W-:-:S03]  /*d040*/  @!P4 LEA R4, P6, R23, R85, 0x1 ;  /* 0x000000551704c211 */ /* 0x000fc600078c08ff */
[----:B-----5:R3:W-:Y:S01]  /*d050*/  @!P5 ST.E.128 desc[UR8][R2.64], R8 ;  /* 0x000000080200d985 */ /* 0x0207e2000c101d08 */
[----:B------:R-:W-:Y:S02]  /*d060*/  @!P4 LEA.HI.X R5, R23, R81, R229, 0x1, P6 ;  /* 0x000000511705c211 */ /* 0x000fe400030f0ce5 */
[----:B------:R-:W-:-:S03]  /*d070*/  @!P3 LEA R20, P6, R22, R85, 0x1 ;  /* 0x000000551614b211 */ /* 0x000fc600078c08ff */
[----:B------:R3:W-:Y:S01]  /*d080*/  @!P4 ST.E.128 desc[UR8][R4.64], R32 ;  /* 0x000000200400c985 */ /* 0x0007e2000c101d08 */
[----:B------:R-:W-:Y:S02]  /*d090*/  @!P3 LEA.HI.X R21, R22, R81, R228, 0x1, P6 ;  /* 0x000000511615b211 */ /* 0x000fe400030f0ce4 */
[----:B------:R-:W-:-:S03]  /*d0a0*/  @!P2 LEA R80, P6, R212, R85, 0x1 ;  /* 0x00000055d450a211 */ /* 0x000fc600078c08ff */
[----:B------:R3:W-:Y:S01]  /*d0b0*/  @!P3 ST.E.128 desc[UR8][R20.64], R68 ;  /* 0x000000441400b985 */ /* 0x0007e2000c101d08 */
[----:B------:R-:W-:-:S05]  /*d0c0*/  @!P2 LEA.HI.X R81, R212, R81, R227, 0x1, P6 ;  /* 0x00000051d451a211 */ /* 0x000fca00030f0ce3 */
[----:B------:R3:W-:Y:S04]  /*d0d0*/  @!P2 ST.E.128 desc[UR8][R80.64], R76 ;  /* 0x0000004c5000a985 */ /* 0x0007e8000c101d08 */
.L_x_416:
[----:B------:R-:W-:Y:S05]  /*d0e0*/  BSYNC B1 ;  /* 0x0000000000017941 */ /* 0x000fea0003800000 */
.L_x_415:
        /* <DEDUP_REMOVED lines=11> */
[C---:B------:R-:W-:Y:S02]  /*d1a0*/  @!P3 LEA R4, P5, R23.reuse, R9, 0x1 ;  /* 0x000000091704b211 */ /* 0x040fe400078a08ff */
[----:B----4-:R-:W-:Y:S02]  /*d1b0*/  @!P4 LEA.HI.X R3, R18, R11, R230, 0x1, P6 ;  /* 0x0000000b1203c211 */ /* 0x010fe400030f0ce6 */
[----:B------:R-:W-:Y:S02]  /*d1c0*/  @!P2 LEA R8, P6, R22, R9, 0x1 ;  /* 0x000000091608a211 */ /* 0x000fe400078c08ff */
[----:B------:R-:W-:Y:S01]  /*d1d0*/  @!P3 LEA.HI.X R5, R23, R11, R229, 0x1, P5 ;  /* 0x0000000b1705b211 */ /* 0x000fe200028f0ce5 */
[----:B------:R0:W-:Y:S01]  /*d1e0*/  @!P4 ST.E.128 desc[UR8][R2.64], R12 ;  /* 0x0000000c0200c985 */ /* 0x0001e2000c101d08 */
[----:B------:R-:W-:-:S02]  /*d1f0*/  @!P1 LEA R10, P5, R212, R9, 0x1 ;  /* 0x00000009d40a9211 */ /* 0x000fc400078a08ff */
[-C--:B------:R-:W-:Y:S01]  /*d200*/  @!P2 LEA.HI.X R9, R22, R11.reuse, R228, 0x1, P6 ;  /* 0x0000000b1609a211 */ /* 0x080fe200030f0ce4 */
[----:B------:R0:W-:Y:S01]  /*d210*/  @!P3 ST.E.128 desc[UR8][R4.64], R36 ;  /* 0x000000240400b985 */ /* 0x0001e2000c101d08 */
[----:B------:R-:W-:-:S03]  /*d220*/  @!P1 LEA.HI.X R11, R212, R11, R227, 0x1, P5 ;  /* 0x0000000bd40b9211 */ /* 0x000fc600028f0ce3 */
[----:B------:R0:W-:Y:S04]  /*d230*/  @!P2 ST.E.128 desc[UR8][R8.64], R48 ;  /* 0x000000300800a985 */ /* 0x0001e8000c101d08 */
[----:B------:R0:W-:Y:S02]  /*d240*/  @!P1 ST.E.128 desc[UR8][R10.64], R72 ;  /* 0x000000480a009985 */ /* 0x0001e4000c101d08 */
.L_x_418:
[----:B------:R-:W-:Y:S05]  /*d250*/  BSYNC B1 ;  /* 0x0000000000017941 */ /* 0x000fea0003800000 */
.L_x_417:
[----:B0---4-:R0:W4:Y:S01]  /*d260*/  SHFL.IDX PT, R11, R19, 0x2, 0x181f ;  /* 0x00581f00130b7f89 */ /* 0x01112200000e0000 */
        /* <DEDUP_REMOVED lines=10> */
[CC--:B------:R-:W-:Y:S02]  /*d310*/  @!P2 LEA R4, P5, R23.reuse, R5.reuse, 0x1 ;  /* 0x000000051704a211 */ /* 0x0c0fe400078a08ff */
[----:B------:R-:W-:Y:S02]  /*d320*/  @!P1 LEA R8, P4, R22, R5, 0x1 ;  /* 0x0000000516089211 */ /* 0x000fe400078808ff */
[----:B----4-:R-:W-:Y:S02]  /*d330*/  @!P3 LEA.HI.X R3, R18, R11, R230, 0x1, P6 ;  /* 0x0000000b1203b211 */ /* 0x010fe400030f0ce6 */
[----:B------:R-:W-:Y:S02]  /*d340*/  @!P0 LEA R10, P6, R212, R5, 0x1 ;  /* 0x00000005d40a8211 */ /* 0x000fe400078c08ff */
[-C--:B------:R-:W-:Y:S01]  /*d350*/  @!P2 LEA.HI.X R5, R23, R11.reuse, R229, 0x1, P5 ;  /* 0x0000000b1705a211 */ /* 0x080fe200028f0ce5 */
[----:B------:R0:W-:Y:S01]  /*d360*/  @!P3 ST.E.128 desc[UR8][R2.64], R24 ;  /* 0x000000180200b985 */ /* 0x0001e2000c101d08 */
[----:B------:R-:W-:-:S02]  /*d370*/  @!P1 LEA.HI.X R9, R22, R11, R228, 0x1, P4 ;  /* 0x0000000b16099211 */ /* 0x000fc400020f0ce4 */
[----:B------:R-:W-:Y:S01]  /*d380*/  @!P0 LEA.HI.X R11, R212, R11, R227, 0x1, P6 ;  /* 0x0000000bd40b8211 */ /* 0x000fe200030f0ce3 */
[----:B------:R0:W-:Y:S04]  /*d390*/  @!P2 ST.E.128 desc[UR8][R4.64], R40 ;  /* 0x000000280400a985 */ /* 0x0001e8000c101d08 */
[----:B------:R0:W-:Y:S04]  /*d3a0*/  @!P1 ST.E.128 desc[UR8][R8.64], R52 ;  /* 0x0000003408009985 */ /* 0x0001e8000c101d08 */
[----:B------:R0:W-:Y:S02]  /*d3b0*/  @!P0 ST.E.128 desc[UR8][R10.64], R64 ;  /* 0x000000400a008985 */ /* 0x0001e4000c101d08 */
.L_x_420:
[----:B------:R-:W-:Y:S05]  /*d3c0*/  BSYNC B1 ;  /* 0x0000000000017941 */ /* 0x000fea0003800000 */
.L_x_419:
[----:B------:R-:W-:Y:S01]  /*d3d0*/  VIADD R0, R82, 0x60 ;  /* 0x0000006052007836 */ /* 0x000fe20000000000 */
[----:B0--3--:R-:W0:Y:S04]  /*d3e0*/  SHFL.IDX PT, R19, R19, 0x3, 0x181f ;  /* 0x00781f0013137f89 */ /* 0x009e2800000e0000 */
[----:B------:R-:W-:Y:S01]  /*d3f0*/  ISETP.GE.AND P0, PT, R0, R83, PT ;  /* 0x000000530000720c */ /* 0x000fe20003f06270 */
[----:B----4-:R3:W4:-:S12]  /*d400*/  SHFL.IDX PT, R11, R6, 0x3, 0x181f ;  /* 0x00781f00060b7f89 */ /* 0x01071800000e0000 */
[----:B---3--:R-:W-:Y:S05]  /*d410*/  @P0 BRA `(.L_x_421) ;  /* 0x0000000c00f80947 */ /* 0x008fea0003800000 */
[----:B------:R-:W-:Y:S01]  /*d420*/  ULDC UR4, c[0x0][0xac8] ;  /* 0x0002b20000047ab9 */ /* 0x000fe20000000800 */
[----:B------:R-:W-:Y:S01]  /*d430*/  ULDC.64 UR8, c[0x0][0x208] ;  /* 0x0000820000087ab9 */ /* 0x000fe20000000a00 */
[----:B------:R-:W-:Y:S02]  /*d440*/  ISETP.GE.AND P3, PT, R18, UR4, PT ;  /* 0x0000000412007c0c */ /* 0x000fe4000bf66270 */
[----:B------:R-:W-:Y:S02]  /*d450*/  ISETP.GE.AND P4, PT, R23, UR4, PT ;  /* 0x0000000417007c0c */ /* 0x000fe4000bf86270 */
[----:B------:R-:W-:-:S09]  /*d460*/  ISETP.GE.AND P5, PT, R22, UR4, PT ;  /* 0x0000000416007c0c */ /* 0x000fd2000bfa6270 */
[CC--:B----4-:R-:W-:Y:S02]  /*d470*/  @!P3 LEA R2, P0, R18.reuse, R11.reuse, 0x1 ;  /* 0x0000000b1202b211 */ /* 0x0d0fe400078008ff */
[C---:B------:R-:W-:Y:S02]  /*d480*/  @!P4 LEA R4, P1, R23.reuse, R11, 0x1 ;  /* 0x0000000b1704c211 */ /* 0x040fe400078208ff */
[----:B0-----:R-:W-:Y:S02]  /*d490*/  @!P3 LEA.HI.X R3, R18, R19, R230, 0x1, P0 ;  /* 0x000000131203b211 */ /* 0x001fe400000f0ce6 */
[----:B------:R-:W-:Y:S02]  /*d4a0*/  ISETP.GE.AND P0, PT, R212, UR4, PT ;  /* 0x00000004d4007c0c */ /* 0x000fe4000bf06270 */
[----:B------:R-:W-:Y:S01]  /*d4b0*/  @!P5 LEA R8, P2, R22, R11, 0x1 ;  /* 0x0000000b1608d211 */ /* 0x000fe200078408ff */
[----:B------:R3:W-:Y:S01]  /*d4c0*/  @!P3 ST.E.128 desc[UR8][R2.64], R28 ;  /* 0x0000001c0200b985 */ /* 0x0007e2000c101d08 */
[----:B------:R-:W-:-:S02]  /*d4d0*/  @!P4 LEA.HI.X R5, R23, R19, R229, 0x1, P1 ;  /* 0x000000131705c211 */ /* 0x000fc400008f0ce5 */
[----:B------:R-:W-:-:S03]  /*d4e0*/  @!P5 LEA.HI.X R9, R22, R19, R228, 0x1, P2 ;  /* 0x000000131609d211 */ /* 0x000fc600010f0ce4 */
[----:B------:R3:W-:Y:S04]  /*d4f0*/  @!P4 ST.E.128 desc[UR8][R4.64], R44 ;  /* 0x0000002c0400c985 */ /* 0x0007e8000c101d08 */
[----:B------:R3:W-:Y:S01]  /*d500*/  @!P5 ST.E.128 desc[UR8][R8.64], R56 ;  /* 0x000000380800d985 */ /* 0x0007e2000c101d08 */
[----:B------:R-:W-:Y:S05]  /*d510*/  @P0 BRA `(.L_x_421) ;  /* 0x0000000c00b80947 */ /* 0x000fea0003800000 */
[----:B---3--:R-:W-:Y:S01]  /*d520*/  LEA R2, P0, R212, R11, 0x1 ;  /* 0x0000000bd4027211 */ /* 0x008fe200078008ff */
[----:B------:R-:W-:-:S03]  /*d530*/  ULDC.64 UR8, c[0x0][0x208] ;  /* 0x0000820000087ab9 */ /* 0x000fc60000000a00 */
[----:B------:R-:W-:-:S05]  /*d540*/  LEA.HI.X R3, R212, R19, R227, 0x1, P0 ;  /* 0x00000013d4037211 */ /* 0x000fca00000f0ce3 */
[----:B------:R0:W-:Y:S01]  /*d550*/  ST.E.128 desc[UR8][R2.64], R60 ;  /* 0x0000003c02007985 */ /* 0x0001e2000c101d08 */
[----:B------:R-:W-:Y:S05]  /*d560*/  BRA `(.L_x_421) ;  /* 0x0000000c00a47947 */ /* 0x000fea0003800000 */
.L_x_413:
[----:B------:R-:W-:Y:S01]  /*d570*/  ULDC.64 UR8, c[0x0][0xc00] ;  /* 0x0003000000087ab9 */ /* 0x000fe20000000a00 */
[----:B------:R-:W-:Y:S01]  /*d580*/  R2UR UR4, R216 ;  /* 0x00000000d80472ca */ /* 0x000fe200000e0000 */
[----:B------:R-:W-:Y:S01]  /*d590*/  UISETP.NE.U32.AND UP0, UPT, UR8, URZ, UPT ;  /* 0x0000003f0800728c */ /* 0x000fe2000bf05070 */
[----:B------:R-:W0:Y:S01]  /*d5a0*/  LDC R13, c[0x0][0xbe8] ;  /* 0x0002fa00ff0d7b82 */ /* 0x000e220000000800 */
[----:B------:R-:W-:Y:S01]  /*d5b0*/  ULDC.64 UR10, c[0x0][0x208] ;  /* 0x00008200000a7ab9 */ /* 0x000fe20000000a00 */
[----:B------:R-:W-:Y:S01]  /*d5c0*/  R2UR UR7, R215 ;  /* 0x00000000d70772ca */ /* 0x000fe200000e0000 */
[----:B------:R-:W-:-:S03]  /*d5d0*/  UISETP.NE.AND.EX UP0, UPT, UR9, URZ, UPT, UP0 ;  /* 0x0000003f0900728c */ /* 0x000fc6000bf05300 */
[----:B------:R-:W-:-:S03]  /*d5e0*/  ULDC.64 UR8, c[0x0][0xc00] ;  /* 0x0003000000087ab9 */ /* 0x000fc60000000a00 */
[----:B------:R-:W-:Y:S02]  /*d5f0*/  PLOP3.LUT P2, PT, PT, PT, UP0, 0x80, 0x0 ;  /* 0x000000000000781c */ /* 0x000fe40003f4f008 */
[----:B------:R-:W-:-:S06]  /*d600*/  UIMAD.WIDE UR8, UR4, 0x4, UR8 ;  /* 0x00000004040878a5 */ /* 0x000fcc000f8e0208 */
[----:B------:R-:W-:Y:S02]  /*d610*/  IMAD.U32 R2, RZ, RZ, UR8 ;  /* 0x00000008ff027e24 */ /* 0x000fe4000f8e00ff */
[----:B------:R-:W-:Y:S01]  /*d620*/  IMAD.U32 R3, RZ, RZ, UR9 ;  /* 0x00000009ff037e24 */ /* 0x000fe2000f8e00ff */
[----:B------:R-:W-:-:S04]  /*d630*/  ULDC.64 UR8, c[0x0][0xc08] ;  /* 0x0003020000087ab9 */ /* 0x000fc80000000a00 */
[----:B------:R-:W2:Y:S01]  /*d640*/  @P2 LDG.E R6, desc[UR10][R2.64] ;  /* 0x0000000a02062981 */ /* 0x000ea2000c1e1900 */
[----:B------:R-:W-:Y:S01]  /*d650*/  UISETP.NE.U32.AND UP1, UPT, UR8, URZ, UPT ;  /* 0x0000003f0800728c */ /* 0x000fe2000bf25070 */
[----:B0-----:R-:W-:-:S03]  /*d660*/  ISETP.NE.AND P0, PT, R13, 0x1, PT ;  /* 0x000000010d00780c */ /* 0x001fc60003f05270 */
[----:B------:R-:W-:-:S06]  /*d670*/  UISETP.NE.AND.EX UP1, UPT, UR9, URZ, UPT, UP1 ;  /* 0x0000003f0900728c */ /* 0x000fcc000bf25310 */
[----:B------:R-:W-:-:S04]  /*d680*/  PLOP3.LUT P3, PT, PT, PT, UP1, 0x80, 0x0 ;  /* 0x000000000000781c */ /* 0x000fc80003f6f018 */
[----:B------:R-:W0:Y:S01]  /*d690*/  @P0 LDC R11, c[0x0][0xbec] ;  /* 0x0002fb00ff0b0b82 */ /* 0x000e220000000800 */
[----:B------:R-:W-:Y:S02]  /*d6a0*/  @UP1 ULDC.64 UR8, c[0x0][0xc08] ;  /* 0x0003020000081ab9 */ /* 0x000fe40000000a00 */
[----:B------:R-:W-:-:S03]  /*d6b0*/  @UP1 UIMAD.WIDE UR8, UR4, 0x4, UR8 ;  /* 0x00000004040818a5 */ /* 0x000fc6000f8e0208 */
[----:B------:R-:W-:Y:S02]  /*d6c0*/  ULDC UR4, c[0x0][0xa88] ;  /* 0x0002a20000047ab9 */ /* 0x000fe40000000800 */
[----:B------:R-:W-:Y:S01]  /*d6d0*/  IMAD.U32 R0, RZ, RZ, UR4 ;  /* 0x00000004ff007e24 */ /* 0x000fe2000f8e00ff */
[----:B------:R-:W-:Y:S01]  /*d6e0*/  UMOV UR4, URZ ;  /* 0x0000003f00047c82 */ /* 0x000fe20008000000 */
[----:B------:R-:W-:Y:S02]  /*d6f0*/  IMAD.U32 R4, RZ, RZ, UR8 ;  /* 0x00000008ff047e24 */ /* 0x000fe4000f8e00ff */
[----:B------:R-:W-:Y:S01]  /*d700*/  IMAD.U32 R5, RZ, RZ, UR9 ;  /* 0x00000009ff057e24 */ /* 0x000fe2000f8e00ff */
[----:B------:R-:W-:-:S04]  /*d710*/  ISETP.GE.AND P1, PT, R231, 0x80, PT ;  /* 0x00000080e700780c */ /* 0x000fc80003f26270 */
[----:B------:R1:W5:Y:S01]  /*d720*/  @P3 LDG.E R0, desc[UR10][R4.64] ;  /* 0x0000000a04003981 */ /* 0x000362000c1e1900 */
[----:B------:R-:W-:Y:S01]  /*d730*/  USHF.R.S32.HI UR11, URZ, 0x1f, UR7 ;  /* 0x0000001f3f0b7899 */ /* 0x000fe20008011407 */
[----:B--2---:R-:W-:-:S13]  /*d740*/  @P2 R2UR UR4, R6 ;  /* 0x00000000060422ca */ /* 0x004fda00000e0000 */
[----:B------:R-:W-:Y:S01]  /*d750*/  USHF.R.S32.HI UR10, URZ, 0x1f, UR4 ;  /* 0x0000001f3f0a7899 */ /* 0x000fe20008011404 */
[----:B01----:R-:W-:Y:S11]  /*d760*/  @P3 BRA `(.L_x_422) ;  /* 0x0000000000143947 */ /* 0x003ff60003800000 */
[----:B------:R-:W-:Y:S05]  /*d770*/  @!P2 BRA `(.L_x_422) ;  /* 0x000000000010a947 */ /* 0x000fea0003800000 */
[----:B------:R-:W-:Y:S02]  /*d780*/  ULDC.64 UR8, c[0x0][0x208] ;  /* 0x0000820000087ab9 */ /* 0x000fe40000000a00 */
[----:B------:R-:W2:Y:S04]  /*d790*/  LDG.E R5, desc[UR8][R2.64] ;  /* 0x0000000802057981 */ /* 0x000ea8000c1e1900 */
[----:B-----5:R-:W2:Y:S02]  /*d7a0*/  LDG.E R0, desc[UR8][R2.64+0x4] ;  /* 0x0000040802007981 */ /* 0x020ea4000c1e1900 */
[----:B--2---:R-:W-:-:S07]  /*d7b0*/  IMAD.IADD R0, R0, 0x1, -R5 ;  /* 0x0000000100007824 */ /* 0x004fce00078e0a05 */
.L_x_422:
[----:B------:R-:W-:Y:S01]  /*d7c0*/  R2UR UR8, R216 ;  /* 0x00000000d80872ca */ /* 0x000fe200000e0000 */
[----:B------:R-:W-:Y:S01]  /*d7d0*/  BSSY B1, `(.L_x_423) ;  /* 0x0000032000017945 */ /* 0x000fe20003800000 */
[----:B------:R-:W-:-:S11]  /*d7e0*/  R2UR UR7, R219 ;  /* 0x00000000db0772ca */ /* 0x000fd600000e0000 */
[----:B------:R-:W-:Y:S02]  /*d7f0*/  USEL UR12, UR8, URZ, !UP0 ;  /* 0x0000003f080c7287 */ /* 0x000fe4000c000000 */
[----:B------:R-:W-:Y:S01]  /*d800*/  USEL UR13, UR7, URZ, !UP0 ;  /* 0x0000003f070d7287 */ /* 0x000fe2000c000000 */
[----:B------:R-:W-:Y:S11]  /*d810*/  @P1 BRA `(.L_x_424) ;  /* 0x0000000000b41947 */ /* 0x000ff60003800000 */
[----:B------:R-:W0:Y:S01]  /*d820*/  S2R R3, SR_TID.X ;  /* 0x0000000000037919 */ /* 0x000e220000002100 */
[----:B------:R-:W1:Y:S01]  /*d830*/  LDC R9, c[0x0][0xbe8] ;  /* 0x0002fa00ff097b82 */ /* 0x000e620000000800 */
[----:B------:R-:W-:-:S13]  /*d840*/  R2UR UR7, R214 ;  /* 0x00000000d60772ca */ /* 0x000fda00000e0000 */
[----:B------:R-:W-:-:S04]  /*d850*/  IMAD.U32 R2, RZ, RZ, UR7 ;  /* 0x00000007ff027e24 */ /* 0x000fc8000f8e00ff */
[----:B0-----:R-:W-:Y:S02]  /*d860*/  IMAD R2, R2, 0x80, R3 ;  /* 0x0000008002027824 */ /* 0x001fe400078e0203 */
[----:B-1---5:R-:W-:Y:S02]  /*d870*/  IMAD R3, R0, R9, RZ ;  /* 0x0000000900037224 */ /* 0x022fe400078e02ff */
[----:B------:R-:W-:-:S05]  /*d880*/  VIADD R4, R2, 0xffffff80 ;  /* 0xffffff8002047836 */ /* 0x000fca0000000000 */
[----:B------:R-:W-:-:S13]  /*d890*/  ISETP.GE.AND P1, PT, R4, R3, PT ;  /* 0x000000030400720c */ /* 0x000fda0003f26270 */
[----:B------:R-:W-:Y:S05]  /*d8a0*/  @P1 BRA `(.L_x_424) ;  /* 0x0000000000901947 */ /* 0x000fea0003800000 */
[----:B------:R-:W-:Y:S01]  /*d8b0*/  ISETP.NE.AND P1, PT, R9, 0x1, PT ;  /* 0x000000010900780c */ /* 0x000fe20003f25270 */
[----:B------:R-:W-:Y:S01]  /*d8c0*/  ULDC.64 UR14, c[0x0][0xb90] ;  /* 0x0002e400000e7ab9 */ /* 0x000fe20000000a00 */
[----:B------:R-:W-:Y:S01]  /*d8d0*/  R2UR UR16, R215 ;  /* 0x00000000d71072ca */ /* 0x000fe200000e0000 */
[----:B------:R-:W-:Y:S01]  /*d8e0*/  UIMAD UR7, UR11, UR14, URZ ;  /* 0x0000000e0b0772a4 */ /* 0x000fe2000f8e023f */
[----:B------:R-:W-:Y:S01]  /*d8f0*/  IMAD.MOV.U32 R2, RZ, RZ, R4 ;  /* 0x000000ffff027224 */ /* 0x000fe200078e0004 */
[----:B------:R-:W-:Y:S01]  /*d900*/  UMOV UR8, UR4 ;  /* 0x0000000400087c82 */ /* 0x000fe20008000000 */
[----:B------:R-:W-:-:S07]  /*d910*/  UMOV UR9, UR10 ;  /* 0x0000000a00097c82 */ /* 0x000fce0008000000 */
[----:B------:R-:W0:Y:S02]  /*d920*/  @P1 LDC R3, c[0x0][0xbec] ;  /* 0x0002fb00ff031b82 */ /* 0x000e240000000800 */
[----:B------:R-:W-:Y:S02]  /*d930*/  UIMAD.WIDE.U32 UR8, UR16, UR14, UR8 ;  /* 0x0000000e100872a5 */ /* 0x000fe4000f8e0008 */
[----:B------:R-:W-:-:S03]  /*d940*/  UIMAD UR7, UR16, UR15, UR7 ;  /* 0x0000000f100772a4 */ /* 0x000fc6000f8e0207 */
[----:B------:R-:W-:Y:S01]  /*d950*/  ULDC.64 UR14, c[0x0][0xb98] ;  /* 0x0002e600000e7ab9 */ /* 0x000fe20000000a00 */
[----:B------:R-:W1:Y:S01]  /*d960*/  @P1 LDC R6, c[0x0][0xbf0] ;  /* 0x0002fc00ff061b82 */ /* 0x000e620000000800 */
[----:B------:R-:W-:Y:S02]  /*d970*/  UIADD3 UR9, UR9, UR7, URZ ;  /* 0x0000000709097290 */ /* 0x000fe4000fffe03f */
[----:B------:R-:W-:Y:S02]  /*d980*/  UIMAD UR7, UR13, UR14, URZ ;  /* 0x0000000e0d0772a4 */ /* 0x000fe4000f8e023f */
[----:B------:R-:W-:Y:S02]  /*d990*/  UIMAD.WIDE.U32 UR8, UR12, UR14, UR8 ;  /* 0x0000000e0c0872a5 */ /* 0x000fe4000f8e0008 */
[----:B------:R-:W-:Y:S01]  /*d9a0*/  UIMAD UR7, UR12, UR15, UR7 ;  /* 0x0000000f0c0772a4 */ /* 0x000fe2000f8e0207 */
[----:B------:R-:W-:Y:S02]  /*d9b0*/  ULDC.64 UR16, c[0x0][0x208] ;  /* 0x0000820000107ab9 */ /* 0x000fe40000000a00 */
[----:B------:R-:W-:Y:S01]  /*d9c0*/  ULDC.64 UR14, c[0x0][0xb88] ;  /* 0x0002e200000e7ab9 */ /* 0x000fe20000000a00 */
[----:B0-----:R-:W-:-:S05]  /*d9d0*/  @P1 IMAD.HI.U32 R3, R4, R3, RZ ;  /* 0x0000000304031227 */ /* 0x001fca00078e00ff */
[----:B-1----:R-:W-:Y:S01]  /*d9e0*/  @P1 SHF.R.U32.HI R2, RZ, R6, R3 ;  /* 0x00000006ff021219 */ /* 0x002fe20000011603 */
[----:B------:R-:W-:-:S03]  /*d9f0*/  IMAD.U32 R6, RZ, RZ, UR7 ;  /* 0x00000007ff067e24 */ /* 0x000fc6000f8e00ff */
[--C-:B------:R-:W-:Y:S01]  /*da00*/  SHF.R.S32.HI R3, RZ, 0x1f, R2.reuse ;  /* 0x0000001fff037819 */ /* 0x100fe20000011402 */
[----:B------:R-:W-:Y:S01]  /*da10*/  IMAD.MOV R5, RZ, RZ, -R2 ;  /* 0x000000ffff057224 */ /* 0x000fe200078e0a02 */
[----:B------:R-:W-:-:S03]  /*da20*/  IADD3 R2, P1, R2, UR8, RZ ;  /* 0x0000000802027c10 */ /* 0x000fc6000ff3e0ff */
[----:B------:R-:W-:Y:S01]  /*da30*/  IMAD R5, R9, R5, R4 ;  /* 0x0000000509057224 */ /* 0x000fe200078e0204 */
[----:B------:R-:W-:Y:S01]  /*da40*/  IADD3.X R3, R3, UR9, R6, P1, !PT ;  /* 0x0000000903037c10 */ /* 0x000fe20008ffe406 */
[----:B------:R-:W-:-:S03]  /*da50*/  ULDC.64 UR8, c[0x0][0xb50] ;  /* 0x0002d40000087ab9 */ /* 0x000fc60000000a00 */
[----:B------:R-:W-:Y:S01]  /*da60*/  SHF.R.S32.HI R4, RZ, 0x1f, R5 ;  /* 0x0000001fff047819 */ /* 0x000fe20000011405 */
[----:B------:R-:W-:-:S04]  /*da70*/  IMAD.WIDE.U32 R2, R5, UR14, R2 ;  /* 0x0000000e05027c25 */ /* 0x000fc8000f8e0002 */
[----:B------:R-:W-:-:S04]  /*da80*/  IMAD R4, R4, UR14, RZ ;  /* 0x0000000e04047c24 */ /* 0x000fc8000f8e02ff */
[----:B------:R-:W-:Y:S01]  /*da90*/  IMAD R9, R5, UR15, R4 ;  /* 0x0000000f05097c24 */ /* 0x000fe2000f8e0204 */
[----:B------:R-:W-:-:S03]  /*daa0*/  LEA R4, P1, R2, UR8, 0x2 ;  /* 0x0000000802047c11 */ /* 0x000fc6000f8210ff */
[----:B------:R-:W-:-:S05]  /*dab0*/  IMAD.IADD R3, R3, 0x1, R9 ;  /* 0x0000000103037824 */ /* 0x000fca00078e0209 */
[----:B------:R-:W-:Y:S01]  /*dac0*/  LEA.HI.X R5, R2, UR9, R3, 0x2, P1 ;  /* 0x0000000902057c11 */ /* 0x000fe200088f1403 */
[----:B------:R-:W-:-:S05]  /*dad0*/  IMAD.MOV.U32 R3, RZ, RZ, -0x800000 ;  /* 0xff800000ff037424 */ /* 0x000fca00078e00ff */
[----:B------:R0:W-:Y:S02]  /*dae0*/  STG.E desc[UR16][R4.64], R3 ;  /* 0x0000000304007986 */ /* 0x0001e4000c101910 */
.L_x_424:
[----:B------:R-:W-:Y:S05]  /*daf0*/  BSYNC B1 ;  /* 0x0000000000017941 */ /* 0x000fea0003800000 */
.L_x_423:
[----:B------:R-:W-:Y:S01]  /*db00*/  R2UR UR16, R214 ;  /* 0x00000000d61072ca */ /* 0x000fe200000e0000 */
[----:B0-----:R-:W0:Y:S01]  /*db10*/  @P0 LDC R3, c[0x0][0xbf0] ;  /* 0x0002fc00ff030b82 */ /* 0x001e220000000800 */
[----:B------:R-:W-:Y:S01]  /*db20*/  ULDC.64 UR14, c[0x0][0xaa0] ;  /* 0x0002a800000e7ab9 */ /* 0x000fe20000000a00 */
[----:B------:R-:W-:Y:S01]  /*db30*/  R2UR UR17, R215 ;  /* 0x00000000d71172ca */ /* 0x000fe200000e0000 */
[----:B------:R-:W-:Y:S01]  /*db40*/  UIMAD UR7, UR10, UR14, URZ ;  /* 0x0000000e0a0772a4 */ /* 0x000fe2000f8e023f */
[----:B------:R-:W-:Y:S01]  /*db50*/  IMAD R2, R213, 0x20, R217 ;  /* 0x00000020d5027824 */ /* 0x000fe200078e02d9 */
[----:B------:R-:W-:Y:S01]  /*db60*/  UIMAD.WIDE.U32 UR8, UR4, UR14, URZ ;  /* 0x0000000e040872a5 */ /* 0x000fe2000f8e003f */
[----:B------:R-:W-:Y:S01]  /*db70*/  BSSY B1, `(.L_x_425) ;  /* 0x0000043000017945 */ /* 0x000fe20003800000 */
[----:B------:R-:W-:-:S03]  /*db80*/  UIMAD UR7, UR4, UR15, UR7 ;  /* 0x0000000f040772a4 */ /* 0x000fc6000f8e0207 */
[----:B------:R-:W-:Y:S01]  /*db90*/  ULDC.64 UR14, c[0x0][0xae8] ;  /* 0x0002ba00000e7ab9 */ /* 0x000fe20000000a00 */
[----:B------:R-:W-:Y:S01]  /*dba0*/  UIADD3 UR9, UR9, UR7, URZ ;  /* 0x0000000709097290 */ /* 0x000fe2000fffe03f */
[----:B------:R-:W-:Y:S01]  /*dbb0*/  IMAD.U32 R5, RZ, RZ, UR16 ;  /* 0x00000010ff057e24 */ /* 0x000fe2000f8e00ff */
[----:B------:R-:W-:Y:S02]  /*dbc0*/  UIMAD UR4, UR11, UR14, URZ ;  /* 0x0000000e0b0472a4 */ /* 0x000fe4000f8e023f */
[----:B------:R-:W-:Y:S01]  /*dbd0*/  UIMAD.WIDE.U32 UR8, UR17, UR14, UR8 ;  /* 0x0000000e110872a5 */ /* 0x000fe2000f8e0008 */
[----:B------:R-:W-:Y:S01]  /*dbe0*/  IMAD R6, R5, 0x80, R2 ;  /* 0x0000008005067824 */ /* 0x000fe200078e0202 */
[----:B------:R-:W-:Y:S01]  /*dbf0*/  UIMAD UR4, UR17, UR15, UR4 ;  /* 0x0000000f110472a4 */ /* 0x000fe2000f8e0204 */
[----:B------:R-:W-:Y:S02]  /*dc00*/  ULDC.64 UR10, c[0x0][0xaf0] ;  /* 0x0002bc00000a7ab9 */ /* 0x000fe40000000a00 */
[----:B------:R-:W-:Y:S01]  /*dc10*/  @P0 IMAD.HI.U32 R2, R6, R11, RZ ;  /* 0x0000000b06020227 */ /* 0x000fe200078e00ff */
[----:B------:R-:W-:-:S02]  /*dc20*/  UIADD3 UR9, UR9, UR4, URZ ;  /* 0x0000000409097290 */ /* 0x000fc4000fffe03f */
[----:B------:R-:W-:Y:S01]  /*dc30*/  UIMAD UR4, UR13, UR10, URZ ;  /* 0x0000000a0d0472a4 */ /* 0x000fe2000f8e023f */
[----:B------:R-:W-:Y:S01]  /*dc40*/  IMAD.MOV.U32 R5, RZ, RZ, R6 ;  /* 0x000000ffff057224 */ /* 0x000fe200078e0006 */
[----:B0-----:R-:W-:Y:S01]  /*dc50*/  @P0 SHF.R.U32.HI R5, RZ, R3, R2 ;  /* 0x00000003ff050219 */ /* 0x001fe20000011602 */
[----:B------:R-:W-:Y:S02]  /*dc60*/  UIMAD.WIDE.U32 UR8, UR12, UR10, UR8 ;  /* 0x0000000a0c0872a5 */ /* 0x000fe4000f8e0008 */
[----:B------:R-:W-:Y:S01]  /*dc70*/  UIMAD UR4, UR12, UR11, UR4 ;  /* 0x0000000b0c0472a4 */ /* 0x000fe2000f8e0204 */
[--C-:B------:R-:W-:Y:S01]  /*dc80*/  SHF.R.S32.HI R2, RZ, 0x1f, R5.reuse ;  /* 0x0000001fff027819 */ /* 0x100fe20000011405 */
[----:B------:R-:W-:Y:S01]  /*dc90*/  IMAD.MOV R9, RZ, RZ, -R5 ;  /* 0x000000ffff097224 */ /* 0x000fe200078e0a05 */
[----:B------:R-:W-:Y:S01]  /*dca0*/  ULDC.64 UR10, c[0x0][0xae0] ;  /* 0x0002b800000a7ab9 */ /* 0x000fe20000000a00 */
[----:B------:R-:W-:Y:S02]  /*dcb0*/  UIADD3 UR4, UR9, UR4, URZ ;  /* 0x0000000409047290 */ /* 0x000fe4000fffe03f */
[----:B------:R-:W-:-:S02]  /*dcc0*/  IMAD.U32 R3, RZ, RZ, UR9 ;  /* 0x00000009ff037e24 */ /* 0x000fc4000f8e00ff */
[----:B------:R-:W-:Y:S02]  /*dcd0*/  IMAD R4, R2, UR10, RZ ;  /* 0x0000000a02047c24 */ /* 0x000fe4000f8e02ff */
[----:B------:R-:W-:Y:S01]  /*dce0*/  IMAD R9, R13, R9, R6 ;  /* 0x000000090d097224 */ /* 0x000fe200078e0206 */
[----:B------:R-:W-:Y:S01]  /*dcf0*/  MOV R6, UR16 ;  /* 0x0000001000067c02 */ /* 0x000fe20008000f00 */
[----:B------:R-:W-:Y:S01]  /*dd00*/  IMAD.U32 R2, RZ, RZ, UR8 ;  /* 0x00000008ff027e24 */ /* 0x000fe2000f8e00ff */
[----:B------:R-:W-:Y:S01]  /*dd10*/  ULDC.64 UR8, c[0x0][0xad8] ;  /* 0x0002b60000087ab9 */ /* 0x000fe20000000a00 */
[----:B------:R-:W-:Y:S02]  /*dd20*/  IMAD.U32 R3, RZ, RZ, UR4 ;  /* 0x00000004ff037e24 */ /* 0x000fe4000f8e00ff */
[C---:B------:R-:W-:Y:S01]  /*dd30*/  IMAD R11, R5.reuse, UR11, R4 ;  /* 0x0000000b050b7c24 */ /* 0x040fe2000f8e0204 */
[----:B------:R-:W-:Y:S01]  /*dd40*/  SHF.R.S32.HI R4, RZ, 0x1f, R9 ;  /* 0x0000001fff047819 */ /* 0x000fe20000011409 */
[----:B------:R-:W-:-:S04]  /*dd50*/  IMAD.WIDE.U32 R2, R5, UR10, R2 ;  /* 0x0000000a05027c25 */ /* 0x000fc8000f8e0002 */
[----:B------:R-:W-:Y:S02]  /*dd60*/  IMAD.IADD R3, R3, 0x1, R11 ;  /* 0x0000000103037824 */ /* 0x000fe400078e020b */
[----:B------:R-:W-:Y:S02]  /*dd70*/  IMAD R4, R4, UR8, RZ ;  /* 0x0000000804047c24 */ /* 0x000fe4000f8e02ff */
[----:B------:R-:W-:Y:S02]  /*dd80*/  IMAD R6, R6, 0x80, R217 ;  /* 0x0000008006067824 */ /* 0x000fe400078e02d9 */
[----:B-----5:R-:W-:Y:S02]  /*dd90*/  IMAD R13, R0, R13, RZ ;  /* 0x0000000d000d7224 */ /* 0x020fe400078e02ff */
[C---:B------:R-:W-:Y:S02]  /*dda0*/  IMAD R5, R9.reuse, UR9, R4 ;  /* 0x0000000909057c24 */ /* 0x040fe4000f8e0204 */
[----:B------:R-:W-:Y:S01]  /*ddb0*/  IMAD.WIDE.U32 R2, R9, UR8, R2 ;  /* 0x0000000809027c25 */ /* 0x000fe2000f8e0002 */
[----:B------:R-:W-:Y:S01]  /*ddc0*/  ISETP.GE.AND P2, PT, R6, R13, PT ;  /* 0x0000000d0600720c */ /* 0x000fe20003f46270 */
[----:B------:R-:W-:-:S02]  /*ddd0*/  ULDC.64 UR8, c[0x0][0xa80] ;  /* 0x0002a00000087ab9 */ /* 0x000fc40000000a00 */
[----:B------:R-:W-:Y:S01]  /*dde0*/  IMAD.IADD R3, R3, 0x1, R5 ;  /* 0x0000000103037824 */ /* 0x000fe200078e0205 */
[----:B------:R-:W-:Y:S01]  /*ddf0*/  LEA R4, P3, R2, UR8, 0x1 ;  /* 0x0000000802047c11 */ /* 0x000fe2000f8608ff */
[----:B------:R-:W-:-:S03]  /*de00*/  VIADD R0, R6, 0x20 ;  /* 0x0000002006007836 */ /* 0x000fc60000000000 */
[----:B------:R-:W-:Y:S01]  /*de10*/  LEA.HI.X R5, R2, UR9, R3, 0x1, P3 ;  /* 0x0000000902057c11 */ /* 0x000fe200098f0c03 */
[----:B------:R0:W1:Y:S01]  /*de20*/  SHFL.IDX PT, R9, R4, RZ, 0x181f ;  /* 0x00181fff04097589 */ /* 0x00006200000e0000 */
[-C--:B------:R-:W-:Y:S01]  /*de30*/  ISETP.GE.AND P1, PT, R0, R13.reuse, PT ;  /* 0x0000000d0000720c */ /* 0x080fe20003f26270 */
[----:B------:R-:W-:Y:S02]  /*de40*/  VIADD R0, R6, 0x40 ;  /* 0x0000004006007836 */ /* 0x000fe40000000000 */
[----:B------:R0:W2:Y:S03]  /*de50*/  SHFL.IDX PT, R3, R5, RZ, 0x181f ;  /* 0x00181fff05037589 */ /* 0x0000a600000e0000 */
        /* <DEDUP_REMOVED lines=11> */
[----:B------:R3:W-:Y:S01]  /*df10*/  @!P5 ST.E.128 desc[UR8][R10.64], RZ ;  /* 0x000000ff0a00d985 */ /* 0x0007e2000c101d08 */
[----:B------:R-:W-:Y:S02]  /*df20*/  @!P4 LEA.HI.X R15, R23, R3, R229, 0x1, P6 ;  /* 0x00000003170fc211 */ /* 0x000fe400030f0ce5 */
[----:B------:R-:W-:-:S03]  /*df30*/  @!P3 LEA R20, P6, R22, R9, 0x1 ;  /* 0x000000091614b211 */ /* 0x000fc600078c08ff */
[----:B------:R3:W-:Y:S01]  /*df40*/  @!P4 ST.E.128 desc[UR8][R14.64], RZ ;  /* 0x000000ff0e00c985 */ /* 0x0007e2000c101d08 */
[----:B------:R-:W-:Y:S02]  /*df50*/  @!P3 LEA.HI.X R21, R22, R3, R228, 0x1, P6 ;  /* 0x000000031615b211 */ /* 0x000fe400030f0ce4 */
[----:B------:R-:W-:-:S03]  /*df60*/  @!P2 LEA R2, P6, R212, R9, 0x1 ;  /* 0x00000009d402a211 */ /* 0x000fc600078c08ff */
[----:B------:R3:W-:Y:S01]  /*df70*/  @!P3 ST.E.128 desc[UR8][R20.64], RZ ;  /* 0x000000ff1400b985 */ /* 0x0007e2000c101d08 */
[----:B------:R-:W-:-:S05]  /*df80*/  @!P2 LEA.HI.X R3, R212, R3, R227, 0x1, P6 ;  /* 0x00000003d403a211 */ /* 0x000fca00030f0ce3 */
[----:B------:R3:W-:Y:S04]  /*df90*/  @!P2 ST.E.128 desc[UR8][R2.64], RZ ;  /* 0x000000ff0200a985 */ /* 0x0007e8000c101d08 */
.L_x_426:
[----:B------:R-:W-:Y:S05]  /*dfa0*/  BSYNC B1 ;  /* 0x0000000000017941 */ /* 0x000fea0003800000 */
.L_x_425:
[----:B--23--:R2:W3:Y:S01]  /*dfb0*/  SHFL.IDX PT, R3, R5, 0x1, 0x181f ;  /* 0x00381f0005037f89 */ /* 0x00c4e200000e0000 */
[----:B------:R-:W-:Y:S03]  /*dfc0*/  BSSY B1, `(.L_x_427) ;  /* 0x0000015000017945 */ /* 0x000fe60003800000 */
[----:B-1----:R2:W1:Y:S01]  /*dfd0*/  SHFL.IDX PT, R9, R4, 0x1, 0x181f ;  /* 0x00381f0004097f89 */ /* 0x00246200000e0000 */
[----:B------:R-:W-:Y:S05]  /*dfe0*/  @P1 BRA `(.L_x_428) ;  /* 0x0000000000481947 */ /* 0x000fea0003800000 */
[----:B------:R-:W-:Y:S01]  /*dff0*/  ULDC UR4, c[0x0][0xac8] ;  /* 0x0002b20000047ab9 */ /* 0x000fe20000000800 */
[----:B------:R-:W-:Y:S01]  /*e000*/  ULDC.64 UR8, c[0x0][0x208] ;  /* 0x0000820000087ab9 */ /* 0x000fe20000000a00 */
[----:B------:R-:W-:Y:S02]  /*e010*/  ISETP.GE.AND P4, PT, R18, UR4, PT ;  /* 0x0000000412007c0c */ /* 0x000fe4000bf86270 */
[----:B------:R-:W-:Y:S02]  /*e020*/  ISETP.GE.AND P3, PT, R23, UR4, PT ;  /* 0x0000000417007c0c */ /* 0x000fe4000bf66270 */
[----:B------:R-:W-:Y:S02]  /*e030*/  ISETP.GE.AND P2, PT, R22, UR4, PT ;  /* 0x0000000416007c0c */ /* 0x000fe4000bf46270 */
[----:B------:R-:W-:-:S07]  /*e040*/  ISETP.GE.AND P1, PT, R212, UR4, PT ;  /* 0x00000004d4007c0c */ /* 0x000fce000bf26270 */
[CC--:B-1----:R-:W-:Y:S02]  /*e050*/  @!P4 LEA R10, P6, R18.reuse, R9.reuse, 0x1 ;  /* 0x00000009120ac211 */ /* 0x0c2fe400078c08ff */
[C---:B------:R-:W-:Y:S02]  /*e060*/  @!P3 LEA R14, P5, R23.reuse, R9, 0x1 ;  /* 0x00000009170eb211 */ /* 0x040fe400078a08ff */
[----:B---3--:R-:W-:Y:S02]  /*e070*/  @!P4 LEA.HI.X R11, R18, R3, R230, 0x1, P6 ;  /* 0x00000003120bc211 */ /* 0x008fe400030f0ce6 */
[----:B------:R-:W-:Y:S02]  /*e080*/  @!P2 LEA R8, P6, R22, R9, 0x1 ;  /* 0x000000091608a211 */ /* 0x000fe400078c08ff */
[----:B------:R-:W-:Y:S01]  /*e090*/  @!P3 LEA.HI.X R15, R23, R3, R229, 0x1, P5 ;  /* 0x00000003170fb211 */ /* 0x000fe200028f0ce5 */
[----:B------:R4:W-:Y:S01]  /*e0a0*/  @!P4 ST.E.128 desc[UR8][R10.64], RZ ;  /* 0x000000ff0a00c985 */ /* 0x0009e2000c101d08 */
[----:B------:R-:W-:-:S02]  /*e0b0*/  @!P1 LEA R2, P5, R212, R9, 0x1 ;  /* 0x00000009d4029211 */ /* 0x000fc400078a08ff */
[-C--:B------:R-:W-:Y:S01]  /*e0c0*/  @!P2 LEA.HI.X R9, R22, R3.reuse, R228, 0x1, P6 ;  /* 0x000000031609a211 */ /* 0x080fe200030f0ce4 */
[----:B------:R4:W-:Y:S01]  /*e0d0*/  @!P3 ST.E.128 desc[UR8][R14.64], RZ ;  /* 0x000000ff0e00b985 */ /* 0x0009e2000c101d08 */
[----:B------:R-:W-:-:S03]  /*e0e0*/  @!P1 LEA.HI.X R3, R212, R3, R227, 0x1, P5 ;  /* 0x00000003d4039211 */ /* 0x000fc600028f0ce3 */
[----:B------:R4:W-:Y:S04]  /*e0f0*/  @!P2 ST.E.128 desc[UR8][R8.64], RZ ;  /* 0x000000ff0800a985 */ /* 0x0009e8000c101d08 */
[----:B------:R4:W-:Y:S02]  /*e100*/  @!P1 ST.E.128 desc[UR8][R2.64], RZ ;  /* 0x000000ff02009985 */ /* 0x0009e4000c101d08 */
.L_x_428:
[----:B------:R-:W-:Y:S05]  /*e110*/  BSYNC B1 ;  /* 0x0000000000017941 */ /* 0x000fea0003800000 */
.L_x_427:
[----:B---34-:R3:W4:Y:S01]  /*e120*/  SHFL.IDX PT, R3, R5, 0x2, 0x181f ;  /* 0x00581f0005037f89 */ /* 0x01872200000e0000 */
        /* <DEDUP_REMOVED lines=9> */
[-C--:B-1----:R-:W-:Y:S02]  /*e1c0*/  @!P3 LEA R10, P6, R18, R9.reuse, 0x1 ;  /* 0x00000009120ab211 */ /* 0x082fe400078c08ff */
[CC--:B------:R-:W-:Y:S02]  /*e1d0*/  @!P2 LEA R8, P5, R23.reuse, R9.reuse, 0x1 ;  /* 0x000000091708a211 */ /* 0x0c0fe400078a08ff */
[----:B------:R-:W-:Y:S02]  /*e1e0*/  @!P1 LEA R14, P4, R22, R9, 0x1 ;  /* 0x00000009160e9211 */ /* 0x000fe400078808ff */
[----:B----4-:R-:W-:Y:S02]  /*e1f0*/  @!P3 LEA.HI.X R11, R18, R3, R230, 0x1, P6 ;  /* 0x00000003120bb211 */ /* 0x010fe400030f0ce6 */
[----:B------:R-:W-:Y:S02]  /*e200*/  @!P0 LEA R2, P6, R212, R9, 0x1 ;  /* 0x00000009d4028211 */ /* 0x000fe400078c08ff */
[-C--:B------:R-:W-:Y:S01]  /*e210*/  @!P2 LEA.HI.X R9, R23, R3.reuse, R229, 0x1, P5 ;  /* 0x000000031709a211 */ /* 0x080fe200028f0ce5 */
[----:B------:R1:W-:Y:S01]  /*e220*/  @!P3 ST.E.128 desc[UR8][R10.64], RZ ;  /* 0x000000ff0a00b985 */ /* 0x0003e2000c101d08 */
[----:B------:R-:W-:-:S02]  /*e230*/  @!P1 LEA.HI.X R15, R22, R3, R228, 0x1, P4 ;  /* 0x00000003160f9211 */ /* 0x000fc400020f0ce4 */
[----:B------:R-:W-:Y:S01]  /*e240*/  @!P0 LEA.HI.X R3, R212, R3, R227, 0x1, P6 ;  /* 0x00000003d4038211 */ /* 0x000fe200030f0ce3 */
[----:B------:R1:W-:Y:S04]  /*e250*/  @!P2 ST.E.128 desc[UR8][R8.64], RZ ;  /* 0x000000ff0800a985 */ /* 0x0003e8000c101d08 */
[----:B------:R1:W-:Y:S04]  /*e260*/  @!P1 ST.E.128 desc[UR8][R14.64], RZ ;  /* 0x000000ff0e009985 */ /* 0x0003e8000c101d08 */
[----:B------:R1:W-:Y:S02]  /*e270*/  @!P0 ST.E.128 desc[UR8][R2.64], RZ ;  /* 0x000000ff02008985 */ /* 0x0003e4000c101d08 */
.L_x_430:
[----:B------:R-:W-:Y:S05]  /*e280*/  BSYNC B1 ;  /* 0x0000000000017941 */ /* 0x000fea0003800000 */
.L_x_429:
[----:B------:R-:W-:Y:S01]  /*e290*/  VIADD R0, R6, 0x60 ;  /* 0x0000006006007836 */ /* 0x000fe20000000000 */
[----:B0-23--:R-:W0:Y:S04]  /*e2a0*/  SHFL.IDX PT, R5, R5, 0x3, 0x181f ;  /* 0x00781f0005057f89 */ /* 0x00de2800000e0000 */
[----:B------:R-:W-:Y:S01]  /*e2b0*/  ISETP.GE.AND P0, PT, R0, R13, PT ;  /* 0x0000000d0000720c */ /* 0x000fe20003f06270 */
[----:B-1--4-:R1:W2:-:S12]  /*e2c0*/  SHFL.IDX PT, R3, R4, 0x3, 0x181f ;  /* 0x00781f0004037f89 */ /* 0x01229800000e0000 */
[----:B-1----:R-:W-:Y:S05]  /*e2d0*/  @P0 BRA `(.L_x_421) ;  /* 0x0000000000480947 */ /* 0x002fea0003800000 */
[----:B------:R-:W-:Y:S01]  /*e2e0*/  ULDC UR4, c[0x0][0xac8] ;  /* 0x0002b20000047ab9 */ /* 0x000fe20000000800 */
[----:B------:R-:W-:Y:S01]  /*e2f0*/  ULDC.64 UR8, c[0x0][0x208] ;  /* 0x0000820000087ab9 */ /* 0x000fe20000000a00 */
[----:B------:R-:W-:Y:S02]  /*e300*/  ISETP.GE.AND P3, PT, R18, UR4, PT ;  /* 0x0000000412007c0c */ /* 0x000fe4000bf66270 */
[----:B------:R-:W-:Y:S02]  /*e310*/  ISETP.GE.AND P2, PT, R23, UR4, PT ;  /* 0x0000000417007c0c */ /* 0x000fe4000bf46270 */
[----:B------:R-:W-:Y:S02]  /*e320*/  ISETP.GE.AND P1, PT, R22, UR4, PT ;  /* 0x0000000416007c0c */ /* 0x000fe4000bf26270 */
[----:B------:R-:W-:-:S07]  /*e330*/  ISETP.GE.AND P0, PT, R212, UR4, PT ;  /* 0x00000004d4007c0c */ /* 0x000fce000bf06270 */
[-C--:B--2---:R-:W-:Y:S02]  /*e340*/  @!P3 LEA R8, P6, R18, R3.reuse, 0x1 ;  /* 0x000000031208b211 */ /* 0x084fe400078c08ff */
[CC--:B------:R-:W-:Y:S02]  /*e350*/  @!P2 LEA R10, P5, R23.reuse, R3.reuse, 0x1 ;  /* 0x00000003170aa211 */ /* 0x0c0fe400078a08ff */
[----:B------:R-:W-:Y:S02]  /*e360*/  @!P1 LEA R12, P4, R22, R3, 0x1 ;  /* 0x00000003160c9211 */ /* 0x000fe400078808ff */
[----:B0-----:R-:W-:Y:S02]  /*e370*/  @!P3 LEA.HI.X R9, R18, R5, R230, 0x1, P6 ;  /* 0x000000051209b211 */ /* 0x001fe400030f0ce6 */
        /* <DEDUP_REMOVED lines=8> */
.L_x_421:
[----:B------:R-:W-:Y:S05]  /*e400*/  BSYNC B0 ;  /* 0x0000000000007941 */ /* 0x000fea0003800000 */
.L_x_412:
[----:B------:R-:W-:Y:S02]  /*e410*/  ULDC UR4, c[0x0][0xc3c] ;  /* 0x00030f0000047ab9 */ /* 0x000fe40000000800 */
[----:B------:R-:W-:-:S13]  /*e420*/  ISETP.GE.AND P0, PT, R7, UR4, PT ;  /* 0x0000000407007c0c */ /* 0x000fda000bf06270 */
[----:B------:R-:W-:Y:S05]  /*e430*/  @!P0 BRA `(.L_x_431) ;  /* 0xffffff28008c8947 */ /* 0x000fea000383ffff */
[----:B------:R-:W-:Y:S05]  /*e440*/  EXIT ;  /* 0x000000000000794d */ /* 0x000fea0003800000 */
.L_x_387:
[----:B------:R-:W-:-:S08]  /*e450*/  NOP ;  /* 0x0000000000007918 */ /* 0x000fd00000000000 */
[----:B0-----:R-:W0:-:S00]  /*e460*/  USETMAXREG.DEALLOC.CTAPOOL 0x18 ;  /* 0x00000018000079c8 */ /* 0x001e0000080e0500 */
[----:B0-----:R-:W-:-:S06]  /*e470*/  LOP3.LUT R0, R0, 0x3, RZ, 0xc0, !PT ;  /* 0x0000000300007812 */ /* 0x001fcc00078ec0ff */
[----:B------:R-:W0:Y:S02]  /*e480*/  SHFL.IDX PT, R0, R0, RZ, 0x1f ;  /* 0x00001fff00007589 */ /* 0x000e2400000e0000 */
[----:B0-----:R-:W-:Y:S01]  /*e490*/  ISETP.NE.AND P0, PT, R0, RZ, PT ;  /* 0x000000ff0000720c */ /* 0x001fe20003f05270 */
[----:B------:R-:W-:-:S03]  /*e4a0*/  IMAD.MOV.U32 R0, RZ, RZ, RZ ;  /* 0x000000ffff007224 */ /* 0x000fc600078e00ff */
[----:B------:R-:W-:-:S05]  /*e4b0*/  P2R R2, PR, RZ, 0x1 ;  /* 0x00000001ff027803 */ /* 0x000fca0000000000 */
[----:B------:R0:W-:Y:S04]  /*e4c0*/  STL [R1+0x58], R2 ;  /* 0x0000580201007387 */ /* 0x0001e80000100800 */
[----:B------:R-:W-:Y:S05]  /*e4d0*/  @!P0 BRA `(.L_x_432) ;  /* 0x00000000001c8947 */ /* 0x000fea0003800000 */
[----:B------:R-:W1:Y:S08]  /*e4e0*/  S2UR UR5, SR_CgaCtaId ;  /* 0x00000000000579c3 */ /* 0x000e700000008800 */
[----:B------:R-:W-:Y:S06]  /*e4f0*/  BAR.SYNC.DEFER_BLOCKING 0x5, 0x180 ;  /* 0x0146000000007b1d */ /* 0x000fec0000010000 */
[----:B------:R-:W-:-:S02]  /*e500*/  UMOV UR4, 0x400 ;  /* 0x0000040000047882 */ /* 0x000fc40000000000 */
[----:B-1----:R-:W-:-:S09]  /*e510*/  ULEA UR4, UR5, UR4, 0x18 ;  /* 0x0000000405047291 */ /* 0x002fd2000f8ec03f */
[----:B------:R-:W1:Y:S01]  /*e520*/  LDS.128 R16, [UR4+0x388d0] ;  /* 0x0388d004ff107984 */ /* 0x000e620008000c00 */
[----:B------:R-:W-:Y:S06]  /*e530*/  BAR.ARV 0x4, 0x180 ;  /* 0x0106000000007b1d */ /* 0x000fec0000002000 */
[----:B------:R-:W-:Y:S05]  /*e540*/  BRA `(.L_x_433) ;  /* 0x0000000800047947 */ /* 0x000fea0003800000 */
.L_x_432:
[----:B0-----:R-:W0:Y:S01]  /*e550*/  S2R R2, SR_TID.X ;  /* 0x0000000000027919 */ /* 0x001e220000002100 */
[----:B------:R-:W-:Y:S01]  /*e560*/  ULDC UR4, c[0x0][0xc3c] ;  /* 0x00030f0000047ab9 */ /* 0x000fe20000000800 */
[----:B------:R-:W-:Y:S01]  /*e570*/  ULDC.64 UR6, c[0x0][0x208] ;  /* 0x0000820000067ab9 */ /* 0x000fe20000000a00 */
[----:B------:R-:W-:Y:S01]  /*e580*/  ULDC UR5, c[0x0][0xc38] ;  /* 0x00030e0000057ab9 */ /* 0x000fe20000000800 */
[----:B0-----:R-:W-:-:S04]  /*e590*/  LOP3.LUT R5, R2, 0x1f, RZ, 0xc0, !PT ;  /* 0x0000001f02057812 */ /* 0x001fc800078ec0ff */
[----:B------:R-:W-:-:S04]  /*e5a0*/  ISETP.NE.AND P0, PT, R5, 0x1f, PT ;  /* 0x0000001f0500780c */ /* 0x000fc80003f05270 */
[----:B------:R-:W-:-:S13]  /*e5b0*/  ISETP.GE.OR P1, PT, R5, UR4, !P0 ;  /* 0x0000000405007c0c */ /* 0x000fda000c726670 */
[----:B------:R-:W0:Y:S02]  /*e5c0*/  @!P1 LDC.64 R2, c[0x0][0xc80] ;  /* 0x00032000ff029b82 */ /* 0x000e240000000a00 */
[----:B0-----:R-:W-:-:S05]  /*e5d0*/  @!P1 IMAD.WIDE.U32 R2, R5, 0x4, R2 ;  /* 0x0000000405029825 */ /* 0x001fca00078e0002 */
[----:B------:R-:W2:Y:S01]  /*e5e0*/  @!P1 LDG.E R0, desc[UR6][R2.64] ;  /* 0x0000000602009981 */ /* 0x000ea2000c1e1900 */
[C---:B------:R-:W-:Y:S01]  /*e5f0*/  ISETP.NE.AND P1, PT, R5.reuse, RZ, PT ;  /* 0x000000ff0500720c */ /* 0x040fe20003f25270 */
[----:B------:R-:W0:Y:S01]  /*e600*/  S2UR UR6, SR_CTAID.X ;  /* 0x00000000000679c3 */ /* 0x000e220000002500 */
[C---:B------:R-:W-:Y:S01]  /*e610*/  ISETP.GE.U32.AND P2, PT, R5.reuse, 0x2, PT ;  /* 0x000000020500780c */ /* 0x040fe20003f46070 */
[----:B------:R-:W-:Y:S01]  /*e620*/  UMOV UR4, URZ ;  /* 0x0000003f00047c82 */ /* 0x000fe20008000000 */
[C---:B------:R-:W-:Y:S01]  /*e630*/  ISETP.GE.U32.AND P3, PT, R5.reuse, 0x4, PT ;  /* 0x000000040500780c */ /* 0x040fe20003f66070 */
[----:B------:R-:W-:Y:S01]  /*e640*/  IMAD.MOV.U32 R16, RZ, RZ, RZ ;  /* 0x000000ffff107224 */ /* 0x000fe200078e00ff */
[C---:B------:R-:W-:Y:S02]  /*e650*/  ISETP.GE.U32.AND P4, PT, R5.reuse, 0x8, PT ;  /* 0x000000080500780c */ /* 0x040fe40003f86070 */
[----:B------:R-:W-:Y:S01]  /*e660*/  ISETP.GE.U32.AND P5, PT, R5, 0x10, PT ;  /* 0x000000100500780c */ /* 0x000fe20003fa6070 */
[----:B--2---:R-:W1:Y:S02]  /*e670*/  SHFL.UP PT, R4, R0, 0x1, RZ ;  /* 0x0420000000047989 */ /* 0x004e6400000e00ff */
[----:B-1----:R-:W-:-:S05]  /*e680*/  SEL R7, R4, RZ, P1 ;  /* 0x000000ff04077207 */ /* 0x002fca0000800000 */
[----:B------:R-:W-:-:S05]  /*e690*/  IMAD.IADD R7, R0, 0x1, R7 ;  /* 0x0000000100077824 */ /* 0x000fca00078e0207 */
[----:B------:R-:W1:Y:S02]  /*e6a0*/  SHFL.UP PT, R4, R7, 0x2, RZ ;  /* 0x0440000007047989 */ /* 0x000e6400000e00ff */
        /* <DEDUP_REMOVED lines=11> */
[----:B------:R-:W1:Y:S02]  /*e760*/  SHFL.IDX PT, R4, R2, 0x1f, 0x1f ;  /* 0x03e01f0002047f89 */ /* 0x000e6400000e0000 */
[----:B-1----:R-:W-:-:S04]  /*e770*/  IMAD R4, R4, UR5, RZ ;  /* 0x0000000504047c24 */ /* 0x002fc8000f8e02ff */
[----:B------:R-:W-:Y:S01]  /*e780*/  IMAD.MOV.U32 R7, RZ, RZ, R4 ;  /* 0x000000ffff077224 */ /* 0x000fe200078e0004 */
[----:B0-----:R-:W-:-:S13]  /*e790*/  ISETP.GT.AND P6, PT, R4, UR6, PT ;  /* 0x0000000604007c0c */ /* 0x001fda000bfc4270 */
[----:B------:R-:W-:Y:S05]  /*e7a0*/  @P6 BRA `(.L_x_434) ;  /* 0x0000000000a46947 */ /* 0x000fea0003800000 */
[----:B------:R-:W0:Y:S01]  /*e7b0*/  LDC R6, c[0x0][0xc3c] ;  /* 0x00030f00ff067b82 */ /* 0x000e220000000800 */
[----:B------:R-:W-:Y:S01]  /*e7c0*/  IMAD.MOV.U32 R4, RZ, RZ, R7 ;  /* 0x000000ffff047224 */ /* 0x000fe200078e0007 */
[----:B------:R-:W-:Y:S01]  /*e7d0*/  UMOV UR4, URZ ;  /* 0x0000003f00047c82 */ /* 0x000fe20008000000 */
[----:B------:R-:W-:Y:S01]  /*e7e0*/  ULDC UR7, c[0x0][0xc3c] ;  /* 0x00030f0000077ab9 */ /* 0x000fe20000000800 */
[----:B------:R-:W-:-:S05]  /*e7f0*/  ULDC UR5, c[0x0][0xc38] ;  /* 0x00030e0000057ab9 */ /* 0x000fca0000000800 */
.L_x_438:
[----:B------:R-:W-:Y:S01]  /*e800*/  UIADD3 UR4, UR4, 0x1f, URZ ;  /* 0x0000001f04047890 */ /* 0x000fe2000fffe03f */
[----:B------:R-:W-:-:S05]  /*e810*/  IMAD.U32 R19, RZ, RZ, UR7 ;  /* 0x00000007ff137e24 */ /* 0x000fca000f8e00ff */
[----:B0-----:R-:W-:-:S13]  /*e820*/  ISETP.LE.AND P6, PT, R6, UR4, PT ;  /* 0x0000000406007c0c */ /* 0x001fda000bfc3270 */
[----:B------:R-:W-:Y:S05]  /*e830*/  @P6 BRA `(.L_x_435) ;  /* 0x0000000400246947 */ /* 0x000fea0003800000 */
[----:B------:R-:W-:Y:S01]  /*e840*/  VIADD R7, R5, UR4 ;  /* 0x0000000405077c36 */ /* 0x000fe20008000000 */
[----:B------:R-:W-:Y:S01]  /*e850*/  BSSY B0, `(.L_x_436) ;  /* 0x0000008000007945 */ /* 0x000fe20003800000 */
[----:B------:R-:W-:-:S03]  /*e860*/  IMAD.MOV.U32 R0, RZ, RZ, RZ ;  /* 0x000000ffff007224 */ /* 0x000fc600078e00ff */
[----:B------:R-:W-:-:S13]  /*e870*/  ISETP.GE.OR P6, PT, R7, R6, !P0 ;  /* 0x000000060700720c */ /* 0x000fda00047c6670 */
[----:B------:R-:W-:Y:S05]  /*e880*/  @P6 BRA `(.L_x_437) ;  /* 0x0000000000106947 */ /* 0x000fea0003800000 */
[----:B------:R-:W0:Y:S01]  /*e890*/  LDC.64 R2, c[0x0][0xc80] ;  /* 0x00032000ff027b82 */ /* 0x000e220000000a00 */
[----:B------:R-:W-:Y:S01]  /*e8a0*/  ULDC.64 UR8, c[0x0][0x208] ;  /* 0x0000820000087ab9 */ /* 0x000fe20000000a00 */
[----:B0-----:R-:W-:-:S05]  /*e8b0*/  IMAD.WIDE R2, R7, 0x4, R2 ;  /* 0x0000000407027825 */ /* 0x001fca00078e0202 */
[----:B------:R0:W5:Y:S02]  /*e8c0*/  LDG.E R0, desc[UR8][R2.64] ;  /* 0x0000000802007981 */ /* 0x000164000c1e1900 */
.L_x_437:
[----:B------:R-:W-:Y:S05]  /*e8d0*/  BSYNC B0 ;  /* 0x0000000000007941 */ /* 0x000fea0003800000 */
.L_x_436:
[----:B0----5:R-:W0:Y:S02]  /*e8e0*/  SHFL.UP PT, R2, R0, 0x1, RZ ;  /* 0x0420000000027989 */ /* 0x021e2400000e00ff */
[----:B0-----:R-:W-:-:S05]  /*e8f0*/  SEL R3, R2, RZ, P1 ;  /* 0x000000ff02037207 */ /* 0x001fca0000800000 */
[----:B------:R-:W-:-:S05]  /*e900*/  IMAD.IADD R3, R0, 0x1, R3 ;  /* 0x0000000100037824 */ /* 0x000fca00078e0203 */
[----:B------:R-:W0:Y:S02]  /*e910*/  SHFL.UP PT, R2, R3, 0x2, RZ ;  /* 0x0440000003027989 */ /* 0x000e2400000e00ff */
        /* <DEDUP_REMOVED lines=11> */
[----:B------:R-:W0:Y:S02]  /*e9d0*/  SHFL.IDX PT, R3, R9, 0x1f, 0x1f ;  /* 0x03e01f0009037f89 */ /* 0x000e2400000e0000 */
[----:B0-----:R-:W-:-:S04]  /*e9e0*/  IMAD R3, R3, UR5, RZ ;  /* 0x0000000503037c24 */ /* 0x001fc8000f8e02ff */
[----:B------:R-:W-:-:S05]  /*e9f0*/  IMAD.IADD R4, R3, 0x1, R4 ;  /* 0x0000000103047824 */ /* 0x000fca00078e0204 */
[----:B------:R-:W-:-:S13]  /*ea00*/  ISETP.GT.AND P6, PT, R4, UR6, PT ;  /* 0x0000000604007c0c */ /* 0x000fda000bfc4270 */
[----:B------:R-:W-:Y:S05]  /*ea10*/  @!P6 BRA `(.L_x_438) ;  /* 0xfffffffc0078e947 */ /* 0x000fea000383ffff */
[----:B------:R-:W-:Y:S02]  /*ea20*/  IMAD.MOV.U32 R2, RZ, RZ, R9 ;  /* 0x000000ffff027224 */ /* 0x000fe400078e0009 */
[----:B------:R-:W-:-:S07]  /*ea30*/  IMAD.MOV.U32 R7, RZ, RZ, R3 ;  /* 0x000000ffff077224 */ /* 0x000fce00078e0003 */
.L_x_434:
[----:B------:R-:W-:-:S04]  /*ea40*/  IMAD.IADD R7, R4, 0x1, -R7 ;  /* 0x0000000104077824 */ /* 0x000fc800078e0a07 */
[----:B------:R-:W-:-:S05]  /*ea50*/  IMAD R3, R2, UR5, R7 ;  /* 0x0000000502037c24 */ /* 0x000fca000f8e0207 */
[----:B------:R-:W-:-:S13]  /*ea60*/  ISETP.GT.AND P0, PT, R3, UR6, PT ;  /* 0x0000000603007c0c */ /* 0x000fda000bf04270 */
[----:B------:R-:W-:-:S04]  /*ea70*/  VOTE.ANY R6, PT, !P0 ;  /* 0x0000000000067806 */ /* 0x000fc800040e0100 */
[----:B------:R-:W0:Y:S01]  /*ea80*/  POPC R19, R6 ;  /* 0x0000000600137309 */ /* 0x000e220000000000 */
[----:B------:R-:W-:Y:S01]  /*ea90*/  ISETP.NE.AND P0, PT, R6, RZ, PT ;  /* 0x000000ff0600720c */ /* 0x000fe20003f05270 */
[----:B0-----:R-:W0:Y:S02]  /*eaa0*/  SHFL.IDX PT, R0, R0, R19, 0x1f ;  /* 0x00001f1300007589 */ /* 0x001e2400000e0000 */
[----:B0-----:R-:W-:-:S04]  /*eab0*/  IABS R4, R0 ;  /* 0x0000000000047213 */ /* 0x001fc80000000000 */
[----:B------:R-:W0:Y:S08]  /*eac0*/  I2F.RP R8, R4 ;  /* 0x0000000400087306 */ /* 0x000e300000209400 */
[----:B0-----:R-:W0:Y:S02]  /*ead0*/  MUFU.RCP R8, R8 ;  /* 0x0000000800087308 */ /* 0x001e240000001000 */
[----:B0-----:R-:W-:-:S06]  /*eae0*/  VIADD R3, R8, 0xffffffe ;  /* 0x0ffffffe08037836 */ /* 0x001fcc0000000000 */
[----:B------:R-:W0:Y:S02]  /*eaf0*/  F2I.FTZ.U32.TRUNC.NTZ R3, R3 ;  /* 0x0000000300037305 */ /* 0x000e24000021f000 */
[----:B0-----:R-:W-:Y:S01]  /*eb00*/  IMAD.MOV R11, RZ, RZ, -R3 ;  /* 0x000000ffff0b7224 */ /* 0x001fe200078e0a03 */
[----:B------:R-:W-:Y:S06]  /*eb10*/  @!P0 BRA `(.L_x_439) ;  /* 0x0000000000088947 */ /* 0x000fec0003800000 */
[----:B------:R-:W-:-:S05]  /*eb20*/  VIADD R9, R19, 0xffffffff ;  /* 0xffffffff13097836 */ /* 0x000fca0000000000 */
[----:B------:R0:W1:Y:S02]  /*eb30*/  SHFL.IDX PT, R16, R2, R9, 0x1f ;  /* 0x00001f0902107589 */ /* 0x00006400000e0000 */
.L_x_439:
[----:B-1----:R-:W-:Y:S01]  /*eb40*/  IMAD R16, R16, UR5, R7 ;  /* 0x0000000510107c24 */ /* 0x002fe2000f8e0207 */
[----:B------:R-:W-:Y:S01]  /*eb50*/  IABS R6, R0 ;  /* 0x0000000000067213 */ /* 0x000fe20000000000 */
[----:B------:R-:W-:Y:S02]  /*eb60*/  IMAD R7, R11, R4, RZ ;  /* 0x000000040b077224 */ /* 0x000fe400078e02ff */
[----:B0-----:R-:W-:Y:S01]  /*eb70*/  IMAD.MOV.U32 R2, RZ, RZ, RZ ;  /* 0x000000ffff027224 */ /* 0x001fe200078e00ff */
[----:B------:R-:W-:Y:S01]  /*eb80*/  IADD3 R17, -R16, UR6, RZ ;  /* 0x0000000610117c10 */ /* 0x000fe2000fffe1ff */
[----:B------:R-:W-:Y:S02]  /*eb90*/  IMAD.MOV R6, RZ, RZ, -R6 ;  /* 0x000000ffff067224 */ /* 0x000fe400078e0a06 */
[----:B------:R-:W-:Y:S01]  /*eba0*/  IMAD.HI.U32 R2, R3, R7, R2 ;  /* 0x0000000703027227 */ /* 0x000fe200078e0002 */
[----:B------:R-:W-:-:S03]  /*ebb0*/  IABS R3, R17 ;  /* 0x0000001100037213 */ /* 0x000fc60000000000 */
[----:B------:R-:W-:Y:S02]  /*ebc0*/  VIADD R19, R19, UR4 ;  /* 0x0000000413137c36 */ /* 0x000fe40008000000 */
[----:B------:R-:W-:-:S04]  /*ebd0*/  IMAD.HI.U32 R2, R2, R3, RZ ;  /* 0x0000000302027227 */ /* 0x000fc800078e00ff */
[----:B------:R-:W-:-:S05]  /*ebe0*/  IMAD R3, R2, R6, R3 ;  /* 0x0000000602037224 */ /* 0x000fca00078e0203 */
[----:B------:R-:W-:-:S13]  /*ebf0*/  ISETP.GT.U32.AND P1, PT, R4, R3, PT ;  /* 0x000000030400720c */ /* 0x000fda0003f24070 */
[----:B------:R-:W-:Y:S02]  /*ec00*/  @!P1 IMAD.IADD R3, R3, 0x1, -R4 ;  /* 0x0000000103039824 */ /* 0x000fe400078e0a04 */
[----:B------:R-:W-:Y:S01]  /*ec10*/  @!P1 VIADD R2, R2, 0x1 ;  /* 0x0000000102029836 */ /* 0x000fe20000000000 */
[----:B------:R-:W-:Y:S02]  /*ec20*/  ISETP.NE.AND P1, PT, R0, RZ, PT ;  /* 0x000000ff0000720c */ /* 0x000fe40003f25270 */
[----:B------:R-:W-:Y:S02]  /*ec30*/  ISETP.GE.U32.AND P0, PT, R3, R4, PT ;  /* 0x000000040300720c */ /* 0x000fe40003f06070 */
[----:B------:R-:W-:-:S04]  /*ec40*/  LOP3.LUT R3, R17, R0, RZ, 0x3c, !PT ;  /* 0x0000000011037212 */ /* 0x000fc800078e3cff */
[----:B------:R-:W-:-:S07]  /*ec50*/  ISETP.GE.AND P2, PT, R3, RZ, PT ;  /* 0x000000ff0300720c */ /* 0x000fce0003f46270 */
[----:B------:R-:W-:-:S06]  /*ec60*/  @P0 IADD3 R2, R2, 0x1, RZ ;  /* 0x0000000102020810 */ /* 0x000fcc0007ffe0ff */
[----:B------:R-:W-:Y:S01]  /*ec70*/  @!P2 IMAD.MOV R2, RZ, RZ, -R2 ;  /* 0x000000ffff02a224 */ /* 0x000fe200078e0a02 */
[----:B------:R-:W-:-:S05]  /*ec80*/  @!P1 LOP3.LUT R2, RZ, R0, RZ, 0x33, !PT ;  /* 0x00000000ff029212 */ /* 0x000fca00078e33ff */
[--C-:B------:R-:W-:Y:S02]  /*ec90*/  IMAD.MOV R3, RZ, RZ, -R2.reuse ;  /* 0x000000ffff037224 */ /* 0x100fe400078e0a02 */
[----:B------:R-:W-:Y:S02]  /*eca0*/  IMAD.MOV.U32 R18, RZ, RZ, R2 ;  /* 0x000000ffff127224 */ /* 0x000fe400078e0002 */
[----:B------:R-:W-:Y:S01]  /*ecb0*/  IMAD R17, R0, R3, R17 ;  /* 0x0000000300117224 */ /* 0x000fe200078e0211 */
[----:B------:R-:W-:Y:S06]  /*ecc0*/  BRA `(.L_x_440) ;  /* 0x00000000000c7947 */ /* 0x000fec0003800000 */
.L_x_435:
[----:B------:R-:W-:Y:S02]  /*ecd0*/  IMAD.MOV.U32 R17, RZ, RZ, RZ ;  /* 0x000000ffff117224 */ /* 0x000fe400078e00ff */
[----:B------:R-:W-:Y:S02]  /*ece0*/  IMAD.U32 R16, RZ, RZ, UR6 ;  /* 0x00000006ff107e24 */ /* 0x000fe4000f8e00ff */
[----:B------:R-:W-:-:S07]  /*ecf0*/  IMAD.MOV.U32 R18, RZ, RZ, RZ ;  /* 0x000000ffff127224 */ /* 0x000fce00078e00ff */
.L_x_440:
[----:B------:R-:W-:-:S13]  /*ed00*/  ISETP.NE.AND P0, PT, R5, RZ, PT ;  /* 0x000000ff0500720c */ /* 0x000fda0003f05270 */
[----:B------:R-:W0:Y:S01]  /*ed10*/  @!P0 S2R R3, SR_CgaCtaId ;  /* 0x0000000000038919 */ /* 0x000e220000008800 */
[----:B------:R-:W-:-:S04]  /*ed20*/  @!P0 MOV R0, 0x400 ;  /* 0x0000040000008802 */ /* 0x000fc80000000f00 */
[----:B0-----:R-:W-:-:S05]  /*ed30*/  @!P0 LEA R0, R3, R0, 0x18 ;  /* 0x0000000003008211 */ /* 0x001fca00078ec0ff */
[----:B------:R0:W-:Y:S01]  /*ed40*/  @!P0 STS.128 [R0+0x388d0], R16 ;  /* 0x0388d01000008388 */ /* 0x0001e20000000c00 */
[----:B------:R-:W-:Y:S06]  /*ed50*/  BAR.ARV 0x5, 0x180 ;  /* 0x0146000000007b1d */ /* 0x000fec0000002000 */
.L_x_433:
[----:B0-----:R-:W-:Y:S01]  /*ed60*/  IMAD.MOV.U32 R0, RZ, RZ, 0x1 ;  /* 0x00000001ff007424 */ /* 0x001fe200078e00ff */
[----:B------:R0:W-:Y:S01]  /*ed70*/  STL [R1+0x50], RZ ;  /* 0x000050ff01007387 */ /* 0x0001e20000100800 */
[----:B------:R-:W-:Y:S02]  /*ed80*/  ULDC UR4, c[0x0][0xc3c] ;  /* 0x00030f0000047ab9 */ /* 0x000fe40000000800 */
[----:B-1----:R-:W-:Y:S01]  /*ed90*/  ISETP.GE.AND P0, PT, R19, UR4, PT ;  /* 0x0000000413007c0c */ /* 0x002fe2000bf06270 */
[----:B------:R0:W-:Y:S04]  /*eda0*/  STL [R1+0x10], R0 ;  /* 0x0000100001007387 */ /* 0x0001e80000100800 */
[----:B------:R0:W-:Y:S08]  /*edb0*/  STL [R1+0x8], RZ ;  /* 0x000008ff01007387 */ /* 0x0001f00000100800 */
[----:B0-----:R-:W-:Y:S05]  /*edc0*/  @P0 BRA `(.L_x_441) ;  /* 0x0000006000280947 */ /* 0x001fea0003800000 */
[----:B------:R-:W0:Y:S01]  /*edd0*/  S2R R5, SR_TID.X ;  /* 0x0000000000057919 */ /* 0x000e220000002100 */
[----:B------:R-:W1:Y:S01]  /*ede0*/  S2UR UR5, SR_CgaCtaId ;  /* 0x00000000000579c3 */ /* 0x000e620000008800 */
[----:B------:R-:W-:Y:S01]  /*edf0*/  UMOV UR4, 0x400 ;  /* 0x0000040000047882 */ /* 0x000fe20000000000 */
[----:B------:R-:W-:Y:S01]  /*ee00*/  BSSY B8, `(.L_x_441) ;  /* 0x0000606000087945 */ /* 0x000fe20003800000 */
[----:B------:R-:W-:Y:S01]  /*ee10*/  ULDC UR38, c[0x0][0xc] ;  /* 0x0000030000267ab9 */ /* 0x000fe20000000800 */
[----:B------:R-:W-:Y:S01]  /*ee20*/  ULDC.64 UR36, c[0x0][0x198] ;  /* 0x0000660000247ab9 */ /* 0x000fe20000000a00 */
[----:B-1----:R-:W-:Y:S01]  /*ee30*/  ULEA UR4, UR5, UR4, 0x18 ;  /* 0x0000000405047291 */ /* 0x002fe2000f8ec03f */
[C---:B0-----:R-:W-:Y:S01]  /*ee40*/  IMAD.SHL.U32 R0, R5.reuse, 0x8, RZ ;  /* 0x0000000805007824 */ /* 0x041fe200078e00ff */
[----:B------:R-:W-:-:S04]  /*ee50*/  LOP3.LUT R4, R5, 0x7f, RZ, 0xc0, !PT ;  /* 0x0000007f05047812 */ /* 0x000fc800078ec0ff */
[C---:B------:R-:W-:Y:S02]  /*ee60*/  LOP3.LUT R2, R0.reuse, 0x1f8, RZ, 0xc0, !PT ;  /* 0x000001f800027812 */ /* 0x040fe400078ec0ff */
[----:B------:R-:W-:Y:S02]  /*ee70*/  LOP3.LUT R0, R0, 0x38, RZ, 0xc0, !PT ;  /* 0x0000003800007812 */ /* 0x000fe400078ec0ff */
[----:B------:R-:W-:Y:S01]  /*ee80*/  LOP3.LUT R3, R2, 0x38, R5, 0x78, !PT ;  /* 0x0000003802037812 */ /* 0x000fe200078e7805 */
[----:B------:R-:W-:-:S05]  /*ee90*/  IMAD.SHL.U32 R2, R4, 0x8, RZ ;  /* 0x0000000804027824 */ /* 0x000fca00078e00ff */
[----:B------:R-:W-:Y:S01]  /*eea0*/  LOP3.LUT R3, R3, 0x200, R2, 0xf8, !PT ;  /* 0x0000020003037812 */ /* 0x000fe200078ef802 */
[----:B------:R-:W-:Y:S01]  /*eeb0*/  IMAD.SHL.U32 R2, R5, 0x10, RZ ;  /* 0x0000001005027824 */ /* 0x000fe200078e00ff */
[----:B------:R-:W-:Y:S01]  /*eec0*/  SHF.R.U32.HI R5, RZ, 0x3, R4 ;  /* 0x00000003ff057819 */ /* 0x000fe20000011604 */
[----:B------:R-:W-:-:S03]  /*eed0*/  IMAD.U32 R4, RZ, RZ, UR4 ;  /* 0x00000004ff047e24 */ /* 0x000fc6000f8e00ff */
[----:B------:R-:W-:Y:S01]  /*eee0*/  LOP3.LUT R2, R5, 0x70, R2, 0xf8, !PT ;  /* 0x0000007005027812 */ /* 0x000fe200078ef802 */
[----:B------:R-:W-:Y:S01]  /*eef0*/  IMAD R3, R3, 0x2, R4 ;  /* 0x0000000203037824 */ /* 0x000fe200078e0204 */
[----:B------:R-:W-:Y:S01]  /*ef00*/  STL [R1+0x4], R4 ;  /* 0x0000040401007387 */ /* 0x000fe20000100800 */
[----:B------:R-:W-:-:S03]  /*ef10*/  IMAD.MOV.U32 R2, RZ, RZ, 0x1 ;  /* 0x00000001ff027424 */ /* 0x000fc600078e00ff */
[----:B------:R0:W-:Y:S04]  /*ef20*/  STL [R1+0x24], R3 ;  /* 0x0000240301007387 */ /* 0x0001e80000100800 */
[----:B------:R-:W-:Y:S04]  /*ef30*/  STL [R1+0x8], RZ ;  /* 0x000008ff01007387 */ /* 0x000fe80000100800 */
[----:B------:R1:W-:Y:S01]  /*ef40*/  STL [R1+0x10], R2 ;  /* 0x0000100201007387 */ /* 0x0003e20000100800 */
[----:B0-----:R-:W-:-:S03]  /*ef50*/  LOP3.LUT R3, R0, 0x40, RZ, 0xfc, !PT ;  /* 0x0000004000037812 */ /* 0x001fc600078efcff */
[----:B------:R0:W-:Y:S01]  /*ef60*/  STL [R1+0x50], RZ ;  /* 0x000050ff01007387 */ /* 0x0001e20000100800 */
[C---:B-1----:R-:W-:Y:S02]  /*ef70*/  LOP3.LUT R2, R0.reuse, 0x80, RZ, 0xfc, !PT ;  /* 0x0000008000027812 */ /* 0x042fe400078efcff */
[----:B------:R-:W-:-:S07]  /*ef80*/  LOP3.LUT R0, R0, 0xc0, RZ, 0xfc, !PT ;  /* 0x000000c000007812 */ /* 0x000fce00078efcff */
.L_x_554:
[----:B-1----:R-:W1:Y:S01]  /*ef90*/  LDC.64 R2, c[0x0][0xc88] ;  /* 0x00032200ff027b82 */ /* 0x002e620000000a00 */
[----:B------:R-:W-:Y:S01]  /*efa0*/  ULDC.64 UR4, c[0x0][0x208] ;  /* 0x0000820000047ab9 */ /* 0x000fe20000000a00 */
[----:B-1----:R-:W-:-:S05]  /*efb0*/  IMAD.WIDE R2, R19, 0x4, R2 ;  /* 0x0000000413027825 */ /* 0x002fca00078e0202 */
[----:B--2---:R-:W2:Y:S01]  /*efc0*/  LDG.E R11, desc[UR4][R2.64] ;  /* 0x00000004020b7981 */ /* 0x004ea2000c1e1900 */
[----:B------:R-:W-:Y:S05]  /*efd0*/  YIELD ;  /* 0x0000000000007946 */ /* 0x000fea0003800000 */
[----:B------:R-:W-:Y:S01]  /*efe0*/  ULDC.64 UR4, c[0x0][0xa28] ;  /* 0x00028a0000047ab9 */ /* 0x000fe20000000a00 */
[----:B---3--:R-:W-:Y:S01]  /*eff0*/  IMAD.MOV.U32 R0, RZ, RZ, RZ ;  /* 0x000000ffff007224 */ /* 0x008fe200078e00ff */
[----:B------:R-:W-:Y:S01]  /*f000*/  ISETP.NE.U32.AND P0, PT, RZ, UR4, PT ;  /* 0x00000004ff007c0c */ /* 0x000fe2000bf05070 */
[----:B------:R-:W-:Y:S01]  /*f010*/  ULDC.64 UR10, c[0x0][0x208] ;  /* 0x00008200000a7ab9 */ /* 0x000fe20000000a00 */
[----:B------:R-:W-:Y:S01]  /*f020*/  IMAD.MOV.U32 R6, RZ, RZ, RZ ;  /* 0x000000ffff067224 */ /* 0x000fe200078e00ff */
[----:B------:R-:W-:Y:S01]  /*f030*/  ULDC.64 UR6, c[0x0][0xa18] ;  /* 0x0002860000067ab9 */ /* 0x000fe20000000a00 */
[----:B------:R-:W-:Y:S01]  /*f040*/  ISETP.NE.AND.EX P0, PT, RZ, UR5, PT, P0 ;  /* 0x00000005ff007c0c */ /* 0x000fe2000bf05300 */
[----:B------:R-:W-:Y:S01]  /*f050*/  ULDC.64 UR8, c[0x0][0xa08] ;  /* 0x0002820000087ab9 */ /* 0x000fe20000000a00 */
[----:B--2---:R-:W-:Y:S01]  /*f060*/  SHF.R.S32.HI R4, RZ, 0x1f, R11 ;  /* 0x0000001fff047819 */ /* 0x004fe2000001140b */
[----:B------:R-:W-:-:S10]  /*f070*/  IMAD.SHL.U32 R10, R11, 0x4, RZ ;  /* 0x000000040b0a7824 */ /* 0x000fd400078e00ff */
[C---:B------:R-:W-:Y:S01]  /*f080*/  @P0 LEA R2, P1, R11.reuse, UR4, 0x2 ;  /* 0x000000040b020c11 */ /* 0x040fe2000f8210ff */
[----:B------:R-:W-:Y:S03]  /*f090*/  STL [R1+0x28], R11 ;  /* 0x0000280b01007387 */ /* 0x000fe60000100800 */
[C-C-:B------:R-:W-:Y:S01]  /*f0a0*/  @P0 LEA.HI.X R3, R11.reuse, UR5, R4.reuse, 0x2, P1 ;  /* 0x000000050b030c11 */ /* 0x140fe200088f1404 */
[----:B------:R-:W-:Y:S01]  /*f0b0*/  ULDC.64 UR4, c[0x0][0xa00] ;  /* 0x0002800000047ab9 */ /* 0x000fe20000000a00 */
[----:B------:R-:W-:Y:S01]  /*f0c0*/  SHF.L.U64.HI R9, R11, 0x2, R4 ;  /* 0x000000020b097819 */ /* 0x000fe20000010204 */
[----:B------:R1:W-:Y:S01]  /*f0d0*/  STL [R1+0x38], R4 ;  /* 0x0000380401007387 */ /* 0x0003e20000100800 */
[----:B------:R-:W-:-:S03]  /*f0e0*/  ISETP.NE.U32.AND P1, PT, RZ, UR4, PT ;  /* 0x00000004ff007c0c */ /* 0x000fc6000bf25070 */
[----:B-----5:R2:W5:Y:S01]  /*f0f0*/  @P0 LDG.E R0, desc[UR10][R2.64] ;  /* 0x0000000a02000981 */ /* 0x020562000c1e1900 */
[----:B------:R-:W-:Y:S01]  /*f100*/  ISETP.NE.AND.EX P1, PT, RZ, UR5, PT, P1 ;  /* 0x00000005ff007c0c */ /* 0x000fe2000bf25310 */
[----:B------:R-:W-:Y:S01]  /*f110*/  IMAD.MOV.U32 R8, RZ, RZ, RZ ;  /* 0x000000ffff087224 */ /* 0x000fe200078e00ff */
[----:B------:R-:W-:Y:S01]  /*f120*/  ISETP.NE.U32.AND P2, PT, RZ, UR6, PT ;  /* 0x00000006ff007c0c */ /* 0x000fe2000bf45070 */
[----:B------:R-:W-:Y:S01]  /*f130*/  STL [R1], R10 ;  /* 0x0000000a01007387 */ /* 0x000fe20000100800 */
[----:B------:R-:W-:Y:S02]  /*f140*/  ISETP.NE.U32.AND P0, PT, RZ, UR8, PT ;  /* 0x00000008ff007c0c */ /* 0x000fe4000bf05070 */
[----:B------:R-:W-:Y:S01]  /*f150*/  ISETP.NE.AND.EX P2, PT, RZ, UR7, PT, P2 ;  /* 0x00000007ff007c0c */ /* 0x000fe2000bf45320 */
[----:B------:R-:W-:Y:S01]  /*f160*/  STL [R1+0x1c], R9 ;  /* 0x00001c0901007387 */ /* 0x000fe20000100800 */
[----:B------:R-:W-:Y:S02]  /*f170*/  ISETP.NE.AND.EX P0, PT, RZ, UR9, PT, P0 ;  /* 0x00000009ff007c0c */ /* 0x000fe4000bf05300 */
[----:B--2---:R-:W-:-:S02]  /*f180*/  IADD3 R2, P3, R10, UR4, RZ ;  /* 0x000000040a027c10 */ /* 0x004fc4000ff7e0ff */
[----:B-1----:R-:W-:Y:S02]  /*f190*/  IADD3 R4, P4, R10, UR8, RZ ;  /* 0x000000080a047c10 */ /* 0x002fe4000ff9e0ff */
[C---:B------:R-:W-:Y:S01]  /*f1a0*/  IADD3.X R3, R9.reuse, UR5, RZ, P3, !PT ;  /* 0x0000000509037c10 */ /* 0x040fe20009ffe4ff */
[----:B------:R-:W-:Y:S01]  /*f1b0*/  ULDC UR4, c[0x0][0x288] ;  /* 0x0000a20000047ab9 */ /* 0x000fe20000000800 */
[----:B------:R-:W-:-:S03]  /*f1c0*/  IADD3.X R5, R9, UR9, RZ, P4, !PT ;  /* 0x0000000909057c10 */ /* 0x000fc6000a7fe4ff */
[----:B------:R-:W2:Y:S01]  /*f1d0*/  @P1 LDG.E R6, desc[UR10][R2.64] ;  /* 0x0000000a02061981 */ /* 0x000ea2000c1e1900 */
[----:B------:R-:W-:Y:S01]  /*f1e0*/  IMAD.U32 R12, RZ, RZ, UR4 ;  /* 0x00000004ff0c7e24 */ /* 0x000fe2000f8e00ff */
[----:B------:R-:W-:Y:S02]  /*f1f0*/  ULDC.64 UR4, c[0x0][0x418] ;  /* 0x0001060000047ab9 */ /* 0x000fe40000000a00 */
[----:B------:R-:W5:Y:S04]  /*f200*/  @P0 LDG.E R8, desc[UR10][R4.64] ;  /* 0x0000000a04080981 */ /* 0x000f68000c1e1900 */
[----:B--2---:R1:W-:Y:S02]  /*f210*/  STL [R1+0x34], R6 ;  /* 0x0000340601007387 */ /* 0x0043e40000100800 */
[----:B-1----:R-:W-:-:S04]  /*f220*/  @P2 IADD3 R6, P3, R10, UR6, RZ ;  /* 0x000000060a062c10 */ /* 0x002fc8000ff7e0ff */
[----:B------:R-:W-:-:S05]  /*f230*/  @P2 IADD3.X R7, R9, UR7, RZ, P3, !PT ;  /* 0x0000000709072c10 */ /* 0x000fca0009ffe4ff */
[----:B------:R1:W2:Y:S01]  /*f240*/  @P2 LDG.E R12, desc[UR10][R6.64] ;  /* 0x0000000a060c2981 */ /* 0x0002a2000c1e1900 */
[----:B------:R-:W-:-:S03]  /*f250*/  UISETP.NE.U32.AND UP0, UPT, UR4, URZ, UPT ;  /* 0x0000003f0400728c */ /* 0x000fc6000bf05070 */
[----:B------:R-:W-:Y:S01]  /*f260*/  ULDC UR4, c[0x0][0x424] ;  /* 0x0001090000047ab9 */ /* 0x000fe20000000800 */
[----:B------:R-:W-:-:S03]  /*f270*/  UISETP.NE.AND.EX UP0, UPT, UR5, URZ, UPT, UP0 ;  /* 0x0000003f0500728c */ /* 0x000fc6000bf05300 */
[----:B------:R-:W-:Y:S01]  /*f280*/  ULDC UR5, c[0x0][0x2f0] ;  /* 0x0000bc0000057ab9 */ /* 0x000fe20000000800 */
[----:B------:R-:W-:-:S04]  /*f290*/  USEL UR4, UR4, 0x1, UP0 ;  /* 0x0000000104047887 */ /* 0x000fc80008000000 */
[----:B------:R-:W-:-:S06]  /*f2a0*/  UIMAD UR4, UR4, UR5, URZ ;  /* 0x00000005040472a4 */ /* 0x000fcc000f8e023f */
[----:B-1----:R-:W-:Y:S01]  /*f2b0*/  IMAD.U32 R6, RZ, RZ, UR4 ;  /* 0x00000004ff067e24 */ /* 0x002fe2000f8e00ff */
[----:B--2---:R1:W-:Y:S01]  /*f2c0*/  STL [R1+0x3c], R12 ;  /* 0x00003c0c01007387 */ /* 0x0043e20000100800 */
[----:B------:R-:W-:Y:S05]  /*f2d0*/  @P2 BRA `(.L_x_442) ;  /* 0x0000000000182947 */ /* 0x000fea0003800000 */
[----:B------:R-:W-:Y:S05]  /*f2e0*/  @!P1 BRA `(.L_x_442) ;  /* 0x0000000000149947 */ /* 0x000fea0003800000 */
[----:B------:R-:W-:Y:S02]  /*f2f0*/  ULDC.64 UR4, c[0x0][0x208] ;  /* 0x0000820000047ab9 */ /* 0x000fe40000000a00 */
[----:B------:R-:W2:Y:S04]  /*f300*/  LDG.E R7, desc[UR4][R2.64] ;  /* 0x0000000402077981 */ /* 0x000ea8000c1e1900 */
[----:B------:R-:W2:Y:S02]  /*f310*/  LDG.E R2, desc[UR4][R2.64+0x4] ;  /* 0x0000040402027981 */ /* 0x000ea4000c1e1900 */
[----:B--2---:R-:W-:-:S05]  /*f320*/  IMAD.IADD R2, R2, 0x1, -R7 ;  /* 0x0000000102027824 */ /* 0x004fca00078e0a07 */
[----:B------:R2:W-:Y:S02]  /*f330*/  STL [R1+0x3c], R2 ;  /* 0x00003c0201007387 */ /* 0x0005e40000100800 */
.L_x_442:
[----:B--2---:R-:W-:Y:S01]  /*f340*/  IMAD.MOV.U32 R2, RZ, RZ, R11 ;  /* 0x000000ffff027224 */ /* 0x004fe200078e000b */
[----:B------:R-:W-:Y:S01]  /*f350*/  ULDC.64 UR4, c[0x0][0xa20] ;  /* 0x0002880000047ab9 */ /* 0x000fe20000000a00 */
[----:B-----5:R-:W-:Y:S01]  /*f360*/  IMAD.IADD R3, R8, 0x1, R0 ;  /* 0x0000000108037824 */ /* 0x020fe200078e0200 */
[----:B------:R-:W-:Y:S02]  /*f370*/  ISETP.NE.U32.AND P1, PT, RZ, UR4, PT ;  /* 0x00000004ff007c0c */ /* 0x000fe4000bf25070 */
[----:B------:R2:W-:Y:S02]  /*f380*/  STL [R1+0xc], R2 ;  /* 0x00000c0201007387 */ /* 0x0005e40000100800 */
[----:B------:R-:W-:Y:S02]  /*f390*/  ISETP.NE.AND.EX P1, PT, RZ, UR5, PT, P1 ;  /* 0x00000005ff007c0c */ /* 0x000fe4000bf25310 */
[----:B------:R2:W-:Y:S11]  /*f3a0*/  STL [R1+0x18], R3 ;  /* 0x0000180301007387 */ /* 0x0005f60000100800 */
[----:B--2---:R-:W-:Y:S05]  /*f3b0*/  @!P1 BRA `(.L_x_443) ;  /* 0x0000000000149947 */ /* 0x004fea0003800000 */
[----:B------:R-:W-:Y:S01]  /*f3c0*/  IADD3 R6, P0, R10, UR4, RZ ;  /* 0x000000040a067c10 */ /* 0x000fe2000ff1e0ff */
[----:B------:R-:W-:-:S03]  /*f3d0*/  ULDC.64 UR6, c[0x0][0x208] ;  /* 0x0000820000067ab9 */ /* 0x000fc60000000a00 */
[----:B------:R-:W-:-:S05]  /*f3e0*/  IADD3.X R7, R9, UR5, RZ, P0, !PT ;  /* 0x0000000509077c10 */ /* 0x000fca00087fe4ff */
[----:B------:R2:W5:Y:S01]  /*f3f0*/  LDG.E R6, desc[UR6][R6.64] ;  /* 0x0000000606067981 */ /* 0x000562000c1e1900 */
[----:B------:R-:W-:Y:S05]  /*f400*/  BRA `(.L_x_444) ;  /* 0x0000000000147947 */ /* 0x000fea0003800000 */
.L_x_443:
[----:B------:R-:W-:Y:S05]  /*f410*/  @!P0 BRA `(.L_x_444) ;  /* 0x0000000000108947 */ /* 0x000fea0003800000 */
[----:B------:R-:W-:Y:S02]  /*f420*/  ULDC.64 UR4, c[0x0][0x208] ;  /* 0x0000820000047ab9 */ /* 0x000fe40000000a00 */
[----:B------:R-:W2:Y:S04]  /*f430*/  LDG.E R6, desc[UR4][R4.64] ;  /* 0x0000000404067981 */ /* 0x000ea8000c1e1900 */
[----:B------:R-:W2:Y:S02]  /*f440*/  LDG.E R4, desc[UR4][R4.64+0x4] ;  /* 0x0000040404047981 */ /* 0x000ea4000c1e1900 */
[----:B--2---:R-:W-:-:S07]  /*f450*/  IMAD.IADD R6, R4, 0x1, -R6 ;  /* 0x0000000104067824 */ /* 0x004fce00078e0a06 */
.L_x_444:
[----:B-----5:R-:W-:Y:S01]  /*f460*/  IMAD.IADD R2, R6, 0x1, -R0 ;  /* 0x0000000106027824 */ /* 0x020fe200078e0a00 */
[----:B------:R-:W-:Y:S03]  /*f470*/  BSSY B7, `(.L_x_445) ;  /* 0x00004fa000077945 */ /* 0x000fe60003800000 */
[C---:B------:R-:W-:Y:S01]  /*f480*/  VIADD R0, R2.reuse, 0x4f ;  /* 0x0000004f02007836 */ /* 0x040fe20000000000 */
[----:B------:R3:W-:Y:S01]  /*f490*/  STL [R1+0x40], R2 ;  /* 0x0000400201007387 */ /* 0x0007e20000100800 */
[----:B------:R-:W-:Y:S02]  /*f4a0*/  ISETP.GT.AND P0, PT, R2, RZ, PT ;  /* 0x000000ff0200720c */ /* 0x000fe40003f04270 */
[----:B------:R-:W-:-:S05]  /*f4b0*/  IMAD.HI R0, R0, 0x66666667, RZ ;  /* 0x6666666700007827 */ /* 0x000fca00078e02ff */
[----:B---3--:R-:W-:-:S04]  /*f4c0*/  SHF.R.U32.HI R2, RZ, 0x1f, R0 ;  /* 0x0000001fff027819 */ /* 0x008fc80000011600 */
[----:B------:R-:W-:-:S05]  /*f4d0*/  LEA.HI.SX32 R0, R0, R2, 0x1b ;  /* 0x0000000200007211 */ /* 0x000fca00078fdaff */
[----:B------:R3:W-:Y:S01]  /*f4e0*/  STL [R1+0x30], R0 ;  /* 0x0000300001007387 */ /* 0x0007e20000100800 */
[----:B------:R-:W-:Y:S05]  /*f4f0*/  @P0 BRA `(.L_x_446) ;  /* 0x0000000000480947 */ /* 0x000fea0003800000 */
[----:B------:R-:W4:Y:S02]  /*f500*/  S2R R3, SR_TID.X ;  /* 0x0000000000037919 */ /* 0x000f240000002100 */
[----:B----4-:R-:W-:-:S04]  /*f510*/  LOP3.LUT R3, R3, 0x7f, RZ, 0xc0, !PT ;  /* 0x0000007f03037812 */ /* 0x010fc800078ec0ff */
[----:B------:R-:W-:-:S13]  /*f520*/  ISETP.NE.AND P0, PT, R3, RZ, PT ;  /* 0x000000ff0300720c */ /* 0x000fda0003f05270 */
[----:B------:R-:W-:Y:S05]  /*f530*/  @P0 BRA `(.L_x_447) ;  /* 0x0000004c00b40947 */ /* 0x000fea0003800000 */
[----:B------:R-:W4:Y:S01]  /*f540*/  S2R R3, SR_LANEID ;  /* 0x0000000000037919 */ /* 0x000f220000000000 */
[----:B------:R-:W-:Y:S01]  /*f550*/  VOTEU.ANY UR4, UPT, PT ;  /* 0x0000000000047886 */ /* 0x000fe200038e0100 */
[----:B------:R-:W5:Y:S01]  /*f560*/  LDC.64 R4, c[0x0][0xc60] ;  /* 0x00031800ff047b82 */ /* 0x000f620000000a00 */
[----:B---3--:R-:W4:Y:S01]  /*f570*/  FLO.U32 R0, UR4 ;  /* 0x0000000400007d00 */ /* 0x008f2200080e0000 */
[----:B------:R-:W-:-:S07]  /*f580*/  ULDC.64 UR6, c[0x0][0x208] ;  /* 0x0000820000067ab9 */ /* 0x000fce0000000a00 */
[----:B------:R-:W5:Y:S01]  /*f590*/  POPC R2, UR4 ;  /* 0x0000000400027d09 */ /* 0x000f620008000000 */
[----:B----4-:R-:W-:-:S13]  /*f5a0*/  ISETP.EQ.U32.AND P0, PT, R0, R3, PT ;  /* 0x000000030000720c */ /* 0x010fda0003f02070 */
[----:B-----5:R-:W3:Y:S01]  /*f5b0*/  @P0 ATOMG.E.ADD.STRONG.GPU PT, R5, desc[UR6][R4.64], R2 ;  /* 0x00000002040509a8 */ /* 0x020ee200081ee1c6 */
[----:B------:R-:W4:Y:S02]  /*f5c0*/  S2R R3, SR_LTMASK ;  /* 0x0000000000037919 */ /* 0x000f240000003900 */
[----:B----4-:R-:W-:-:S06]  /*f5d0*/  LOP3.LUT R3, R3, UR4, RZ, 0xc0, !PT ;  /* 0x0000000403037c12 */ /* 0x010fcc000f8ec0ff */
[----:B------:R-:W4:Y:S01]  /*f5e0*/  POPC R3, R3 ;  /* 0x0000000300037309 */ /* 0x000f220000000000 */
[----:B---3--:R-:W4:Y:S02]  /*f5f0*/  SHFL.IDX PT, R0, R5, R0, 0x1f ;  /* 0x00001f0005007589 */ /* 0x008f2400000e0000 */
[----:B----4-:R-:W-:Y:S01]  /*f600*/  IADD3 R16, R0, UR38, R3 ;  /* 0x0000002600107c10 */ /* 0x010fe2000fffe003 */
[----:B------:R-:W-:Y:S06]  /*f610*/  BRA `(.L_x_447) ;  /* 0x0000004c007c7947 */ /* 0x000fec0003800000 */
.L_x_446:
[----:B---3--:R-:W3:Y:S01]  /*f620*/  LDL R0, [R1+0x4] ;  /* 0x0000040001007983 */ /* 0x008ee20000100800 */
[----:B------:R-:W-:Y:S01]  /*f630*/  BSSY B6, `(.L_x_448) ;  /* 0x0000014000067945 */ /* 0x000fe20003800000 */
[----:B---3--:R-:W-:-:S05]  /*f640*/  VIADD R0, R0, 0x24400 ;  /* 0x0002440000007836 */ /* 0x008fca0000000000 */
[----:B------:R-:W-:-:S13]  /*f650*/  LOP3.LUT P0, RZ, R0, 0x3ff, RZ, 0xc0, !PT ;  /* 0x000003ff00ff7812 */ /* 0x000fda000780c0ff */
[----:B------:R-:W-:Y:S05]  /*f660*/  @!P0 BRA `(.L_x_449) ;  /* 0x0000000000408947 */ /* 0x000fea0003800000 */
[----:B------:R-:W-:Y:S01]  /*f670*/  MOV R2, 0x0 ;  /* 0x0000000000027802 */ /* 0x000fe20000000f00 */
[----:B------:R-:W-:Y:S01]  /*f680*/  ULDC.64 UR6, c[0x4][0xa8] ;  /* 0x01002a0000067ab9 */ /* 0x000fe20000000a00 */
[----:B------:R-:W-:Y:S01]  /*f690*/  ULDC.64 UR8, c[0x4][0xb0] ;  /* 0x01002c0000087ab9 */ /* 0x000fe20000000a00 */
[----:B------:R-:W-:Y:S01]  /*f6a0*/  ULDC.64 UR4, c[0x4][0x8] ;  /* 0x0100020000047ab9 */ /* 0x000fe20000000a00 */
[----:B------:R-:W-:Y:S01]  /*f6b0*/  IMAD.U32 R4, RZ, RZ, UR6 ;  /* 0x00000006ff047e24 */ /* 0x000fe2000f8e00ff */
[----:B-1----:R-:W-:Y:S01]  /*f6c0*/  MOV R12, 0x1 ;  /* 0x00000001000c7802 */ /* 0x002fe20000000f00 */
[----:B------:R-:W1:Y:S01]  /*f6d0*/  LDC.64 R2, c[0x4][R2] ;  /* 0x0100000002027b82 */ /* 0x000e620000000a00 */
[----:B------:R-:W-:Y:S02]  /*f6e0*/  IMAD.U32 R5, RZ, RZ, UR7 ;  /* 0x00000007ff057e24 */ /* 0x000fe4000f8e00ff */
[----:B------:R-:W-:Y:S02]  /*f6f0*/  IMAD.U32 R6, RZ, RZ, UR8 ;  /* 0x00000008ff067e24 */ /* 0x000fe4000f8e00ff */
[----:B--2---:R-:W-:-:S02]  /*f700*/  IMAD.U32 R7, RZ, RZ, UR9 ;  /* 0x00000009ff077e24 */ /* 0x004fc4000f8e00ff */
[----:B------:R-:W-:Y:S02]  /*f710*/  IMAD.U32 R10, RZ, RZ, UR4 ;  /* 0x00000004ff0a7e24 */ /* 0x000fe4000f8e00ff */
[----:B------:R-:W-:Y:S02]  /*f720*/  IMAD.U32 R11, RZ, RZ, UR5 ;  /* 0x00000005ff0b7e24 */ /* 0x000fe4000f8e00ff */
[----:B------:R-:W-:Y:S02]  /*f730*/  IMAD.MOV.U32 R8, RZ, RZ, 0x70 ;  /* 0x00000070ff087424 */ /* 0x000fe400078e00ff */
[----:B------:R-:W-:-:S07]  /*f740*/  IMAD.MOV.U32 R13, RZ, RZ, RZ ;  /* 0x000000ffff0d7224 */ /* 0x000fce00078e00ff */
[----:B------:R-:W-:-:S07]  /*f750*/  LEPC R20, `(.L_x_449) ;  /* 0x000000001014794e */ /* 0x000fce0000000000 */
[----:B01----:R-:W-:Y:S05]  /*f760*/  CALL.ABS.NOINC R2 ;  /* 0x0000000002007343 */ /* 0x003fea0003c00000 */
.L_x_449:
[----:B------:R-:W-:Y:S05]  /*f770*/  BSYNC B6 ;  /* 0x0000000000067941 */ /* 0x000fea0003800000 */
.L_x_448:
[----:B------:R-:W3:Y:S01]  /*f780*/  LDL R2, [R1+0x4] ;  /* 0x0000040001027983 */ /* 0x000ee20000100800 */
        /* <DEDUP_REMOVED lines=8> */
[----:B------:R3:W4:Y:S01]  /*f810*/  LDC.64 R2, c[0x4][R0] ;  /* 0x0100000000027b82 */ /* 0x0007220000000a00 */
[----:B------:R-:W-:Y:S02]  /*f820*/  IMAD.U32 R4, RZ, RZ, UR6 ;  /* 0x00000006ff047e24 */ /* 0x000fe4000f8e00ff */
[----:B------:R-:W-:Y:S02]  /*f830*/  IMAD.U32 R5, RZ, RZ, UR7 ;  /* 0x00000007ff057e24 */ /* 0x000fe4000f8e00ff */
[----:B------:R-:W-:Y:S02]  /*f840*/  IMAD.U32 R6, RZ, RZ, UR8 ;  /* 0x00000008ff067e24 */ /* 0x000fe4000f8e00ff */
[----:B--2---:R-:W-:-:S02]  /*f850*/  IMAD.U32 R7, RZ, RZ, UR9 ;  /* 0x00000009ff077e24 */ /* 0x004fc4000f8e00ff */
[----:B------:R-:W-:Y:S02]  /*f860*/  IMAD.U32 R10, RZ, RZ, UR4 ;  /* 0x00000004ff0a7e24 */ /* 0x000fe4000f8e00ff */
[----:B------:R-:W-:Y:S02]  /*f870*/  IMAD.U32 R11, RZ, RZ, UR5 ;  /* 0x00000005ff0b7e24 */ /* 0x000fe4000f8e00ff */
[----:B------:R-:W-:Y:S02]  /*f880*/  IMAD.MOV.U32 R8, RZ, RZ, 0x70 ;  /* 0x00000070ff087424 */ /* 0x000fe400078e00ff */
[----:B-1----:R-:W-:Y:S02]  /*f890*/  IMAD.MOV.U32 R12, RZ, RZ, 0x1 ;  /* 0x00000001ff0c7424 */ /* 0x002fe400078e00ff */
[----:B---3--:R-:W-:-:S07]  /*f8a0*/  IMAD.MOV.U32 R13, RZ, RZ, RZ ;  /* 0x000000ffff0d7224 */ /* 0x008fce00078e00ff */
[----:B------:R-:W-:-:S07]  /*f8b0*/  LEPC R20, `(.L_x_452) ;  /* 0x000000001014794e */ /* 0x000fce0000000000 */
[----:B0---4-:R-:W-:Y:S05]  /*f8c0*/  CALL.ABS.NOINC R2 ;  /* 0x0000000002007343 */ /* 0x011fea0003c00000 */
.L_x_452:
[----:B------:R-:W-:Y:S01]  /*f8d0*/  MOV R2, 0x0 ;  /* 0x0000000000027802 */ /* 0x000fe20000000f00 */
[----:B------:R-:W-:Y:S01]  /*f8e0*/  ULDC.64 UR6, c[0x4][0xa8] ;  /* 0x01002a0000067ab9 */ /* 0x000fe20000000a00 */
[----:B------:R-:W-:Y:S01]  /*f8f0*/  ULDC.64 UR8, c[0x4][0xb0] ;  /* 0x01002c0000087ab9 */ /* 0x000fe20000000a00 */
[----:B------:R-:W-:Y:S01]  /*f900*/  ULDC.64 UR4, c[0x4][0x18] ;  /* 0x0100060000047ab9 */ /* 0x000fe20000000a00 */
[----:B------:R-:W-:Y:S02]  /*f910*/  IMAD.U32 R4, RZ, RZ, UR6 ;  /* 0x00000006ff047e24 */ /* 0x000fe4000f8e00ff */
[----:B------:R-:W0:Y:S01]  /*f920*/  LDC.64 R2, c[0x4][R2] ;  /* 0x0100000002027b82 */ /* 0x000e220000000a00 */
        /* <DEDUP_REMOVED lines=9> */
[----:B0-----:R-:W-:Y:S05]  /*f9c0*/  CALL.ABS.NOINC R2 ;  /* 0x0000000002007343 */ /* 0x001fea0003c00000 */
.L_x_451:
[----:B------:R-:W-:Y:S05]  /*f9d0*/  BSYNC B6 ;  /* 0x0000000000067941 */ /* 0x000fea0003800000 */
.L_x_450:
[----:B------:R-:W3:Y:S01]  /*f9e0*/  LDL.LU R2, [R1] ;  /* 0x0000000001027983 */ /* 0x000ee20000300800 */
[----:B------:R-:W-:-:S03]  /*f9f0*/  ULDC.64 UR4, c[0x0][0x9f8] ;  /* 0x00027e0000047ab9 */ /* 0x000fc60000000a00 */
[----:B------:R-:W4:Y:S04]  /*fa00*/  LDL.LU R4, [R1+0x1c] ;  /* 0x00001c0001047983 */ /* 0x000f280000300800 */
[----:B--2---:R-:W2:Y:S01]  /*fa10*/  LDL R7, [R1+0xc] ;  /* 0x00000c0001077983 */ /* 0x004ea20000100800 */
[----:B------:R-:W-:Y:S01]  /*fa20*/  ISETP.NE.U32.AND P0, PT, RZ, UR4, PT ;  /* 0x00000004ff007c0c */ /* 0x000fe2000bf05070 */
[----:B------:R-:W-:Y:S02]  /*fa30*/  ULDC.64 UR6, c[0x0][0x208] ;  /* 0x0000820000067ab9 */ /* 0x000fe40000000a00 */
[----:B------:R-:W5:Y:S01]  /*fa40*/  LDL R0, [R1+0x30] ;  /* 0x0000300001007983 */ /* 0x000f620000100800 */
[----:B------:R-:W-:-:S13]  /*fa50*/  ISETP.NE.AND.EX P0, PT, RZ, UR5, PT, P0 ;  /* 0x00000005ff007c0c */ /* 0x000fda000bf05300 */
[----:B---3--:R-:W-:-:S04]  /*fa60*/  @P0 IADD3 R2, P1, R2, UR4, RZ ;  /* 0x0000000402020c10 */ /* 0x008fc8000ff3e0ff */
[----:B----4-:R-:W-:Y:S01]  /*fa70*/  @P0 IADD3.X R3, R4, UR5, RZ, P1, !PT ;  /* 0x0000000504030c10 */ /* 0x010fe20008ffe4ff */
[----:B------:R-:W-:-:S04]  /*fa80*/  ULDC.64 UR4, c[0x0][0xa08] ;  /* 0x0002820000047ab9 */ /* 0x000fc80000000a00 */
[----:B--2---:R2:W3:Y:S01]  /*fa90*/  @P0 LDG.E R7, desc[UR6][R2.64] ;  /* 0x0000000602070981 */ /* 0x0044e2000c1e1900 */
[----:B-----5:R-:W-:Y:S01]  /*faa0*/  VIADD R9, R0, 0xffffffff ;  /* 0xffffffff00097836 */ /* 0x020fe20000000000 */
[----:B--2---:R-:W2:Y:S01]  /*fab0*/  LDC.64 R2, c[0x0][0x418] ;  /* 0x00010600ff027b82 */ /* 0x004ea20000000a00 */
[----:B---3--:R-:W-:Y:S01]  /*fac0*/  SHF.R.S32.HI R8, RZ, 0x1f, R7 ;  /* 0x0000001fff087819 */ /* 0x008fe20000011407 */
[----:B------:R3:W-:Y:S04]  /*fad0*/  @P0 STL [R1+0xc], R7 ;  /* 0x00000c0701000387 */ /* 0x0007e80000100800 */
[----:B------:R3:W-:Y:S04]  /*fae0*/  STL [R1+0x2c], R9 ;  /* 0x00002c0901007387 */ /* 0x0007e80000100800 */
[----:B------:R3:W-:Y:S01]  /*faf0*/  STL [R1+0x1c], R8 ;  /* 0x00001c0801007387 */ /* 0x0007e20000100800 */
[----:B--2---:R-:W-:Y:S01]  /*fb00*/  LOP3.LUT P0, RZ, R2, UR4, RZ, 0xfc, !PT ;  /* 0x0000000402ff7c12 */ /* 0x004fe2000f80fcff */
[----:B------:R-:W-:-:S03]  /*fb10*/  UMOV UR4, 0xffffffff ;  /* 0xffffffff00047882 */ /* 0x000fc60000000000 */
[----:B------:R-:W-:-:S04]  /*fb20*/  LOP3.LUT P0, RZ, R3, UR5, RZ, 0xfc, P0 ;  /* 0x0000000503ff7c12 */ /* 0x000fc8000800fcff */
[----:B------:R-:W-:Y:S01]  /*fb30*/  SEL R0, R7, RZ, !P0 ;  /* 0x000000ff07007207 */ /* 0x000fe20004000000 */
[----:B---3--:R-:W-:Y:S08]  /*fb40*/  BRA.DIV UR4, `(.L_x_453) ;  /* 0x0000005a04347947 */ /* 0x008ff0000b800000 */
[----:B------:R-:W2:Y:S02]  /*fb50*/  S2R R4, SR_TID.X ;  /* 0x0000000000047919 */ /* 0x000ea40000002100 */
[----:B--2---:R-:W-:-:S04]  /*fb60*/  SHF.R.U32.HI R4, RZ, 0x5, R4 ;  /* 0x00000005ff047819 */ /* 0x004fc80000011604 */
[----:B------:R-:W-:-:S05]  /*fb70*/  LOP3.LUT R4, R4, 0x3, RZ, 0xc0, !PT ;  /* 0x0000000304047812 */ /* 0x000fca00078ec0ff */
[----:B------:R2:W3:Y:S02]  /*fb80*/  SHFL.IDX PT, R14, R4, RZ, 0x1f ;  /* 0x00001fff040e7589 */ /* 0x0004e400000e0000 */
.L_x_570:
[----:B------:R-:W-:Y:S01]  /*fb90*/  PLOP3.LUT P1, PT, PT, PT, PT, 0x8, 0x0 ;  /* 0x000000000000781c */ /* 0x000fe20003f2e170 */
[----:B------:R4:W-:Y:S01]  /*fba0*/  STL [R1], R0 ;  /* 0x0000000001007387 */ /* 0x0009e20000100800 */
[----:B---3--:R-:W-:Y:S02]  /*fbb0*/  ISETP.NE.AND P0, PT, R14, RZ, PT ;  /* 0x000000ff0e00720c */ /* 0x008fe40003f05270 */
[----:B----4-:R-:W-:-:S05]  /*fbc0*/  P2R R0, PR, RZ, 0x2 ;  /* 0x00000002ff007803 */ /* 0x010fca0000000000 */
[----:B------:R3:W-:Y:S06]  /*fbd0*/  STL [R1+0x20], R0 ;  /* 0x0000200001007387 */ /* 0x0007ec0000100800 */
[----:B------:R-:W-:Y:S05]  /*fbe0*/  @P0 BRA `(.L_x_454) ;  /* 0x00000004005c0947 */ /* 0x000fea0003800000 */
[----:B------:R-:W-:-:S03]  /*fbf0*/  UMOV UR4, 0xffffffff ;  /* 0xffffffff00047882 */ /* 0x000fc60000000000 */
[----:B------:R-:W-:Y:S05]  /*fc00*/  BRA.DIV UR4, `(.L_x_455) ;  /* 0x0000005a04387947 */ /* 0x000fea000b800000 */
[----:B------:R-:W-:-:S13]  /*fc10*/  ELECT P6, URZ, PT ;  /* 0x00000000003f782f */ /* 0x000fda00038c0000 */
.L_x_573:
[----:B------:R-:W-:Y:S05]  /*fc20*/  @!P6 BRA `(.L_x_454) ;  /* 0x00000004004ce947 */ /* 0x000fea0003800000 */
[----:B------:R4:W-:Y:S01]  /*fc30*/  STL [R1+0x14], R9 ;  /* 0x0000140901007387 */ /* 0x0009e20000100800 */
[----:B------:R-:W-:-:S04]  /*fc40*/  ISETP.NE.U32.AND P0, PT, R2, RZ, PT ;  /* 0x000000ff0200720c */ /* 0x000fc80003f05070 */
[----:B------:R-:W-:-:S13]  /*fc50*/  ISETP.NE.AND.EX P0, PT, R3, RZ, PT, P0 ;  /* 0x000000ff0300720c */ /* 0x000fda0003f05300 */
[----:B----4-:R-:W-:Y:S05]  /*fc60*/  @!P0 BRA `(.L_x_456) ;  /* 0x0000000000548947 */ /* 0x010fea0003800000 */
[----:B------:R-:W4:Y:S01]  /*fc70*/  LDC R6, c[0x0][0x43c] ;  /* 0x00010f00ff067b82 */ /* 0x000f220000000800 */
[----:B---3--:R-:W-:Y:S01]  /*fc80*/  IMAD.MOV.U32 R0, RZ, RZ, R9 ;  /* 0x000000ffff007224 */ /* 0x008fe200078e0009 */
[----:B------:R-:W-:Y:S01]  /*fc90*/  ULDC.64 UR4, c[0x0][0x428] ;  /* 0x00010a0000047ab9 */ /* 0x000fe20000000a00 */
[----:B------:R-:W-:Y:S01]  /*fca0*/  ULDC.64 UR6, c[0x0][0x208] ;  /* 0x0000820000067ab9 */ /* 0x000fe20000000a00 */
[----:B----4-:R-:W-:-:S13]  /*fcb0*/  ISETP.NE.AND P0, PT, R6, 0x1, PT ;  /* 0x000000010600780c */ /* 0x010fda0003f05270 */
[----:B--2---:R-:W2:Y:S02]  /*fcc0*/  @P0 LDC.64 R4, c[0x0][0x440] ;  /* 0x00011000ff040b82 */ /* 0x004ea40000000a00 */
[----:B--2---:R-:W-:-:S05]  /*fcd0*/  @P0 IMAD.HI.U32 R4, R9, R4, RZ ;  /* 0x0000000409040227 */ /* 0x004fca00078e00ff */
        /* <DEDUP_REMOVED lines=8> */
[----:B--2---:R-:W-:-:S04]  /*fd60*/  IMAD R6, R8, UR4, RZ ;  /* 0x0000000408067c24 */ /* 0x004fc8000f8e02ff */
[----:B------:R-:W-:-:S04]  /*fd70*/  IMAD R0, R7, UR5, R6 ;  /* 0x0000000507007c24 */ /* 0x000fc8000f8e0206 */
[----:B------:R-:W-:-:S05]  /*fd80*/  IMAD.IADD R0, R5, 0x1, R0 ;  /* 0x0000000105007824 */ /* 0x000fca00078e0200 */
[----:B------:R-:W-:-:S05]  /*fd90*/  LEA.HI.X R3, R4, R3, R0, 0x2, P0 ;  /* 0x0000000304037211 */ /* 0x000fca00000f1400 */
[----:B------:R-:W2:Y:S04]  /*fda0*/  LDG.E R0, desc[UR6][R2.64] ;  /* 0x0000000602007981 */ /* 0x000ea8000c1e1900 */
[----:B--2---:R4:W-:Y:S02]  /*fdb0*/  STL [R1], R0 ;  /* 0x0000000001007387 */ /* 0x0049e40000100800 */
.L_x_456:
[----:B------:R-:W5:Y:S04]  /*fdc0*/  LDL R7, [R1+0x4] ;  /* 0x0000040001077983 */ /* 0x000f680000100800 */
[----:B---34-:R-:W5:Y:S04]  /*fdd0*/  LDL R0, [R1+0x8] ;  /* 0x0000080001007983 */ /* 0x018f680000100800 */
[----:B------:R-:W3:Y:S01]  /*fde0*/  LDL R2, [R1+0x10] ;  /* 0x0000100001027983 */ /* 0x000ee20000100800 */
[----:B-----5:R-:W-:Y:S01]  /*fdf0*/  IMAD R0, R0, 0x8, R7 ;  /* 0x0000000800007824 */ /* 0x020fe200078e0207 */
[----:B---3--:R-:W-:-:S04]  /*fe00*/  SHF.L.U32 R2, R2, 0x1f, RZ ;  /* 0x0000001f02027819 */ /* 0x008fc800000006ff */
[----:B------:R-:W3:Y:S02]  /*fe10*/  SYNCS.PHASECHK.TRANS64.TRYWAIT P0, [R0+URZ+0x38840], R2 ;  /* 0x03884002000075a7 */ /* 0x000ee4000800017f */
[----:B---3--:R-:W-:Y:S05]  /*fe20*/  @!P0 BRA `(.L_x_457) ;  /* 0x0000005400d08947 */ /* 0x008fea0003800000 */
.L_x_574:
[----:B------:R-:W4:Y:S02]  /*fe30*/  S2R R3, SR_TID.X ;  /* 0x0000000000037919 */ /* 0x000f240000002100 */
[----:B----4-:R-:W-:-:S04]  /*fe40*/  LOP3.LUT R3, R3, 0x7f, RZ, 0xc0, !PT ;  /* 0x0000007f03037812 */ /* 0x010fc800078ec0ff */
[----:B------:R-:W-:-:S13]  /*fe50*/  ISETP.NE.AND P0, PT, R3, RZ, PT ;  /* 0x000000ff0300720c */ /* 0x000fda0003f05270 */
[----:B------:R-:W-:Y:S05]  /*fe60*/  @P0 BRA `(.L_x_458) ;  /* 0x00000000001c0947 */ /* 0x000fea0003800000 */
[----:B------:R-:W4:Y:S01]  /*fe70*/  S2R R3, SR_TID.X ;  /* 0x0000000000037919 */ /* 0x000f220000002100 */
[----:B---3--:R-:W-:-:S04]  /*fe80*/  IMAD.MOV.U32 R2, RZ, RZ, 0xa000 ;  /* 0x0000a000ff027424 */ /* 0x008fc800078e00ff */
[----:B------:R3:W-:Y:S01]  /*fe90*/  SYNCS.ARRIVE.TRANS64 RZ, [R0+URZ+0x38830], R2 ;  /* 0x0388300200ff79a7 */ /* 0x0007e2000800003f */
[----:B----4-:R-:W-:-:S04]  /*fea0*/  LOP3.LUT R3, R3, 0x1f, RZ, 0xc0, !PT ;  /* 0x0000001f03037812 */ /* 0x010fc800078ec0ff */
[----:B------:R-:W-:-:S13]  /*feb0*/  ISETP.NE.AND P0, PT, R3, RZ, PT ;  /* 0x000000ff0300720c */ /* 0x000fda0003f05270 */
[----:B---3--:R-:W-:Y:S05]  /*fec0*/  @!P0 BRA `(.L_x_458) ;  /* 0x0000000000048947 */ /* 0x008fea0003800000 */
[----:B------:R-:W-:Y:S01]  /*fed0*/  BPT.TRAP 0x1 ;  /* 0x000000040000795c */ /* 0x000fe20000300000 */
.L_x_458:
[----:B------:R-:W4:Y:S04]  /*fee0*/  LDL R6, [R1+0x4] ;  /* 0x0000040001067983 */ /* 0x000f280000100800 */
[----:B------:R-:W4:Y:S04]  /*fef0*/  LDL R5, [R1+0x8] ;  /* 0x0000080001057983 */ /* 0x000f280000100800 */
[----:B--2---:R-:W2:Y:S04]  /*ff00*/  LDL R4, [R1+0x14] ;  /* 0x0000140001047983 */ /* 0x004ea80000100800 */
[----:B------:R-:W5:Y:S04]  /*ff10*/  LDL R3, [R1+0x18] ;  /* 0x0000180001037983 */ /* 0x000f680000100800 */
[----:B---3--:R-:W3:Y:S01]  /*ff20*/  LDL R2, [R1] ;  /* 0x0000000001027983 */ /* 0x008ee20000100800 */
[----:B------:R-:W-:Y:S01]  /*ff30*/  R2UR UR9, R0 ;  /* 0x00000000000972ca */ /* 0x000fe200000e0000 */
[----:B------:R-:W-:Y:S01]  /*ff40*/  UIADD3 UR4, UP0, UR36, 0x370, URZ ;  /* 0x0000037024047890 */ /* 0x000fe2000ff1e03f */
[----:B------:R-:W-:Y:S01]  /*ff50*/  R2UR UR12, R18 ;  /* 0x00000000120c72ca */ /* 0x000fe200000e0000 */
[----:B------:R-:W-:Y:S01]  /*ff60*/  UMOV UR10, URZ ;  /* 0x0000003f000a7c82 */ /* 0x000fe20008000000 */
[----:B------:R-:W-:Y:S01]  /*ff70*/  UMOV UR6, 0x0 ;  /* 0x0000000000067882 */ /* 0x000fe20000000000 */
[----:B------:R-:W-:Y:S01]  /*ff80*/  UMOV UR7, 0x14f00000 ;  /* 0x14f0000000077882 */ /* 0x000fe20000000000 */
[----:B------:R-:W-:Y:S01]  /*ff90*/  UMOV UR16, 0x40 ;  /* 0x0000004000107882 */ /* 0x000fe20000000000 */
[----:B------:R-:W-:-:S06]  /*ffa0*/  PLOP3.LUT P0, PT, PT, PT, PT, 0x80, 0x0 ;  /* 0x000000000000781c */ /* 0x000fcc0003f0f070 */
[----:B------:R-:W-:Y:S01]  /*ffb0*/  UIADD3 UR9, UR9, 0x38830, URZ ;  /* 0x0003883009097890 */ /* 0x000fe2000fffe03f */
[----:B----4-:R-:W-:Y:S01]  /*ffc0*/  IMAD R0, R5, 0xa000, R6 ;  /* 0x0000a00005007824 */ /* 0x010fe200078e0206 */
[----:B--2---:R-:W-:-:S04]  /*ffd0*/  R2UR UR11, R4 ;  /* 0x00000000040b72ca */ /* 0x004fc800000e0000 */
[----:B------:R-:W-:Y:S02]  /*ffe0*/  R2UR UR14, R0 ;  /* 0x00000000000e72ca */ /* 0x000fe400000e0000 */
[----:B-----5:R-:W-:Y:S02]  /*fff0*/  R2UR UR5, R3 ;  /* 0x00000000030572ca */ /* 0x020fe400000e0000 */
[----:B------:R-:W-:Y:S02]  /*10000*/  P2R R0, PR, RZ, 0x1 ;  /* 0x00000001ff007803 */ /* 0x000fe40000000000 */
[----:B---3--:R-:W-:-:S03]  /*10010*/  R2UR UR13, R2 ;  /* 0x00000000020d72ca */ /* 0x008fc600000e0000 */
[----:B------:R4:W-:Y:S04]  /*10020*/  STL [R1+0x20], R0 ;  /* 0x0000200001007387 */ /* 0x0009e80000100800 */
[----:B------:R-:W-:Y:S02]  /*10030*/  UIADD3 UR8, UR14, 0x24400, URZ ;  /* 0x000244000e087890 */ /* 0x000fe4000fffe03f */
[----:B------:R-:W-:Y:S02]  /*10040*/  UIMAD UR11, UR11, 0x50, UR5 ;  /* 0x000000500b0b78a4 */ /* 0x000fe4000f8e0205 */
[----:B------:R-:W-:Y:S02]  /*10050*/  UIADD3.X UR5, URZ, UR37, URZ, UP0, !UPT ;  /* 0x000000253f057290 */ /* 0x000fe400087fe43f */
[----:B------:R-:W-:-:S02]  /*10060*/  UIADD3 UR15, UR14, 0x26c00, URZ ;  /* 0x00026c000e0f7890 */ /* 0x000fc4000fffe03f */
[----:B------:R-:W-:Y:S02]  /*10070*/  UIADD3 UR17, UR14, 0x29400, URZ ;  /* 0x000294000e117890 */ /* 0x000fe4000fffe03f */
[----:B------:R-:W-:-:S03]  /*10080*/  UIADD3 UR18, UR14, 0x2bc00, URZ ;  /* 0x0002bc000e127890 */ /* 0x000fc6000fffe03f */
[----:B------:R2:W-:Y:S01]  /*10090*/  UTMALDG.4D [UR8], [UR4], desc[UR6] ;  /* 0x00000608040075b4 */ /* 0x0005e20008019000 */
[----:B------:R-:W-:Y:S01]  /*100a0*/  UMOV UR14, 0x80 ;  /* 0x00000080000e7882 */ /* 0x000fe20000000000 */
[----:B--2---:R-:W-:Y:S01]  /*100b0*/  UMOV UR8, UR15 ;  /* 0x0000000f00087c82 */ /* 0x004fe20008000000 */
[----:B------:R-:W-:Y:S02]  /*100c0*/  UMOV UR10, UR16 ;  /* 0x00000010000a7c82 */ /* 0x000fe40008000000 */
[----:B------:R2:W-:Y:S02]  /*100d0*/  UTMALDG.4D [UR8], [UR4], desc[UR6] ;  /* 0x00000608040075b4 */ /* 0x0005e40008019000 */
[----:B--2---:R-:W-:Y:S01]  /*100e0*/  UMOV UR8, UR17 ;  /* 0x0000001100087c82 */ /* 0x004fe20008000000 */
[----:B------:R-:W-:Y:S01]  /*100f0*/  UMOV UR10, UR14 ;  /* 0x0000000e000a7c82 */ /* 0x000fe20008000000 */
[----:B------:R-:W-:Y:S01]  /*10100*/  UMOV UR14, 0xc0 ;  /* 0x000000c0000e7882 */ /* 0x000fe20000000000 */
[----:B------:R2:W-:Y:S02]  /*10110*/  UTMALDG.4D [UR8], [UR4], desc[UR6] ;  /* 0x00000608040075b4 */ /* 0x0005e40008019000 */
[----:B--2---:R-:W-:Y:S01]  /*10120*/  UMOV UR8, UR18 ;  /* 0x0000001200087c82 */ /* 0x004fe20008000000 */
[----:B------:R-:W-:-:S02]  /*10130*/  UMOV UR10, UR14 ;  /* 0x0000000e000a7c82 */ /* 0x000fc40008000000 */
[----:B------:R4:W-:Y:S02]  /*10140*/  UTMALDG.4D [UR8], [UR4], desc[UR6] ;  /* 0x00000608040075b4 */ /* 0x0009e40008019000 */
[----:B----4-:R-:W-:Y:S01]  /*10150*/  NOP ;  /* 0x0000000000007918 */ /* 0x010fe20000000000 */
.L_x_454:
[----:B------:R-:W4:Y:S04]  /*10160*/  LDL R2, [R1+0x4] ;  /* 0x0000040001027983 */ /* 0x000f280000100800 */
[----:B------:R-:W3:Y:S04]  /*10170*/  LDL.LU R3, [R1+0x34] ;  /* 0x0000340001037983 */ /* 0x000ee80000300800 */
[----:B------:R-:W5:Y:S04]  /*10180*/  LDL.LU R5, [R1+0x28] ;  /* 0x0000280001057983 */ /* 0x000f680000300800 */
[----:B--2---:R-:W2:Y:S01]  /*10190*/  LDL.LU R4, [R1+0x38] ;  /* 0x0000380001047983 */ /* 0x004ea20000300800 */
[----:B------:R-:W-:Y:S05]  /*101a0*/  WARPSYNC.ALL ;  /* 0x0000000000007948 */ /* 0x000fea0003800000 */
[----:B------:R-:W-:Y:S01]  /*101b0*/  ULDC.64 UR4, c[0x0][0x298] ;  /* 0x0000a60000047ab9 */ /* 0x000fe20000000a00 */
[----:B------:R-:W-:Y:S01]  /*101c0*/  ULDC.64 UR6, c[0x0][0xa00] ;  /* 0x0002800000067ab9 */ /* 0x000fe20000000a00 */
[----:B------:R-:W-:Y:S01]  /*101d0*/  BSSY B6, `(.L_x_459) ;  /* 0x0000024000067945 */ /* 0x000fe20003800000 */
[----:B------:R-:W-:Y:S01]  /*101e0*/  BAR.SYNC.DEFER_BLOCKING 0x8, 0x180 ;  /* 0x0206000000007b1d */ /* 0x000fe20000010000 */
[----:B------:R-:W-:-:S04]  /*101f0*/  ISETP.NE.U32.AND P0, PT, RZ, UR6, PT ;  /* 0x00000006ff007c0c */ /* 0x000fc8000bf05070 */
[----:B------:R-:W-:Y:S01]  /*10200*/  ISETP.NE.AND.EX P0, PT, RZ, UR7, PT, P0 ;  /* 0x00000007ff007c0c */ /* 0x000fe2000bf05300 */
[----:B----4-:R-:W-:Y:S01]  /*10210*/  VIADD R2, R2, 0x14400 ;  /* 0x0001440002027836 */ /* 0x010fe20000000000 */
[----:B---3--:R-:W-:-:S04]  /*10220*/  SHF.R.S32.HI R0, RZ, 0x1f, R3 ;  /* 0x0000001fff007819 */ /* 0x008fc80000011403 */
[----:B------:R-:W-:Y:S02]  /*10230*/  LOP3.LUT P1, RZ, R2, 0x3ff, RZ, 0xc0, !PT ;  /* 0x000003ff02ff7812 */ /* 0x000fe4000782c0ff */
[----:B-----5:R-:W-:Y:S01]  /*10240*/  SEL R5, R5, RZ, !P0 ;  /* 0x000000ff05057207 */ /* 0x020fe20004000000 */
[----:B------:R-:W-:Y:S01]  /*10250*/  IMAD R0, R0, UR4, RZ ;  /* 0x0000000400007c24 */ /* 0x000fe2000f8e02ff */
[----:B--2---:R-:W-:-:S03]  /*10260*/  SEL R4, R4, RZ, !P0 ;  /* 0x000000ff04047207 */ /* 0x004fc60004000000 */
[C---:B------:R-:W-:Y:S02]  /*10270*/  IMAD R0, R3.reuse, UR5, R0 ;  /* 0x0000000503007c24 */ /* 0x040fe4000f8e0200 */
[----:B------:R-:W-:-:S05]  /*10280*/  IMAD.WIDE.U32 R2, R3, UR4, RZ ;  /* 0x0000000403027c25 */ /* 0x000fca000f8e00ff */
[----:B------:R2:W-:Y:S04]  /*10290*/  STL.64 [R1+0x48], R2 ;  /* 0x0000480201007387 */ /* 0x0005e80000100a00 */
[----:B------:R3:W-:Y:S04]  /*102a0*/  STL [R1+0x28], R5 ;  /* 0x0000280501007387 */ /* 0x0007e80000100800 */
[----:B------:R3:W-:Y:S01]  /*102b0*/  STL [R1+0x54], R4 ;  /* 0x0000540401007387 */ /* 0x0007e20000100800 */
[----:B--2---:R-:W-:Y:S01]  /*102c0*/  IMAD.IADD R2, R3, 0x1, R0 ;  /* 0x0000000103027824 */ /* 0x004fe200078e0200 */
[----:B------:R-:W-:-:S05]  /*102d0*/  SHF.R.S32.HI R0, RZ, 0x1f, R18 ;  /* 0x0000001fff007819 */ /* 0x000fca0000011412 */
[----:B------:R3:W-:Y:S04]  /*102e0*/  STL [R1+0x38], R0 ;  /* 0x0000380001007387 */ /* 0x0007e80000100800 */
[----:B------:R3:W-:Y:S01]  /*102f0*/  STL [R1+0x34], R2 ;  /* 0x0000340201007387 */ /* 0x0007e20000100800 */
[----:B------:R-:W-:Y:S05]  /*10300*/  @!P1 BRA `(.L_x_460) ;  /* 0x0000000000409947 */ /* 0x000fea0003800000 */
[----:B---3--:R-:W-:Y:S01]  /*10310*/  MOV R2, 0x0 ;  /* 0x0000000000027802 */ /* 0x008fe20000000f00 */
        /* <DEDUP_REMOVED lines=11> */
[----:B-1----:R-:W-:Y:S02]  /*103d0*/  IMAD.MOV.U32 R12, RZ, RZ, 0x1 ;  /* 0x00000001ff0c7424 */ /* 0x002fe400078e00ff */
[----:B------:R-:W-:-:S07]  /*103e0*/  IMAD.MOV.U32 R13, RZ, RZ, RZ ;  /* 0x000000ffff0d7224 */ /* 0x000fce00078e00ff */
[----:B------:R-:W-:-:S07]  /*103f0*/  LEPC R20, `(.L_x_460) ;  /* 0x000000001014794e */ /* 0x000fce0000000000 */
[----:B0-2---:R-:W-:Y:S05]  /*10400*/  CALL.ABS.NOINC R2 ;  /* 0x0000000002007343 */ /* 0x005fea0003c00000 */
.L_x_460:
[----:B------:R-:W-:Y:S05]  /*10410*/  BSYNC B6 ;  /* 0x0000000000067941 */ /* 0x000fea0003800000 */
.L_x_459:
[----:B---3--:R-:W2:Y:S01]  /*10420*/  LDL.LU R4, [R1+0x34] ;  /* 0x0000340001047983 */ /* 0x008ea20000300800 */
[----:B------:R-:W3:Y:S01]  /*10430*/  LDC R7, c[0x0][0x448] ;  /* 0x00011200ff077b82 */ /* 0x000ee20000000800 */
[----:B------:R-:W-:Y:S01]  /*10440*/  ULDC.64 UR4, c[0x0][0x2d8] ;  /* 0x0000b60000047ab9 */ /* 0x000fe20000000a00 */
[----:B------:R-:W-:Y:S01]  /*10450*/  IMAD.SHL.U32 R17, R17, 0x80, RZ ;  /* 0x0000008011117824 */ /* 0x000fe200078e00ff */
[----:B------:R-:W2:Y:S01]  /*10460*/  LDL.LU.64 R2, [R1+0x48] ;  /* 0x0000480001027983 */ /* 0x000ea20000300a00 */
[----:B------:R-:W-:-:S03]  /*10470*/  ULDC.64 UR6, c[0x0][0x280] ;  /* 0x0000a00000067ab9 */ /* 0x000fc60000000a00 */
[----:B------:R-:W4:Y:S04]  /*10480*/  LDL.LU R0, [R1+0x38] ;  /* 0x0000380001007983 */ /* 0x000f280000300800 */
[----:B------:R-:W4:Y:S04]  /*10490*/  LDL.LU R6, [R1+0x54] ;  /* 0x0000540001067983 */ /* 0x000f280000300800 */
[----:B------:R-:W4:Y:S01]  /*104a0*/  LDL.LU R5, [R1+0x28] ;  /* 0x0000280001057983 */ /* 0x000f220000300800 */
[----:B------:R-:W0:Y:S01]  /*104b0*/  S2R R9, SR_TID.X ;  /* 0x0000000000097919 */ /* 0x000e220000002100 */
[----:B------:R-:W1:Y:S01]  /*104c0*/  S2R R8, SR_TID.X ;  /* 0x0000000000087919 */ /* 0x000e620000002100 */
[----:B---3--:R-:W-:Y:S01]  /*104d0*/  ISETP.NE.AND P0, PT, R7, 0x1, PT ;  /* 0x000000010700780c */ /* 0x008fe20003f05270 */
[----:B0-----:R-:W-:-:S02]  /*104e0*/  IMAD.SHL.U32 R9, R9, 0x8, RZ ;  /* 0x0000000809097824 */ /* 0x001fc400078e00ff */
[----:B-1----:R-:W-:-:S03]  /*104f0*/  IMAD.SHL.U32 R10, R8, 0x8, RZ ;  /* 0x00000008080a7824 */ /* 0x002fc600078e00ff */
[----:B------:R-:W-:-:S04]  /*10500*/  LOP3.LUT R9, R9, 0x38, RZ, 0xc0, !PT ;  /* 0x0000003809097812 */ /* 0x000fc800078ec0ff */
[C---:B------:R-:W-:Y:S02]  /*10510*/  LOP3.LUT R12, R9.reuse, 0x40, RZ, 0xfc, !PT ;  /* 0x00000040090c7812 */ /* 0x040fe400078efcff */
[C---:B------:R-:W-:Y:S02]  /*10520*/  LOP3.LUT R11, R9.reuse, 0x80, RZ, 0xfc, !PT ;  /* 0x00000080090b7812 */ /* 0x040fe400078efcff */
[----:B------:R-:W-:Y:S02]  /*10530*/  LOP3.LUT R9, R9, 0xc0, RZ, 0xfc, !PT ;  /* 0x000000c009097812 */ /* 0x000fe400078efcff */
[----:B------:R-:W-:Y:S01]  /*10540*/  LOP3.LUT R10, R10, 0x38, RZ, 0xc0, !PT ;  /* 0x000000380a0a7812 */ /* 0x000fe200078ec0ff */
[----:B--2---:R-:W-:Y:S02]  /*10550*/  IMAD.MOV.U32 R3, RZ, RZ, R4 ;  /* 0x000000ffff037224 */ /* 0x004fe400078e0004 */
[----:B------:R-:W0:Y:S01]  /*10560*/  S2R R4, SR_TID.X ;  /* 0x0000000000047919 */ /* 0x000e220000002100 */
[----:B----4-:R-:W-:-:S02]  /*10570*/  IMAD R0, R0, UR4, RZ ;  /* 0x0000000400007c24 */ /* 0x010fc4000f8e02ff */
[----:B------:R-:W-:-:S04]  /*10580*/  IMAD.WIDE.U32 R2, R18, UR4, R2 ;  /* 0x0000000412027c25 */ /* 0x000fc8000f8e0002 */
[----:B------:R-:W-:Y:S01]  /*10590*/  IMAD R0, R18, UR5, R0 ;  /* 0x0000000512007c24 */ /* 0x000fe2000f8e0200 */
[----:B------:R-:W-:-:S03]  /*105a0*/  ULDC.64 UR4, c[0x0][0x2e0] ;  /* 0x0000b80000047ab9 */ /* 0x000fc60000000a00 */
[----:B------:R-:W-:Y:S02]  /*105b0*/  IMAD.IADD R3, R3, 0x1, R0 ;  /* 0x0000000103037824 */ /* 0x000fe400078e0200 */
[----:B------:R-:W-:Y:S02]  /*105c0*/  IMAD R0, R6, UR4, RZ ;  /* 0x0000000406007c24 */ /* 0x000fe4000f8e02ff */
[C---:B------:R-:W-:Y:S01]  /*105d0*/  IMAD.WIDE.U32 R2, R5.reuse, UR4, R2 ;  /* 0x0000000405027c25 */ /* 0x040fe2000f8e0002 */
[----:B------:R-:W1:Y:S03]  /*105e0*/  @P0 LDC R6, c[0x0][0x450] ;  /* 0x00011400ff060b82 */ /* 0x000e660000000800 */
[----:B------:R-:W-:Y:S01]  /*105f0*/  IMAD R0, R5, UR5, R0 ;  /* 0x0000000505007c24 */ /* 0x000fe2000f8e0200 */
[----:B------:R-:W-:-:S03]  /*10600*/  ULDC.64 UR4, c[0x0][0x2d0] ;  /* 0x0000b40000047ab9 */ /* 0x000fc60000000a00 */
[----:B------:R-:W-:Y:S01]  /*10610*/  IMAD.IADD R3, R3, 0x1, R0 ;  /* 0x0000000103037824 */ /* 0x000fe200078e0200 */
[C---:B0-----:R-:W-:Y:S01]  /*10620*/  LOP3.LUT R5, R4.reuse, 0x7f, RZ, 0xc0, !PT ;  /* 0x0000007f04057812 */ /* 0x041fe200078ec0ff */
[----:B------:R-:W-:-:S03]  /*10630*/  IMAD.SHL.U32 R4, R4, 0x10, RZ ;  /* 0x0000001004047824 */ /* 0x000fc600078e00ff */
[----:B------:R-:W-:-:S04]  /*10640*/  SHF.R.U32.HI R5, RZ, 0x3, R5 ;  /* 0x00000003ff057819 */ /* 0x000fc80000011605 */
[----:B------:R-:W-:Y:S02]  /*10650*/  LOP3.LUT R4, R5, 0x70, R4, 0xf8, !PT ;  /* 0x0000007005047812 */ /* 0x000fe400078ef804 */
[----:B------:R-:W0:Y:S02]  /*10660*/  @P0 LDC R5, c[0x0][0x44c] ;  /* 0x00011300ff050b82 */ /* 0x000e240000000800 */
[----:B------:R-:W-:-:S05]  /*10670*/  LOP3.LUT R0, R4, R17, RZ, 0xfc, !PT ;  /* 0x0000001104007212 */ /* 0x000fca00078efcff */
[----:B------:R-:W-:Y:S02]  /*10680*/  IMAD.MOV.U32 R4, RZ, RZ, R0 ;  /* 0x000000ffff047224 */ /* 0x000fe400078e0000 */
[----:B0-----:R-:W-:-:S05]  /*10690*/  @P0 IMAD.HI.U32 R5, R0, R5, RZ ;  /* 0x0000000500050227 */ /* 0x001fca00078e00ff */
[----:B-1----:R-:W-:-:S05]  /*106a0*/  @P0 SHF.R.U32.HI R4, RZ, R6, R5 ;  /* 0x00000006ff040219 */ /* 0x002fca0000011605 */
[----:B------:R-:W-:Y:S02]  /*106b0*/  IMAD.MOV R5, RZ, RZ, -R4 ;  /* 0x000000ffff057224 */ /* 0x000fe400078e0a04 */
[----:B------:R-:W-:-:S04]  /*106c0*/  IMAD.WIDE.U32 R2, R4, UR4, R2 ;  /* 0x0000000404027c25 */ /* 0x000fc8000f8e0002 */
[----:B------:R-:W-:Y:S01]  /*106d0*/  IMAD R0, R7, R5, R0 ;  /* 0x0000000507007224 */ /* 0x000fe200078e0200 */
[----:B------:R-:W-:-:S05]  /*106e0*/  SHF.R.S32.HI R5, RZ, 0x1f, R4 ;  /* 0x0000001fff057819 */ /* 0x000fca0000011404 */
[----:B------:R-:W-:-:S04]  /*106f0*/  IMAD R5, R5, UR4, RZ ;  /* 0x0000000405057c24 */ /* 0x000fc8000f8e02ff */
[----:B------:R-:W-:Y:S01]  /*10700*/  IMAD R4, R4, UR5, R5 ;  /* 0x0000000504047c24 */ /* 0x000fe2000f8e0205 */
[----:B------:R-:W-:-:S03]  /*10710*/  ULDC.64 UR4, c[0x0][0x2c8] ;  /* 0x0000b20000047ab9 */ /* 0x000fc60000000a00 */
[----:B------:R-:W-:Y:S01]  /*10720*/  IMAD.IADD R3, R3, 0x1, R4 ;  /* 0x0000000103037824 */ /* 0x000fe200078e0204 */
[----:B------:R-:W-:Y:S01]  /*10730*/  SHF.R.S32.HI R4, RZ, 0x1f, R0 ;  /* 0x0000001fff047819 */ /* 0x000fe20000011400 */
[----:B------:R-:W-:-:S04]  /*10740*/  IMAD.WIDE.U32 R2, R0, UR4, R2 ;  /* 0x0000000400027c25 */ /* 0x000fc8000f8e0002 */
[----:B------:R-:W-:Y:S01]  /*10750*/  IMAD R4, R4, UR4, RZ ;  /* 0x0000000404047c24 */ /* 0x000fe2000f8e02ff */
[----:B------:R-:W-:Y:S02]  /*10760*/  ULDC UR4, c[0x0][0x2b8] ;  /* 0x0000ae0000047ab9 */ /* 0x000fe40000000800 */
[----:B------:R-:W-:Y:S01]  /*10770*/  ISETP.GE.AND P3, PT, R9, UR4, PT ;  /* 0x0000000409007c0c */ /* 0x000fe2000bf66270 */
[----:B------:R-:W-:Y:S01]  /*10780*/  IMAD R0, R0, UR5, R4 ;  /* 0x0000000500007c24 */ /* 0x000fe2000f8e0204 */
[----:B------:R0:W5:Y:S01]  /*10790*/  LDL R9, [R1+0x24] ;  /* 0x0000240001097983 */ /* 0x0001620000100800 */
[----:B------:R-:W-:Y:S02]  /*107a0*/  LEA R4, P4, R2, UR6, 0x1 ;  /* 0x0000000602047c11 */ /* 0x000fe4000f8808ff */
[----:B------:R-:W-:Y:S01]  /*107b0*/  IMAD.IADD R0, R3, 0x1, R0 ;  /* 0x0000000103007824 */ /* 0x000fe200078e0200 */
[----:B------:R-:W-:Y:S02]  /*107c0*/  ISETP.GE.AND P0, PT, R10, UR4, PT ;  /* 0x000000040a007c0c */ /* 0x000fe4000bf06270 */
[----:B------:R-:W-:-:S02]  /*107d0*/  ISETP.GE.AND P1, PT, R12, UR4, PT ;  /* 0x000000040c007c0c */ /* 0x000fc4000bf26270 */
[----:B------:R-:W-:Y:S01]  /*107e0*/  ISETP.GE.AND P2, PT, R11, UR4, PT ;  /* 0x000000040b007c0c */ /* 0x000fe2000bf46270 */
[----:B------:R-:W-:Y:S01]  /*107f0*/  UMOV UR4, 0xffffffff ;  /* 0xffffffff00047882 */ /* 0x000fe20000000000 */
[----:B------:R-:W-:Y:S02]  /*10800*/  LEA.HI.X R0, R2, UR7, R0, 0x1, P4 ;  /* 0x0000000702007c11 */ /* 0x000fe4000a0f0c00 */
[----:B0-----:R-:W-:Y:S09]  /*10810*/  BRA.DIV UR4, `(.L_x_461) ;  /* 0x0000004e04687947 */ /* 0x001ff2000b800000 */
[----:B------:R-:W0:Y:S02]  /*10820*/  S2R R6, SR_TID.X ;  /* 0x0000000000067919 */ /* 0x000e240000002100 */
[----:B0-----:R-:W-:Y:S02]  /*10830*/  LOP3.LUT R8, R6, 0x7f, RZ, 0xc0, !PT ;  /* 0x0000007f06087812 */ /* 0x001fe400078ec0ff */
[----:B------:R-:W2:Y:S01]  /*10840*/  LDL.LU R6, [R1+0x3c] ;  /* 0x00003c0001067983 */ /* 0x000ea20000300800 */
[----:B------:R-:W-:Y:S01]  /*10850*/  ULDC.64 UR4, c[0x0][0x208] ;  /* 0x0000820000047ab9 */ /* 0x000fe20000000a00 */
[----:B------:R-:W-:-:S05]  /*10860*/  SHF.R.U32.HI R8, RZ, 0x3, R8 ;  /* 0x00000003ff087819 */ /* 0x000fca0000011608 */
[----:B------:R-:W-:Y:S02]  /*10870*/  IMAD.IADD R2, R8, 0x1, R17 ;  /* 0x0000000108027824 */ /* 0x000fe400078e0211 */
[----:B------:R-:W-:Y:S02]  /*10880*/  SHFL.IDX PT, R8, R0, 0x6, 0x181f ;  /* 0x00d81f0000087f89 */ /* 0x000fe400000e0000 */
[----:B------:R-:W-:Y:S02]  /*10890*/  VIADD R5, R2, 0x10 ;  /* 0x0000001002057836 */ /* 0x000fe40000000000 */
[----:B--2---:R-:W-:Y:S02]  /*108a0*/  IMAD R3, R6, R7, RZ ;  /* 0x0000000706037224 */ /* 0x004fe400078e02ff */
[----:B------:R-:W0:Y:S03]  /*108b0*/  SHFL.IDX PT, R7, R4, RZ, 0x181f ;  /* 0x00181fff04077589 */ /* 0x000e2600000e0000 */
[----:B------:R-:W-:Y:S01]  /*108c0*/  ISETP.GE.AND P5, PT, R2, R3, PT ;  /* 0x000000030200720c */ /* 0x000fe20003fa6270 */
[----:B------:R-:W1:-:S12]  /*108d0*/  SHFL.IDX PT, R6, R0, RZ, 0x181f ;  /* 0x00181fff00067589 */ /* 0x000e5800000e0000 */
[----:B0-----:R-:W-:-:S05]  /*108e0*/  @!P5 LEA R7, P4, R10, R7, 0x1 ;  /* 0x000000070a07d211 */ /* 0x001fca00078808ff */
[----:B-1----:R-:W-:-:S05]  /*108f0*/  @!P5 IMAD.X R6, RZ, RZ, R6, P4 ;  /* 0x000000ffff06d224 */ /* 0x002fca00020e0606 */
[----:B------:R-:W-:-:S04]  /*10900*/  @!P5 LOP3.LUT R7, R7, R6, RZ, 0x3c, !PT ;  /* 0x000000060707d212 */ /* 0x000fc800078e3cff */
[----:B------:R-:W-:-:S04]  /*10910*/  @!P5 LOP3.LUT R6, R7, R6, RZ, 0x3c, !PT ;  /* 0x000000060706d212 */ /* 0x000fc800078e3cff */
[----:B------:R-:W-:-:S05]  /*10920*/  @!P5 LOP3.LUT R7, R7, R6, RZ, 0x3c, !PT ;  /* 0x000000060707d212 */ /* 0x000fca00078e3cff */
[----:B-----5:R-:W-:Y:S04]  /*10930*/  @!P5 LDGSTS.E.BYPASS.LTC128B.128 [R9+0x14400], desc[UR4][R6.64], !P0 ;  /* 0x144000000609dfae */ /* 0x020fe8000c101d44 */
[----:B------:R-:W-:Y:S04]  /*10940*/  @!P5 LDGSTS.E.BYPASS.LTC128B.128 [R9+0x18400], desc[UR4][R6.64+0x80], !P1 ;  /* 0x184000800609dfae */ /* 0x000fe8000c901d44 */
[----:B------:R-:W-:Y:S04]  /*10950*/  @!P5 LDGSTS.E.BYPASS.LTC128B.128 [R9+0x1c400], desc[UR4][R6.64+0x100], !P2 ;  /* 0x1c4001000609dfae */ /* 0x000fe8000d101d44 */
[----:B------:R0:W-:Y:S01]  /*10960*/  @!P5 LDGSTS.E.BYPASS.LTC128B.128 [R9+0x20400], desc[UR4][R6.64+0x180], !P3 ;  /* 0x204001800609dfae */ /* 0x0001e2000d901d44 */
[----:B------:R-:W-:-:S03]  /*10970*/  ISETP.GE.AND P5, PT, R5, R3, PT ;  /* 0x000000030500720c */ /* 0x000fc60003fa6270 */
[----:B------:R-:W1:Y:S04]  /*10980*/  SHFL.IDX PT, R5, R4, 0x1, 0x181f ;  /* 0x00381f0004057f89 */ /* 0x000e6800000e0000 */
[----:B0-----:R-:W0:Y:S06]  /*10990*/  SHFL.IDX PT, R6, R0, 0x1, 0x181f ;  /* 0x00381f0000067f89 */ /* 0x001e2c00000e0000 */
[----:B-1----:R-:W-:-:S05]  /*109a0*/  @!P5 LEA R5, P4, R10, R5, 0x1 ;  /* 0x000000050a05d211 */ /* 0x002fca00078808ff */
[----:B0-----:R-:W-:-:S04]  /*109b0*/  @!P5 IMAD.X R6, RZ, RZ, R6, P4 ;  /* 0x000000ffff06d224 */ /* 0x001fc800020e0606 */
[----:B------:R-:W-:Y:S02]  /*109c0*/  @!P5 IMAD.MOV.U32 R7, RZ, RZ, R6 ;  /* 0x000000ffff07d224 */ /* 0x000fe400078e0006 */
[----:B------:R-:W-:Y:S02]  /*109d0*/  @!P5 IMAD.MOV.U32 R6, RZ, RZ, R5 ;  /* 0x000000ffff06d224 */ /* 0x000fe400078e0005 */
[----:B------:R-:W-:-:S03]  /*109e0*/  VIADD R5, R2, 0x20 ;  /* 0x0000002002057836 */ /* 0x000fc60000000000 */
[----:B------:R-:W-:Y:S04]  /*109f0*/  @!P5 LDGSTS.E.BYPASS.LTC128B.128 [R9+0x14c00], desc[UR4][R6.64], !P0 ;  /* 0x14c000000609dfae */ /* 0x000fe8000c101d44 */
        /* <DEDUP_REMOVED lines=43> */
[----:B0-----:R-:W-:-:S05]  /*10cb0*/  @!P5 IMAD.X R6, RZ, RZ, R6, P4 ;  /* 0x000000ffff06d224 */ /* 0x001fca00020e0606 */
[----:B------:R-:W-:Y:S01]  /*10cc0*/  @!P5 MOV R7, R6 ;  /* 0x000000060007d202 */ /* 0x000fe20000000f00 */
        /* <DEDUP_REMOVED lines=8> */
[----:B------:R-:W2:Y:S06]  /*10d50*/  SHFL.IDX PT, R4, R4, 0x7, 0x181f ;  /* 0x00f81f0004047f89 */ /* 0x000eac00000e0000 */
[----:B-1----:R-:W-:-:S05]  /*10d60*/  @!P5 LEA R5, P4, R10, R5, 0x1 ;  /* 0x000000050a05d211 */ /* 0x002fca00078808ff */
[----:B0-----:R-:W-:-:S04]  /*10d70*/  @!P5 IMAD.X R6, RZ, RZ, R8, P4 ;  /* 0x000000ffff06d224 */ /* 0x001fc800020e0608 */
[----:B------:R-:W-:Y:S02]  /*10d80*/  @!P5 IMAD.MOV.U32 R7, RZ, RZ, R6 ;  /* 0x000000ffff07d224 */ /* 0x000fe400078e0006 */
[----:B------:R-:W-:Y:S02]  /*10d90*/  @!P5 IMAD.MOV.U32 R6, RZ, RZ, R5 ;  /* 0x000000ffff06d224 */ /* 0x000fe400078e0005 */
[----:B------:R0:W1:Y:S04]  /*10da0*/  SHFL.IDX PT, R5, R0, 0x7, 0x181f ;  /* 0x00f81f0000057f89 */ /* 0x00006800000e0000 */
[----:B------:R0:W-:Y:S04]  /*10db0*/  @!P5 LDGSTS.E.BYPASS.LTC128B.128 [R9+0x17400], desc[UR4][R6.64], !P0 ;  /* 0x174000000609dfae */ /* 0x0001e8000c101d44 */
[----:B------:R0:W-:Y:S04]  /*10dc0*/  @!P5 LDGSTS.E.BYPASS.LTC128B.128 [R9+0x1b400], desc[UR4][R6.64+0x80], !P1 ;  /* 0x1b4000800609dfae */ /* 0x0001e8000c901d44 */
[----:B------:R0:W-:Y:S04]  /*10dd0*/  @!P5 LDGSTS.E.BYPASS.LTC128B.128 [R9+0x1f400], desc[UR4][R6.64+0x100], !P2 ;  /* 0x1f4001000609dfae */ /* 0x0001e8000d101d44 */
[----:B--2---:R0:W-:Y:S02]  /*10de0*/  @!P5 LDGSTS.E.BYPASS.LTC128B.128 [R9+0x23400], desc[UR4][R6.64+0x180], !P3 ;  /* 0x234001800609dfae */ /* 0x0041e4000d901d44 */
.L_x_591:
[----:B------:R-:W-:Y:S01]  /*10df0*/  VIADD R2, R2, 0x70 ;  /* 0x0000007002027836 */ /* 0x000fe20000000000 */
[----:B------:R-:W-:Y:S04]  /*10e00*/  BSSY B0, `(.L_x_462) ;  /* 0x000000d000007945 */ /* 0x000fe80003800000 */
[----:B------:R-:W-:-:S13]  /*10e10*/  ISETP.GE.AND P4, PT, R2, R3, PT ;  /* 0x000000030200720c */ /* 0x000fda0003f86270 */
[----:B------:R-:W-:Y:S05]  /*10e20*/  @P4 BRA `(.L_x_463) ;  /* 0x0000000000284947 */ /* 0x000fea0003800000 */
[----:B------:R-:W-:Y:S01]  /*10e30*/  LEA R2, P4, R10, R4, 0x1 ;  /* 0x000000040a027211 */ /* 0x000fe200078808ff */
[----:B------:R-:W-:-:S04]  /*10e40*/  ULDC.64 UR4, c[0x0][0x208] ;  /* 0x0000820000047ab9 */ /* 0x000fc80000000a00 */
[----:B-1----:R-:W-:-:S05]  /*10e50*/  IMAD.X R3, RZ, RZ, R5, P4 ;  /* 0x000000ffff037224 */ /* 0x002fca00020e0605 */
[----:B------:R-:W-:Y:S01]  /*10e60*/  @!PT LDS RZ, [RZ] ;  /* 0x00000000fffff984 */ /* 0x000fe20000000800 */
[----:B------:R-:W-:Y:S01]  /*10e70*/  @!PT LDS RZ, [RZ] ;  /* 0x00000000fffff984 */ /* 0x000fe20000000800 */
[----:B------:R-:W-:Y:S01]  /*10e80*/  @!PT LDS RZ, [RZ] ;  /* 0x00000000fffff984 */ /* 0x000fe20000000800 */
[----:B------:R2:W-:Y:S04]  /*10e90*/  LDGSTS.E.BYPASS.LTC128B.128 [R9+0x17c00], desc[UR4][R2.64], !P0 ;  /* 0x17c0000002097fae */ /* 0x0005e8000c101d44 */
[----:B------:R2:W-:Y:S04]  /*10ea0*/  LDGSTS.E.BYPASS.LTC128B.128 [R9+0x1bc00], desc[UR4][R2.64+0x80], !P1 ;  /* 0x1bc0008002097fae */ /* 0x0005e8000c901d44 */
[----:B------:R2:W-:Y:S04]  /*10eb0*/  LDGSTS.E.BYPASS.LTC128B.128 [R9+0x1fc00], desc[UR4][R2.64+0x100], !P2 ;  /* 0x1fc0010002097fae */ /* 0x0005e8000d101d44 */
[----:B------:R2:W-:Y:S02]  /*10ec0*/  LDGSTS.E.BYPASS.LTC128B.128 [R9+0x23c00], desc[UR4][R2.64+0x180], !P3 ;  /* 0x23c0018002097fae */ /* 0x0005e4000d901d44 */
.L_x_463:
[----:B------:R-:W-:Y:S05]  /*10ed0*/  BSYNC B0 ;  /* 0x0000000000007941 */ /* 0x000fea0003800000 */
.L_x_462:
[----:B0-2---:R-:W2:Y:S01]  /*10ee0*/  LDL R9, [R1+0x4] ;  /* 0x0000040001097983 */ /* 0x005ea20000100800 */
[----:B------:R-:W-:Y:S01]  /*10ef0*/  PLOP3.LUT P0, PT, PT, PT, PT, 0x80, 0x0 ;  /* 0x000000000000781c */ /* 0x000fe20003f0f070 */
[----:B------:R-:W-:Y:S01]  /*10f00*/  NOP ;  /* 0x0000000000007918 */ /* 0x000fe20000000000 */
[----:B--2---:R-:W-:-:S11]  /*10f10*/  VIADD R6, R9, 0x38800 ;  /* 0x0003880009067836 */ /* 0x004fd60000000000 */
.L_x_464:
[----:B------:R-:W2:Y:S01]  /*10f20*/  LDL R2, [R1+0x4] ;  /* 0x0000040001027983 */ /* 0x000ea20000100800 */
[----:B------:R-:W-:Y:S02]  /*10f30*/  PLOP3.LUT P1, PT, P1, P0, PT, 0xa2, 0x0 ;  /* 0x000000000000781c */ /* 0x000fe40000f21472 */
[----:B--2---:R-:W-:-:S08]  /*10f40*/  @P0 R2UR P1, UR4, R2 ;  /* 0x00000000020402ca */ /* 0x004fd00000020000 */
[----:B------:R-:W-:-:S05]  /*10f50*/  @P0 PLOP3.LUT P0, PT, P1, PT, PT, 0x80, 0x0 ;  /* 0x000000000000081c */ /* 0x000fca0000f0f070 */
[----:B------:R-:W-:Y:S01]  /*10f60*/  @!P1 SYNCS.ARRIVE.TRANS64.RED.A0T1 RZ, [UR4+0x38800], RZ ;  /* 0x038800ffffff99a7 */ /* 0x000fe20008200404 */
[----:B------:R-:W-:Y:S07]  /*10f70*/  @!P1 ARRIVES.LDGSTSBAR.64.TRANSCNT [UR4+0x38800] ;  /* 0x03880000ff0099b0 */ /* 0x000fee0008000a84 */
[----:B------:R-:W-:Y:S05]  /*10f80*/  @P0 BRA.U.ANY `(.L_x_464) ;  /* 0xfffffffd00e40947 */ /* 0x000fea000393ffff */
[----:B------:R-:W2:Y:S02]  /*10f90*/  LDL.LU R3, [R1+0x50] ;  /* 0x0000500001037983 */ /* 0x000ea40000300800 */
[----:B--2---:R-:W-:-:S05]  /*10fa0*/  VIADD R3, R3, 0x1 ;  /* 0x0000000103037836 */ /* 0x004fca0000000000 */
[----:B------:R0:W-:Y:S01]  /*10fb0*/  STL [R1+0x50], R3 ;  /* 0x0000500301007387 */ /* 0x0001e20000100800 */
[----:B------:R-:W-:-:S04]  /*10fc0*/  LEA.HI R0, R3, R3, RZ, 0x1 ;  /* 0x0000000303007211 */ /* 0x000fc800078f08ff */
[----:B------:R-:W-:-:S05]  /*10fd0*/  LOP3.LUT R0, R0, 0xfffffffe, RZ, 0xc0, !PT ;  /* 0xfffffffe00007812 */ /* 0x000fca00078ec0ff */
[----:B------:R-:W-:-:S05]  /*10fe0*/  IMAD.IADD R0, R3, 0x1, -R0 ;  /* 0x0000000103007824 */ /* 0x000fca00078e0a00 */
[----:B------:R-:W-:Y:S01]  /*10ff0*/  SHF.L.U32 R0, R0, 0x1f, RZ ;  /* 0x0000001f00007819 */ /* 0x000fe200000006ff */
[----:B------:R-:W-:Y:S01]  /*11000*/  NOP ;  /* 0x0000000000007918 */ /* 0x000fe20000000000 */
[----:B------:R0:W-:Y:S01]  /*11010*/  SYNCS.ARRIVE.TRANS64.A1T0 RZ, [R2+URZ+0x38800], RZ ;  /* 0x038800ff02ff79a7 */ /* 0x0001e2000810003f */
[----:B------:R-:W-:Y:S01]  /*11020*/  BSSY B0, `(.L_x_465) ;  /* 0x0000003000007945 */ /* 0x000fe20003800000 */
[----:B------:R-:W2:Y:S03]  /*11030*/  SYNCS.PHASECHK.TRANS64.TRYWAIT P0, [R2+URZ+0x38820], R0 ;  /* 0x03882000020075a7 */ /* 0x000ea6000800017f */
[----:B0-2---:R-:W-:Y:S05]  /*11040*/  @!P0 BRA `(.L_x_466) ;  /* 0x0000005000648947 */ /* 0x005fea0003800000 */
.L_x_592:
[----:B------:R-:W-:Y:S05]  /*11050*/  BSYNC B0 ;  /* 0x0000000000007941 */ /* 0x000fea0003800000 */
.L_x_465:
[----:B0-----:R-:W2:Y:S01]  /*11060*/  LDL.LU R2, [R1+0x40] ;  /* 0x0000400001027983 */ /* 0x001ea20000300800 */
[----:B------:R-:W-:Y:S01]  /*11070*/  BSSY B0, `(.L_x_467) ;  /* 0x00002bb000007945 */ /* 0x000fe20003800000 */
[----:B--2---:R-:W-:-:S13]  /*11080*/  ISETP.GE.AND P0, PT, R2, 0x51, PT ;  /* 0x000000510200780c */ /* 0x004fda0003f06270 */
[----:B------:R-:W-:Y:S05]  /*11090*/  @!P0 BRA `(.L_x_468) ;  /* 0x0000002800e08947 */ /* 0x000fea0003800000 */
[----:B------:R-:W2:Y:S01]  /*110a0*/  LDL R2, [R1+0x30] ;  /* 0x0000300001027983 */ /* 0x000ea20000100800 */
[----:B------:R-:W-:Y:S01]  /*110b0*/  IMAD.MOV.U32 R0, RZ, RZ, 0x1 ;  /* 0x00000001ff007424 */ /* 0x000fe200078e00ff */
[----:B------:R-:W-:Y:S01]  /*110c0*/  BSSY B2, `(.L_x_469) ;  /* 0x00000ef000027945 */ /* 0x000fe20003800000 */
[----:B--2---:R-:W-:-:S05]  /*110d0*/  IMAD.MOV R9, RZ, RZ, -R2 ;  /* 0x000000ffff097224 */ /* 0x004fca00078e0a02 */
[----:B------:R-:W-:-:S05]  /*110e0*/  VIADDMNMX R9, R9, R0, 0xffffffff, !PT ;  /* 0xffffffff09097446 */ /* 0x000fca0007800100 */
[----:B------:R-:W-:-:S05]  /*110f0*/  IMAD.IADD R0, R2, 0x1, R9 ;  /* 0x0000000102007824 */ /* 0x000fca00078e0209 */
[----:B------:R-:W-:-:S04]  /*11100*/  LOP3.LUT R0, R0, 0x1, RZ, 0xc0, !PT ;  /* 0x0000000100007812 */ /* 0x000fc800078ec0ff */
[----:B------:R-:W-:Y:S01]  /*11110*/  ISETP.NE.U32.AND P0, PT, R0, 0x1, PT ;  /* 0x000000010000780c */ /* 0x000fe20003f05070 */
[----:B------:R-:W-:-:S12]  /*11120*/  VIADD R0, R2, 0xfffffffe ;  /* 0xfffffffe02007836 */ /* 0x000fd80000000000 */
[----:B------:R-:W-:Y:S05]  /*11130*/  @P0 BRA `(.L_x_470) ;  /* 0x0000000c009c0947 */ /* 0x000fea0003800000 */
[----:B------:R-:W2:Y:S04]  /*11140*/  LDL R4, [R1+0x20] ;  /* 0x0000200001047983 */ /* 0x000ea80000100800 */
[----:B------:R-:W3:Y:S04]  /*11150*/  LDL R3, [R1+0x8] ;  /* 0x0000080001037983 */ /* 0x000ee80000100800 */
[----:B------:R-:W4:Y:S01]  /*11160*/  LDL R2, [R1+0x10] ;  /* 0x0000100001027983 */ /* 0x000f220000100800 */
[----:B------:R-:W-:Y:S01]  /*11170*/  BSSY B1, `(.L_x_471) ;  /* 0x00000df000017945 */ /* 0x000fe20003800000 */
[----:B--2---:R-:W-:Y:S01]  /*11180*/  ISETP.NE.AND P1, PT, R4, RZ, PT ;  /* 0x000000ff0400720c */ /* 0x004fe20003f25270 */
[----:B---3--:R-:W-:-:S05]  /*11190*/  VIADD R8, R3, 0x1 ;  /* 0x0000000103087836 */ /* 0x008fca0000000000 */
[----:B------:R-:W-:-:S04]  /*111a0*/  ISETP.NE.AND P0, PT, R8, 0x2, PT ;  /* 0x000000020800780c */ /* 0x000fc80003f05270 */
[----:B------:R-:W-:Y:S02]  /*111b0*/  SEL R10, RZ, 0x1, P0 ;  /* 0x00000001ff0a7807 */ /* 0x000fe40000000000 */
[----:B------:R-:W-:Y:S02]  /*111c0*/  SEL R8, R8, RZ, P0 ;  /* 0x000000ff08087207 */ /* 0x000fe40000000000 */
[----:B----4-:R-:W-:Y:S01]  /*111d0*/  LOP3.LUT R10, R2, R10, RZ, 0x3c, !PT ;  /* 0x0000000a020a7212 */ /* 0x010fe200078e3cff */
[----:B------:R-:W-:Y:S06]  /*111e0*/  @!P1 BRA `(.L_x_472) ;  /* 0x0000000c005c9947 */ /* 0x000fec0003800000 */
[----:B-1----:R0:W5:Y:S01]  /*111f0*/  LDL R5, [R1] ;  /* 0x0000000001057983 */ /* 0x0021620000100800 */
[----:B------:R-:W-:Y:S02]  /*11200*/  ULDC.64 UR4, c[0x0][0x418] ;  /* 0x0001060000047ab9 */ /* 0x000fe40000000a00 */
[----:B------:R-:W-:-:S04]  /*11210*/  ISETP.NE.U32.AND P0, PT, RZ, UR4, PT ;  /* 0x00000004ff007c0c */ /* 0x000fc8000bf05070 */
[----:B------:R-:W-:-:S13]  /*11220*/  ISETP.NE.AND.EX P0, PT, RZ, UR5, PT, P0 ;  /* 0x00000005ff007c0c */ /* 0x000fda000bf05300 */
[----:B0-----:R-:W-:Y:S05]  /*11230*/  @!P0 BRA `(.L_x_473) ;  /* 0x0000000000508947 */ /* 0x001fea0003800000 */
[----:B------:R-:W2:Y:S01]  /*11240*/  LDL R11, [R1+0x1c] ;  /* 0x00001c00010b7983 */ /* 0x000ea20000100800 */
[----:B-----5:R-:W0:Y:S01]  /*11250*/  LDC R5, c[0x0][0x43c] ;  /* 0x00010f00ff057b82 */ /* 0x020e220000000800 */
[----:B------:R-:W-:Y:S02]  /*11260*/  ULDC.64 UR6, c[0x0][0x428] ;  /* 0x00010a0000067ab9 */ /* 0x000fe40000000a00 */
[----:B------:R-:W3:Y:S01]  /*11270*/  LDL R7, [R1+0xc] ;  /* 0x00000c0001077983 */ /* 0x000ee20000100800 */
        /* <DEDUP_REMOVED lines=8> */
[----:B------:R-:W-:Y:S01]  /*11300*/  SHF.R.S32.HI R3, RZ, 0x1f, R2 ;  /* 0x0000001fff037819 */ /* 0x000fe20000011402 */
[----:B--2---:R-:W-:-:S04]  /*11310*/  IMAD R4, R11, UR6, RZ ;  /* 0x000000060b047c24 */ /* 0x004fc8000f8e02ff */
[C---:B---3--:R-:W-:Y:S02]  /*11320*/  IMAD R4, R7.reuse, UR7, R4 ;  /* 0x0000000707047c24 */ /* 0x048fe4000f8e0204 */
[----:B------:R-:W-:-:S04]  /*11330*/  IMAD.WIDE.U32 R2, R7, UR6, R2 ;  /* 0x0000000607027c25 */ /* 0x000fc8000f8e0002 */
[----:B------:R-:W-:Y:S01]  /*11340*/  IMAD.IADD R3, R4, 0x1, R3 ;  /* 0x0000000104037824 */ /* 0x000fe200078e0203 */
[----:B------:R-:W-:-:S04]  /*11350*/  LEA R4, P0, R2, UR4, 0x2 ;  /* 0x0000000402047c11 */ /* 0x000fc8000f8010ff */
[----:B------:R-:W-:-:S06]  /*11360*/  LEA.HI.X R5, R2, UR5, R3, 0x2, P0 ;  /* 0x0000000502057c11 */ /* 0x000fcc00080f1403 */
[----:B------:R0:W5:Y:S03]  /*11370*/  LDG.E R5, desc[UR8][R4.64] ;  /* 0x0000000804057981 */ /* 0x000166000c1e1900 */
.L_x_473:
[----:B------:R-:W2:Y:S01]  /*11380*/  LDL R2, [R1+0x4] ;  /* 0x0000040001027983 */ /* 0x000ea20000100800 */
[----:B------:R-:W-:Y:S01]  /*11390*/  BSSY B3, `(.L_x_474) ;  /* 0x0000005000037945 */ /* 0x000fe20003800000 */
[----:B--2---:R-:W-:Y:S01]  /*113a0*/  IMAD R3, R8, 0x8, R2 ;  /* 0x0000000808037824 */ /* 0x004fe200078e0202 */
[----:B------:R-:W-:-:S04]  /*113b0*/  SHF.L.U32 R2, R10, 0x1f, RZ ;  /* 0x0000001f0a027819 */ /* 0x000fc800000006ff */
[----:B------:R-:W1:Y:S02]  /*113c0*/  SYNCS.PHASECHK.TRANS64.TRYWAIT P0, [R3+URZ+0x38840], R2 ;  /* 0x03884002030075a7 */ /* 0x000e64000800017f */
[----:B-1----:R-:W-:Y:S05]  /*113d0*/  @!P0 BRA `(.L_x_475) ;  /* 0x0000004c00988947 */ /* 0x002fea0003800000 */
.L_x_593:
[----:B------:R-:W-:Y:S05]  /*113e0*/  BSYNC B3 ;  /* 0x0000000000037941 */ /* 0x000fea0003800000 */
.L_x_474:
[----:B0-----:R-:W0:Y:S01]  /*113f0*/  S2R R4, SR_TID.X ;  /* 0x0000000000047919 */ /* 0x001e220000002100 */
[----:B------:R-:W-:Y:S01]  /*11400*/  BSSY B3, `(.L_x_476) ;  /* 0x000000b000037945 */ /* 0x000fe20003800000 */
[----:B0-----:R-:W-:-:S04]  /*11410*/  LOP3.LUT R4, R4, 0x7f, RZ, 0xc0, !PT ;  /* 0x0000007f04047812 */ /* 0x001fc800078ec0ff */
[----:B------:R-:W-:-:S13]  /*11420*/  ISETP.NE.AND P1, PT, R4, RZ, PT ;  /* 0x000000ff0400720c */ /* 0x000fda0003f25270 */
[----:B------:R-:W-:Y:S05]  /*11430*/  @P1 BRA `(.L_x_477) ;  /* 0x00000000001c1947 */ /* 0x000fea0003800000 */
[----:B------:R-:W0:Y:S01]  /*11440*/  S2R R4, SR_TID.X ;  /* 0x0000000000047919 */ /* 0x000e220000002100 */
[----:B-1----:R-:W-:-:S04]  /*11450*/  IMAD.MOV.U32 R2, RZ, RZ, 0xa000 ;  /* 0x0000a000ff027424 */ /* 0x002fc800078e00ff */
[----:B------:R2:W-:Y:S01]  /*11460*/  SYNCS.ARRIVE.TRANS64 RZ, [R3+URZ+0x38830], R2 ;  /* 0x0388300203ff79a7 */ /* 0x0005e2000800003f */
[----:B0-----:R-:W-:-:S04]  /*11470*/  LOP3.LUT R4, R4, 0x1f, RZ, 0xc0, !PT ;  /* 0x0000001f04047812 */ /* 0x001fc800078ec0ff */
[----:B------:R-:W-:-:S13]  /*11480*/  ISETP.NE.AND P0, PT, R4, RZ, PT ;  /* 0x000000ff0400720c */ /* 0x000fda0003f05270 */
[----:B--2---:R-:W-:Y:S05]  /*11490*/  @!P0 BRA `(.L_x_477) ;  /* 0x0000000000048947 */ /* 0x004fea0003800000 */
[----:B------:R-:W-:Y:S01]  /*114a0*/  BPT.TRAP 0x1 ;  /* 0x000000040000795c */ /* 0x000fe20000300000 */
.L_x_477:
[----:B------:R-:W-:Y:S05]  /*114b0*/  BSYNC B3 ;  /* 0x0000000000037941 */ /* 0x000fea0003800000 */
.L_x_476:
[----:B------:R-:W2:Y:S04]  /*114c0*/  LDL R4, [R1+0x4] ;  /* 0x0000040001047983 */ /* 0x000ea80000100800 */
[----:B-1----:R-:W3:Y:S01]  /*114d0*/  LDL R2, [R1+0x18] ;  /* 0x0000180001027983 */ /* 0x002ee20000100800 */
        /* <DEDUP_REMOVED lines=8> */
[----:B--2---:R-:W-:-:S02]  /*11560*/  IMAD R4, R8, 0xa000, R4 ;  /* 0x0000a00008047824 */ /* 0x004fc400078e0204 */
[----:B---3--:R-:W-:Y:S02]  /*11570*/  IMAD R2, R0, 0x50, R2 ;  /* 0x0000005000027824 */ /* 0x008fe400078e0202 */
[----:B------:R-:W-:-:S08]  /*11580*/  VIADD R7, R4, 0x24400 ;  /* 0x0002440004077836 */ /* 0x000fd00000000000 */
.L_x_478:
        /* <DEDUP_REMOVED lines=16> */
.L_x_479:
        /* <DEDUP_REMOVED lines=16> */
.L_x_480:
        /* <DEDUP_REMOVED lines=16> */
.L_x_481:
        /* <DEDUP_REMOVED lines=10> */
[----:B------:R-:W2:Y:S04]  /*11930*/  LDL.LU R12, [R1+0x10] ;  /* 0x00001000010c7983 */ /* 0x000ea80000300800 */
[----:B------:R-:W3:Y:S01]  /*11940*/  LDL R7, [R1+0x8] ;  /* 0x0000080001077983 */ /* 0x000ee20000100800 */
[----:B------:R-:W-:Y:S01]  /*11950*/  BSSY B3, `(.L_x_482) ;  /* 0x0000005000037945 */ /* 0x000fe20003800000 */
[----:B--2---:R-:W-:Y:S01]  /*11960*/  SHF.L.U32 R2, R12, 0x1f, RZ ;  /* 0x0000001f0c027819 */ /* 0x004fe200000006ff */
[----:B---3--:R-:W-:-:S04]  /*11970*/  IMAD R3, R7, 0x8, R6 ;  /* 0x0000000807037824 */ /* 0x008fc800078e0206 */
[----:B------:R-:W0:Y:S02]  /*11980*/  SYNCS.PHASECHK.TRANS64.TRYWAIT P0, [R3+URZ+0x60], R2 ;  /* 0x00006002030075a7 */ /* 0x000e24000800017f */
[----:B0-----:R-:W-:Y:S05]  /*11990*/  @!P0 BRA `(.L_x_483) ;  /* 0x00000048003c8947 */ /* 0x001fea0003800000 */
.L_x_594:
[----:B------:R-:W-:Y:S05]  /*119a0*/  BSYNC B3 ;  /* 0x0000000000037941 */ /* 0x000fea0003800000 */
.L_x_482:
[----:B------:R-:W-:Y:S01]  /*119b0*/  BSSY B3, `(.L_x_484) ;  /* 0x000000e000037945 */ /* 0x000fe20003800000 */
[----:B------:R-:W-:Y:S02]  /*119c0*/  IMAD.MOV.U32 R12, RZ, RZ, 0x0 ;  /* 0x00000000ff0c7424 */ /* 0x000fe400078e00ff */
[----:B------:R-:W-:Y:S01]  /*119d0*/  IMAD.MOV.U32 R13, RZ, RZ, 0x14f00000 ;  /* 0x14f00000ff0d7424 */ /* 0x000fe200078e00ff */
[----:B------:R-:W-:Y:S06]  /*119e0*/  @P1 BRA `(.L_x_485) ;  /* 0x0000000000281947 */ /* 0x000fec0003800000 */
[----:B0-----:R-:W2:Y:S04]  /*119f0*/  LDL R3, [R1+0x4] ;  /* 0x0000040001037983 */ /* 0x001ea80000100800 */
[----:B------:R-:W2:Y:S01]  /*11a00*/  LDL R7, [R1+0x8] ;  /* 0x0000080001077983 */ /* 0x000ea20000100800 */
[----:B------:R-:W0:Y:S02]  /*11a10*/  S2R R4, SR_TID.X ;  /* 0x0000000000047919 */ /* 0x000e240000002100 */
[----:B0-----:R-:W-:-:S04]  /*11a20*/  LOP3.LUT R4, R4, 0x1f, RZ, 0xc0, !PT ;  /* 0x0000001f04047812 */ /* 0x001fc800078ec0ff */
[----:B------:R-:W-:Y:S01]  /*11a30*/  ISETP.NE.AND P0, PT, R4, RZ, PT ;  /* 0x000000ff0400720c */ /* 0x000fe20003f05270 */
[----:B--2---:R-:W-:Y:S02]  /*11a40*/  IMAD R2, R7, 0x8, R3 ;  /* 0x0000000807027824 */ /* 0x004fe400078e0203 */
[----:B------:R-:W-:-:S04]  /*11a50*/  IMAD.MOV.U32 R3, RZ, RZ, 0xa000 ;  /* 0x0000a000ff037424 */ /* 0x000fc800078e00ff */
[----:B------:R1:W-:Y:S06]  /*11a60*/  SYNCS.ARRIVE.TRANS64 RZ, [R2+URZ+0x38850], R3 ;  /* 0x0388500302ff79a7 */ /* 0x0003ec000800003f */
[----:B------:R-:W-:Y:S05]  /*11a70*/  @!P0 BRA `(.L_x_485) ;  /* 0x0000000000048947 */ /* 0x000fea0003800000 */
[----:B------:R-:W-:Y:S01]  /*11a80*/  BPT.TRAP 0x1 ;  /* 0x000000040000795c */ /* 0x000fe20000300000 */
.L_x_485:
[----:B------:R-:W-:Y:S05]  /*11a90*/  BSYNC B3 ;  /* 0x0000000000037941 */ /* 0x000fea0003800000 */
.L_x_484:
[----:B01----:R-:W2:Y:S01]  /*11aa0*/  LDL.LU R2, [R1+0x8] ;  /* 0x0000080001027983 */ /* 0x003ea20000300800 */
[----:B------:R-:W-:-:S03]  /*11ab0*/  R2UR UR10, R11 ;  /* 0x000000000b0a72ca */ /* 0x000fc600000e0000 */
[----:B------:R-:W3:Y:S04]  /*11ac0*/  LDL R7, [R1+0x18] ;  /* 0x0000180001077983 */ /* 0x000ee80000100800 */
[----:B------:R-:W3:Y:S04]  /*11ad0*/  LDL.LU R4, [R1+0x14] ;  /* 0x0000140001047983 */ /* 0x000ee80000300800 */
[----:B------:R-:W2:Y:S01]  /*11ae0*/  LDL R11, [R1+0x4] ;  /* 0x00000400010b7983 */ /* 0x000ea20000100800 */
[----:B------:R-:W-:Y:S01]  /*11af0*/  R2UR UR6, R12 ;  /* 0x000000000c0672ca */ /* 0x000fe200000e0000 */
[----:B------:R-:W-:Y:S01]  /*11b00*/  UIADD3 UR4, UP0, UR36, 0x470, URZ ;  /* 0x0000047024047890 */ /* 0x000fe2000ff1e03f */
[----:B------:R-:W-:-:S02]  /*11b10*/  R2UR UR7, R13 ;  /* 0x000000000d0772ca */ /* 0x000fc400000e0000 */
[----:B------:R-:W-:Y:S01]  /*11b20*/  PLOP3.LUT P0, PT, PT, PT, PT, 0x80, 0x0 ;  /* 0x000000000000781c */ /* 0x000fe20003f0f070 */
[----:B------:R-:W-:Y:S01]  /*11b30*/  UIADD3.X UR5, URZ, UR37, URZ, UP0, !UPT ;  /* 0x000000253f057290 */ /* 0x000fe200087fe43f */
[----:B---3--:R-:W-:Y:S01]  /*11b40*/  IMAD R4, R4, 0x50, R7 ;  /* 0x0000005004047824 */ /* 0x008fe200078e0207 */
[C---:B--2---:R-:W-:Y:S01]  /*11b50*/  LEA R3, R2.reuse, R11, 0x3 ;  /* 0x0000000b02037211 */ /* 0x044fe200078e18ff */
[----:B------:R-:W-:-:S04]  /*11b60*/  IMAD R2, R2, 0xa000, R11 ;  /* 0x0000a00002027824 */ /* 0x000fc800078e020b */
[----:B------:R-:W-:Y:S02]  /*11b70*/  VIADD R3, R3, 0x38850 ;  /* 0x0003885003037836 */ /* 0x000fe40000000000 */
[----:B------:R-:W-:-:S07]  /*11b80*/  VIADD R7, R2, 0x400 ;  /* 0x0000040002077836 */ /* 0x000fce0000000000 */
.L_x_486:
[----:B------:R-:W2:Y:S01]  /*11b90*/  LDL R11, [R1] ;  /* 0x00000000010b7983 */ /* 0x000ea20000100800 */
[----:B------:R-:W-:-:S13]  /*11ba0*/  @P0 ELECT P1, URZ, PT ;  /* 0x00000000003f082f */ /* 0x000fda0003820000 */
[----:B------:R-:W-:Y:S02]  /*11bb0*/  @P1 R2UR UR12, R18 ;  /* 0x00000000120c12ca */ /* 0x000fe400000e0000 */
[----:B------:R-:W-:Y:S02]  /*11bc0*/  @P1 R2UR UR11, R4 ;  /* 0x00000000040b12ca */ /* 0x000fe400000e0000 */
[----:B------:R-:W-:Y:S02]  /*11bd0*/  @P1 R2UR UR9, R3 ;  /* 0x00000000030912ca */ /* 0x000fe400000e0000 */
[----:B------:R-:W-:Y:S02]  /*11be0*/  @P1 R2UR UR8, R7 ;  /* 0x00000000070812ca */ /* 0x000fe400000e0000 */
[----:B------:R-:W-:Y:S02]  /*11bf0*/  @P1 PLOP3.LUT P0, PT, P1, PT, PT, 0x8, 0x0 ;  /* 0x000000000000181c */ /* 0x000fe40000f0e170 */
[----:B--2---:R-:W-:-:S02]  /*11c00*/  @P1 R2UR UR13, R11 ;  /* 0x000000000b0d12ca */ /* 0x004fc400000e0000 */
[----:B------:R-:W-:-:S11]  /*11c10*/  PLOP3.LUT P1, PT, PT, PT, PT, 0x8, 0x0 ;  /* 0x000000000000781c */ /* 0x000fd60003f2e170 */
[----:B------:R0:W-:Y:S02]  /*11c20*/  UTMALDG.4D [UR8], [UR4], desc[UR6] ;  /* 0x00000608040075b4 */ /* 0x0001e40008019000 */
[----:B0-----:R-:W-:Y:S05]  /*11c30*/  @P0 BRA.U.ANY `(.L_x_486) ;  /* 0xfffffffd00d40947 */ /* 0x001fea000393ffff */
[----:B------:R-:W-:Y:S01]  /*11c40*/  R2UR UR10, R17 ;  /* 0x00000000110a72ca */ /* 0x000fe200000e0000 */
[----:B------:R-:W-:Y:S01]  /*11c50*/  VIADD R7, R2, 0x2c00 ;  /* 0x00002c0002077836 */ /* 0x000fe20000000000 */
[----:B------:R-:W-:Y:S02]  /*11c60*/  R2UR UR6, R12 ;  /* 0x000000000c0672ca */ /* 0x000fe400000e0000 */
[----:B------:R-:W-:Y:S02]  /*11c70*/  R2UR UR7, R13 ;  /* 0x000000000d0772ca */ /* 0x000fe400000e0000 */
[----:B------:R-:W-:-:S13]  /*11c80*/  PLOP3.LUT P0, PT, PT, PT, PT, 0x80, 0x0 ;  /* 0x000000000000781c */ /* 0x000fda0003f0f070 */
.L_x_487:
        /* <DEDUP_REMOVED lines=16> */
.L_x_488:
        /* <DEDUP_REMOVED lines=16> */
.L_x_489:
        /* <DEDUP_REMOVED lines=11> */
[----:B------:R0:W-:Y:S04]  /*11f40*/  STL [R1], R5 ;  /* 0x0000000501007387 */ /* 0x0001e80000100800 */
[----:B------:R0:W-:Y:S02]  /*11f50*/  STL [R1+0x14], R0 ;  /* 0x0000140001007387 */ /* 0x0001e40000100800 */
.L_x_472:
[----:B------:R-:W-:Y:S05]  /*11f60*/  BSYNC B1 ;  /* 0x0000000000017941 */ /* 0x000fea0003800000 */
.L_x_471:
[----:B0-----:R-:W2:Y:S04]  /*11f70*/  LDL.LU R0, [R1+0x30] ;  /* 0x0000300001007983 */ /* 0x001ea80000300800 */
[----:B------:R0:W-:Y:S04]  /*11f80*/  STL [R1+0x8], R8 ;  /* 0x0000080801007387 */ /* 0x0001e80000100800 */
[----:B------:R0:W-:Y:S02]  /*11f90*/  STL [R1+0x10], R10 ;  /* 0x0000100a01007387 */ /* 0x0001e40000100800 */
[----:B0-2---:R-:W-:-:S07]  /*11fa0*/  VIADD R0, R0, 0xfffffffd ;  /* 0xfffffffd00007836 */ /* 0x005fce0000000000 */
.L_x_470:
[----:B------:R-:W-:Y:S05]  /*11fb0*/  BSYNC B2 ;  /* 0x0000000000027941 */ /* 0x000fea0003800000 */
.L_x_469:
[----:B------:R-:W2:Y:S01]  /*11fc0*/  LDL.LU R2, [R1+0x2c] ;  /* 0x00002c0001027983 */ /* 0x000ea20000300800 */
[----:B------:R-:W-:-:S05]  /*11fd0*/  IMAD.MOV R9, RZ, RZ, -R9 ;  /* 0x000000ffff097224 */ /* 0x000fca00078e0a09 */
[----:B--2---:R-:W-:-:S13]  /*11fe0*/  ISETP.NE.AND P0, PT, R2, R9, PT ;  /* 0x000000090200720c */ /* 0x004fda0003f05270 */
[----:B------:R-:W-:Y:S05]  /*11ff0*/  @!P0 BRA `(.L_x_468) ;  /* 0x0000001c00088947 */ /* 0x000fea0003800000 */
[----:B------:R0:W5:Y:S02]  /*12000*/  LDL R8, [R1] ;  /* 0x0000000001087983 */ /* 0x0001640000100800 */
.L_x_528:
[----:B--2---:R-:W2:Y:S04]  /*12010*/  LDL R4, [R1+0x20] ;  /* 0x0000200001047983 */ /* 0x004ea80000100800 */
[----:B---3--:R-:W3:Y:S04]  /*12020*/  LDL R3, [R1+0x8] ;  /* 0x0000080001037983 */ /* 0x008ee80000100800 */
[----:B------:R-:W4:Y:S01]  /*12030*/  LDL R2, [R1+0x10] ;  /* 0x0000100001027983 */ /* 0x000f220000100800 */
[----:B------:R-:W-:Y:S05]  /*12040*/  YIELD ;  /* 0x0000000000007946 */ /* 0x000fea0003800000 */
[----:B------:R-:W-:Y:S01]  /*12050*/  BSSY B1, `(.L_x_490) ;  /* 0x00000db000017945 */ /* 0x000fe20003800000 */
[----:B--2---:R-:W-:Y:S01]  /*12060*/  ISETP.NE.AND P1, PT, R4, RZ, PT ;  /* 0x000000ff0400720c */ /* 0x004fe20003f25270 */
[----:B---3--:R-:W-:-:S05]  /*12070*/  VIADD R4, R3, 0x1 ;  /* 0x0000000103047836 */ /* 0x008fca0000000000 */
[----:B------:R-:W-:-:S04]  /*12080*/  ISETP.NE.AND P0, PT, R4, 0x2, PT ;  /* 0x000000020400780c */ /* 0x000fc80003f05270 */
[----:B-1----:R-:W-:Y:S02]  /*12090*/  SEL R5, RZ, 0x1, P0 ;  /* 0x00000001ff057807 */ /* 0x002fe40000000000 */
[----:B------:R-:W-:Y:S02]  /*120a0*/  SEL R4, R4, RZ, P0 ;  /* 0x000000ff04047207 */ /* 0x000fe40000000000 */
[----:B----4-:R-:W-:Y:S01]  /*120b0*/  LOP3.LUT R5, R2, R5, RZ, 0x3c, !PT ;  /* 0x0000000502057212 */ /* 0x010fe200078e3cff */
[----:B------:R-:W-:Y:S06]  /*120c0*/  @!P1 BRA `(.L_x_491) ;  /* 0x0000000c004c9947 */ /* 0x000fec0003800000 */
[----:B------:R-:W-:Y:S01]  /*120d0*/  ULDC.64 UR4, c[0x0][0x418] ;  /* 0x0001060000047ab9 */ /* 0x000fe20000000a00 */
[----:B------:R-:W-:Y:S01]  /*120e0*/  IMAD.MOV.U32 R7, RZ, RZ, R0 ;  /* 0x000000ffff077224 */ /* 0x000fe200078e0000 */
[----:B------:R-:W-:-:S04]  /*120f0*/  ISETP.NE.U32.AND P0, PT, RZ, UR4, PT ;  /* 0x00000004ff007c0c */ /* 0x000fc8000bf05070 */
[----:B------:R-:W-:-:S13]  /*12100*/  ISETP.NE.AND.EX P0, PT, RZ, UR5, PT, P0 ;  /* 0x00000005ff007c0c */ /* 0x000fda000bf05300 */
[----:B------:R-:W-:Y:S05]  /*12110*/  @!P0 BRA `(.L_x_492) ;  /* 0x0000000000508947 */ /* 0x000fea0003800000 */
[----:B------:R-:W2:Y:S01]  /*12120*/  LDL R10, [R1+0x1c] ;  /* 0x00001c00010a7983 */ /* 0x000ea20000100800 */
[----:B-----5:R-:W1:Y:S01]  /*12130*/  LDC R8, c[0x0][0x43c] ;  /* 0x00010f00ff087b82 */ /* 0x020e620000000800 */
[----:B------:R-:W-:Y:S02]  /*12140*/  ULDC.64 UR6, c[0x0][0x428] ;  /* 0x00010a0000067ab9 */ /* 0x000fe40000000a00 */
[----:B------:R-:W3:Y:S01]  /*12150*/  LDL R9, [R1+0xc] ;  /* 0x00000c0001097983 */ /* 0x000ee20000100800 */
[----:B------:R-:W-:Y:S01]  /*12160*/  ULDC.64 UR8, c[0x0][0x208] ;  /* 0x0000820000087ab9 */ /* 0x000fe20000000a00 */
[----:B-1----:R-:W-:-:S13]  /*12170*/  ISETP.NE.AND P0, PT, R8, 0x1, PT ;  /* 0x000000010800780c */ /* 0x002fda0003f05270 */
[----:B------:R-:W1:Y:S02]  /*12180*/  @P0 LDC.64 R2, c[0x0][0x440] ;  /* 0x00011000ff020b82 */ /* 0x000e640000000a00 */
[----:B-1----:R-:W-:-:S04]  /*12190*/  @P0 IMAD.HI.U32 R7, R0, R2, RZ ;  /* 0x0000000200070227 */ /* 0x002fc800078e00ff */
[----:B------:R-:W-:Y:S01]  /*121a0*/  IMAD.MOV.U32 R2, RZ, RZ, R0 ;  /* 0x000000ffff027224 */ /* 0x000fe200078e0000 */
[----:B------:R-:W-:-:S04]  /*121b0*/  @P0 SHF.R.U32.HI R2, RZ, R3, R7 ;  /* 0x00000003ff020219 */ /* 0x000fc80000011607 */
[--C-:B------:R-:W-:Y:S01]  /*121c0*/  SHF.R.S32.HI R3, RZ, 0x1f, R2.reuse ;  /* 0x0000001fff037819 */ /* 0x100fe20000011402 */
[----:B------:R-:W-:-:S04]  /*121d0*/  IMAD.MOV R7, RZ, RZ, -R2 ;  /* 0x000000ffff077224 */ /* 0x000fc800078e0a02 */
[----:B------:R-:W-:Y:S02]  /*121e0*/  IMAD R7, R8, R7, R0 ;  /* 0x0000000708077224 */ /* 0x000fe400078e0200 */
[----:B--2---:R-:W-:-:S04]  /*121f0*/  IMAD R8, R10, UR6, RZ ;  /* 0x000000060a087c24 */ /* 0x004fc8000f8e02ff */
[C---:B---3--:R-:W-:Y:S02]  /*12200*/  IMAD R8, R9.reuse, UR7, R8 ;  /* 0x0000000709087c24 */ /* 0x048fe4000f8e0208 */
[----:B------:R-:W-:-:S04]  /*12210*/  IMAD.WIDE.U32 R2, R9, UR6, R2 ;  /* 0x0000000609027c25 */ /* 0x000fc8000f8e0002 */
[----:B------:R-:W-:Y:S01]  /*12220*/  IMAD.IADD R3, R8, 0x1, R3 ;  /* 0x0000000108037824 */ /* 0x000fe200078e0203 */
[----:B------:R-:W-:-:S04]  /*12230*/  LEA R8, P0, R2, UR4, 0x2 ;  /* 0x0000000402087c11 */ /* 0x000fc8000f8010ff */
[----:B------:R-:W-:-:S05]  /*12240*/  LEA.HI.X R9, R2, UR5, R3, 0x2, P0 ;  /* 0x0000000502097c11 */ /* 0x000fca00080f1403 */
[----:B------:R1:W5:Y:S04]  /*12250*/  LDG.E R8, desc[UR8][R8.64] ;  /* 0x0000000808087981 */ /* 0x000368000c1e1900 */
.L_x_492:
[----:B------:R-:W2:Y:S01]  /*12260*/  LDL R2, [R1+0x4] ;  /* 0x0000040001027983 */ /* 0x000ea20000100800 */
[----:B------:R-:W-:Y:S01]  /*12270*/  BSSY B2, `(.L_x_493) ;  /* 0x0000005000027945 */ /* 0x000fe20003800000 */
[----:B--2---:R-:W-:Y:S01]  /*12280*/  IMAD R3, R4, 0x8, R2 ;  /* 0x0000000804037824 */ /* 0x004fe200078e0202 */
[----:B------:R-:W-:-:S04]  /*12290*/  SHF.L.U32 R2, R5, 0x1f, RZ ;  /* 0x0000001f05027819 */ /* 0x000fc800000006ff */
[----:B------:R-:W2:Y:S02]  /*122a0*/  SYNCS.PHASECHK.TRANS64.TRYWAIT P0, [R3+URZ+0x38840], R2 ;  /* 0x03884002030075a7 */ /* 0x000ea4000800017f */
[----:B--2---:R-:W-:Y:S05]  /*122b0*/  @!P0 BRA `(.L_x_494) ;  /* 0x0000004000088947 */ /* 0x004fea0003800000 */
.L_x_595:
[----:B------:R-:W-:Y:S05]  /*122c0*/  BSYNC B2 ;  /* 0x0000000000027941 */ /* 0x000fea0003800000 */
.L_x_493:
        /* <DEDUP_REMOVED lines=12> */
.L_x_496:
[----:B------:R-:W-:Y:S05]  /*12390*/  BSYNC B2 ;  /* 0x0000000000027941 */ /* 0x000fea0003800000 */
.L_x_495:
[----:B------:R-:W3:Y:S04]  /*123a0*/  LDL R9, [R1+0x4] ;  /* 0x0000040001097983 */ /* 0x000ee80000100800 */
[----:B--2---:R-:W2:Y:S01]  /*123b0*/  LDL R2, [R1+0x18] ;  /* 0x0000180001027983 */ /* 0x004ea20000100800 */
        /* <DEDUP_REMOVED lines=8> */
[----:B---3--:R-:W-:-:S02]  /*12440*/  IMAD R9, R4, 0xa000, R9 ;  /* 0x0000a00004097824 */ /* 0x008fc400078e0209 */
[----:B--2---:R-:W-:Y:S02]  /*12450*/  IMAD R2, R7, 0x50, R2 ;  /* 0x0000005007027824 */ /* 0x004fe400078e0202 */
[----:B------:R-:W-:-:S08]  /*12460*/  VIADD R10, R9, 0x24400 ;  /* 0x00024400090a7836 */ /* 0x000fd00000000000 */
.L_x_497:
        /* <DEDUP_REMOVED lines=9> */
[----:B-1----:R-:W-:Y:S05]  /*12500*/  @P0 BRA.U.ANY `(.L_x_497) ;  /* 0xfffffffd00d80947 */ /* 0x002fea000393ffff */
[----:B------:R-:W-:Y:S01]  /*12510*/  IMAD.MOV.U32 R17, RZ, RZ, 0x40 ;  /* 0x00000040ff117424 */ /* 0x000fe200078e00ff */
[----:B------:R-:W-:Y:S01]  /*12520*/  PLOP3.LUT P0, PT, PT, PT, PT, 0x80, 0x0 ;  /* 0x000000000000781c */ /* 0x000fe20003f0f070 */
[----:B------:R-:W-:Y:S01]  /*12530*/  VIADD R10, R9, 0x26c00 ;  /* 0x00026c00090a7836 */ /* 0x000fe20000000000 */
[----:B------:R-:W-:Y:S01]  /*12540*/  UMOV UR6, 0x0 ;  /* 0x0000000000067882 */ /* 0x000fe20000000000 */
[----:B------:R-:W-:Y:S01]  /*12550*/  UMOV UR7, 0x14f00000 ;  /* 0x14f0000000077882 */ /* 0x000fe20000000000 */
[----:B------:R-:W-:-:S15]  /*12560*/  R2UR UR10, R17 ;  /* 0x00000000110a72ca */ /* 0x000fde00000e0000 */
.L_x_498:
        /* <DEDUP_REMOVED lines=16> */
.L_x_499:
        /* <DEDUP_REMOVED lines=16> */
.L_x_500:
        /* <DEDUP_REMOVED lines=10> */
[----:B------:R-:W2:Y:S04]  /*12810*/  LDL.LU R12, [R1+0x10] ;  /* 0x00001000010c7983 */ /* 0x000ea80000300800 */
[----:B------:R-:W3:Y:S01]  /*12820*/  LDL R10, [R1+0x8] ;  /* 0x00000800010a7983 */ /* 0x000ee20000100800 */
[----:B------:R-:W-:Y:S01]  /*12830*/  BSSY B2, `(.L_x_501) ;  /* 0x0000005000027945 */ /* 0x000fe20003800000 */
[----:B--2---:R-:W-:Y:S01]  /*12840*/  SHF.L.U32 R3, R12, 0x1f, RZ ;  /* 0x0000001f0c037819 */ /* 0x004fe200000006ff */
[----:B---3--:R-:W-:-:S04]  /*12850*/  IMAD R2, R10, 0x8, R6 ;  /* 0x000000080a027824 */ /* 0x008fc800078e0206 */
[----:B------:R-:W1:Y:S02]  /*12860*/  SYNCS.PHASECHK.TRANS64.TRYWAIT P0, [R2+URZ+0x60], R3 ;  /* 0x00006003020075a7 */ /* 0x000e64000800017f */
[----:B-1----:R-:W-:Y:S05]  /*12870*/  @!P0 BRA `(.L_x_502) ;  /* 0x0000003800ac8947 */ /* 0x002fea0003800000 */
.L_x_596:
[----:B------:R-:W-:Y:S05]  /*12880*/  BSYNC B2 ;  /* 0x0000000000027941 */ /* 0x000fea0003800000 */
.L_x_501:
[----:B------:R-:W-:Y:S01]  /*12890*/  BSSY B2, `(.L_x_503) ;  /* 0x000000b000027945 */ /* 0x000fe20003800000 */
[----:B------:R-:W-:Y:S02]  /*128a0*/  IMAD.MOV.U32 R12, RZ, RZ, 0x0 ;  /* 0x00000000ff0c7424 */ /* 0x000fe400078e00ff */
[----:B------:R-:W-:Y:S01]  /*128b0*/  IMAD.MOV.U32 R13, RZ, RZ, 0x14f00000 ;  /* 0x14f00000ff0d7424 */ /* 0x000fe200078e00ff */
[----:B------:R-:W-:Y:S06]  /*128c0*/  @P1 BRA `(.L_x_504) ;  /* 0x00000000001c1947 */ /* 0x000fec0003800000 */
[----:B------:R-:W2:Y:S01]  /*128d0*/  S2R R9, SR_TID.X ;  /* 0x0000000000097919 */ /* 0x000ea20000002100 */
[----:B-1----:R-:W-:-:S04]  /*128e0*/  IMAD.MOV.U32 R3, RZ, RZ, 0xa000 ;  /* 0x0000a000ff037424 */ /* 0x002fc800078e00ff */
[----:B------:R3:W-:Y:S01]  /*128f0*/  SYNCS.ARRIVE.TRANS64 RZ, [R2+URZ+0x50], R3 ;  /* 0x0000500302ff79a7 */ /* 0x0007e2000800003f */
[----:B--2---:R-:W-:-:S04]  /*12900*/  LOP3.LUT R9, R9, 0x1f, RZ, 0xc0, !PT ;  /* 0x0000001f09097812 */ /* 0x004fc800078ec0ff */
[----:B------:R-:W-:-:S13]  /*12910*/  ISETP.NE.AND P0, PT, R9, RZ, PT ;  /* 0x000000ff0900720c */ /* 0x000fda0003f05270 */
[----:B---3--:R-:W-:Y:S05]  /*12920*/  @!P0 BRA `(.L_x_504) ;  /* 0x0000000000048947 */ /* 0x008fea0003800000 */
[----:B------:R-:W-:Y:S01]  /*12930*/  BPT.TRAP 0x1 ;  /* 0x000000040000795c */ /* 0x000fe20000300000 */
.L_x_504:
[----:B------:R-:W-:Y:S05]  /*12940*/  BSYNC B2 ;  /* 0x0000000000027941 */ /* 0x000fea0003800000 */
.L_x_503:
[----:B-1----:R-:W2:Y:S01]  /*12950*/  LDL.LU R3, [R1+0x8] ;  /* 0x0000080001037983 */ /* 0x002ea20000300800 */
[----:B------:R-:W-:-:S03]  /*12960*/  R2UR UR10, R11 ;  /* 0x000000000b0a72ca */ /* 0x000fc600000e0000 */
[----:B------:R-:W3:Y:S04]  /*12970*/  LDL R10, [R1+0x18] ;  /* 0x00001800010a7983 */ /* 0x000ee80000100800 */
[----:B------:R-:W3:Y:S04]  /*12980*/  LDL.LU R9, [R1+0x14] ;  /* 0x0000140001097983 */ /* 0x000ee80000300800 */
[----:B------:R-:W2:Y:S01]  /*12990*/  LDL R11, [R1+0x4] ;  /* 0x00000400010b7983 */ /* 0x000ea20000100800 */
[----:B------:R-:W-:Y:S01]  /*129a0*/  R2UR UR6, R12 ;  /* 0x000000000c0672ca */ /* 0x000fe200000e0000 */
[----:B------:R-:W-:Y:S01]  /*129b0*/  UIADD3 UR4, UP0, UR36, 0x470, URZ ;  /* 0x0000047024047890 */ /* 0x000fe2000ff1e03f */
[----:B------:R-:W-:Y:S01]  /*129c0*/  R2UR UR7, R13 ;  /* 0x000000000d0772ca */ /* 0x000fe200000e0000 */
[----:B------:R-:W-:Y:S01]  /*129d0*/  VIADD R2, R2, 0x50 ;  /* 0x0000005002027836 */ /* 0x000fe20000000000 */
[----:B------:R-:W-:Y:S01]  /*129e0*/  PLOP3.LUT P0, PT, PT, PT, PT, 0x80, 0x0 ;  /* 0x000000000000781c */ /* 0x000fe20003f0f070 */
[----:B------:R-:W-:Y:S01]  /*129f0*/  UIADD3.X UR5, URZ, UR37, URZ, UP0, !UPT ;  /* 0x000000253f057290 */ /* 0x000fe200087fe43f */
[----:B---3--:R-:W-:-:S02]  /*12a00*/  IMAD R9, R9, 0x50, R10 ;  /* 0x0000005009097824 */ /* 0x008fc400078e020a */
[----:B--2---:R-:W-:-:S04]  /*12a10*/  IMAD R3, R3, 0xa000, R11 ;  /* 0x0000a00003037824 */ /* 0x004fc800078e020b */
[----:B------:R-:W-:-:S07]  /*12a20*/  VIADD R10, R3, 0x400 ;  /* 0x00000400030a7836 */ /* 0x000fce0000000000 */
.L_x_505:
        /* <DEDUP_REMOVED lines=10> */
[----:B-1----:R-:W-:Y:S05]  /*12ad0*/  @P0 BRA.U.ANY `(.L_x_505) ;  /* 0xfffffffd00d40947 */ /* 0x002fea000393ffff */
[----:B------:R-:W-:Y:S01]  /*12ae0*/  R2UR UR10, R17 ;  /* 0x00000000110a72ca */ /* 0x000fe200000e0000 */
[----:B------:R-:W-:Y:S01]  /*12af0*/  VIADD R10, R3, 0x2c00 ;  /* 0x00002c00030a7836 */ /* 0x000fe20000000000 */
[----:B------:R-:W-:Y:S02]  /*12b00*/  R2UR UR6, R12 ;  /* 0x000000000c0672ca */ /* 0x000fe400000e0000 */
[----:B------:R-:W-:Y:S02]  /*12b10*/  R2UR UR7, R13 ;  /* 0x000000000d0772ca */ /* 0x000fe400000e0000 */
[----:B------:R-:W-:-:S13]  /*12b20*/  PLOP3.LUT P0, PT, PT, PT, PT, 0x80, 0x0 ;  /* 0x000000000000781c */ /* 0x000fda0003f0f070 */
.L_x_506:
        /* <DEDUP_REMOVED lines=16> */
.L_x_507:
        /* <DEDUP_REMOVED lines=16> */
.L_x_508:
        /* <DEDUP_REMOVED lines=11> */
[----:B------:R1:W-:Y:S04]  /*12de0*/  STL [R1+0x14], R7 ;  /* 0x0000140701007387 */ /* 0x0003e80000100800 */
[----:B------:R1:W-:Y:S02]  /*12df0*/  STL [R1], R8 ;  /* 0x0000000801007387 */ /* 0x0003e40000100800 */
.L_x_491:
[----:B------:R-:W-:Y:S05]  /*12e00*/  BSYNC B1 ;  /* 0x0000000000017941 */ /* 0x000fea0003800000 */
.L_x_490:
        /* <DEDUP_REMOVED lines=8> */
[----:B------:R2:W-:Y:S04]  /*12e90*/  STL [R1+0x10], R10 ;  /* 0x0000100a01007387 */ /* 0x0005e80000100800 */
[----:B------:R2:W-:Y:S01]  /*12ea0*/  STL [R1+0x8], R11 ;  /* 0x0000080b01007387 */ /* 0x0005e20000100800 */
[----:B------:R-:W-:Y:S05]  /*12eb0*/  @!P1 BRA `(.L_x_510) ;  /* 0x0000000c00489947 */ /* 0x000fea0003800000 */
[----:B------:R-:W-:Y:S01]  /*12ec0*/  ULDC.64 UR4, c[0x0][0x418] ;  /* 0x0001060000047ab9 */ /* 0x000fe20000000a00 */
[----:B-1----:R-:W-:Y:S01]  /*12ed0*/  VIADD R7, R0, 0xffffffff ;  /* 0xffffffff00077836 */ /* 0x002fe20000000000 */
[----:B------:R-:W-:-:S04]  /*12ee0*/  ISETP.NE.U32.AND P0, PT, RZ, UR4, PT ;  /* 0x00000004ff007c0c */ /* 0x000fc8000bf05070 */
[----:B------:R-:W-:-:S13]  /*12ef0*/  ISETP.NE.AND.EX P0, PT, RZ, UR5, PT, P0 ;  /* 0x00000005ff007c0c */ /* 0x000fda000bf05300 */
[----:B------:R-:W-:Y:S05]  /*12f00*/  @!P0 BRA `(.L_x_511) ;  /* 0x0000000000508947 */ /* 0x000fea0003800000 */
[----:B------:R-:W3:Y:S01]  /*12f10*/  LDL R13, [R1+0x1c] ;  /* 0x00001c00010d7983 */ /* 0x000ee20000100800 */
[----:B------:R-:W1:Y:S01]  /*12f20*/  LDC R9, c[0x0][0x43c] ;  /* 0x00010f00ff097b82 */ /* 0x000e620000000800 */
[----:B------:R-:W-:Y:S02]  /*12f30*/  ULDC.64 UR6, c[0x0][0x428] ;  /* 0x00010a0000067ab9 */ /* 0x000fe40000000a00 */
[----:B------:R-:W4:Y:S01]  /*12f40*/  LDL R12, [R1+0xc] ;  /* 0x00000c00010c7983 */ /* 0x000f220000100800 */
[----:B------:R-:W-:Y:S01]  /*12f50*/  ULDC.64 UR8, c[0x0][0x208] ;  /* 0x0000820000087ab9 */ /* 0x000fe20000000a00 */
[----:B-1----:R-:W-:-:S13]  /*12f60*/  ISETP.NE.AND P0, PT, R9, 0x1, PT ;  /* 0x000000010900780c */ /* 0x002fda0003f05270 */
[----:B------:R-:W1:Y:S02]  /*12f70*/  @P0 LDC.64 R2, c[0x0][0x440] ;  /* 0x00011000ff020b82 */ /* 0x000e640000000a00 */
[----:B-1---5:R-:W-:Y:S01]  /*12f80*/  @P0 IMAD.HI.U32 R8, R7, R2, RZ ;  /* 0x0000000207080227 */ /* 0x022fe200078e00ff */
[----:B------:R-:W-:-:S04]  /*12f90*/  MOV R2, R7 ;  /* 0x0000000700027202 */ /* 0x000fc80000000f00 */
[----:B------:R-:W-:-:S05]  /*12fa0*/  @P0 SHF.R.U32.HI R2, RZ, R3, R8 ;  /* 0x00000003ff020219 */ /* 0x000fca0000011608 */
[----:B------:R-:W-:-:S04]  /*12fb0*/  IMAD.MOV R3, RZ, RZ, -R2 ;  /* 0x000000ffff037224 */ /* 0x000fc800078e0a02 */
[----:B------:R-:W-:Y:S01]  /*12fc0*/  IMAD R7, R9, R3, R7 ;  /* 0x0000000309077224 */ /* 0x000fe200078e0207 */
[----:B------:R-:W-:Y:S01]  /*12fd0*/  SHF.R.S32.HI R3, RZ, 0x1f, R2 ;  /* 0x0000001fff037819 */ /* 0x000fe20000011402 */
[----:B---3--:R-:W-:-:S04]  /*12fe0*/  IMAD R8, R13, UR6, RZ ;  /* 0x000000060d087c24 */ /* 0x008fc8000f8e02ff */
[C---:B----4-:R-:W-:Y:S02]  /*12ff0*/  IMAD R8, R12.reuse, UR7, R8 ;  /* 0x000000070c087c24 */ /* 0x050fe4000f8e0208 */
[----:B------:R-:W-:-:S04]  /*13000*/  IMAD.WIDE.U32 R2, R12, UR6, R2 ;  /* 0x000000060c027c25 */ /* 0x000fc8000f8e0002 */
[----:B------:R-:W-:Y:S01]  /*13010*/  IMAD.IADD R3, R8, 0x1, R3 ;  /* 0x0000000108037824 */ /* 0x000fe200078e0203 */
[----:B------:R-:W-:-:S04]  /*13020*/  LEA R8, P0, R2, UR4, 0x2 ;  /* 0x0000000402087c11 */ /* 0x000fc8000f8010ff */
[----:B------:R-:W-:-:S05]  /*13030*/  LEA.HI.X R9, R2, UR5, R3, 0x2, P0 ;  /* 0x0000000502097c11 */ /* 0x000fca00080f1403 */
[----:B------:R1:W5:Y:S04]  /*13040*/  LDG.E R8, desc[UR8][R8.64] ;  /* 0x0000000808087981 */ /* 0x000368000c1e1900 */
.L_x_511:
[----:B------:R-:W3:Y:S01]  /*13050*/  LDL R2, [R1+0x4] ;  /* 0x0000040001027983 */ /* 0x000ee20000100800 */
[----:B------:R-:W-:Y:S01]  /*13060*/  SHF.L.U32 R3, R10, 0x1f, RZ ;  /* 0x0000001f0a037819 */ /* 0x000fe200000006ff */
[----:B------:R-:W-:Y:S01]  /*13070*/  BSSY B2, `(.L_x_512) ;  /* 0x0000004000027945 */ /* 0x000fe20003800000 */
[----:B---3--:R-:W-:-:S04]  /*13080*/  IMAD R2, R11, 0x8, R2 ;  /* 0x000000080b027824 */ /* 0x008fc800078e0202 */
[----:B------:R-:W3:Y:S02]  /*13090*/  SYNCS.PHASECHK.TRANS64.TRYWAIT P0, [R2+URZ+0x38840], R3 ;  /* 0x03884003020075a7 */ /* 0x000ee4000800017f */
[----:B---3--:R-:W-:Y:S05]  /*130a0*/  @!P0 BRA `(.L_x_513) ;  /* 0x0000003000b48947 */ /* 0x008fea0003800000 */
.L_x_597:
[----:B------:R-:W-:Y:S05]  /*130b0*/  BSYNC B2 ;  /* 0x0000000000027941 */ /* 0x000fea0003800000 */
.L_x_512:
[----:B-1----:R-:W1:Y:S01]  /*130c0*/  S2R R9, SR_TID.X ;  /* 0x0000000000097919 */ /* 0x002e620000002100 */
[----:B------:R-:W-:Y:S01]  /*130d0*/  BSSY B2, `(.L_x_514) ;  /* 0x000000b000027945 */ /* 0x000fe20003800000 */
[----:B-1----:R-:W-:-:S04]  /*130e0*/  LOP3.LUT R9, R9, 0x7f, RZ, 0xc0, !PT ;  /* 0x0000007f09097812 */ /* 0x002fc800078ec0ff */
[----:B------:R-:W-:-:S13]  /*130f0*/  ISETP.NE.AND P1, PT, R9, RZ, PT ;  /* 0x000000ff0900720c */ /* 0x000fda0003f25270 */
[----:B------:R-:W-:Y:S05]  /*13100*/  @P1 BRA `(.L_x_515) ;  /* 0x00000000001c1947 */ /* 0x000fea0003800000 */
[----:B------:R-:W1:Y:S01]  /*13110*/  S2R R9, SR_TID.X ;  /* 0x0000000000097919 */ /* 0x000e620000002100 */
[----:B---3--:R-:W-:-:S04]  /*13120*/  IMAD.MOV.U32 R3, RZ, RZ, 0xa000 ;  /* 0x0000a000ff037424 */ /* 0x008fc800078e00ff */
[----:B------:R4:W-:Y:S01]  /*13130*/  SYNCS.ARRIVE.TRANS64 RZ, [R2+URZ+0x38830], R3 ;  /* 0x0388300302ff79a7 */ /* 0x0009e2000800003f */
[----:B-1----:R-:W-:-:S04]  /*13140*/  LOP3.LUT R9, R9, 0x1f, RZ, 0xc0, !PT ;  /* 0x0000001f09097812 */ /* 0x002fc800078ec0ff */
[----:B------:R-:W-:-:S13]  /*13150*/  ISETP.NE.AND P0, PT, R9, RZ, PT ;  /* 0x000000ff0900720c */ /* 0x000fda0003f05270 */
[----:B----4-:R-:W-:Y:S05]  /*13160*/  @!P0 BRA `(.L_x_515) ;  /* 0x0000000000048947 */ /* 0x010fea0003800000 */
[----:B------:R-:W-:Y:S01]  /*13170*/  BPT.TRAP 0x1 ;  /* 0x000000040000795c */ /* 0x000fe20000300000 */
.L_x_515:
[----:B------:R-:W-:Y:S05]  /*13180*/  BSYNC B2 ;  /* 0x0000000000027941 */ /* 0x000fea0003800000 */
.L_x_514:
[----:B------:R-:W4:Y:S04]  /*13190*/  LDL R9, [R1+0x8] ;  /* 0x0000080001097983 */ /* 0x000f280000100800 */
[----:B--2---:R-:W2:Y:S04]  /*131a0*/  LDL R10, [R1+0x4] ;  /* 0x00000400010a7983 */ /* 0x004ea80000100800 */
[----:B---3--:R-:W3:Y:S01]  /*131b0*/  LDL R2, [R1+0x18] ;  /* 0x0000180001027983 */ /* 0x008ee20000100800 */
[----:B------:R-:W-:-:S05]  /*131c0*/  IMAD.MOV.U32 R12, RZ, RZ, RZ ;  /* 0x000000ffff0c7224 */ /* 0x000fca00078e00ff */
[----:B------:R-:W-:Y:S01]  /*131d0*/  R2UR UR10, R12 ;  /* 0x000000000c0a72ca */ /* 0x000fe200000e0000 */
[----:B------:R-:W-:Y:S01]  /*131e0*/  UIADD3 UR4, UP0, UR36, 0x370, URZ ;  /* 0x0000037024047890 */ /* 0x000fe2000ff1e03f */
[----:B------:R-:W-:Y:S01]  /*131f0*/  PLOP3.LUT P0, PT, PT, PT, PT, 0x80, 0x0 ;  /* 0x000000000000781c */ /* 0x000fe20003f0f070 */
[----:B------:R-:W-:Y:S01]  /*13200*/  UMOV UR6, 0x0 ;  /* 0x0000000000067882 */ /* 0x000fe20000000000 */
[----:B------:R-:W-:Y:S01]  /*13210*/  UMOV UR7, 0x14f00000 ;  /* 0x14f0000000077882 */ /* 0x000fe20000000000 */
[----:B------:R-:W-:Y:S01]  /*13220*/  UIADD3.X UR5, URZ, UR37, URZ, UP0, !UPT ;  /* 0x000000253f057290 */ /* 0x000fe200087fe43f */
[C---:B----4-:R-:W-:Y:S02]  /*13230*/  IMAD R3, R9.reuse, 0x8, R6 ;  /* 0x0000000809037824 */ /* 0x050fe400078e0206 */
[----:B--2---:R-:W-:Y:S02]  /*13240*/  IMAD R9, R9, 0xa000, R10 ;  /* 0x0000a00009097824 */ /* 0x004fe400078e020a */
[----:B------:R-:W-:-:S02]  /*13250*/  VIADD R3, R3, 0x30 ;  /* 0x0000003003037836 */ /* 0x000fc40000000000 */
[----:B---3--:R-:W-:Y:S02]  /*13260*/  IMAD R2, R7, 0x50, R2 ;  /* 0x0000005007027824 */ /* 0x008fe400078e0202 */
[----:B------:R-:W-:-:S07]  /*13270*/  VIADD R10, R9, 0x24400 ;  /* 0x00024400090a7836 */ /* 0x000fce0000000000 */
.L_x_516:
        /* <DEDUP_REMOVED lines=16> */
.L_x_517:
        /* <DEDUP_REMOVED lines=16> */
.L_x_518:
        /* <DEDUP_REMOVED lines=16> */
.L_x_519:
        /* <DEDUP_REMOVED lines=10> */
[----:B------:R-:W-:Y:S01]  /*13620*/  SHF.L.U32 R5, R5, 0x1f, RZ ;  /* 0x0000001f05057819 */ /* 0x000fe200000006ff */
[----:B------:R-:W-:Y:S01]  /*13630*/  IMAD R2, R4, 0x8, R6 ;  /* 0x0000000804027824 */ /* 0x000fe200078e0206 */
[----:B------:R-:W-:Y:S03]  /*13640*/  BSSY B2, `(.L_x_520) ;  /* 0x0000003000027945 */ /* 0x000fe60003800000 */
[----:B------:R-:W1:Y:S02]  /*13650*/  SYNCS.PHASECHK.TRANS64.TRYWAIT P0, [R2+URZ+0x60], R5 ;  /* 0x00006005020075a7 */ /* 0x000e64000800017f */
[----:B-1----:R-:W-:Y:S05]  /*13660*/  @!P0 BRA `(.L_x_521) ;  /* 0x0000002c00588947 */ /* 0x002fea0003800000 */
.L_x_598:
[----:B------:R-:W-:Y:S05]  /*13670*/  BSYNC B2 ;  /* 0x0000000000027941 */ /* 0x000fea0003800000 */
.L_x_520:
[----:B------:R-:W-:Y:S01]  /*13680*/  BSSY B2, `(.L_x_522) ;  /* 0x000000b000027945 */ /* 0x000fe20003800000 */
[----:B------:R-:W-:Y:S02]  /*13690*/  IMAD.MOV.U32 R10, RZ, RZ, 0x0 ;  /* 0x00000000ff0a7424 */ /* 0x000fe400078e00ff */
[----:B------:R-:W-:Y:S01]  /*136a0*/  IMAD.MOV.U32 R11, RZ, RZ, 0x14f00000 ;  /* 0x14f00000ff0b7424 */ /* 0x000fe200078e00ff */
[----:B------:R-:W-:Y:S06]  /*136b0*/  @P1 BRA `(.L_x_523) ;  /* 0x00000000001c1947 */ /* 0x000fec0003800000 */
[----:B------:R-:W2:Y:S02]  /*136c0*/  S2R R3, SR_TID.X ;  /* 0x0000000000037919 */ /* 0x000ea40000002100 */
[----:B--2---:R-:W-:Y:S01]  /*136d0*/  LOP3.LUT R9, R3, 0x1f, RZ, 0xc0, !PT ;  /* 0x0000001f03097812 */ /* 0x004fe200078ec0ff */
[----:B------:R-:W-:-:S03]  /*136e0*/  IMAD.MOV.U32 R3, RZ, RZ, 0xa000 ;  /* 0x0000a000ff037424 */ /* 0x000fc600078e00ff */
[----:B------:R-:W-:Y:S01]  /*136f0*/  ISETP.NE.AND P0, PT, R9, RZ, PT ;  /* 0x000000ff0900720c */ /* 0x000fe20003f05270 */
[----:B------:R2:W-:-:S12]  /*13700*/  SYNCS.ARRIVE.TRANS64 RZ, [R2+URZ+0x50], R3 ;  /* 0x0000500302ff79a7 */ /* 0x0005d8000800003f */
[----:B--2---:R-:W-:Y:S05]  /*13710*/  @!P0 BRA `(.L_x_523) ;  /* 0x0000000000048947 */ /* 0x004fea0003800000 */
[----:B------:R-:W-:Y:S01]  /*13720*/  BPT.TRAP 0x1 ;  /* 0x000000040000795c */ /* 0x000fe20000300000 */
.L_x_523:
[----:B------:R-:W-:Y:S05]  /*13730*/  BSYNC B2 ;  /* 0x0000000000027941 */ /* 0x000fea0003800000 */
.L_x_522:
[----:B------:R-:W2:Y:S04]  /*13740*/  LDL R9, [R1+0x4] ;  /* 0x0000040001097983 */ /* 0x000ea80000100800 */
[----:B-1----:R-:W3:Y:S04]  /*13750*/  LDL R5, [R1+0x18] ;  /* 0x0000180001057983 */ /* 0x002ee80000100800 */
[----:B------:R-:W3:Y:S01]  /*13760*/  LDL.LU R3, [R1+0x14] ;  /* 0x0000140001037983 */ /* 0x000ee20000300800 */
[----:B------:R-:W-:Y:S01]  /*13770*/  R2UR UR10, R12 ;  /* 0x000000000c0a72ca */ /* 0x000fe200000e0000 */
[----:B------:R-:W-:Y:S01]  /*13780*/  UIADD3 UR4, UP0, UR36, 0x470, URZ ;  /* 0x0000047024047890 */ /* 0x000fe2000ff1e03f */
[----:B------:R-:W-:Y:S01]  /*13790*/  R2UR UR6, R10 ;  /* 0x000000000a0672ca */ /* 0x000fe200000e0000 */
[----:B------:R-:W-:Y:S01]  /*137a0*/  VIADD R2, R2, 0x50 ;  /* 0x0000005002027836 */ /* 0x000fe20000000000 */
[----:B------:R-:W-:Y:S01]  /*137b0*/  R2UR UR7, R11 ;  /* 0x000000000b0772ca */ /* 0x000fe200000e0000 */
[----:B------:R-:W-:Y:S01]  /*137c0*/  UIADD3.X UR5, URZ, UR37, URZ, UP0, !UPT ;  /* 0x000000253f057290 */ /* 0x000fe200087fe43f */
[----:B------:R-:W-:Y:S01]  /*137d0*/  PLOP3.LUT P0, PT, PT, PT, PT, 0x80, 0x0 ;  /* 0x000000000000781c */ /* 0x000fe20003f0f070 */
[----:B--2---:R-:W-:-:S02]  /*137e0*/  IMAD R4, R4, 0xa000, R9 ;  /* 0x0000a00004047824 */ /* 0x004fc400078e0209 */
[----:B---3--:R-:W-:Y:S02]  /*137f0*/  IMAD R3, R3, 0x50, R5 ;  /* 0x0000005003037824 */ /* 0x008fe400078e0205 */
[----:B------:R-:W-:-:S08]  /*13800*/  VIADD R5, R4, 0x400 ;  /* 0x0000040004057836 */ /* 0x000fd00000000000 */
.L_x_524:
        /* <DEDUP_REMOVED lines=16> */
.L_x_525:
        /* <DEDUP_REMOVED lines=16> */
.L_x_526:
        /* <DEDUP_REMOVED lines=16> */
.L_x_527:
        /* <DEDUP_REMOVED lines=13> */
.L_x_510:
[----:B------:R-:W-:Y:S05]  /*13be0*/  BSYNC B1 ;  /* 0x0000000000017941 */ /* 0x000fea0003800000 */
.L_x_509:
[C---:B------:R-:W-:Y:S01]  /*13bf0*/  ISETP.GT.AND P0, PT, R0.reuse, 0x1, PT ;  /* 0x000000010000780c */ /* 0x040fe20003f04270 */
[----:B------:R-:W-:-:S12]  /*13c00*/  VIADD R0, R0, 0xfffffffe ;  /* 0xfffffffe00007836 */ /* 0x000fd80000000000 */
[----:B------:R-:W-:Y:S05]  /*13c10*/  @P0 BRA `(.L_x_528) ;  /* 0xffffffe000fc0947 */ /* 0x000fea000383ffff */
.L_x_468:
[----:B------:R-:W-:Y:S05]  /*13c20*/  BSYNC B0 ;  /* 0x0000000000007941 */ /* 0x000fea0003800000 */
.L_x_467:
[----:B------:R-:W4:Y:S01]  /*13c30*/  S2R R2, SR_TID.X ;  /* 0x0000000000027919 */ /* 0x000f220000002100 */
[----:B------:R-:W-:Y:S01]  /*13c40*/  BSSY B0, `(.L_x_529) ;  /* 0x0000011000007945 */ /* 0x000fe20003800000 */
[----:B----4-:R-:W-:-:S04]  /*13c50*/  LOP3.LUT R3, R2, 0x7f, RZ, 0xc0, !PT ;  /* 0x0000007f02037812 */ /* 0x010fc800078ec0ff */
[----:B------:R-:W-:-:S13]  /*13c60*/  ISETP.NE.AND P0, PT, R3, RZ, PT ;  /* 0x000000ff0300720c */ /* 0x000fda0003f05270 */
[----:B------:R-:W-:Y:S05]  /*13c70*/  @P0 BRA `(.L_x_530) ;  /* 0x0000000000340947 */ /* 0x000fea0003800000 */
[----:B------:R-:W4:Y:S01]  /*13c80*/  S2R R2, SR_LANEID ;  /* 0x0000000000027919 */ /* 0x000f220000000000 */
[----:B------:R-:W-:Y:S01]  /*13c90*/  VOTEU.ANY UR4, UPT, PT ;  /* 0x0000000000047886 */ /* 0x000fe200038e0100 */
[----:B-1----:R-:W1:Y:S01]  /*13ca0*/  LDC.64 R4, c[0x0][0xc60] ;  /* 0x00031800ff047b82 */ /* 0x002e620000000a00 */
[----:B------:R-:W4:Y:S01]  /*13cb0*/  FLO.U32 R0, UR4 ;  /* 0x0000000400007d00 */ /* 0x000f2200080e0000 */
[----:B------:R-:W-:Y:S01]  /*13cc0*/  ULDC.64 UR6, c[0x0][0x208] ;  /* 0x0000820000067ab9 */ /* 0x000fe20000000a00 */
[----:B----4-:R-:W-:-:S06]  /*13cd0*/  ISETP.EQ.U32.AND P0, PT, R0, R2, PT ;  /* 0x000000020000720c */ /* 0x010fcc0003f02070 */
[----:B------:R-:W1:Y:S07]  /*13ce0*/  POPC R2, UR4 ;  /* 0x0000000400027d09 */ /* 0x000e6e0008000000 */
[----:B-1----:R-:W4:Y:S04]  /*13cf0*/  @P0 ATOMG.E.ADD.STRONG.GPU PT, R2, desc[UR6][R4.64], R2 ;  /* 0x00000002040209a8 */ /* 0x002f2800081ee1c6 */
[----:B----4-:R1:W4:Y:S02]  /*13d00*/  SHFL.IDX PT, R2, R2, R0, 0x1f ;  /* 0x00001f0002027589 */ /* 0x01032400000e0000 */
[----:B-1----:R-:W1:Y:S02]  /*13d10*/  S2R R0, SR_LTMASK ;  /* 0x0000000000007919 */ /* 0x002e640000003900 */
[----:B-1----:R-:W-:-:S06]  /*13d20*/  LOP3.LUT R0, R0, UR4, RZ, 0xc0, !PT ;  /* 0x0000000400007c12 */ /* 0x002fcc000f8ec0ff */
[----:B------:R-:W4:Y:S02]  /*13d30*/  POPC R0, R0 ;  /* 0x0000000000007309 */ /* 0x000f240000000000 */
[----:B----4-:R-:W-:-:S07]  /*13d40*/  IADD3 R16, R2, UR38, R0 ;  /* 0x0000002602107c10 */ /* 0x010fce000fffe000 */
.L_x_530:
[----:B------:R-:W-:Y:S05]  /*13d50*/  BSYNC B0 ;  /* 0x0000000000007941 */ /* 0x000fea0003800000 */
.L_x_529:
[----:B------:R-:W4:Y:S01]  /*13d60*/  LDL.LU R0, [R1+0x20] ;  /* 0x0000200001007983 */ /* 0x000f220000300800 */
[----:B------:R-:W-:Y:S01]  /*13d70*/  BSSY B0, `(.L_x_531) ;  /* 0x0000060000007945 */ /* 0x000fe20003800000 */
[----:B----4-:R-:W-:-:S13]  /*13d80*/  ISETP.NE.AND P0, PT, R0, RZ, PT ;  /* 0x000000ff0000720c */ /* 0x010fda0003f05270 */
[----:B------:R-:W-:Y:S05]  /*13d90*/  @!P0 BRA `(.L_x_532) ;  /* 0x0000000400748947 */ /* 0x000fea0003800000 */
[----:B------:R-:W4:Y:S04]  /*13da0*/  LDL R4, [R1+0x4] ;  /* 0x0000040001047983 */ /* 0x000f280000100800 */
[----:B------:R-:W4:Y:S04]  /*13db0*/  LDL R2, [R1+0x8] ;  /* 0x0000080001027983 */ /* 0x000f280000100800 */
[----:B------:R-:W2:Y:S01]  /*13dc0*/  LDL R0, [R1+0x10] ;  /* 0x0000100001007983 */ /* 0x000ea20000100800 */
[----:B------:R-:W-:Y:S01]  /*13dd0*/  BSSY B1, `(.L_x_533) ;  /* 0x0000006000017945 */ /* 0x000fe20003800000 */
[----:B------:R-:W-:Y:S01]  /*13de0*/  ISETP.NE.AND P1, PT, R3, RZ, PT ;  /* 0x000000ff0300720c */ /* 0x000fe20003f25270 */
[----:B----4-:R-:W-:Y:S01]  /*13df0*/  IMAD R2, R2, 0x8, R4 ;  /* 0x0000000802027824 */ /* 0x010fe200078e0204 */
[----:B--2---:R-:W-:-:S04]  /*13e00*/  SHF.L.U32 R0, R0, 0x1f, RZ ;  /* 0x0000001f00007819 */ /* 0x004fc800000006ff */
[----:B------:R-:W2:Y:S02]  /*13e10*/  SYNCS.PHASECHK.TRANS64.TRYWAIT P0, [R2+URZ+0x38860], R0 ;  /* 0x03886000020075a7 */ /* 0x000ea4000800017f */
[----:B--2---:R-:W-:Y:S05]  /*13e20*/  @!P0 BRA `(.L_x_534) ;  /* 0x00000024007c8947 */ /* 0x004fea0003800000 */
.L_x_599:
[----:B------:R-:W-:Y:S05]  /*13e30*/  BSYNC B1 ;  /* 0x0000000000017941 */ /* 0x000fea0003800000 */
.L_x_533:
[----:B------:R-:W-:Y:S04]  /*13e40*/  BSSY B1, `(.L_x_535) ;  /* 0x0000009000017945 */ /* 0x000fe80003800000 */
[----:B------:R-:W-:Y:S05]  /*13e50*/  @P1 BRA `(.L_x_536) ;  /* 0x00000000001c1947 */ /* 0x000fea0003800000 */
[----:B------:R-:W4:Y:S01]  /*13e60*/  S2R R3, SR_TID.X ;  /* 0x0000000000037919 */ /* 0x000f220000002100 */
[----:B--2---:R-:W-:-:S04]  /*13e70*/  IMAD.MOV.U32 R0, RZ, RZ, 0xa000 ;  /* 0x0000a000ff007424 */ /* 0x004fc800078e00ff */
[----:B------:R2:W-:Y:S01]  /*13e80*/  SYNCS.ARRIVE.TRANS64 RZ, [R2+URZ+0x38850], R0 ;  /* 0x0388500002ff79a7 */ /* 0x0005e2000800003f */
[----:B----4-:R-:W-:-:S04]  /*13e90*/  LOP3.LUT R3, R3, 0x1f, RZ, 0xc0, !PT ;  /* 0x0000001f03037812 */ /* 0x010fc800078ec0ff */
[----:B------:R-:W-:-:S13]  /*13ea0*/  ISETP.NE.AND P0, PT, R3, RZ, PT ;  /* 0x000000ff0300720c */ /* 0x000fda0003f05270 */
[----:B--2---:R-:W-:Y:S05]  /*13eb0*/  @!P0 BRA `(.L_x_536) ;  /* 0x0000000000048947 */ /* 0x004fea0003800000 */
[----:B------:R-:W-:Y:S01]  /*13ec0*/  BPT.TRAP 0x1 ;  /* 0x000000040000795c */ /* 0x000fe20000300000 */
.L_x_536:
[----:B------:R-:W-:Y:S05]  /*13ed0*/  BSYNC B1 ;  /* 0x0000000000017941 */ /* 0x000fea0003800000 */
.L_x_535:
[----:B-1----:R-:W4:Y:S04]  /*13ee0*/  LDL R5, [R1+0x4] ;  /* 0x0000040001057983 */ /* 0x002f280000100800 */
[----:B--2---:R-:W4:Y:S04]  /*13ef0*/  LDL R0, [R1+0x8] ;  /* 0x0000080001007983 */ /* 0x004f280000100800 */
[----:B------:R-:W2:Y:S04]  /*13f00*/  LDL.LU R4, [R1+0x18] ;  /* 0x0000180001047983 */ /* 0x000ea80000300800 */
[----:B------:R-:W2:Y:S01]  /*13f10*/  LDL R3, [R1+0x14] ;  /* 0x0000140001037983 */ /* 0x000ea20000100800 */
[----:B------:R-:W-:Y:S01]  /*13f20*/  UIADD3 UR4, UP0, UR36, 0x470, URZ ;  /* 0x0000047024047890 */ /* 0x000fe2000ff1e03f */
[----:B------:R-:W-:Y:S01]  /*13f30*/  PLOP3.LUT P0, PT, PT, PT, PT, 0x80, 0x0 ;  /* 0x000000000000781c */ /* 0x000fe20003f0f070 */
[----:B------:R-:W-:Y:S01]  /*13f40*/  VIADD R2, R2, 0x38850 ;  /* 0x0003885002027836 */ /* 0x000fe20000000000 */
[----:B------:R-:W-:Y:S01]  /*13f50*/  UMOV UR6, 0x0 ;  /* 0x0000000000067882 */ /* 0x000fe20000000000 */
[----:B------:R-:W-:Y:S01]  /*13f60*/  UIADD3.X UR5, URZ, UR37, URZ, UP0, !UPT ;  /* 0x000000253f057290 */ /* 0x000fe200087fe43f */
[----:B------:R-:W-:Y:S01]  /*13f70*/  UMOV UR7, 0x14f00000 ;  /* 0x14f0000000077882 */ /* 0x000fe20000000000 */
[----:B------:R-:W-:Y:S01]  /*13f80*/  UMOV UR10, URZ ;  /* 0x0000003f000a7c82 */ /* 0x000fe20008000000 */
[----:B----4-:R-:W-:-:S02]  /*13f90*/  IMAD R0, R0, 0xa000, R5 ;  /* 0x0000a00000007824 */ /* 0x010fc400078e0205 */
[----:B--2---:R-:W-:Y:S02]  /*13fa0*/  IMAD R3, R3, 0x50, R4 ;  /* 0x0000005003037824 */ /* 0x004fe400078e0204 */
[----:B------:R-:W-:-:S07]  /*13fb0*/  VIADD R4, R0, 0x400 ;  /* 0x0000040000047836 */ /* 0x000fce0000000000 */
.L_x_537:
        /* <DEDUP_REMOVED lines=11> */
[----:B------:R-:W-:Y:S01]  /*14070*/  PLOP3.LUT P0, PT, PT, PT, PT, 0x80, 0x0 ;  /* 0x000000000000781c */ /* 0x000fe20003f0f070 */
[----:B------:R-:W-:Y:S01]  /*14080*/  VIADD R4, R0, 0x2c00 ;  /* 0x00002c0000047836 */ /* 0x000fe20000000000 */
[----:B------:R-:W-:Y:S01]  /*14090*/  UMOV UR6, 0x0 ;  /* 0x0000000000067882 */ /* 0x000fe20000000000 */
[----:B------:R-:W-:Y:S01]  /*140a0*/  UMOV UR7, 0x14f00000 ;  /* 0x14f0000000077882 */ /* 0x000fe20000000000 */
[----:B------:R-:W-:-:S09]  /*140b0*/  UMOV UR10, 0x40 ;  /* 0x00000040000a7882 */ /* 0x000fd20000000000 */
.L_x_538:
        /* <DEDUP_REMOVED lines=16> */
.L_x_539:
        /* <DEDUP_REMOVED lines=16> */
.L_x_540:
        /* <DEDUP_REMOVED lines=10> */
[----:B----4-:R-:W-:Y:S05]  /*14360*/  @P0 BRA.U.ANY `(.L_x_540) ;  /* 0xfffffffd00d40947 */ /* 0x010fea000393ffff */
.L_x_532:
[----:B------:R-:W-:Y:S05]  /*14370*/  BSYNC B0 ;  /* 0x0000000000007941 */ /* 0x000fea0003800000 */
.L_x_531:
[----:B-1----:R-:W4:Y:S04]  /*14380*/  LDL.LU R5, [R1+0x8] ;  /* 0x0000080001057983 */ /* 0x002f280000300800 */
[----:B------:R-:W2:Y:S01]  /*14390*/  LDL.LU R4, [R1+0x10] ;  /* 0x0000100001047983 */ /* 0x000ea20000300800 */
[----:B----4-:R-:W-:-:S05]  /*143a0*/  VIADD R0, R5, 0x1 ;  /* 0x0000000105007836 */ /* 0x010fca0000000000 */
[----:B------:R-:W-:-:S04]  /*143b0*/  ISETP.NE.AND P0, PT, R0, 0x2, PT ;  /* 0x000000020000780c */ /* 0x000fc80003f05270 */
[----:B------:R-:W-:Y:S02]  /*143c0*/  SEL R2, RZ, 0x1, P0 ;  /* 0x00000001ff027807 */ /* 0x000fe40000000000 */
[----:B------:R-:W-:Y:S02]  /*143d0*/  SEL R0, R0, RZ, P0 ;  /* 0x000000ff00007207 */ /* 0x000fe40000000000 */
[----:B--2---:R-:W-:-:S03]  /*143e0*/  LOP3.LUT R4, R4, R2, RZ, 0x3c, !PT ;  /* 0x0000000204047212 */ /* 0x004fc600078e3cff */
[----:B------:R1:W-:Y:S04]  /*143f0*/  STL [R1+0x8], R0 ;  /* 0x0000080001007387 */ /* 0x0003e80000100800 */
[----:B------:R1:W-:Y:S02]  /*14400*/  STL [R1+0x10], R4 ;  /* 0x0000100401007387 */ /* 0x0003e40000100800 */
.L_x_447:
[----:B------:R-:W-:Y:S05]  /*14410*/  BSYNC B7 ;  /* 0x0000000000077941 */ /* 0x000fea0003800000 */
.L_x_445:
[----:B-1-3--:R-:W3:Y:S02]  /*14420*/  LDL R0, [R1+0x58] ;  /* 0x0000580001007983 */ /* 0x00aee40000100800 */
[----:B---3--:R-:W-:-:S13]  /*14430*/  ISETP.NE.AND P0, PT, R0, RZ, PT ;  /* 0x000000ff0000720c */ /* 0x008fda0003f05270 */
[----:B------:R-:W-:Y:S05]  /*14440*/  @!P0 BRA `(.L_x_541) ;  /* 0x0000000000288947 */ /* 0x000fea0003800000 */
[----:B------:R-:W-:Y:S05]  /*14450*/  WARPSYNC.ALL ;  /* 0x0000000000007948 */ /* 0x000fea0003800000 */
[----:B------:R-:W1:Y:S08]  /*14460*/  S2UR UR5, SR_CgaCtaId ;  /* 0x00000000000579c3 */ /* 0x000e700000008800 */
[----:B------:R-:W-:Y:S06]  /*14470*/  BAR.SYNC.DEFER_BLOCKING 0x5, 0x180 ;  /* 0x0146000000007b1d */ /* 0x000fec0000010000 */
[----:B------:R-:W-:-:S02]  /*14480*/  UMOV UR4, 0x400 ;  /* 0x0000040000047882 */ /* 0x000fc40000000000 */
[----:B-1----:R-:W-:-:S06]  /*14490*/  ULEA UR4, UR5, UR4, 0x18 ;  /* 0x0000000405047291 */ /* 0x002fcc000f8ec03f */
[----:B------:R-:W-:-:S05]  /*144a0*/  IMAD.U32 R0, RZ, RZ, UR4 ;  /* 0x00000004ff007e24 */ /* 0x000fca000f8e00ff */
[----:B------:R3:W4:Y:S04]  /*144b0*/  LDS.128 R16, [R0+0x388d0] ;  /* 0x0388d00000107984 */ /* 0x0007280000000c00 */
[----:B------:R3:W-:Y:S01]  /*144c0*/  STL [R1+0x4], R0 ;  /* 0x0000040001007387 */ /* 0x0007e20000100800 */
[----:B------:R-:W-:Y:S06]  /*144d0*/  BAR.ARV 0x4, 0x180 ;  /* 0x0106000000007b1d */ /* 0x000fec0000002000 */
[----:B------:R-:W-:Y:S05]  /*144e0*/  BRA `(.L_x_542) ;  /* 0x0000000800507947 */ /* 0x000fea0003800000 */
.L_x_541:
[----:B------:R-:W2:Y:S01]  /*144f0*/  S2R R0, SR_TID.X ;  /* 0x0000000000007919 */ /* 0x000ea20000002100 */
[----:B------:R-:W-:Y:S01]  /*14500*/  UMOV UR4, 0xffffffff ;  /* 0xffffffff00047882 */ /* 0x000fe20000000000 */
[----:B--2---:R-:W-:-:S04]  /*14510*/  LOP3.LUT R7, R0, 0x1f, RZ, 0xc0, !PT ;  /* 0x0000001f00077812 */ /* 0x004fc800078ec0ff */
[----:B------:R-:W-:Y:S01]  /*14520*/  ISETP.NE.AND P0, PT, R7, 0x1f, PT ;  /* 0x0000001f0700780c */ /* 0x000fe20003f05270 */
[----:B------:R-:W-:-:S12]  /*14530*/  BRA.DIV UR4, `(.L_x_543) ;  /* 0x0000001e04cc7947 */ /* 0x000fd8000b800000 */
[----:B------:R-:W-:Y:S01]  /*14540*/  IMAD.IADD R0, R19, 0x1, R7 ;  /* 0x0000000113007824 */ /* 0x000fe200078e0207 */
[----:B------:R-:W-:Y:S01]  /*14550*/  ULDC UR4, c[0x0][0xc3c] ;  /* 0x00030f0000047ab9 */ /* 0x000fe20000000800 */
[----:B------:R-:W-:-:S03]  /*14560*/  ULDC.64 UR6, c[0x0][0x208] ;  /* 0x0000820000067ab9 */ /* 0x000fc60000000a00 */
[----:B------:R-:W-:-:S13]  /*14570*/  ISETP.GE.OR P1, PT, R0, UR4, !P0 ;  /* 0x0000000400007c0c */ /* 0x000fda000c726670 */
[----:B------:R-:W1:Y:S02]  /*14580*/  @!P1 LDC.64 R2, c[0x0][0xc80] ;  /* 0x00032000ff029b82 */ /* 0x000e640000000a00 */
[----:B-1----:R-:W-:-:S06]  /*14590*/  @!P1 IMAD.WIDE R2, R0, 0x4, R2 ;  /* 0x0000000400029825 */ /* 0x002fcc00078e0202 */
[----:B------:R1:W2:Y:S01]  /*145a0*/  @!P1 LDG.E R3, desc[UR6][R2.64] ;  /* 0x0000000602039981 */ /* 0x0002a2000c1e1900 */
[C---:B------:R-:W-:Y:S02]  /*145b0*/  ISETP.GE.U32.AND P2, PT, R7.reuse, 0x2, PT ;  /* 0x000000020700780c */ /* 0x040fe40003f46070 */
[C---:B------:R-:W-:Y:S01]  /*145c0*/  ISETP.GE.U32.AND P3, PT, R7.reuse, 0x4, PT ;  /* 0x000000040700780c */ /* 0x040fe20003f66070 */
[----:B------:R-:W-:Y:S01]  /*145d0*/  SHFL.IDX PT, R0, R16, RZ, 0x1f ;  /* 0x00001fff10007589 */ /* 0x000fe200000e0000 */
[C---:B------:R-:W-:Y:S02]  /*145e0*/  ISETP.GE.U32.AND P4, PT, R7.reuse, 0x8, PT ;  /* 0x000000080700780c */ /* 0x040fe40003f86070 */
[C---:B------:R-:W-:Y:S01]  /*145f0*/  ISETP.GE.U32.AND P5, PT, R7.reuse, 0x10, PT ;  /* 0x000000100700780c */ /* 0x040fe20003fa6070 */
[----:B------:R-:W-:Y:S01]  /*14600*/  SHFL.IDX PT, R4, R16, 0x1, 0x1f ;  /* 0x00201f0010047f89 */ /* 0x000fe200000e0000 */
[----:B-1----:R-:W-:Y:S01]  /*14610*/  MOV R2, RZ ;  /* 0x000000ff00027202 */ /* 0x002fe20000000f00 */
[----:B--2---:R-:W-:Y:S01]  /*14620*/  @!P1 IMAD.MOV.U32 R2, RZ, RZ, R3 ;  /* 0x000000ffff029224 */ /* 0x004fe200078e0003 */
[----:B------:R-:W-:-:S04]  /*14630*/  ISETP.NE.AND P1, PT, R7, RZ, PT ;  /* 0x000000ff0700720c */ /* 0x000fc80003f25270 */
        /* <DEDUP_REMOVED lines=15> */
[----:B------:R1:W2:Y:S02]  /*14730*/  SHFL.IDX PT, R6, R3, 0x1f, 0x1f ;  /* 0x03e01f0003067f89 */ /* 0x0002a400000e0000 */
.L_x_609:
[----:B------:R-:W-:Y:S02]  /*14740*/  ULDC UR4, c[0x0][0xc38] ;  /* 0x00030e0000047ab9 */ /* 0x000fe40000000800 */
[----:B------:R-:W-:-:S04]  /*14750*/  IMAD.U32 R16, RZ, RZ, UR4 ;  /* 0x00000004ff107e24 */ /* 0x000fc8000f8e00ff */
[----:B--2---:R-:W-:-:S04]  /*14760*/  IMAD R6, R6, R16, RZ ;  /* 0x0000001006067224 */ /* 0x004fc800078e02ff */
[----:B------:R-:W-:-:S05]  /*14770*/  IMAD.IADD R4, R4, 0x1, R6 ;  /* 0x0000000104047824 */ /* 0x000fca00078e0206 */
[----:B------:R-:W-:-:S13]  /*14780*/  ISETP.GT.AND P6, PT, R4, R0, PT ;  /* 0x000000000400720c */ /* 0x000fda0003fc4270 */
[----:B------:R-:W-:Y:S05]  /*14790*/  @P6 BRA `(.L_x_544) ;  /* 0x0000000000a06947 */ /* 0x000fea0003800000 */
.L_x_549:
[----:B------:R-:W2:Y:S01]  /*147a0*/  LDC R2, c[0x0][0xc3c] ;  /* 0x00030f00ff027b82 */ /* 0x000ea20000000800 */
[----:B------:R-:W-:-:S05]  /*147b0*/  VIADD R19, R19, 0x1f ;  /* 0x0000001f13137836 */ /* 0x000fca0000000000 */
[----:B--2---:R-:W-:-:S13]  /*147c0*/  ISETP.GE.AND P6, PT, R19, R2, PT ;  /* 0x000000021300720c */ /* 0x004fda0003fc6270 */
[----:B------:R-:W-:Y:S05]  /*147d0*/  @P6 BRA `(.L_x_545) ;  /* 0x0000000400486947 */ /* 0x000fea0003800000 */
[----:B-1----:R-:W1:Y:S01]  /*147e0*/  S2R R3, SR_TID.X ;  /* 0x0000000000037919 */ /* 0x002e620000002100 */
[----:B------:R-:W-:Y:S01]  /*147f0*/  BSSY B0, `(.L_x_546) ;  /* 0x000000a000007945 */ /* 0x000fe20003800000 */
[----:B-1----:R-:W-:-:S05]  /*14800*/  LOP3.LUT R3, R3, 0x1f, RZ, 0xc0, !PT ;  /* 0x0000001f03037812 */ /* 0x002fca00078ec0ff */
[----:B------:R-:W-:-:S05]  /*14810*/  IMAD.IADD R5, R19, 0x1, R3 ;  /* 0x0000000113057824 */ /* 0x000fca00078e0203 */
[----:B------:R-:W-:Y:S01]  /*14820*/  ISETP.GE.OR P6, PT, R5, R2, !P0 ;  /* 0x000000020500720c */ /* 0x000fe200047c6670 */
[----:B------:R-:W-:-:S12]  /*14830*/  IMAD.MOV.U32 R2, RZ, RZ, RZ ;  /* 0x000000ffff027224 */ /* 0x000fd800078e00ff */
[----:B------:R-:W-:Y:S05]  /*14840*/  @P6 BRA `(.L_x_547) ;  /* 0x0000000000106947 */ /* 0x000fea0003800000 */
[----:B------:R-:W1:Y:S01]  /*14850*/  LDC.64 R2, c[0x0][0xc80] ;  /* 0x00032000ff027b82 */ /* 0x000e620000000a00 */
[----:B------:R-:W-:Y:S01]  /*14860*/  ULDC.64 UR4, c[0x0][0x208] ;  /* 0x0000820000047ab9 */ /* 0x000fe20000000a00 */
[----:B-1----:R-:W-:-:S06]  /*14870*/  IMAD.WIDE R2, R5, 0x4, R2 ;  /* 0x0000000405027825 */ /* 0x002fcc00078e0202 */
[----:B------:R1:W5:Y:S02]  /*14880*/  LDG.E R2, desc[UR4][R2.64] ;  /* 0x0000000402027981 */ /* 0x000364000c1e1900 */
.L_x_547:
[----:B------:R-:W-:Y:S05]  /*14890*/  BSYNC B0 ;  /* 0x0000000000007941 */ /* 0x000fea0003800000 */
.L_x_546:
[----:B------:R-:W-:-:S03]  /*148a0*/  UMOV UR4, 0xffffffff ;  /* 0xffffffff00047882 */ /* 0x000fc60000000000 */
[----:B------:R-:W-:Y:S05]  /*148b0*/  BRA.DIV UR4, `(.L_x_548) ;  /* 0x00000022042c7947 */ /* 0x000fea000b800000 */
[----:B-1---5:R-:W1:Y:S02]  /*148c0*/  SHFL.UP PT, R3, R2, 0x1, RZ ;  /* 0x0420000002037989 */ /* 0x022e6400000e00ff */
        /* <DEDUP_REMOVED lines=15> */
.L_x_617:
[----:B------:R-:W-:Y:S02]  /*149c0*/  ULDC UR4, c[0x0][0xc38] ;  /* 0x00030e0000047ab9 */ /* 0x000fe40000000800 */
[----:B------:R-:W-:-:S04]  /*149d0*/  IMAD.U32 R16, RZ, RZ, UR4 ;  /* 0x00000004ff107e24 */ /* 0x000fc8000f8e00ff */
[----:B--2---:R-:W-:-:S04]  /*149e0*/  IMAD R6, R6, R16, RZ ;  /* 0x0000001006067224 */ /* 0x004fc800078e02ff */
[----:B------:R-:W-:-:S05]  /*149f0*/  IMAD.IADD R4, R6, 0x1, R4 ;  /* 0x0000000106047824 */ /* 0x000fca00078e0204 */
[----:B------:R-:W-:-:S13]  /*14a00*/  ISETP.GT.AND P6, PT, R4, R0, PT ;  /* 0x000000000400720c */ /* 0x000fda0003fc4270 */
[----:B------:R-:W-:Y:S05]  /*14a10*/  @!P6 BRA `(.L_x_549) ;  /* 0xfffffffc0060e947 */ /* 0x000fea000383ffff */
.L_x_544:
[----:B------:R-:W-:Y:S01]  /*14a20*/  IMAD.IADD R6, R4, 0x1, -R6 ;  /* 0x0000000104067824 */ /* 0x000fe200078e0a06 */
[----:B------:R-:W-:-:S03]  /*14a30*/  UMOV UR4, 0xffffffff ;  /* 0xffffffff00047882 */ /* 0x000fc60000000000 */
[----:B------:R-:W-:-:S05]  /*14a40*/  IMAD R4, R3, R16, R6 ;  /* 0x0000001003047224 */ /* 0x000fca00078e0206 */
[----:B------:R-:W-:Y:S01]  /*14a50*/  ISETP.GT.AND P6, PT, R4, R0, PT ;  /* 0x000000000400720c */ /* 0x000fe20003fc4270 */
[----:B------:R-:W-:-:S12]  /*14a60*/  BRA.DIV UR4, `(.L_x_550) ;  /* 0x0000002204987947 */ /* 0x000fd8000b800000 */
[----:B------:R-:W-:-:S04]  /*14a70*/  VOTE.ANY R5, PT, !P6 ;  /* 0x0000000000057806 */ /* 0x000fc800070e0100 */
[----:B------:R-:W2:Y:S02]  /*14a80*/  POPC R4, R5 ;  /* 0x0000000500047309 */ /* 0x000ea40000000000 */
[----:B--2---:R2:W3:Y:S02]  /*14a90*/  SHFL.IDX PT, R17, R2, R4, 0x1f ;  /* 0x00001f0402117589 */ /* 0x0044e400000e0000 */
.L_x_621:
[----:B------:R-:W-:Y:S01]  /*14aa0*/  ISETP.NE.AND P0, PT, R5, RZ, PT ;  /* 0x000000ff0500720c */ /* 0x000fe20003f05270 */
[----:B--2---:R-:W-:-:S12]  /*14ab0*/  IMAD.MOV.U32 R2, RZ, RZ, RZ ;  /* 0x000000ffff027224 */ /* 0x004fd800078e00ff */
[----:B------:R-:W-:Y:S05]  /*14ac0*/  @!P0 BRA `(.L_x_551) ;  /* 0x0000000000108947 */ /* 0x000fea0003800000 */
[----:B------:R-:W-:Y:S01]  /*14ad0*/  UMOV UR4, 0xffffffff ;  /* 0xffffffff00047882 */ /* 0x000fe20000000000 */
[----:B------:R-:W-:Y:S02]  /*14ae0*/  VIADD R12, R4, 0xffffffff ;  /* 0xffffffff040c7836 */ /* 0x000fe40000000000 */
[----:B------:R-:W-:Y:S05]  /*14af0*/  BRA.DIV UR4, `(.L_x_552) ;  /* 0x0000002204bc7947 */ /* 0x000fea000b800000 */
[----:B------:R2:W4:Y:S02]  /*14b00*/  SHFL.IDX PT, R2, R3, R12, 0x1f ;  /* 0x00001f0c03027589 */ /* 0x00052400000e0000 */
.L_x_551:
[----:B---3--:R-:W-:Y:S01]  /*14b10*/  IABS R5, R17 ;  /* 0x0000001100057213 */ /* 0x008fe20000000000 */
[----:B----4-:R-:W-:Y:S02]  /*14b20*/  IMAD R16, R2, R16, R6 ;  /* 0x0000001002107224 */ /* 0x010fe400078e0206 */
[----:B------:R-:W-:Y:S01]  /*14b30*/  IMAD.IADD R19, R4, 0x1, R19 ;  /* 0x0000000104137824 */ /* 0x000fe200078e0213 */
[----:B------:R-:W3:Y:S01]  /*14b40*/  I2F.RP R2, R5 ;  /* 0x0000000500027306 */ /* 0x000ee20000209400 */
[----:B------:R-:W-:-:S07]  /*14b50*/  IMAD.IADD R0, R0, 0x1, -R16 ;  /* 0x0000000100007824 */ /* 0x000fce00078e0a10 */
[----:B---3--:R-:W3:Y:S02]  /*14b60*/  MUFU.RCP R2, R2 ;  /* 0x0000000200027308 */ /* 0x008ee40000001000 */
[----:B---3--:R-:W-:-:S06]  /*14b70*/  VIADD R2, R2, 0xffffffe ;  /* 0x0ffffffe02027836 */ /* 0x008fcc0000000000 */
[----:B-12---:R-:W1:Y:S02]  /*14b80*/  F2I.FTZ.U32.TRUNC.NTZ R3, R2 ;  /* 0x0000000200037305 */ /* 0x006e64000021f000 */
[----:B-1----:R-:W-:-:S04]  /*14b90*/  IMAD.MOV R2, RZ, RZ, -R3 ;  /* 0x000000ffff027224 */ /* 0x002fc800078e0a03 */
[----:B------:R-:W-:Y:S02]  /*14ba0*/  IMAD R6, R2, R5, RZ ;  /* 0x0000000502067224 */ /* 0x000fe400078e02ff */
[----:B------:R-:W-:-:S04]  /*14bb0*/  IMAD.MOV.U32 R2, RZ, RZ, RZ ;  /* 0x000000ffff027224 */ /* 0x000fc800078e00ff */
[----:B------:R-:W-:Y:S01]  /*14bc0*/  IMAD.HI.U32 R2, R3, R6, R2 ;  /* 0x0000000603027227 */ /* 0x000fe200078e0002 */
[----:B------:R-:W-:Y:S02]  /*14bd0*/  IABS R6, R17 ;  /* 0x0000001100067213 */ /* 0x000fe40000000000 */
[----:B------:R-:W-:-:S03]  /*14be0*/  IABS R3, R0 ;  /* 0x0000000000037213 */ /* 0x000fc60000000000 */
[----:B------:R-:W-:Y:S02]  /*14bf0*/  IMAD.MOV R6, RZ, RZ, -R6 ;  /* 0x000000ffff067224 */ /* 0x000fe400078e0a06 */
        /* <DEDUP_REMOVED lines=9> */
[----:B------:R-:W-:-:S06]  /*14c90*/  @P0 VIADD R2, R2, 0x1 ;  /* 0x0000000102020836 */ /* 0x000fcc0000000000 */
[----:B------:R-:W-:Y:S01]  /*14ca0*/  @!P2 IMAD.MOV R2, RZ, RZ, -R2 ;  /* 0x000000ffff02a224 */ /* 0x000fe200078e0a02 */
[----:B------:R-:W-:-:S05]  /*14cb0*/  @!P1 LOP3.LUT R2, RZ, R17, RZ, 0x33, !PT ;  /* 0x00000011ff029212 */ /* 0x000fca00078e33ff */
[--C-:B------:R-:W-:Y:S02]  /*14cc0*/  IMAD.MOV R3, RZ, RZ, -R2.reuse ;  /* 0x000000ffff037224 */ /* 0x100fe400078e0a02 */
[----:B------:R-:W-:Y:S02]  /*14cd0*/  IMAD.MOV.U32 R18, RZ, RZ, R2 ;  /* 0x000000ffff127224 */ /* 0x000fe400078e0002 */
[----:B------:R-:W-:Y:S01]  /*14ce0*/  IMAD R17, R17, R3, R0 ;  /* 0x0000000311117224 */ /* 0x000fe200078e0200 */
[----:B------:R-:W-:Y:S06]  /*14cf0*/  BRA `(.L_x_553) ;  /* 0x00000000001c7947 */ /* 0x000fec0003800000 */
.L_x_545:
[----:B------:R-:W-:Y:S01]  /*14d00*/  UMOV UR4, URZ ;  /* 0x0000003f00047c82 */ /* 0x000fe20008000000 */
[----:B------:R-:W-:Y:S01]  /*14d10*/  UMOV UR5, URZ ;  /* 0x0000003f00057c82 */ /* 0x000fe20008000000 */
[----:B------:R-:W-:Y:S01]  /*14d20*/  ULDC UR6, c[0x0][0xc3c] ;  /* 0x00030f0000067ab9 */ /* 0x000fe20000000800 */
[----:B------:R-:W-:Y:S01]  /*14d30*/  IMAD.MOV.U32 R16, RZ, RZ, R0 ;  /* 0x000000ffff107224 */ /* 0x000fe200078e0000 */
[----:B------:R-:W-:Y:S01]  /*14d40*/  MOV R17, UR4 ;  /* 0x0000000400117c02 */ /* 0x000fe20008000f00 */
[----:B------:R-:W-:Y:S02]  /*14d50*/  IMAD.U32 R18, RZ, RZ, UR5 ;  /* 0x00000005ff127e24 */ /* 0x000fe4000f8e00ff */
[----:B------:R-:W-:-:S07]  /*14d60*/  IMAD.U32 R19, RZ, RZ, UR6 ;  /* 0x00000006ff137e24 */ /* 0x000fce000f8e00ff */
.L_x_553:
[----:B-1----:R1:W2:Y:S01]  /*14d70*/  LDL R3, [R1+0x4] ;  /* 0x0000040001037983 */ /* 0x0022a20000100800 */
[----:B------:R-:W3:Y:S01]  /*14d80*/  S2R R0, SR_TID.X ;  /* 0x0000000000007919 */ /* 0x000ee20000002100 */
[----:B------:R-:W-:Y:S05]  /*14d90*/  WARPSYNC.ALL ;  /* 0x0000000000007948 */ /* 0x000fea0003800000 */
[----:B---3--:R-:W-:Y:S01]  /*14da0*/  LOP3.LUT R0, R0, 0x1f, RZ, 0xc0, !PT ;  /* 0x0000001f00007812 */ /* 0x008fe200078ec0ff */
[----:B------:R-:W-:Y:S03]  /*14db0*/  BAR.SYNC.DEFER_BLOCKING 0x4, 0x180 ;  /* 0x0106000000007b1d */ /* 0x000fe60000010000 */
[----:B------:R-:W-:-:S13]  /*14dc0*/  ISETP.NE.AND P0, PT, R0, RZ, PT ;  /* 0x000000ff0000720c */ /* 0x000fda0003f05270 */
[----:B------:R-:W2:Y:S01]  /*14dd0*/  @!P0 S2R R0, SR_CgaCtaId ;  /* 0x0000000000008919 */ /* 0x000ea20000008800 */
[----:B------:R-:W-:-:S04]  /*14de0*/  @!P0 MOV R2, 0x400 ;  /* 0x0000040000028802 */ /* 0x000fc80000000f00 */
[----:B--2---:R-:W-:-:S05]  /*14df0*/  @!P0 LEA R3, R0, R2, 0x18 ;  /* 0x0000000200038211 */ /* 0x004fca00078ec0ff */
[----:B------:R1:W-:Y:S04]  /*14e00*/  @!P0 STS.128 [R3+0x388d0], R16 ;  /* 0x0388d01003008388 */ /* 0x0003e80000000c00 */
[----:B------:R1:W-:Y:S01]  /*14e10*/  @!P0 STL [R1+0x4], R3 ;  /* 0x0000040301008387 */ /* 0x0003e20000100800 */
[----:B------:R-:W-:Y:S06]  /*14e20*/  BAR.ARV 0x5, 0x180 ;  /* 0x0146000000007b1d */ /* 0x000fec0000002000 */
.L_x_542:
[----:B------:R-:W-:Y:S02]  /*14e30*/  ULDC UR4, c[0x0][0xc3c] ;  /* 0x00030f0000047ab9 */ /* 0x000fe40000000800 */
[----:B----4-:R-:W-:-:S13]  /*14e40*/  ISETP.GE.AND P0, PT, R19, UR4, PT ;  /* 0x0000000413007c0c */ /* 0x010fda000bf06270 */
[----:B------:R-:W-:Y:S05]  /*14e50*/  @!P0 BRA `(.L_x_554) ;  /* 0xffffffa0004c8947 */ /* 0x000fea000383ffff */
[----:B------:R-:W-:Y:S05]  /*14e60*/  BSYNC B8 ;  /* 0x0000000000087941 */ /* 0x000fea0003800000 */
.L_x_441:
[----:B---3--:R-:W3:Y:S01]  /*14e70*/  LDL.LU R0, [R1+0x50] ;  /* 0x0000500001007983 */ /* 0x008ee20000300800 */
[----:B------:R-:W-:Y:S01]  /*14e80*/  BSSY B0, `(.L_x_555) ;  /* 0x000000b000007945 */ /* 0x000fe20003800000 */
[----:B------:R-:W4:Y:S01]  /*14e90*/  S2R R5, SR_CgaCtaId ;  /* 0x0000000000057919 */ /* 0x000f220000008800 */
[----:B---3--:R-:W-:-:S05]  /*14ea0*/  VIADD R0, R0, 0x1 ;  /* 0x0000000100007836 */ /* 0x008fca0000000000 */
[----:B------:R-:W-:-:S04]  /*14eb0*/  LEA.HI R2, R0, R0, RZ, 0x1 ;  /* 0x0000000000027211 */ /* 0x000fc800078f08ff */
[----:B-1----:R-:W-:-:S05]  /*14ec0*/  LOP3.LUT R3, R2, 0xfffffffe, RZ, 0xc0, !PT ;  /* 0xfffffffe02037812 */ /* 0x002fca00078ec0ff */
[----:B------:R-:W-:Y:S01]  /*14ed0*/  IMAD.IADD R3, R0, 0x1, -R3 ;  /* 0x0000000100037824 */ /* 0x000fe200078e0a03 */
[----:B------:R-:W-:-:S04]  /*14ee0*/  MOV R0, 0x400 ;  /* 0x0000040000007802 */ /* 0x000fc80000000f00 */
[----:B----4-:R-:W-:Y:S02]  /*14ef0*/  LEA R0, R5, R0, 0x18 ;  /* 0x0000000005007211 */ /* 0x010fe400078ec0ff */
[----:B------:R-:W-:-:S04]  /*14f00*/  SHF.L.U32 R3, R3, 0x1f, RZ ;  /* 0x0000001f03037819 */ /* 0x000fc800000006ff */
[----:B------:R-:W1:Y:S02]  /*14f10*/  SYNCS.PHASECHK.TRANS64.TRYWAIT P0, [R0+URZ+0x38820], R3 ;  /* 0x03882003000075a7 */ /* 0x000e64000800017f */
[----:B-1----:R-:W-:Y:S05]  /*14f20*/  @!P0 BRA `(.L_x_556) ;  /* 0x0000001c00d88947 */ /* 0x002fea0003800000 */
.L_x_624:
[----:B------:R-:W-:Y:S05]  /*14f30*/  BSYNC B0 ;  /* 0x0000000000007941 */ /* 0x000fea0003800000 */
.L_x_555:
[----:B------:R-:W-:-:S03]  /*14f40*/  UMOV UR4, 0xffffffff ;  /* 0xffffffff00047882 */ /* 0x000fc60000000000 */
[----:B------:R-:W-:Y:S05]  /*14f50*/  BRA.DIV UR4, `(.L_x_557) ;  /* 0x0000001e04e07947 */ /* 0x000fea000b800000 */
[----:B------:R-:W3:Y:S02]  /*14f60*/  S2R R2, SR_TID.X ;  /* 0x0000000000027919 */ /* 0x000ee40000002100 */
[----:B---3--:R-:W-:-:S04]  /*14f70*/  SHF.R.U32.HI R2, RZ, 0x5, R2 ;  /* 0x00000005ff027819 */ /* 0x008fc80000011602 */
[----:B------:R-:W-:-:S05]  /*14f80*/  LOP3.LUT R2, R2, 0x3, RZ, 0xc0, !PT ;  /* 0x0000000302027812 */ /* 0x000fca00078ec0ff */
[----:B------:R3:W4:Y:S02]  /*14f90*/  SHFL.IDX PT, R14, R2, RZ, 0x1f ;  /* 0x00001fff020e7589 */ /* 0x00072400000e0000 */
.L_x_627:
[----:B----4-:R-:W-:Y:S01]  /*14fa0*/  ISETP.NE.AND P0, PT, R14, RZ, PT ;  /* 0x000000ff0e00720c */ /* 0x010fe20003f05270 */
[----:B------:R-:W-:-:S12]  /*14fb0*/  BSSY B0, `(.L_x_558) ;  /* 0x0000029000007945 */ /* 0x000fd80003800000 */
[----:B------:R-:W-:Y:S05]  /*14fc0*/  @P0 BRA `(.L_x_559) ;  /* 0x00000000009c0947 */ /* 0x000fea0003800000 */
[----:B------:R-:W-:-:S03]  /*14fd0*/  UMOV UR4, 0xffffffff ;  /* 0xffffffff00047882 */ /* 0x000fc60000000000 */
[----:B------:R-:W-:Y:S05]  /*14fe0*/  BRA.DIV UR4, `(.L_x_560) ;  /* 0x0000001e04f07947 */ /* 0x000fea000b800000 */
[----:B------:R-:W-:-:S13]  /*14ff0*/  ELECT P6, URZ, PT ;  /* 0x00000000003f782f */ /* 0x000fda00038c0000 */
.L_x_630:
[----:B------:R-:W-:Y:S05]  /*15000*/  @!P6 BRA `(.L_x_559) ;  /* 0x00000000008ce947 */ /* 0x000fea0003800000 */
[----:B---3--:R-:W3:Y:S02]  /*15010*/  LDL R2, [R1+0x5c] ;  /* 0x00005c0001027983 */ /* 0x008ee40000100800 */
[----:B---3--:R-:W-:-:S13]  /*15020*/  R2UR UR4, R2 ;  /* 0x00000000020472ca */ /* 0x008fda00000e0000 */
[----:B------:R-:W-:-:S06]  /*15030*/  ULOP3.LUT UR4, UR4, 0x2, URZ, 0xfc, !UPT ;  /* 0x0000000204047892 */ /* 0x000fcc000f8efc3f */
[----:B------:R-:W-:-:S05]  /*15040*/  IMAD.U32 R2, RZ, RZ, UR4 ;  /* 0x00000004ff027e24 */ /* 0x000fca000f8e00ff */
[----:B------:R-:W-:-:S13]  /*15050*/  ISETP.NE.AND P2, PT, R2, 0x3, PT ;  /* 0x000000030200780c */ /* 0x000fda0003f45270 */
[----:B------:R-:W-:Y:S05]  /*15060*/  @!P2 BRA `(.L_x_561) ;  /* 0x000000000004a947 */ /* 0x000fea0003800000 */
[----:B------:R-:W-:Y:S01]  /*15070*/  BPT.TRAP 0x1 ;  /* 0x000000040000795c */ /* 0x000fe20000300000 */
.L_x_561:
[----:B-1----:R-:W3:Y:S04]  /*15080*/  LDL R3, [R1+0x8] ;  /* 0x0000080001037983 */ /* 0x002ee80000100800 */
[----:B--2---:R-:W2:Y:S01]  /*15090*/  LDL.LU R7, [R1+0x10] ;  /* 0x0000100001077983 */ /* 0x004ea20000300800 */
[----:B------:R-:W-:-:S04]  /*150a0*/  VIADD R2, R0, 0x38840 ;  /* 0x0003884000027836 */ /* 0x000fc80000000000 */
[C---:B---3--:R-:W-:Y:S02]  /*150b0*/  IMAD R6, R3.reuse, 0x8, R2 ;  /* 0x0000000803067824 */ /* 0x048fe400078e0202 */
[----:B------:R-:W-:Y:S01]  /*150c0*/  VIADD R3, R3, 0x1 ;  /* 0x0000000103037836 */ /* 0x000fe20000000000 */
[----:B--2---:R-:W-:-:S04]  /*150d0*/  SHF.L.U32 R5, R7, 0x1f, RZ ;  /* 0x0000001f07057819 */ /* 0x004fc800000006ff */
[C---:B------:R-:W-:Y:S01]  /*150e0*/  ISETP.NE.AND P1, PT, R3.reuse, 0x2, PT ;  /* 0x000000020300780c */ /* 0x040fe20003f25270 */
[----:B------:R-:W1:Y:S03]  /*150f0*/  SYNCS.PHASECHK.TRANS64.TRYWAIT P0, [R6+URZ], R5 ;  /* 0x00000005060075a7 */ /* 0x000e66000800017f */
[----:B------:R-:W-:Y:S02]  /*15100*/  SEL R4, RZ, 0x1, P1 ;  /* 0x00000001ff047807 */ /* 0x000fe40000800000 */
[----:B------:R-:W-:Y:S02]  /*15110*/  SEL R3, R3, RZ, P1 ;  /* 0x000000ff03037207 */ /* 0x000fe40000800000 */
[----:B------:R-:W-:-:S03]  /*15120*/  LOP3.LUT R4, R7, R4, RZ, 0x3c, !PT ;  /* 0x0000000407047212 */ /* 0x000fc600078e3cff */
[----:B------:R-:W-:Y:S01]  /*15130*/  IMAD R7, R3, 0x8, R2 ;  /* 0x0000000803077824 */ /* 0x000fe200078e0202 */
[----:B------:R-:W-:Y:S01]  /*15140*/  SHF.L.U32 R2, R4, 0x1f, RZ ;  /* 0x0000001f04027819 */ /* 0x000fe200000006ff */
[----:B-1----:R-:W-:Y:S06]  /*15150*/  @!P0 BRA `(.L_x_562) ;  /* 0x0000001c00b48947 */ /* 0x002fec0003800000 */
.L_x_631:
[----:B------:R-:W2:Y:S02]  /*15160*/  SYNCS.PHASECHK.TRANS64.TRYWAIT P0, [R7+URZ], R2 ;  /* 0x00000002070075a7 */ /* 0x000ea4000800017f */
[----:B--2---:R-:W-:Y:S05]  /*15170*/  @!P0 BRA `(.L_x_563) ;  /* 0x0000001c00c08947 */ /* 0x004fea0003800000 */
.L_x_632:
[----:B------:R-:W-:Y:S05]  /*15180*/  @!P2 BRA `(.L_x_564) ;  /* 0x000000000004a947 */ /* 0x000fea0003800000 */
[----:B------:R-:W-:Y:S01]  /*15190*/  BPT.TRAP 0x1 ;  /* 0x000000040000795c */ /* 0x000fe20000300000 */
.L_x_564:
[----:B------:R-:W3:Y:S01]  /*151a0*/  LDL.LU R4, [R1+0x8] ;  /* 0x0000080001047983 */ /* 0x000ee20000300800 */
[----:B------:R-:W-:-:S04]  /*151b0*/  VIADD R0, R0, 0x38860 ;  /* 0x0003886000007836 */ /* 0x000fc80000000000 */
[----:B---3--:R-:W-:-:S04]  /*151c0*/  IMAD R4, R4, 0x8, R0 ;  /* 0x0000000804047824 */ /* 0x008fc800078e0200 */
[----:B------:R-:W3:Y:S02]  /*151d0*/  SYNCS.PHASECHK.TRANS64.TRYWAIT P0, [R4+URZ], R5 ;  /* 0x00000005040075a7 */ /* 0x000ee4000800017f */
[----:B---3--:R-:W-:Y:S05]  /*151e0*/  @!P0 BRA `(.L_x_565) ;  /* 0x0000001c00b88947 */ /* 0x008fea0003800000 */
.L_x_633:
[----:B------:R-:W-:-:S07]  /*151f0*/  IMAD R3, R3, 0x8, R0 ;  /* 0x0000000803037824 */ /* 0x000fce00078e0200 */
.L_x_566:
[----:B----4-:R4:W0:Y:S02]  /*15200*/  SYNCS.PHASECHK.TRANS64.TRYWAIT P0, [R3+URZ], R2 ;  /* 0x00000002030075a7 */ /* 0x010824000800017f */
[----:B0-----:R-:W-:Y:S05]  /*15210*/  @!P0 NANOSLEEP.SYNCS 0x989680 ;  /* 0x009896800000895d */ /* 0x001fea0003900000 */
[----:B------:R-:W0:Y:S02]  /*15220*/  @!P0 SYNCS.PHASECHK.TRANS64 P0, [R3+URZ], R2 ;  /* 0x00000002030085a7 */ /* 0x000e24000800007f */
[----:B0-----:R-:W-:Y:S05]  /*15230*/  @!P0 BRA `(.L_x_566) ;  /* 0xfffffffc00f08947 */ /* 0x001fea000383ffff */
.L_x_559:
[----:B------:R-:W-:Y:S05]  /*15240*/  BSYNC B0 ;  /* 0x0000000000007941 */ /* 0x000fea0003800000 */
.L_x_558:
[----:B------:R-:W-:Y:S05]  /*15250*/  EXIT ;  /* 0x000000000000794d */ /* 0x000fea0003800000 */
.L_x_393:
[----:B0-----:R0:W1:Y:S02]  /*15260*/  SYNCS.PHASECHK.TRANS64.TRYWAIT P1, [R5+URZ+0x38800], R0 ;  /* 0x03880000050075a7 */ /* 0x001064000802017f */
[----:B-1----:R-:W-:Y:S05]  /*15270*/  @!P1 NANOSLEEP.SYNCS 0x989680 ;  /* 0x009896800000995d */ /* 0x002fea0003900000 */
[----:B------:R-:W1:Y:S02]  /*15280*/  @!P1 SYNCS.PHASECHK.TRANS64 P1, [R5+URZ+0x38800], R0 ;  /* 0x03880000050095a7 */ /* 0x000e64000802007f */
[----:B-1----:R-:W-:Y:S05]  /*15290*/  @!P1 BRA `(.L_x_393) ;  /* 0xfffffffc00f09947 */ /* 0x002fea000383ffff */
[----:B------:R-:W-:Y:S05]  /*152a0*/  BRA `(.L_x_567) ;  /* 0xfffffec400b87947 */ /* 0x000fea000383ffff */
.L_x_397:
[----:B-1----:R1:W2:Y:S02]  /*152b0*/  SYNCS.PHASECHK.TRANS64.TRYWAIT P2, [R0+URZ+0x38830], R3 ;  /* 0x03883003000075a7 */ /* 0x0022a4000804017f */
[----:B--2---:R-:W-:Y:S05]  /*152c0*/  @!P2 NANOSLEEP.SYNCS 0x989680 ;  /* 0x009896800000a95d */ /* 0x004fea0003900000 */
[----:B------:R-:W2:Y:S02]  /*152d0*/  @!P2 SYNCS.PHASECHK.TRANS64 P2, [R0+URZ+0x38830], R3 ;  /* 0x038830030000a5a7 */ /* 0x000ea4000804007f */
[----:B--2---:R-:W-:Y:S05]  /*152e0*/  @!P2 BRA `(.L_x_397) ;  /* 0xfffffffc00f0a947 */ /* 0x004fea000383ffff */
[----:B------:R-:W-:Y:S05]  /*152f0*/  BRA `(.L_x_396) ;  /* 0xfffffec400dc7947 */ /* 0x000fea000383ffff */
.L_x_402:
[----:B------:R-:W-:-:S13]  /*15300*/  R2UR UR4, R233 ;  /* 0x00000000e90472ca */ /* 0x000fda00000e0000 */
[----:B-1----:R-:W-:-:S04]  /*15310*/  IMAD.U32 R4, RZ, RZ, UR4 ;  /* 0x00000004ff047e24 */ /* 0x002fc8000f8e00ff */
[----:B------:R1:W2:Y:S03]  /*15320*/  SYNCS.PHASECHK.TRANS64.TRYWAIT P2, [R4+URZ+0x38830], R3 ;  /* 0x03883003040075a7 */ /* 0x0002a6000804017f */
[----:B--2---:R-:W-:Y:S05]  /*15330*/  @!P2 NANOSLEEP.SYNCS 0x989680 ;  /* 0x009896800000a95d */ /* 0x004fea0003900000 */
[----:B------:R-:W2:Y:S02]  /*15340*/  @!P2 SYNCS.PHASECHK.TRANS64 P2, [R4+URZ+0x38830], R3 ;  /* 0x038830030400a5a7 */ /* 0x000ea4000804007f */
[----:B--2---:R-:W-:Y:S05]  /*15350*/  @!P2 BRA `(.L_x_402) ;  /* 0xfffffffc00e8a947 */ /* 0x004fea000383ffff */
[----:B------:R-:W-:Y:S05]  /*15360*/  BRA `(.L_x_401) ;  /* 0xffffff0c00807947 */ /* 0x000fea000383ffff */
.L_x_406:
[----:B01----:R-:W-:-:S04]  /*15370*/  IMAD.U32 R3, RZ, RZ, UR4 ;  /* 0x00000004ff037e24 */ /* 0x003fc8000f8e00ff */
[----:B------:R0:W1:Y:S03]  /*15380*/  SYNCS.PHASECHK.TRANS64.TRYWAIT P2, [R3+URZ+0x38850], R0 ;  /* 0x03885000030075a7 */ /* 0x000066000804017f */
[----:B-1----:R-:W-:Y:S05]  /*15390*/  @!P2 NANOSLEEP.SYNCS 0x989680 ;  /* 0x009896800000a95d */ /* 0x002fea0003900000 */
[----:B------:R-:W1:Y:S02]  /*153a0*/  @!P2 SYNCS.PHASECHK.TRANS64 P2, [R3+URZ+0x38850], R0 ;  /* 0x038850000300a5a7 */ /* 0x000e64000804007f */
[----:B-1----:R-:W-:Y:S05]  /*153b0*/  @!P2 BRA `(.L_x_406) ;  /* 0xfffffffc00eca947 */ /* 0x002fea000383ffff */
[----:B------:R-:W-:Y:S05]  /*153c0*/  BRA `(.L_x_405) ;  /* 0xffffff3400a07947 */ /* 0x000fea000383ffff */
.L_x_411:
[----:B-1----:R1:W2:Y:S02]  /*153d0*/  SYNCS.PHASECHK.TRANS64.TRYWAIT P0, [R11+URZ+0x38850], R0 ;  /* 0x038850000b0075a7 */ /* 0x0022a4000800017f */
[----:B--2---:R-:W-:Y:S05]  /*153e0*/  @!P0 NANOSLEEP.SYNCS 0x989680 ;  /* 0x009896800000895d */ /* 0x004fea0003900000 */
[----:B------:R-:W2:Y:S02]  /*153f0*/  @!P0 SYNCS.PHASECHK.TRANS64 P0, [R11+URZ+0x38850], R0 ;  /* 0x038850000b0085a7 */ /* 0x000ea4000800007f */
[----:B--2---:R-:W-:Y:S05]  /*15400*/  @!P0 BRA `(.L_x_411) ;  /* 0xfffffffc00f08947 */ /* 0x004fea000383ffff */
[----:B------:R-:W-:Y:S05]  /*15410*/  BRA `(.L_x_410) ;  /* 0xffffff5000d47947 */ /* 0x000fea000383ffff */
.L_x_453:
[----:B------:R-:W2:Y:S01]  /*15420*/  S2R R4, SR_TID.X ;  /* 0x0000000000047919 */ /* 0x000ea20000002100 */
[----:B------:R-:W-:Y:S01]  /*15430*/  BSSY B0, `(.L_x_568) ;  /* 0x000000a000007945 */ /* 0x000fe20003800000 */
[----:B-1----:R-:W-:Y:S02]  /*15440*/  IMAD.MOV.U32 R12, RZ, RZ, RZ ;  /* 0x000000ffff0c7224 */ /* 0x002fe400078e00ff */
[----:B------:R-:W-:Y:S02]  /*15450*/  IMAD.MOV.U32 R11, RZ, RZ, 0x1f ;  /* 0x0000001fff0b7424 */ /* 0x000fe400078e00ff */
[----:B------:R-:W-:Y:S01]  /*15460*/  IMAD.MOV.U32 R15, RZ, RZ, -0x1 ;  /* 0xffffffffff0f7424 */ /* 0x000fe200078e00ff */
[----:B--2---:R-:W-:-:S04]  /*15470*/  SHF.R.U32.HI R4, RZ, 0x5, R4 ;  /* 0x00000005ff047819 */ /* 0x004fc80000011604 */
[----:B------:R-:W-:-:S05]  /*15480*/  LOP3.LUT R4, R4, 0x3, RZ, 0xc0, !PT ;  /* 0x0000000304047812 */ /* 0x000fca00078ec0ff */
[----:B------:R-:W-:-:S07]  /*15490*/  IMAD.MOV.U32 R13, RZ, RZ, R4 ;  /* 0x000000ffff0d7224 */ /* 0x000fce00078e0004 */
[----:B0-----:R-:W-:Y:S05]  /*154a0*/  WARPSYNC.COLLECTIVE R15, `(.L_x_569) ;  /* 0x000000000f087348 */ /* 0x001fea0003c00000 */
[----:B------:R1:W2:Y:S02]  /*154b0*/  SHFL.IDX P6, R14, R13, R12, R11 ;  /* 0x0000000c0d0e7389 */ /* 0x0002a400000c000b */
[----:B012---:R-:W-:Y:S01]  /*154c0*/  ENDCOLLECTIVE ;  /* 0x000000000000791b */ /* 0x007fe20003800000 */
.L_x_569:
[----:B------:R-:W-:Y:S05]  /*154d0*/  BSYNC B0 ;  /* 0x0000000000007941 */ /* 0x000fea0003800000 */
.L_x_568:
[----:B------:R-:W-:Y:S05]  /*154e0*/  BRA `(.L_x_570) ;  /* 0xffffffa400a87947 */ /* 0x000fea000383ffff */
.L_x_455:
[----:B------:R-:W-:Y:S01]  /*154f0*/  BSSY B0, `(.L_x_571) ;  /* 0x0000006000007945 */ /* 0x000fe20003800000 */
[----:B------:R-:W-:-:S07]  /*15500*/  IMAD.MOV.U32 R15, RZ, RZ, -0x1 ;  /* 0xffffffffff0f7424 */ /* 0x000fce00078e00ff */
[----:B0123--:R-:W-:Y:S05]  /*15510*/  WARPSYNC.COLLECTIVE R15, `(.L_x_572) ;  /* 0x000000000f0c7348 */ /* 0x00ffea0003c00000 */
[----:B------:R-:W-:Y:S02]  /*15520*/  ELECT P6, UR62, PT ;  /* 0x00000000003e782f */ /* 0x000fe400038c0000 */
[----:B------:R-:W-:Y:S01]  /*15530*/  MOV R14, UR62 ;  /* 0x0000003e000e7c02 */ /* 0x000fe20008000f00 */
[----:B0123--:R-:W-:Y:S10]  /*15540*/  ENDCOLLECTIVE ;  /* 0x000000000000791b */ /* 0x00fff40003800000 */
.L_x_572:
[----:B------:R-:W-:Y:S05]  /*15550*/  BSYNC B0 ;  /* 0x0000000000007941 */ /* 0x000fea0003800000 */
.L_x_571:
[----:B------:R-:W-:Y:S05]  /*15560*/  BRA `(.L_x_573) ;  /* 0xffffffa400ac7947 */ /* 0x000fea000383ffff */
.L_x_457:
[----:B---3--:R3:W4:Y:S02]  /*15570*/  SYNCS.PHASECHK.TRANS64.TRYWAIT P0, [R0+URZ+0x38840], R2 ;  /* 0x03884002000075a7 */ /* 0x008724000800017f */
[----:B----4-:R-:W-:Y:S05]  /*15580*/  @!P0 NANOSLEEP.SYNCS 0x989680 ;  /* 0x009896800000895d */ /* 0x010fea0003900000 */
[----:B------:R-:W4:Y:S02]  /*15590*/  @!P0 SYNCS.PHASECHK.TRANS64 P0, [R0+URZ+0x38840], R2 ;  /* 0x03884002000085a7 */ /* 0x000f24000800007f */
[----:B----4-:R-:W-:Y:S05]  /*155a0*/  @!P0 BRA `(.L_x_457) ;  /* 0xfffffffc00f08947 */ /* 0x010fea000383ffff */
[----:B------:R-:W-:Y:S05]  /*155b0*/  BRA `(.L_x_574) ;  /* 0xffffffa8001c7947 */ /* 0x000fea000383ffff */
.L_x_461:
[----:B------:R-:W2:Y:S01]  /*155c0*/  LDL.LU R11, [R1+0x3c] ;  /* 0x00003c00010b7983 */ /* 0x000ea20000300800 */
[----:B------:R-:W-:Y:S01]  /*155d0*/  IMAD.MOV.U32 R13, RZ, RZ, R0 ;  /* 0x000000ffff0d7224 */ /* 0x000fe200078e0000 */
[----:B------:R-:W-:Y:S01]  /*155e0*/  LOP3.LUT R8, R8, 0x7f, RZ, 0xc0, !PT ;  /* 0x0000007f08087812 */ /* 0x000fe200078ec0ff */
[----:B------:R-:W-:Y:S02]  /*155f0*/  IMAD.MOV.U32 R12, RZ, RZ, RZ ;  /* 0x000000ffff0c7224 */ /* 0x000fe400078e00ff */
[----:B------:R-:W-:Y:S01]  /*15600*/  IMAD.MOV.U32 R15, RZ, RZ, -0x1 ;  /* 0xffffffffff0f7424 */ /* 0x000fe200078e00ff */
[----:B------:R-:W-:-:S05]  /*15610*/  SHF.R.U32.HI R5, RZ, 0x3, R8 ;  /* 0x00000003ff057819 */ /* 0x000fca0000011608 */
[----:B------:R-:W-:-:S04]  /*15620*/  IMAD.IADD R2, R5, 0x1, R17 ;  /* 0x0000000105027824 */ /* 0x000fc800078e0211 */
[----:B------:R-:W-:Y:S02]  /*15630*/  VIADD R5, R2, 0x10 ;  /* 0x0000001002057836 */ /* 0x000fe40000000000 */
[----:B--2---:R-:W-:Y:S02]  /*15640*/  IMAD R3, R11, R7, RZ ;  /* 0x000000070b037224 */ /* 0x004fe400078e02ff */
[----:B------:R-:W-:-:S03]  /*15650*/  IMAD.MOV.U32 R11, RZ, RZ, 0x181f ;  /* 0x0000181fff0b7424 */ /* 0x000fc600078e00ff */
[----:B------:R-:W-:-:S13]  /*15660*/  ISETP.GE.AND P5, PT, R2, R3, PT ;  /* 0x000000030200720c */ /* 0x000fda0003fa6270 */
[----:B-----5:R-:W-:Y:S05]  /*15670*/  WARPSYNC.COLLECTIVE R15, `(.L_x_575) ;  /* 0x000000000f087348 */ /* 0x020fea0003c00000 */
[----:B------:R0:W1:Y:S02]  /*15680*/  SHFL.IDX P6, R14, R13, R12, R11 ;  /* 0x0000000c0d0e7389 */ /* 0x00006400000c000b */
[----:B01---5:R-:W-:Y:S01]  /*15690*/  ENDCOLLECTIVE ;  /* 0x000000000000791b */ /* 0x023fe20003800000 */
.L_x_575:
[----:B------:R-:W-:Y:S02]  /*156a0*/  IMAD.MOV.U32 R13, RZ, RZ, R4 ;  /* 0x000000ffff0d7224 */ /* 0x000fe400078e0004 */
[----:B------:R-:W-:-:S07]  /*156b0*/  IMAD.MOV.U32 R6, RZ, RZ, R14 ;  /* 0x000000ffff067224 */ /* 0x000fce00078e000e */
[----:B------:R-:W-:Y:S05]  /*156c0*/  WARPSYNC.COLLECTIVE R15, `(.L_x_576) ;  /* 0x000000000f087348 */ /* 0x000fea0003c00000 */
[----:B------:R0:W1:Y:S02]  /*156d0*/  SHFL.IDX P6, R14, R13, R12, R11 ;  /* 0x0000000c0d0e7389 */ /* 0x00006400000c000b */
[----:B01----:R-:W-:Y:S01]  /*156e0*/  ENDCOLLECTIVE ;  /* 0x000000000000791b */ /* 0x003fe20003800000 */
.L_x_576:
        /* <DEDUP_REMOVED lines=20> */
.L_x_577:
[----:B------:R-:W-:Y:S02]  /*15830*/  IMAD.MOV.U32 R13, RZ, RZ, R4 ;  /* 0x000000ffff0d7224 */ /* 0x000fe400078e0004 */
[----:B------:R-:W-:-:S07]  /*15840*/  IMAD.MOV.U32 R6, RZ, RZ, R14 ;  /* 0x000000ffff067224 */ /* 0x000fce00078e000e */
[----:B------:R-:W-:Y:S05]  /*15850*/  WARPSYNC.COLLECTIVE R15, `(.L_x_578) ;  /* 0x000000000f087348 */ /* 0x000fea0003c00000 */
[----:B------:R0:W1:Y:S02]  /*15860*/  SHFL.IDX P6, R14, R13, R12, R11 ;  /* 0x0000000c0d0e7389 */ /* 0x00006400000c000b */
[----:B01----:R-:W-:Y:S01]  /*15870*/  ENDCOLLECTIVE ;  /* 0x000000000000791b */ /* 0x003fe20003800000 */
.L_x_578:
[----:B------:R-:W-:Y:S01]  /*15880*/  ULDC.64 UR4, c[0x0][0x208] ;  /* 0x0000820000047ab9 */ /* 0x000fe20000000a00 */
[----:B------:R-:W-:Y:S02]  /*15890*/  IMAD.MOV.U32 R13, RZ, RZ, R0 ;  /* 0x000000ffff0d7224 */ /* 0x000fe400078e0000 */
[----:B------:R-:W-:Y:S01]  /*158a0*/  IMAD.MOV.U32 R12, RZ, RZ, 0x2 ;  /* 0x00000002ff0c7424 */ /* 0x000fe200078e00ff */
[----:B------:R-:W-:-:S04]  /*158b0*/  MOV R5, R14 ;  /* 0x0000000e00057202 */ /* 0x000fc80000000f00 */
[----:B------:R-:W-:-:S05]  /*158c0*/  @!P5 LEA R5, P4, R10, R5, 0x1 ;  /* 0x000000050a05d211 */ /* 0x000fca00078808ff */
[----:B------:R-:W-:-:S04]  /*158d0*/  @!P5 IMAD.X R6, RZ, RZ, R6, P4 ;  /* 0x000000ffff06d224 */ /* 0x000fc800020e0606 */
[----:B------:R-:W-:Y:S02]  /*158e0*/  @!P5 IMAD.MOV.U32 R7, RZ, RZ, R6 ;  /* 0x000000ffff07d224 */ /* 0x000fe400078e0006 */
        /* <DEDUP_REMOVED lines=13> */
.L_x_579:
[----:B------:R-:W-:Y:S02]  /*159c0*/  IMAD.MOV.U32 R13, RZ, RZ, R4 ;  /* 0x000000ffff0d7224 */ /* 0x000fe400078e0004 */
[----:B------:R-:W-:-:S07]  /*159d0*/  IMAD.MOV.U32 R6, RZ, RZ, R14 ;  /* 0x000000ffff067224 */ /* 0x000fce00078e000e */
[----:B------:R-:W-:Y:S05]  /*159e0*/  WARPSYNC.COLLECTIVE R15, `(.L_x_580) ;  /* 0x000000000f087348 */ /* 0x000fea0003c00000 */
[----:B------:R0:W1:Y:S02]  /*159f0*/  SHFL.IDX P6, R14, R13, R12, R11 ;  /* 0x0000000c0d0e7389 */ /* 0x00006400000c000b */
[----:B01----:R-:W-:Y:S01]  /*15a00*/  ENDCOLLECTIVE ;  /* 0x000000000000791b */ /* 0x003fe20003800000 */
.L_x_580:
[----:B------:R-:W-:Y:S01]  /*15a10*/  ULDC.64 UR4, c[0x0][0x208] ;  /* 0x0000820000047ab9 */ /* 0x000fe20000000a00 */
[----:B------:R-:W-:Y:S02]  /*15a20*/  IMAD.MOV.U32 R13, RZ, RZ, R0 ;  /* 0x000000ffff0d7224 */ /* 0x000fe400078e0000 */
[----:B------:R-:W-:Y:S02]  /*15a30*/  IMAD.MOV.U32 R12, RZ, RZ, 0x3 ;  /* 0x00000003ff0c7424 */ /* 0x000fe400078e00ff */
[----:B------:R-:W-:-:S05]  /*15a40*/  IMAD.MOV.U32 R5, RZ, RZ, R14 ;  /* 0x000000ffff057224 */ /* 0x000fca00078e000e */
        /* <DEDUP_REMOVED lines=16> */
.L_x_581:
[----:B------:R-:W-:Y:S02]  /*15b50*/  IMAD.MOV.U32 R13, RZ, RZ, R4 ;  /* 0x000000ffff0d7224 */ /* 0x000fe400078e0004 */
[----:B------:R-:W-:-:S07]  /*15b60*/  IMAD.MOV.U32 R6, RZ, RZ, R14 ;  /* 0x000000ffff067224 */ /* 0x000fce00078e000e */
[----:B------:R-:W-:Y:S05]  /*15b70*/  WARPSYNC.COLLECTIVE R15, `(.L_x_582) ;  /* 0x000000000f087348 */ /* 0x000fea0003c00000 */
[----:B------:R0:W1:Y:S02]  /*15b80*/  SHFL.IDX P6, R14, R13, R12, R11 ;  /* 0x0000000c0d0e7389 */ /* 0x00006400000c000b */
[----:B01----:R-:W-:Y:S01]  /*15b90*/  ENDCOLLECTIVE ;  /* 0x000000000000791b */ /* 0x003fe20003800000 */
.L_x_582:
        /* <DEDUP_REMOVED lines=20> */
.L_x_583:
[----:B------:R-:W-:Y:S02]  /*15ce0*/  IMAD.MOV.U32 R13, RZ, RZ, R4 ;  /* 0x000000ffff0d7224 */ /* 0x000fe400078e0004 */
[----:B------:R-:W-:-:S07]  /*15cf0*/  IMAD.MOV.U32 R6, RZ, RZ, R14 ;  /* 0x000000ffff067224 */ /* 0x000fce00078e000e */
[----:B------:R-:W-:Y:S05]  /*15d00*/  WARPSYNC.COLLECTIVE R15, `(.L_x_584) ;  /* 0x000000000f087348 */ /* 0x000fea0003c00000 */
[----:B------:R0:W1:Y:S02]  /*15d10*/  SHFL.IDX P6, R14, R13, R12, R11 ;  /* 0x0000000c0d0e7389 */ /* 0x00006400000c000b */
[----:B01----:R-:W-:Y:S01]  /*15d20*/  ENDCOLLECTIVE ;  /* 0x000000000000791b */ /* 0x003fe20003800000 */
.L_x_584:
        /* <DEDUP_REMOVED lines=20> */
.L_x_585:
[----:B------:R-:W-:Y:S01]  /*15e70*/  IMAD.MOV.U32 R13, RZ, RZ, R4 ;  /* 0x000000ffff0d7224 */ /* 0x000fe200078e0004 */
[----:B------:R-:W-:-:S07]  /*15e80*/  MOV R6, R14 ;  /* 0x0000000e00067202 */ /* 0x000fce0000000f00 */
[----:B------:R-:W-:Y:S05]  /*15e90*/  WARPSYNC.COLLECTIVE R15, `(.L_x_586) ;  /* 0x000000000f087348 */ /* 0x000fea0003c00000 */
[----:B------:R0:W1:Y:S02]  /*15ea0*/  SHFL.IDX P6, R14, R13, R12, R11 ;  /* 0x0000000c0d0e7389 */ /* 0x00006400000c000b */
[----:B01----:R-:W-:Y:S01]  /*15eb0*/  ENDCOLLECTIVE ;  /* 0x000000000000791b */ /* 0x003fe20003800000 */
.L_x_586:
[----:B------:R-:W-:Y:S01]  /*15ec0*/  ULDC.64 UR4, c[0x0][0x208] ;  /* 0x0000820000047ab9 */ /* 0x000fe20000000a00 */
[----:B------:R-:W-:Y:S02]  /*15ed0*/  IMAD.MOV.U32 R13, RZ, RZ, R0 ;  /* 0x000000ffff0d7224 */ /* 0x000fe400078e0000 */
[----:B------:R-:W-:Y:S02]  /*15ee0*/  IMAD.MOV.U32 R12, RZ, RZ, 0x6 ;  /* 0x00000006ff0c7424 */ /* 0x000fe400078e00ff */
[----:B------:R-:W-:-:S05]  /*15ef0*/  IMAD.MOV.U32 R5, RZ, RZ, R14 ;  /* 0x000000ffff057224 */ /* 0x000fca00078e000e */
[----:B------:R-:W-:-:S05]  /*15f00*/  @!P5 LEA R5, P4, R10, R5, 0x1 ;  /* 0x000000050a05d211 */ /* 0x000fca00078808ff */
[----:B------:R-:W-:-:S04]  /*15f10*/  @!P5 IMAD.X R6, RZ, RZ, R6, P4 ;  /* 0x000000ffff06d224 */ /* 0x000fc800020e0606 */
[----:B------:R-:W-:Y:S02]  /*15f20*/  @!P5 IMAD.MOV.U32 R7, RZ, RZ, R6 ;  /* 0x000000ffff07d224 */ /* 0x000fe400078e0006 */
        /* <DEDUP_REMOVED lines=11> */
.L_x_587:
[----:B------:R-:W-:-:S05]  /*15fe0*/  VIADD R6, R2, 0x60 ;  /* 0x0000006002067836 */ /* 0x000fca0000000000 */
[----:B------:R-:W-:Y:S01]  /*15ff0*/  ISETP.GE.AND P5, PT, R6, R3, PT ;  /* 0x000000030600720c */ /* 0x000fe20003fa6270 */
[----:B------:R-:W-:Y:S02]  /*16000*/  IMAD.MOV.U32 R13, RZ, RZ, R4 ;  /* 0x000000ffff0d7224 */ /* 0x000fe400078e0004 */
[----:B------:R-:W-:-:S10]  /*16010*/  IMAD.MOV.U32 R8, RZ, RZ, R14 ;  /* 0x000000ffff087224 */ /* 0x000fd400078e000e */
[----:B------:R-:W-:Y:S05]  /*16020*/  WARPSYNC.COLLECTIVE R15, `(.L_x_588) ;  /* 0x000000000f087348 */ /* 0x000fea0003c00000 */
[----:B------:R0:W1:Y:S02]  /*16030*/  SHFL.IDX P6, R14, R13, R12, R11 ;  /* 0x0000000c0d0e7389 */ /* 0x00006400000c000b */
[----:B01----:R-:W-:Y:S01]  /*16040*/  ENDCOLLECTIVE ;  /* 0x000000000000791b */ /* 0x003fe20003800000 */
.L_x_588:
        /* <DEDUP_REMOVED lines=18> */
.L_x_589:
[----:B------:R-:W-:Y:S02]  /*16170*/  IMAD.MOV.U32 R13, RZ, RZ, R4 ;  /* 0x000000ffff0d7224 */ /* 0x000fe400078e0004 */
[----:B------:R-:W-:-:S07]  /*16180*/  IMAD.MOV.U32 R5, RZ, RZ, R14 ;  /* 0x000000ffff057224 */ /* 0x000fce00078e000e */
[----:B------:R-:W-:Y:S05]  /*16190*/  WARPSYNC.COLLECTIVE R15, `(.L_x_590) ;  /* 0x000000000f087348 */ /* 0x000fea0003c00000 */
[----:B------:R0:W1:Y:S02]  /*161a0*/  SHFL.IDX P6, R14, R13, R12, R11 ;  /* 0x0000000c0d0e7389 */ /* 0x00006400000c000b */
[----:B01----:R-:W-:Y:S01]  /*161b0*/  ENDCOLLECTIVE ;  /* 0x000000000000791b */ /* 0x003fe20003800000 */
.L_x_590:
[----:B------:R-:W-:Y:S01]  /*161c0*/  IMAD.MOV.U32 R4, RZ, RZ, R14 ;  /* 0x000000ffff047224 */ /* 0x000fe200078e000e */
[----:B------:R-:W-:Y:S06]  /*161d0*/  BRA `(.L_x_591) ;  /* 0xffffffac00047947 */ /* 0x000fec000383ffff */
.L_x_466:
[----:B0-----:R-:W2:Y:S02]  /*161e0*/  LDL R2, [R1+0x4] ;  /* 0x0000040001027983 */ /* 0x001ea40000100800 */
[----:B--2---:R0:W2:Y:S02]  /*161f0*/  SYNCS.PHASECHK.TRANS64.TRYWAIT P0, [R2+URZ+0x38820], R0 ;  /* 0x03882000020075a7 */ /* 0x0040a4000800017f */
[----:B--2---:R-:W-:Y:S05]  /*16200*/  @!P0 NANOSLEEP.SYNCS 0x989680 ;  /* 0x009896800000895d */ /* 0x004fea0003900000 */
[----:B------:R-:W2:Y:S02]  /*16210*/  @!P0 SYNCS.PHASECHK.TRANS64 P0, [R2+URZ+0x38820], R0 ;  /* 0x03882000020085a7 */ /* 0x000ea4000800007f */
[----:B--2---:R-:W-:Y:S05]  /*16220*/  @!P0 BRA `(.L_x_466) ;  /* 0xfffffffc00ec8947 */ /* 0x004fea000383ffff */
[----:B------:R-:W-:Y:S05]  /*16230*/  BRA `(.L_x_592) ;  /* 0xffffffac00847947 */ /* 0x000fea000383ffff */
.L_x_475:
[----:B-1----:R1:W2:Y:S02]  /*16240*/  SYNCS.PHASECHK.TRANS64.TRYWAIT P0, [R3+URZ+0x38840], R2 ;  /* 0x03884002030075a7 */ /* 0x0022a4000800017f */
[----:B--2---:R-:W-:Y:S05]  /*16250*/  @!P0 NANOSLEEP.SYNCS 0x989680 ;  /* 0x009896800000895d */ /* 0x004fea0003900000 */
[----:B------:R-:W2:Y:S02]  /*16260*/  @!P0 SYNCS.PHASECHK.TRANS64 P0, [R3+URZ+0x38840], R2 ;  /* 0x03884002030085a7 */ /* 0x000ea4000800007f */
[----:B--2---:R-:W-:Y:S05]  /*16270*/  @!P0 BRA `(.L_x_475) ;  /* 0xfffffffc00f08947 */ /* 0x004fea000383ffff */
[----:B------:R-:W-:Y:S05]  /*16280*/  BRA `(.L_x_593) ;  /* 0xffffffb000547947 */ /* 0x000fea000383ffff */
.L_x_483:
[----:B0-----:R0:W1:Y:S02]  /*16290*/  SYNCS.PHASECHK.TRANS64.TRYWAIT P0, [R3+URZ+0x60], R2 ;  /* 0x00006002030075a7 */ /* 0x001064000800017f */
[----:B-1----:R-:W-:Y:S05]  /*162a0*/  @!P0 NANOSLEEP.SYNCS 0x989680 ;  /* 0x009896800000895d */ /* 0x002fea0003900000 */
[----:B------:R-:W1:Y:S02]  /*162b0*/  @!P0 SYNCS.PHASECHK.TRANS64 P0, [R3+URZ+0x60], R2 ;  /* 0x00006002030085a7 */ /* 0x000e64000800007f */
[----:B-1----:R-:W-:Y:S05]  /*162c0*/  @!P0 BRA `(.L_x_483) ;  /* 0xfffffffc00f08947 */ /* 0x002fea000383ffff */
[----:B------:R-:W-:Y:S05]  /*162d0*/  BRA `(.L_x_594) ;  /* 0xffffffb400b07947 */ /* 0x000fea000383ffff */
.L_x_494:
[----:B--2---:R2:W3:Y:S02]  /*162e0*/  SYNCS.PHASECHK.TRANS64.TRYWAIT P0, [R3+URZ+0x38840], R2 ;  /* 0x03884002030075a7 */ /* 0x0044e4000800017f */
[----:B---3--:R-:W-:Y:S05]  /*162f0*/  @!P0 NANOSLEEP.SYNCS 0x989680 ;  /* 0x009896800000895d */ /* 0x008fea0003900000 */
[----:B------:R-:W3:Y:S02]  /*16300*/  @!P0 SYNCS.PHASECHK.TRANS64 P0, [R3+URZ+0x38840], R2 ;  /* 0x03884002030085a7 */ /* 0x000ee4000800007f */
[----:B---3--:R-:W-:Y:S05]  /*16310*/  @!P0 BRA `(.L_x_494) ;  /* 0xfffffffc00f08947 */ /* 0x008fea000383ffff */
[----:B------:R-:W-:Y:S05]  /*16320*/  BRA `(.L_x_595) ;  /* 0xffffffbc00e47947 */ /* 0x000fea000383ffff */
.L_x_502:
[----:B-1----:R1:W2:Y:S02]  /*16330*/  SYNCS.PHASECHK.TRANS64.TRYWAIT P0, [R2+URZ+0x60], R3 ;  /* 0x00006003020075a7 */ /* 0x0022a4000800017f */
[----:B--2---:R-:W-:Y:S05]  /*16340*/  @!P0 NANOSLEEP.SYNCS 0x989680 ;  /* 0x009896800000895d */ /* 0x004fea0003900000 */
[----:B------:R-:W2:Y:S02]  /*16350*/  @!P0 SYNCS.PHASECHK.TRANS64 P0, [R2+URZ+0x60], R3 ;  /* 0x00006003020085a7 */ /* 0x000ea4000800007f */
[----:B--2---:R-:W-:Y:S05]  /*16360*/  @!P0 BRA `(.L_x_502) ;  /* 0xfffffffc00f08947 */ /* 0x004fea000383ffff */
[----:B------:R-:W-:Y:S05]  /*16370*/  BRA `(.L_x_596) ;  /* 0xffffffc400407947 */ /* 0x000fea000383ffff */
.L_x_513:
[----:B---3--:R3:W4:Y:S02]  /*16380*/  SYNCS.PHASECHK.TRANS64.TRYWAIT P0, [R2+URZ+0x38840], R3 ;  /* 0x03884003020075a7 */ /* 0x008724000800017f */
[----:B----4-:R-:W-:Y:S05]  /*16390*/  @!P0 NANOSLEEP.SYNCS 0x989680 ;  /* 0x009896800000895d */ /* 0x010fea0003900000 */
[----:B------:R-:W4:Y:S02]  /*163a0*/  @!P0 SYNCS.PHASECHK.TRANS64 P0, [R2+URZ+0x38840], R3 ;  /* 0x03884003020085a7 */ /* 0x000f24000800007f */
[----:B----4-:R-:W-:Y:S05]  /*163b0*/  @!P0 BRA `(.L_x_513) ;  /* 0xfffffffc00f08947 */ /* 0x010fea000383ffff */
[----:B------:R-:W-:Y:S05]  /*163c0*/  BRA `(.L_x_597) ;  /* 0xffffffcc00387947 */ /* 0x000fea000383ffff */
.L_x_521:
[----:B-1----:R1:W2:Y:S02]  /*163d0*/  SYNCS.PHASECHK.TRANS64.TRYWAIT P0, [R2+URZ+0x60], R5 ;  /* 0x00006005020075a7 */ /* 0x0022a4000800017f */
[----:B--2---:R-:W-:Y:S05]  /*163e0*/  @!P0 NANOSLEEP.SYNCS 0x989680 ;  /* 0x009896800000895d */ /* 0x004fea0003900000 */
[----:B------:R-:W2:Y:S02]  /*163f0*/  @!P0 SYNCS.PHASECHK.TRANS64 P0, [R2+URZ+0x60], R5 ;  /* 0x00006005020085a7 */ /* 0x000ea4000800007f */
[----:B--2---:R-:W-:Y:S05]  /*16400*/  @!P0 BRA `(.L_x_521) ;  /* 0xfffffffc00f08947 */ /* 0x004fea000383ffff */
[----:B------:R-:W-:Y:S05]  /*16410*/  BRA `(.L_x_598) ;  /* 0xffffffd000947947 */ /* 0x000fea000383ffff */
.L_x_534:
[----:B--2---:R2:W4:Y:S02]  /*16420*/  SYNCS.PHASECHK.TRANS64.TRYWAIT P0, [R2+URZ+0x38860], R0 ;  /* 0x03886000020075a7 */ /* 0x004524000800017f */
[----:B----4-:R-:W-:Y:S05]  /*16430*/  @!P0 NANOSLEEP.SYNCS 0x989680 ;  /* 0x009896800000895d */ /* 0x010fea0003900000 */
[----:B------:R-:W4:Y:S02]  /*16440*/  @!P0 SYNCS.PHASECHK.TRANS64 P0, [R2+URZ+0x38860], R0 ;  /* 0x03886000020085a7 */ /* 0x000f24000800007f */
[----:B----4-:R-:W-:Y:S05]  /*16450*/  @!P0 BRA `(.L_x_534) ;  /* 0xfffffffc00f08947 */ /* 0x010fea000383ffff */
[----:B------:R-:W-:Y:S05]  /*16460*/  BRA `(.L_x_599) ;  /* 0xffffffd800707947 */ /* 0x000fea000383ffff */
.L_x_543:
[----:B------:R-:W-:Y:S01]  /*16470*/  BSSY B0, `(.L_x_600) ;  /* 0x0000008000007945 */ /* 0x000fe20003800000 */
[----:B------:R-:W-:Y:S02]  /*16480*/  IMAD.MOV.U32 R13, RZ, RZ, R16 ;  /* 0x000000ffff0d7224 */ /* 0x000fe400078e0010 */
[----:B------:R-:W-:Y:S02]  /*16490*/  IMAD.MOV.U32 R12, RZ, RZ, RZ ;  /* 0x000000ffff0c7224 */ /* 0x000fe400078e00ff */
[----:B------:R-:W-:Y:S02]  /*164a0*/  IMAD.MOV.U32 R11, RZ, RZ, 0x1f ;  /* 0x0000001fff0b7424 */ /* 0x000fe400078e00ff */
[----:B------:R-:W-:-:S07]  /*164b0*/  IMAD.MOV.U32 R15, RZ, RZ, -0x1 ;  /* 0xffffffffff0f7424 */ /* 0x000fce00078e00ff */
[----:B0----5:R-:W-:Y:S05]  /*164c0*/  WARPSYNC.COLLECTIVE R15, `(.L_x_601) ;  /* 0x000000000f087348 */ /* 0x021fea0003c00000 */
[----:B------:R1:W2:Y:S02]  /*164d0*/  SHFL.IDX P6, R14, R13, R12, R11 ;  /* 0x0000000c0d0e7389 */ /* 0x0002a400000c000b */
[----:B012--5:R-:W-:Y:S01]  /*164e0*/  ENDCOLLECTIVE ;  /* 0x000000000000791b */ /* 0x027fe20003800000 */
.L_x_601:
[----:B------:R-:W-:Y:S05]  /*164f0*/  BSYNC B0 ;  /* 0x0000000000007941 */ /* 0x000fea0003800000 */
.L_x_600:
[----:B------:R-:W-:Y:S02]  /*16500*/  IMAD.MOV.U32 R13, RZ, RZ, R16 ;  /* 0x000000ffff0d7224 */ /* 0x000fe400078e0010 */
[----:B------:R-:W-:Y:S02]  /*16510*/  IMAD.MOV.U32 R12, RZ, RZ, 0x1 ;  /* 0x00000001ff0c7424 */ /* 0x000fe400078e00ff */
[----:B------:R-:W-:Y:S02]  /*16520*/  IMAD.MOV.U32 R11, RZ, RZ, 0x1f ;  /* 0x0000001fff0b7424 */ /* 0x000fe400078e00ff */
[----:B------:R-:W-:Y:S02]  /*16530*/  IMAD.MOV.U32 R15, RZ, RZ, -0x1 ;  /* 0xffffffffff0f7424 */ /* 0x000fe400078e00ff */
[----:B------:R-:W-:Y:S02]  /*16540*/  IMAD.IADD R5, R19, 0x1, R7 ;  /* 0x0000000113057824 */ /* 0x000fe400078e0207 */
[----:B------:R-:W-:-:S07]  /*16550*/  IMAD.MOV.U32 R0, RZ, RZ, R14 ;  /* 0x000000ffff007224 */ /* 0x000fce00078e000e */
[----:B------:R-:W-:Y:S05]  /*16560*/  WARPSYNC.COLLECTIVE R15, `(.L_x_602) ;  /* 0x000000000f087348 */ /* 0x000fea0003c00000 */
[----:B------:R0:W1:Y:S02]  /*16570*/  SHFL.IDX P6, R14, R13, R12, R11 ;  /* 0x0000000c0d0e7389 */ /* 0x00006400000c000b */
[----:B01----:R-:W-:Y:S01]  /*16580*/  ENDCOLLECTIVE ;  /* 0x000000000000791b */ /* 0x003fe20003800000 */
.L_x_602:
[----:B------:R-:W-:Y:S01]  /*16590*/  ULDC UR4, c[0x0][0xc3c] ;  /* 0x00030f0000047ab9 */ /* 0x000fe20000000800 */
[----:B------:R-:W-:Y:S01]  /*165a0*/  ULDC.64 UR6, c[0x0][0x208] ;  /* 0x0000820000067ab9 */ /* 0x000fe20000000a00 */
[----:B------:R-:W-:-:S13]  /*165b0*/  ISETP.GE.OR P1, PT, R5, UR4, !P0 ;  /* 0x0000000405007c0c */ /* 0x000fda000c726670 */
[----:B------:R-:W0:Y:S01]  /*165c0*/  @!P1 LDC.64 R2, c[0x0][0xc80] ;  /* 0x00032000ff029b82 */ /* 0x000e220000000a00 */
[----:B------:R-:W-:Y:S01]  /*165d0*/  MOV R11, RZ ;  /* 0x000000ff000b7202 */ /* 0x000fe20000000f00 */
[----:B------:R-:W-:Y:S02]  /*165e0*/  IMAD.MOV.U32 R4, RZ, RZ, R14 ;  /* 0x000000ffff047224 */ /* 0x000fe400078e000e */
[----:B0-----:R-:W-:-:S06]  /*165f0*/  @!P1 IMAD.WIDE R2, R5, 0x4, R2 ;  /* 0x0000000405029825 */ /* 0x001fcc00078e0202 */
[----:B------:R0:W2:Y:S01]  /*16600*/  @!P1 LDG.E R3, desc[UR6][R2.64] ;  /* 0x0000000602039981 */ /* 0x0000a2000c1e1900 */
[C---:B------:R-:W-:Y:S02]  /*16610*/  ISETP.GE.U32.AND P2, PT, R7.reuse, 0x2, PT ;  /* 0x000000020700780c */ /* 0x040fe40003f46070 */
[C---:B------:R-:W-:Y:S02]  /*16620*/  ISETP.GE.U32.AND P3, PT, R7.reuse, 0x4, PT ;  /* 0x000000040700780c */ /* 0x040fe40003f66070 */
[C---:B------:R-:W-:Y:S02]  /*16630*/  ISETP.GE.U32.AND P4, PT, R7.reuse, 0x8, PT ;  /* 0x000000080700780c */ /* 0x040fe40003f86070 */
[C---:B------:R-:W-:Y:S01]  /*16640*/  ISETP.GE.U32.AND P5, PT, R7.reuse, 0x10, PT ;  /* 0x000000100700780c */ /* 0x040fe20003fa6070 */
[----:B0-----:R-:W-:Y:S02]  /*16650*/  IMAD.MOV.U32 R2, RZ, RZ, RZ ;  /* 0x000000ffff027224 */ /* 0x001fe400078e00ff */
[----:B--2---:R-:W-:Y:S01]  /*16660*/  @!P1 IMAD.MOV.U32 R2, RZ, RZ, R3 ;  /* 0x000000ffff029224 */ /* 0x004fe200078e0003 */
[----:B------:R-:W-:-:S03]  /*16670*/  ISETP.NE.AND P1, PT, R7, RZ, PT ;  /* 0x000000ff0700720c */ /* 0x000fc60003f25270 */
[----:B------:R-:W-:-:S10]  /*16680*/  IMAD.MOV.U32 R13, RZ, RZ, R2 ;  /* 0x000000ffff0d7224 */ /* 0x000fd400078e0002 */
[----:B------:R-:W-:Y:S05]  /*16690*/  WARPSYNC.COLLECTIVE R15, `(.L_x_603) ;  /* 0x000000000f087348 */ /* 0x000fea0003c00000 */
[----:B------:R0:W1:Y:S02]  /*166a0*/  SHFL.UP P6, R14, R13, R12, R11 ;  /* 0x0400000c0d0e7389 */ /* 0x00006400000c000b */
[----:B01----:R-:W-:Y:S01]  /*166b0*/  ENDCOLLECTIVE ;  /* 0x000000000000791b */ /* 0x003fe20003800000 */
.L_x_603:
[----:B------:R-:W-:Y:S02]  /*166c0*/  IMAD.MOV.U32 R12, RZ, RZ, 0x2 ;  /* 0x00000002ff0c7424 */ /* 0x000fe400078e00ff */
[----:B------:R-:W-:-:S05]  /*166d0*/  IMAD.MOV.U32 R3, RZ, RZ, R14 ;  /* 0x000000ffff037224 */ /* 0x000fca00078e000e */
[----:B------:R-:W-:-:S05]  /*166e0*/  SEL R3, R3, RZ, P1 ;  /* 0x000000ff03037207 */ /* 0x000fca0000800000 */
[----:B------:R-:W-:-:S04]  /*166f0*/  IMAD.IADD R3, R2, 0x1, R3 ;  /* 0x0000000102037824 */ /* 0x000fc800078e0203 */
[----:B------:R-:W-:-:S07]  /*16700*/  IMAD.MOV.U32 R13, RZ, RZ, R3 ;  /* 0x000000ffff0d7224 */ /* 0x000fce00078e0003 */
[----:B------:R-:W-:Y:S05]  /*16710*/  WARPSYNC.COLLECTIVE R15, `(.L_x_604) ;  /* 0x000000000f087348 */ /* 0x000fea0003c00000 */
[----:B------:R0:W1:Y:S02]  /*16720*/  SHFL.UP P6, R14, R13, R12, R11 ;  /* 0x0400000c0d0e7389 */ /* 0x00006400000c000b */
[----:B01----:R-:W-:Y:S01]  /*16730*/  ENDCOLLECTIVE ;  /* 0x000000000000791b */ /* 0x003fe20003800000 */
.L_x_604:
        /* <DEDUP_REMOVED lines=8> */
.L_x_605:
        /* <DEDUP_REMOVED lines=8> */
.L_x_606:
        /* <DEDUP_REMOVED lines=8> */
.L_x_607:
[----:B------:R-:W-:Y:S02]  /*168c0*/  IMAD.MOV.U32 R12, RZ, RZ, 0x1f ;  /* 0x0000001fff0c7424 */ /* 0x000fe400078e00ff */
[----:B------:R-:W-:Y:S02]  /*168d0*/  IMAD.MOV.U32 R11, RZ, RZ, 0x1f ;  /* 0x0000001fff0b7424 */ /* 0x000fe400078e00ff */
[----:B------:R-:W-:-:S05]  /*168e0*/  IMAD.MOV.U32 R5, RZ, RZ, R14 ;  /* 0x000000ffff057224 */ /* 0x000fca00078e000e */
[----:B------:R-:W-:-:S05]  /*168f0*/  SEL R5, R5, RZ, P5 ;  /* 0x000000ff05057207 */ /* 0x000fca0002800000 */
[----:B------:R-:W-:-:S04]  /*16900*/  IMAD.IADD R3, R3, 0x1, R5 ;  /* 0x0000000103037824 */ /* 0x000fc800078e0205 */
[----:B------:R-:W-:-:S07]  /*16910*/  IMAD.MOV.U32 R13, RZ, RZ, R3 ;  /* 0x000000ffff0d7224 */ /* 0x000fce00078e0003 */
[----:B------:R-:W-:Y:S05]  /*16920*/  WARPSYNC.COLLECTIVE R15, `(.L_x_608) ;  /* 0x000000000f087348 */ /* 0x000fea0003c00000 */
[----:B------:R0:W1:Y:S02]  /*16930*/  SHFL.IDX P6, R14, R13, R12, R11 ;  /* 0x0000000c0d0e7389 */ /* 0x00006400000c000b */
[----:B01----:R-:W-:Y:S01]  /*16940*/  ENDCOLLECTIVE ;  /* 0x000000000000791b */ /* 0x003fe20003800000 */
.L_x_608:
[----:B------:R-:W-:Y:S01]  /*16950*/  IMAD.MOV.U32 R6, RZ, RZ, R14 ;  /* 0x000000ffff067224 */ /* 0x000fe200078e000e */
[----:B------:R-:W-:Y:S06]  /*16960*/  BRA `(.L_x_609) ;  /* 0xffffffdc00747947 */ /* 0x000fec000383ffff */
.L_x_548:
[----:B------:R-:W-:Y:S01]  /*16970*/  BSSY B0, `(.L_x_610) ;  /* 0x0000008000007945 */ /* 0x000fe20003800000 */
[----:B-----5:R-:W-:Y:S02]  /*16980*/  IMAD.MOV.U32 R13, RZ, RZ, R2 ;  /* 0x000000ffff0d7224 */ /* 0x020fe400078e0002 */
[----:B------:R-:W-:Y:S02]  /*16990*/  IMAD.MOV.U32 R12, RZ, RZ, 0x1 ;  /* 0x00000001ff0c7424 */ /* 0x000fe400078e00ff */
[----:B------:R-:W-:Y:S02]  /*169a0*/  IMAD.MOV.U32 R11, RZ, RZ, RZ ;  /* 0x000000ffff0b7224 */ /* 0x000fe400078e00ff */
[----:B------:R-:W-:-:S07]  /*169b0*/  IMAD.MOV.U32 R15, RZ, RZ, -0x1 ;  /* 0xffffffffff0f7424 */ /* 0x000fce00078e00ff */
[----:B01----:R-:W-:Y:S05]  /*169c0*/  WARPSYNC.COLLECTIVE R15, `(.L_x_611) ;  /* 0x000000000f087348 */ /* 0x003fea0003c00000 */
[----:B------:R2:W3:Y:S02]  /*169d0*/  SHFL.UP P6, R14, R13, R12, R11 ;  /* 0x0400000c0d0e7389 */ /* 0x0004e400000c000b */
[----:B0123--:R-:W-:Y:S01]  /*169e0*/  ENDCOLLECTIVE ;  /* 0x000000000000791b */ /* 0x00ffe20003800000 */
.L_x_611:
[----:B------:R-:W-:Y:S05]  /*169f0*/  BSYNC B0 ;  /* 0x0000000000007941 */ /* 0x000fea0003800000 */
.L_x_610:
[----:B------:R-:W-:Y:S02]  /*16a00*/  IMAD.MOV.U32 R3, RZ, RZ, R14 ;  /* 0x000000ffff037224 */ /* 0x000fe400078e000e */
[----:B------:R-:W-:Y:S02]  /*16a10*/  IMAD.MOV.U32 R12, RZ, RZ, 0x2 ;  /* 0x00000002ff0c7424 */ /* 0x000fe400078e00ff */
[----:B------:R-:W-:Y:S01]  /*16a20*/  IMAD.MOV.U32 R11, RZ, RZ, RZ ;  /* 0x000000ffff0b7224 */ /* 0x000fe200078e00ff */
[----:B------:R-:W-:Y:S01]  /*16a30*/  SEL R3, R3, RZ, P1 ;  /* 0x000000ff03037207 */ /* 0x000fe20000800000 */
[----:B------:R-:W-:-:S04]  /*16a40*/  IMAD.MOV.U32 R15, RZ, RZ, -0x1 ;  /* 0xffffffffff0f7424 */ /* 0x000fc800078e00ff */
[----:B------:R-:W-:-:S04]  /*16a50*/  IMAD.IADD R3, R2, 0x1, R3 ;  /* 0x0000000102037824 */ /* 0x000fc800078e0203 */
[----:B------:R-:W-:-:S07]  /*16a60*/  IMAD.MOV.U32 R13, RZ, RZ, R3 ;  /* 0x000000ffff0d7224 */ /* 0x000fce00078e0003 */
[----:B------:R-:W-:Y:S05]  /*16a70*/  WARPSYNC.COLLECTIVE R15, `(.L_x_612) ;  /* 0x000000000f087348 */ /* 0x000fea0003c00000 */
[----:B------:R0:W1:Y:S02]  /*16a80*/  SHFL.UP P6, R14, R13, R12, R11 ;  /* 0x0400000c0d0e7389 */ /* 0x00006400000c000b */
[----:B01----:R-:W-:Y:S01]  /*16a90*/  ENDCOLLECTIVE ;  /* 0x000000000000791b */ /* 0x003fe20003800000 */
.L_x_612:
[----:B------:R-:W-:Y:S02]  /*16aa0*/  IMAD.MOV.U32 R12, RZ, RZ, 0x4 ;  /* 0x00000004ff0c7424 */ /* 0x000fe400078e00ff */
[----:B------:R-:W-:-:S05]  /*16ab0*/  IMAD.MOV.U32 R5, RZ, RZ, R14 ;  /* 0x000000ffff057224 */ /* 0x000fca00078e000e */
[----:B------:R-:W-:-:S04]  /*16ac0*/  SEL R5, R5, RZ, P2 ;  /* 0x000000ff05057207 */ /* 0x000fc80001000000 */
[----:B------:R-:W-:-:S05]  /*16ad0*/  IADD3 R3, R3, R5, RZ ;  /* 0x0000000503037210 */ /* 0x000fca0007ffe0ff */
[----:B------:R-:W-:-:S07]  /*16ae0*/  IMAD.MOV.U32 R13, RZ, RZ, R3 ;  /* 0x000000ffff0d7224 */ /* 0x000fce00078e0003 */
[----:B------:R-:W-:Y:S05]  /*16af0*/  WARPSYNC.COLLECTIVE R15, `(.L_x_613) ;  /* 0x000000000f087348 */ /* 0x000fea0003c00000 */
[----:B------:R0:W1:Y:S02]  /*16b00*/  SHFL.UP P6, R14, R13, R12, R11 ;  /* 0x0400000c0d0e7389 */ /* 0x00006400000c000b */
[----:B01----:R-:W-:Y:S01]  /*16b10*/  ENDCOLLECTIVE ;  /* 0x000000000000791b */ /* 0x003fe20003800000 */
.L_x_613:
        /* <DEDUP_REMOVED lines=8> */
.L_x_614:
        /* <DEDUP_REMOVED lines=8> */
.L_x_615:
        /* <DEDUP_REMOVED lines=9> */
.L_x_616:
[----:B------:R-:W-:Y:S01]  /*16cb0*/  IMAD.MOV.U32 R6, RZ, RZ, R14 ;  /* 0x000000ffff067224 */ /* 0x000fe200078e000e */
[----:B------:R-:W-:Y:S06]  /*16cc0*/  BRA `(.L_x_617) ;  /* 0xffffffdc003c7947 */ /* 0x000fec000383ffff */
.L_x_550:
[----:B------:R-:W-:Y:S01]  /*16cd0*/  BSSY B0, `(.L_x_618) ;  /* 0x0000006000007945 */ /* 0x000fe20003800000 */
[----:B------:R-:W-:Y:S01]  /*16ce0*/  PLOP3.LUT P6, PT, P6, PT, PT, 0x8, 0x0 ;  /* 0x000000000000781c */ /* 0x000fe200037ce170 */
[----:B------:R-:W-:-:S12]  /*16cf0*/  IMAD.MOV.U32 R15, RZ, RZ, -0x1 ;  /* 0xffffffffff0f7424 */ /* 0x000fd800078e00ff */
[----:B01---5:R-:W-:Y:S05]  /*16d00*/  WARPSYNC.COLLECTIVE R15, `(.L_x_619) ;  /* 0x000000000f087348 */ /* 0x023fea0003c00000 */
[----:B------:R-:W-:Y:S01]  /*16d10*/  VOTE.ANY R14, PT, P6 ;  /* 0x00000000000e7806 */ /* 0x000fe200030e0100 */
[----:B01---5:R-:W-:Y:S06]  /*16d20*/  ENDCOLLECTIVE ;  /* 0x000000000000791b */ /* 0x023fec0003800000 */
.L_x_619:
[----:B------:R-:W-:Y:S05]  /*16d30*/  BSYNC B0 ;  /* 0x0000000000007941 */ /* 0x000fea0003800000 */
.L_x_618:
[----:B------:R-:W-:Y:S02]  /*16d40*/  IMAD.MOV.U32 R5, RZ, RZ, R14 ;  /* 0x000000ffff057224 */ /* 0x000fe400078e000e */
[----:B------:R-:W-:Y:S02]  /*16d50*/  IMAD.MOV.U32 R13, RZ, RZ, R2 ;  /* 0x000000ffff0d7224 */ /* 0x000fe400078e0002 */
[----:B------:R-:W0:Y:S01]  /*16d60*/  POPC R4, R5 ;  /* 0x0000000500047309 */ /* 0x000e220000000000 */
[----:B------:R-:W-:Y:S02]  /*16d70*/  IMAD.MOV.U32 R11, RZ, RZ, 0x1f ;  /* 0x0000001fff0b7424 */ /* 0x000fe400078e00ff */
[----:B------:R-:W-:Y:S02]  /*16d80*/  IMAD.MOV.U32 R15, RZ, RZ, -0x1 ;  /* 0xffffffffff0f7424 */ /* 0x000fe400078e00ff */
[----:B0-----:R-:W-:-:S07]  /*16d90*/  IMAD.MOV.U32 R12, RZ, RZ, R4 ;  /* 0x000000ffff0c7224 */ /* 0x001fce00078e0004 */
[----:B------:R-:W-:Y:S05]  /*16da0*/  WARPSYNC.COLLECTIVE R15, `(.L_x_620) ;  /* 0x000000000f087348 */ /* 0x000fea0003c00000 */
[----:B------:R0:W1:Y:S02]  /*16db0*/  SHFL.IDX P6, R14, R13, R12, R11 ;  /* 0x0000000c0d0e7389 */ /* 0x00006400000c000b */
[----:B01----:R-:W-:Y:S01]  /*16dc0*/  ENDCOLLECTIVE ;  /* 0x000000000000791b */ /* 0x003fe20003800000 */
.L_x_620:
[----:B------:R-:W-:Y:S01]  /*16dd0*/  IMAD.MOV.U32 R17, RZ, RZ, R14 ;  /* 0x000000ffff117224 */ /* 0x000fe200078e000e */
[----:B------:R-:W-:Y:S06]  /*16de0*/  BRA `(.L_x_621) ;  /* 0xffffffdc002c7947 */ /* 0x000fec000383ffff */
.L_x_552:
[----:B------:R-:W-:Y:S01]  /*16df0*/  BSSY B0, `(.L_x_622) ;  /* 0x0000007000007945 */ /* 0x000fe20003800000 */
[----:B------:R-:W-:Y:S02]  /*16e00*/  IMAD.MOV.U32 R13, RZ, RZ, R3 ;  /* 0x000000ffff0d7224 */ /* 0x000fe400078e0003 */
[----:B------:R-:W-:Y:S02]  /*16e10*/  IMAD.MOV.U32 R11, RZ, RZ, 0x1f ;  /* 0x0000001fff0b7424 */ /* 0x000fe400078e00ff */
[----:B------:R-:W-:-:S07]  /*16e20*/  IMAD.MOV.U32 R15, RZ, RZ, -0x1 ;  /* 0xffffffffff0f7424 */ /* 0x000fce00078e00ff */
[----:B01-3-5:R-:W-:Y:S05]  /*16e30*/  WARPSYNC.COLLECTIVE R15, `(.L_x_623) ;  /* 0x000000000f087348 */ /* 0x02bfea0003c00000 */
[----:B------:R2:W4:Y:S02]  /*16e40*/  SHFL.IDX P6, R14, R13, R12, R11 ;  /* 0x0000000c0d0e7389 */ /* 0x00052400000c000b */
[----:B012345:R-:W-:Y:S01]  /*16e50*/  ENDCOLLECTIVE ;  /* 0x000000000000791b */ /* 0x03ffe20003800000 */
.L_x_623:
[----:B------:R-:W-:Y:S05]  /*16e60*/  BSYNC B0 ;  /* 0x0000000000007941 */ /* 0x000fea0003800000 */
.L_x_622:
[----:B------:R-:W-:Y:S01]  /*16e70*/  IMAD.MOV.U32 R2, RZ, RZ, R14 ;  /* 0x000000ffff027224 */ /* 0x000fe200078e000e */
[----:B------:R-:W-:Y:S06]  /*16e80*/  BRA `(.L_x_551) ;  /* 0xffffffdc00207947 */ /* 0x000fec000383ffff */
.L_x_556:
[----:B-1----:R1:W3:Y:S02]  /*16e90*/  SYNCS.PHASECHK.TRANS64.TRYWAIT P0, [R0+URZ+0x38820], R3 ;  /* 0x03882003000075a7 */ /* 0x0022e4000800017f */
[----:B---3--:R-:W-:Y:S05]  /*16ea0*/  @!P0 NANOSLEEP.SYNCS 0x989680 ;  /* 0x009896800000895d */ /* 0x008fea0003900000 */
[----:B------:R-:W3:Y:S02]  /*16eb0*/  @!P0 SYNCS.PHASECHK.TRANS64 P0, [R0+URZ+0x38820], R3 ;  /* 0x03882003000085a7 */ /* 0x000ee4000800007f */
[----:B---3--:R-:W-:Y:S05]  /*16ec0*/  @!P0 BRA `(.L_x_556) ;  /* 0xfffffffc00f08947 */ /* 0x008fea000383ffff */
[----:B------:R-:W-:Y:S05]  /*16ed0*/  BRA `(.L_x_624) ;  /* 0xffffffe000147947 */ /* 0x000fea000383ffff */
.L_x_557:
[----:B------:R-:W3:Y:S01]  /*16ee0*/  S2R R2, SR_TID.X ;  /* 0x0000000000027919 */ /* 0x000ee20000002100 */
[----:B------:R-:W-:Y:S01]  /*16ef0*/  BSSY B0, `(.L_x_625) ;  /* 0x000000a000007945 */ /* 0x000fe20003800000 */
[----:B------:R-:W-:Y:S02]  /*16f00*/  IMAD.MOV.U32 R12, RZ, RZ, RZ ;  /* 0x000000ffff0c7224 */ /* 0x000fe400078e00ff */
[----:B------:R-:W-:Y:S02]  /*16f10*/  IMAD.MOV.U32 R11, RZ, RZ, 0x1f ;  /* 0x0000001fff0b7424 */ /* 0x000fe400078e00ff */
[----:B------:R-:W-:Y:S01]  /*16f20*/  IMAD.MOV.U32 R15, RZ, RZ, -0x1 ;  /* 0xffffffffff0f7424 */ /* 0x000fe200078e00ff */
[----:B---3--:R-:W-:-:S04]  /*16f30*/  SHF.R.U32.HI R2, RZ, 0x5, R2 ;  /* 0x00000005ff027819 */ /* 0x008fc80000011602 */
[----:B------:R-:W-:-:S05]  /*16f40*/  LOP3.LUT R2, R2, 0x3, RZ, 0xc0, !PT ;  /* 0x0000000302027812 */ /* 0x000fca00078ec0ff */
[----:B------:R-:W-:-:S07]  /*16f50*/  IMAD.MOV.U32 R13, RZ, RZ, R2 ;  /* 0x000000ffff0d7224 */ /* 0x000fce00078e0002 */
[----:B012--5:R-:W-:Y:S05]  /*16f60*/  WARPSYNC.COLLECTIVE R15, `(.L_x_626) ;  /* 0x000000000f087348 */ /* 0x027fea0003c00000 */
[----:B------:R3:W4:Y:S02]  /*16f70*/  SHFL.IDX P6, R14, R13, R12, R11 ;  /* 0x0000000c0d0e7389 */ /* 0x00072400000c000b */
[----:B012345:R-:W-:Y:S01]  /*16f80*/  ENDCOLLECTIVE ;  /* 0x000000000000791b */ /* 0x03ffe20003800000 */
.L_x_626:
[----:B------:R-:W-:Y:S05]  /*16f90*/  BSYNC B0 ;  /* 0x0000000000007941 */ /* 0x000fea0003800000 */
.L_x_625:
[----:B------:R-:W-:Y:S05]  /*16fa0*/  BRA `(.L_x_627) ;  /* 0xffffffdc00fc7947 */ /* 0x000fea000383ffff */
.L_x_560:
[----:B------:R-:W-:Y:S01]  /*16fb0*/  BSSY B1, `(.L_x_628) ;  /* 0x0000006000017945 */ /* 0x000fe20003800000 */
[----:B------:R-:W-:-:S07]  /*16fc0*/  IMAD.MOV.U32 R15, RZ, RZ, -0x1 ;  /* 0xffffffffff0f7424 */ /* 0x000fce00078e00ff */
[----:B0123-5:R-:W-:Y:S05]  /*16fd0*/  WARPSYNC.COLLECTIVE R15, `(.L_x_629) ;  /* 0x000000000f0c7348 */ /* 0x02ffea0003c00000 */
[----:B------:R-:W-:Y:S02]  /*16fe0*/  ELECT P6, UR62, PT ;  /* 0x00000000003e782f */ /* 0x000fe400038c0000 */
[----:B------:R-:W-:Y:S01]  /*16ff0*/  MOV R14, UR62 ;  /* 0x0000003e000e7c02 */ /* 0x000fe20008000f00 */
[----:B0123-5:R-:W-:Y:S10]  /*17000*/  ENDCOLLECTIVE ;  /* 0x000000000000791b */ /* 0x02fff40003800000 */
.L_x_629:
[----:B------:R-:W-:Y:S05]  /*17010*/  BSYNC B1 ;  /* 0x0000000000017941 */ /* 0x000fea0003800000 */
.L_x_628:
[----:B------:R-:W-:Y:S05]  /*17020*/  BRA `(.L_x_630) ;  /* 0xffffffdc00f47947 */ /* 0x000fea000383ffff */
.L_x_562:
[----:B-1----:R1:W2:Y:S02]  /*17030*/  SYNCS.PHASECHK.TRANS64.TRYWAIT P0, [R6+URZ], R5 ;  /* 0x00000005060075a7 */ /* 0x0022a4000800017f */
[----:B--2---:R-:W-:Y:S05]  /*17040*/  @!P0 NANOSLEEP.SYNCS 0x989680 ;  /* 0x009896800000895d */ /* 0x004fea0003900000 */
[----:B------:R-:W2:Y:S02]  /*17050*/  @!P0 SYNCS.PHASECHK.TRANS64 P0, [R6+URZ], R5 ;  /* 0x00000005060085a7 */ /* 0x000ea4000800007f */
[----:B--2---:R-:W-:Y:S05]  /*17060*/  @!P0 BRA `(.L_x_562) ;  /* 0xfffffffc00f08947 */ /* 0x004fea000383ffff */
[----:B------:R-:W-:Y:S05]  /*17070*/  BRA `(.L_x_631) ;  /* 0xffffffe000387947 */ /* 0x000fea000383ffff */
.L_x_563:
[----:B--2---:R2:W3:Y:S02]  /*17080*/  SYNCS.PHASECHK.TRANS64.TRYWAIT P0, [R7+URZ], R2 ;  /* 0x00000002070075a7 */ /* 0x0044e4000800017f */
[----:B---3--:R-:W-:Y:S05]  /*17090*/  @!P0 NANOSLEEP.SYNCS 0x989680 ;  /* 0x009896800000895d */ /* 0x008fea0003900000 */
[----:B------:R-:W3:Y:S02]  /*170a0*/  @!P0 SYNCS.PHASECHK.TRANS64 P0, [R7+URZ], R2 ;  /* 0x00000002070085a7 */ /* 0x000ee4000800007f */
[----:B---3--:R-:W-:Y:S05]  /*170b0*/  @!P0 BRA `(.L_x_563) ;  /* 0xfffffffc00f08947 */ /* 0x008fea000383ffff */
[----:B------:R-:W-:Y:S05]  /*170c0*/  BRA `(.L_x_632) ;  /* 0xffffffe0002c7947 */ /* 0x000fea000383ffff */
.L_x_565:
[----:B---3--:R3:W4:Y:S02]  /*170d0*/  SYNCS.PHASECHK.TRANS64.TRYWAIT P0, [R4+URZ], R5 ;  /* 0x00000005040075a7 */ /* 0x008724000800017f */
[----:B----4-:R-:W-:Y:S05]  /*170e0*/  @!P0 NANOSLEEP.SYNCS 0x989680 ;  /* 0x009896800000895d */ /* 0x010fea0003900000 */
[----:B------:R-:W4:Y:S02]  /*170f0*/  @!P0 SYNCS.PHASECHK.TRANS64 P0, [R4+URZ], R5 ;  /* 0x00000005040085a7 */ /* 0x000f24000800007f */
[----:B----4-:R-:W-:Y:S05]  /*17100*/  @!P0 BRA `(.L_x_565) ;  /* 0xfffffffc00f08947 */ /* 0x010fea000383ffff */
[----:B------:R-:W-:Y:S05]  /*17110*/  BRA `(.L_x_633) ;  /* 0xffffffe000347947 */ /* 0x000fea000383ffff */
.L_x_634:
        /* <DEDUP_REMOVED lines=14> */
.L_x_3426:


//--------------------- .text._ZN7cutlass13device_kernelIN5flash11enable_sm90INS1_16FlashAttnFwdSm90INS1_25CollectiveMainloopFwdSm90ILi2EN4cute5tupleIJNS5_1CILi1EEES8_S8_EEENS6_IJNS7_ILi128EEENS7_ILi80EEENS7_ILi256EEEEEELi256ENS_10bfloat16_tEfNS_4arch4Sm90ELb0ELb0ELb1ELb1ELb0ELb1ELb0ELb1ELb1ELb1ELb0ELb0EEENS1_21CollectiveEpilogueFwdINS6_IJSA_SC_SB_EEES9_SE_SG_Li256ELb1ELb1ELb0ELb0EEENS1_36VarlenDynamicPersistentTileSchedulerILi128ELi80ELi256ELi128ELb0ELb1ELb1ELb0ELb1ELb1EEEEEEEEEvNT_6ParamsE --------------------------
	.section	.text._ZN7cutlass13device_kernelIN5flash11enable_sm90INS1_16FlashAttnFwdSm90INS1_25CollectiveMainloopFwdSm90ILi2EN4cute5tupleIJNS5_1CILi1EEES8_S8_EEENS6_IJNS7_ILi128EEENS7_ILi80EEENS7_ILi256EEEEEELi256ENS_10bfloat16_tEfNS_4arch4Sm90ELb0ELb0ELb1ELb1ELb0ELb1ELb0ELb1ELb1ELb1ELb0ELb0EEENS1_21CollectiveEpilogueFwdINS6_IJSA_SC_SB_EEES9_SE_SG_Li256ELb1ELb1ELb0ELb0EEENS1_36VarlenDynamicPersistentTileSchedulerILi128ELi80ELi256ELi128ELb0ELb1ELb1ELb0ELb1ELb1EEEEEEEEEvNT_6ParamsE,"ax",@progbits
	.align	128
.text._ZN7cutlass13device_kernelIN5flash11enable_sm90INS1_16FlashAttnFwdSm90INS1_25CollectiveMainloopFwdSm90ILi2EN4cute5tupleIJNS5_1CILi1EEES8_S8_EEENS6_IJNS7_ILi128EEENS7_ILi80EEENS7_ILi256EEEEEELi256ENS_10bfloat16_tEfNS_4arch4Sm90ELb0ELb0ELb1ELb1ELb0ELb1ELb0ELb1ELb1ELb1ELb0ELb0EEENS1_21CollectiveEpilogueFwdINS6_IJSA_SC_SB_EEES9_SE_SG_Li256ELb1ELb1ELb0ELb0EEENS1_36VarlenDynamicPersistentTileSchedulerILi128ELi80ELi256ELi128ELb0ELb1ELb1ELb0ELb1ELb1EEEEEEEEEvNT_6ParamsE:
        .type           _ZN7cutlass13device_kernelIN5flash11enable_sm90INS1_16FlashAttnFwdSm90INS1_25CollectiveMainloopFwdSm90ILi2EN4cute5tupleIJNS5_1CILi1EEES8_S8_EEENS6_IJNS7_ILi128EEENS7_ILi80EEENS7_ILi256EEEEEELi256ENS_10bfloat16_tEfNS_4arch4Sm90ELb0ELb0ELb1ELb1ELb0ELb1ELb0ELb1ELb1ELb1ELb0ELb0EEENS1_21CollectiveEpilogueFwdINS6_IJSA_SC_SB_EEES9_SE_SG_Li256ELb1ELb1ELb0ELb0EEENS1_36VarlenDynamicPersistentTileSchedulerILi128ELi80ELi256ELi128ELb0ELb1ELb1ELb0ELb1ELb1EEEEEEEEEvNT_6ParamsE,@function
        .size           _ZN7cutlass13device_kernelIN5flash11enable_sm90INS1_16FlashAttnFwdSm90INS1_25CollectiveMainloopFwdSm90ILi2EN4cute5tupleIJNS5_1CILi1EEES8_S8_EEENS6_IJNS7_ILi128EEENS7_ILi80EEENS7_ILi256EEEEEELi256ENS_10bfloat16_tEfNS_4arch4Sm90ELb0ELb0ELb1ELb1ELb0ELb1ELb0ELb1ELb1ELb1ELb0ELb0EEENS1_21CollectiveEpilogueFwdINS6_IJSA_SC_SB_EEES9_SE_SG_Li256ELb1ELb1ELb0ELb0EEENS1_36VarlenDynamicPersistentTileSchedulerILi128ELi80ELi256ELi128ELb0ELb1ELb1ELb0ELb1ELb1EEEEEEEEEvNT_6ParamsE,(.L_x_3427 - _ZN7cutlass13device_kernelIN5flash11enable_sm90INS1_16FlashAttnFwdSm90INS1_25CollectiveMainloopFwdSm90ILi2EN4cute5tupleIJNS5_1CILi1EEES8_S8_EEENS6_IJNS7_ILi128EEENS7_ILi80EEENS7_ILi256EEEEEELi256ENS_10bfloat16_tEfNS_4arch4Sm90ELb0ELb0ELb1ELb1ELb0ELb1ELb0ELb1ELb1ELb1ELb0ELb0EEENS1_21CollectiveEpilogueFwdINS6_IJSA_SC_SB_EEES9_SE_SG_Li256ELb1ELb1ELb0ELb0EEENS1_36VarlenDynamicPersistentTileSchedulerILi128ELi80ELi256ELi128ELb0ELb1ELb1ELb0ELb1ELb1EEEEEEEEEvNT_6ParamsE)
        .other          _ZN7cutlass13device_kernelIN5flash11enable_sm90INS1_16FlashAttnFwdSm90INS1_25CollectiveMainloopFwdSm90ILi2EN4cute5tupleIJNS5_1CILi1EEES8_S8_EEENS6_IJNS7_ILi128EEENS7_ILi80EEENS7_ILi256EEEEEELi256ENS_10bfloat16_tEfNS_4arch4Sm90ELb0ELb0ELb1ELb1ELb0ELb1ELb0ELb1ELb1ELb1ELb0ELb0EEENS1_21CollectiveEpilogueFwdINS6_IJSA_SC_SB_EEES9_SE_SG_Li256ELb1ELb1ELb0ELb0EEENS1_36VarlenDynamicPersistentTileSchedulerILi128ELi80ELi256ELi128ELb0ELb1ELb1ELb0ELb1ELb1EEEEEEEEEvNT_6ParamsE,@"STO_CUDA_ENTRY STV_DEFAULT"
_ZN7cutlass13device_kernelIN5flash11enable_sm90INS1_16FlashAttnFwdSm90INS1_25CollectiveMainloopFwdSm90ILi2EN4cute5tupleIJNS5_1CILi1EEES8_S8_EEENS6_IJNS7_ILi128EEENS7_ILi80EEENS7_ILi256EEEEEELi256ENS_10bfloat16_tEfNS_4arch4Sm90ELb0ELb0ELb1ELb1ELb0ELb1ELb0ELb1ELb1ELb1ELb0ELb0EEENS1_21CollectiveEpilogueFwdINS6_IJSA_SC_SB_EEES9_SE_SG_Li256ELb1ELb1ELb0ELb0EEENS1_36VarlenDynamicPersistentTileSchedulerILi128ELi80ELi256ELi128ELb0ELb1ELb1ELb0ELb1ELb1EEEEEEEEEvNT_6ParamsE:
[----:B------:R-:W0:Y:S02]  /*0000*/  LDC R1, c[0x0][0x28] ;  /* 0x00000a00ff017b82 */ /* 0x000e240000000800 */
[----:B0-----:R-:W-:Y:S01]  /*0010*/  VIADD R1, R1, 0xffffff70 ;  /* 0xffffff7001017836 */ /* 0x001fe20000000000 */
[----:B------:R-:W0:Y:S01]  /*0020*/  S2R R0, SR_TID.X ;  /* 0x0000000000007919 */ /* 0x000e220000002100 */
[----:B------:R-:W-:Y:S01]  /*0030*/  ELECT P0, URZ, PT ;  /* 0x00000000003f782f */ /* 0x000fe20003800000 */
[----:B------:R-:W-:Y:S01]  /*0040*/  BSSY B0, `(.L_x_635) ;  /* 0x0000013000007945 */ /* 0x000fe20003800000 */
[----:B0-----:R-:W-:-:S05]  /*0050*/  SHF.R.U32.HI R2, RZ, 0x5, R0 ;  /* 0x00000005ff027819 */ /* 0x001fca0000011600 */
[----:B------:R-:W0:Y:S02]  /*0060*/  SHFL.IDX PT, R3, R2, RZ, 0x1f ;  /* 0x00001fff02037589 */ /* 0x000e2400000e0000 */
[----:B0-----:R-:W-:-:S13]  /*0070*/  ISETP.EQ.AND P0, PT, R3, RZ, P0 ;  /* 0x000000ff0300720c */ /* 0x001fda0000702270 */
[----:B------:R-:W-:Y:S05]  /*0080*/  @!P0 BRA `(.L_x_636) ;  /* 0x0000000000388947 */ /* 0x000fea0003800000 */
[----:B------:R-:W-:Y:S02]  /*0090*/  ULDC.64 UR4, c[0x0][0x198] ;  /* 0x0000660000047ab9 */ /* 0x000fe40000000a00 */
[----:B------:R-:W-:Y:S02]  /*00a0*/  UIADD3 UR6, UP0, UR4, 0x370, URZ ;  /* 0x0000037004067890 */ /* 0x000fe4000ff1e03f */
[----:B------:R-:W-:Y:S02]  /*00b0*/  UIADD3 UR8, UP1, UR4, 0x470, URZ ;  /* 0x0000047004087890 */ /* 0x000fe4000ff3e03f */
[----:B------:R-:W-:Y:S02]  /*00c0*/  UIADD3 UR10, UP2, UR4, 0x570, URZ ;  /* 0x00000570040a7890 */ /* 0x000fe4000ff5e03f */
[----:B------:R-:W-:Y:S02]  /*00d0*/  UIADD3 UR4, UP3, UR4, 0x670, URZ ;  /* 0x0000067004047890 */ /* 0x000fe4000ff7e03f */
[----:B------:R-:W-:-:S02]  /*00e0*/  UIADD3.X UR7, URZ, UR5, URZ, UP0, !UPT ;  /* 0x000000053f077290 */ /* 0x000fc400087fe43f */
[----:B------:R-:W-:Y:S02]  /*00f0*/  UIADD3.X UR9, URZ, UR5, URZ, UP1, !UPT ;  /* 0x000000053f097290 */ /* 0x000fe40008ffe43f */
[----:B------:R-:W-:Y:S02]  /*0100*/  UIADD3.X UR11, URZ, UR5, URZ, UP2, !UPT ;  /* 0x000000053f0b7290 */ /* 0x000fe400097fe43f */
[----:B------:R-:W-:-:S03]  /*0110*/  UIADD3.X UR5, URZ, UR5, URZ, UP3, !UPT ;  /* 0x000000053f057290 */ /* 0x000fc60009ffe43f */
[----:B------:R0:W-:Y:S02]  /*0120*/  UTMACCTL.PF [UR6] ;  /* 0x00000000060079b9 */ /* 0x0001e40008040000 */
[----:B------:R0:W-:Y:S02]  /*0130*/  UTMACCTL.PF [UR8] ;  /* 0x00000000080079b9 */ /* 0x0001e40008040000 */
[----:B------:R0:W-:Y:S02]  /*0140*/  UTMACCTL.PF [UR10] ;  /* 0x000000000a0079b9 */ /* 0x0001e40008040000 */
[----:B------:R0:W-:Y:S02]  /*0150*/  UTMACCTL.PF [UR4] ;  /* 0x00000000040079b9 */ /* 0x0001e40008040000 */
[----:B0-----:R-:W-:Y:S01]  /*0160*/  NOP ;  /* 0x0000000000007918 */ /* 0x001fe20000000000 */
.L_x_636:
[----:B------:R-:W-:Y:S05]  /*0170*/  BSYNC B0 ;  /* 0x0000000000007941 */ /* 0x000fea0003800000 */
.L_x_635:
[----:B------:R-:W-:Y:S01]  /*0180*/  VOTEU.ANY UP0, P0 ;  /* 0x00000000003f7886 */ /* 0x000fe20000000100 */
[----:B------:R-:W0:Y:S01]  /*0190*/  SHFL.IDX PT, R3, R2, RZ, 0x1f ;  /* 0x00001fff02037589 */ /* 0x000e2200000e0000 */
[----:B------:R-:W-:Y:S01]  /*01a0*/  UMOV UR4, 0x80 ;  /* 0x0000008000047882 */ /* 0x000fe20000000000 */
[----:B------:R-:W-:Y:S01]  /*01b0*/  UMOV UR7, 0x100 ;  /* 0x0000010000077882 */ /* 0x000fe20000000000 */
[----:B------:R-:W-:Y:S01]  /*01c0*/  VOTEU.ANY UP1, P0 ;  /* 0x00000000003f7886 */ /* 0x000fe20000020100 */
[----:B------:R-:W1:Y:S01]  /*01d0*/  @UP0 S2UR UR8, SR_CgaCtaId ;  /* 0x00000000000809c3 */ /* 0x000e620000008800 */
[----:B------:R-:W-:Y:S01]  /*01e0*/  @UP0 UMOV UR6, 0x400 ;  /* 0x0000040000060882 */ /* 0x000fe20000000000 */
[----:B------:R-:W-:-:S04]  /*01f0*/  @UP0 UIADD3 UR4, -UR4, 0x100000, URZ ;  /* 0x0010000004040890 */ /* 0x000fc8000fffe13f */
[----:B------:R-:W-:Y:S02]  /*0200*/  @UP0 USHF.L.U32 UR5, UR4, 0xb, URZ ;  /* 0x0000000b04050899 */ /* 0x000fe4000800063f */
[----:B------:R-:W-:Y:S01]  /*0210*/  @UP0 USHF.L.U32 UR4, UR4, 0x1, URZ ;  /* 0x0000000104040899 */ /* 0x000fe2000800063f */
[----:B0-----:R-:W-:Y:S02]  /*0220*/  ISETP.NE.AND P1, PT, R3, RZ, PT ;  /* 0x000000ff0300720c */ /* 0x001fe40003f25270 */
[----:B------:R-:W-:Y:S01]  /*0230*/  SHF.R.U32.HI R3, RZ, 0x7, R0 ;  /* 0x00000007ff037819 */ /* 0x000fe20000011600 */
[----:B-1----:R-:W-:Y:S02]  /*0240*/  @UP0 ULEA UR8, UR8, UR6, 0x18 ;  /* 0x0000000608080291 */ /* 0x002fe4000f8ec03f */
[----:B------:R-:W-:-:S04]  /*0250*/  @UP0 UIADD3 UR6, -UR7, 0x100000, URZ ;  /* 0x0010000007060890 */ /* 0x000fc8000fffe13f */
[----:B------:R-:W-:Y:S02]  /*0260*/  @UP0 USHF.L.U32 UR7, UR6, 0xb, URZ ;  /* 0x0000000b06070899 */ /* 0x000fe4000800063f */
[----:B------:R-:W-:Y:S01]  /*0270*/  @UP0 USHF.L.U32 UR6, UR6, 0x1, URZ ;  /* 0x0000000106060899 */ /* 0x000fe2000800063f */
[----:B------:R-:W-:Y:S01]  /*0280*/  VOTEU.ANY UP0, P0 ;  /* 0x00000000003f7886 */ /* 0x000fe20000000100 */
[----:B------:R-:W0:Y:S04]  /*0290*/  SHFL.IDX PT, R3, R3, RZ, 0x1f ;  /* 0x00001fff03037589 */ /* 0x000e2800000e0000 */
[----:B------:R-:W1:Y:S02]  /*02a0*/  FENCE.VIEW.ASYNC.S ;  /* 0x00000000000073c6 */ /* 0x000e640000000000 */
[----:B-1----:R1:W2:Y:S04]  /*02b0*/  @UP0 SYNCS.EXCH.64 URZ, [UR8+0x38800], UR4 ;  /* 0x03880004083f05b2 */ /* 0x0022a80008000100 */
[----:B------:R1:W3:Y:S01]  /*02c0*/  @UP1 SYNCS.EXCH.64 URZ, [UR8+0x38820], UR6 ;  /* 0x03882006083f15b2 */ /* 0x0002e20008000100 */
[----:B------:R-:W-:Y:S05]  /*02d0*/  @P1 BRA `(.L_x_637) ;  /* 0x0000000000481947 */ /* 0x000fea0003800000 */
[----:B-1----:R-:W1:Y:S01]  /*02e0*/  S2UR UR5, SR_CgaCtaId ;  /* 0x00000000000579c3 */ /* 0x002e620000008800 */
[----:B------:R-:W-:Y:S01]  /*02f0*/  UMOV UR4, 0x400 ;  /* 0x0000040000047882 */ /* 0x000fe20000000000 */
[----:B------:R-:W-:Y:S01]  /*0300*/  UMOV UR6, 0x1 ;  /* 0x0000000100067882 */ /* 0x000fe20000000000 */
[----:B------:R-:W-:Y:S01]  /*0310*/  UMOV UR7, 0x2 ;  /* 0x0000000200077882 */ /* 0x000fe20000000000 */
[----:B------:R-:W-:Y:S01]  /*0320*/  ELECT P0, URZ, PT ;  /* 0x00000000003f782f */ /* 0x000fe20003800000 */
[----:B-1----:R-:W-:Y:S02]  /*0330*/  ULEA UR8, UR5, UR4, 0x18 ;  /* 0x0000000405087291 */ /* 0x002fe4000f8ec03f */
[----:B------:R-:W-:-:S04]  /*0340*/  UIADD3 UR4, -UR6, 0x100000, URZ ;  /* 0x0010000006047890 */ /* 0x000fc8000fffe13f */
[----:B------:R-:W-:Y:S02]  /*0350*/  USHF.L.U32 UR5, UR4, 0xb, URZ ;  /* 0x0000000b04057899 */ /* 0x000fe4000800063f */
[----:B------:R-:W-:Y:S02]  /*0360*/  USHF.L.U32 UR4, UR4, 0x1, URZ ;  /* 0x0000000104047899 */ /* 0x000fe4000800063f */
[----:B------:R-:W-:-:S04]  /*0370*/  UIADD3 UR6, -UR7, 0x100000, URZ ;  /* 0x0010000007067890 */ /* 0x000fc8000fffe13f */
[----:B------:R-:W-:Y:S02]  /*0380*/  USHF.L.U32 UR7, UR6, 0xb, URZ ;  /* 0x0000000b06077899 */ /* 0x000fe4000800063f */
[----:B------:R-:W-:Y:S01]  /*0390*/  USHF.L.U32 UR6, UR6, 0x1, URZ ;  /* 0x0000000106067899 */ /* 0x000fe2000800063f */
[----:B------:R-:W1:Y:S03]  /*03a0*/  FENCE.VIEW.ASYNC.S ;  /* 0x00000000000073c6 */ /* 0x000e660000000000 */
[----:B-1----:R4:W1:Y:S08]  /*03b0*/  SYNCS.EXCH.64 URZ, [UR8+0x38830], UR4 ;  /* 0x03883004083f75b2 */ /* 0x0028700008000100 */
[----:B------:R4:W0:Y:S01]  /*03c0*/  SYNCS.EXCH.64 URZ, [UR8+0x38840], UR6 ;  /* 0x03884006083f75b2 */ /* 0x0008220008000100 */
[----:B------:R4:W0:Y:S01]  /*03d0*/  SYNCS.EXCH.64 URZ, [UR8+0x38838], UR4 ;  /* 0x03883804083f75b2 */ /* 0x0008220008000100 */
[----:B------:R4:W0:Y:S02]  /*03e0*/  SYNCS.EXCH.64 URZ, [UR8+0x38848], UR6 ;  /* 0x03884806083f75b2 */ /* 0x0008240008000100 */
[----:B----4-:R-:W-:Y:S01]  /*03f0*/  NOP ;  /* 0x0000000000007918 */ /* 0x010fe20000000000 */
.L_x_637:
[----:B------:R-:W4:Y:S01]  /*0400*/  SHFL.IDX PT, R4, R2, RZ, 0x1f ;  /* 0x00001fff02047589 */ /* 0x000f2200000e0000 */
[----:B------:R-:W-:Y:S01]  /*0410*/  NOP ;  /* 0x0000000000007918 */ /* 0x000fe20000000000 */
[----:B----4-:R-:W-:-:S13]  /*0420*/  ISETP.NE.AND P0, PT, R4, RZ, PT ;  /* 0x000000ff0400720c */ /* 0x010fda0003f05270 */
        /* <DEDUP_REMOVED lines=19> */
.L_x_638:
[----:B------:R-:W4:Y:S01]  /*0560*/  SHFL.IDX PT, R4, R2, RZ, 0x1f ;  /* 0x00001fff02047589 */ /* 0x000f2200000e0000 */
[----:B------:R-:W-:Y:S01]  /*0570*/  NOP ;  /* 0x0000000000007918 */ /* 0x000fe20000000000 */
[----:B----4-:R-:W-:-:S13]  /*0580*/  ISETP.NE.AND P0, PT, R4, RZ, PT ;  /* 0x000000ff0400720c */ /* 0x010fda0003f05270 */
[----:B------:R-:W-:Y:S05]  /*0590*/  @P0 BRA `(.L_x_639) ;  /* 0x0000000000380947 */ /* 0x000fea0003800000 */
[----:B-1----:R-:W1:Y:S01]  /*05a0*/  S2UR UR5, SR_CgaCtaId ;  /* 0x00000000000579c3 */ /* 0x002e620000008800 */
[----:B------:R-:W-:Y:S01]  /*05b0*/  UMOV UR4, 0x400 ;  /* 0x0000040000047882 */ /* 0x000fe20000000000 */
[----:B------:R-:W-:Y:S01]  /*05c0*/  UMOV UR7, 0x1 ;  /* 0x0000000100077882 */ /* 0x000fe20000000000 */
[----:B------:R-:W-:Y:S01]  /*05d0*/  ELECT P0, URZ, PT ;  /* 0x00000000003f782f */ /* 0x000fe20003800000 */
[----:B-1----:R-:W-:Y:S02]  /*05e0*/  ULEA UR6, UR5, UR4, 0x18 ;  /* 0x0000000405067291 */ /* 0x002fe4000f8ec03f */
[----:B------:R-:W-:-:S04]  /*05f0*/  UIADD3 UR4, -UR7, 0x100000, URZ ;  /* 0x0010000007047890 */ /* 0x000fc8000fffe13f */
[----:B------:R-:W-:Y:S02]  /*0600*/  USHF.L.U32 UR5, UR4, 0xb, URZ ;  /* 0x0000000b04057899 */ /* 0x000fe4000800063f */
[----:B------:R-:W-:Y:S01]  /*0610*/  USHF.L.U32 UR4, UR4, 0x1, URZ ;  /* 0x0000000104047899 */ /* 0x000fe2000800063f */
[----:B------:R-:W1:Y:S11]  /*0620*/  FENCE.VIEW.ASYNC.S ;  /* 0x00000000000073c6 */ /* 0x000e760000000000 */
[----:B-1----:R4:W1:Y:S01]  /*0630*/  SYNCS.EXCH.64 URZ, [UR6+0x38870], UR4 ;  /* 0x03887004063f75b2 */ /* 0x0028620008000100 */
[----:B------:R4:W0:Y:S01]  /*0640*/  SYNCS.EXCH.64 URZ, [UR6+0x38880], UR4 ;  /* 0x03888004063f75b2 */ /* 0x0008220008000100 */
[----:B------:R4:W0:Y:S01]  /*0650*/  SYNCS.EXCH.64 URZ, [UR6+0x38878], UR4 ;  /* 0x03887804063f75b2 */ /* 0x0008220008000100 */
[----:B------:R4:W0:Y:S02]  /*0660*/  SYNCS.EXCH.64 URZ, [UR6+0x38888], UR4 ;  /* 0x03888804063f75b2 */ /* 0x0008240008000100 */
[----:B----4-:R-:W-:Y:S01]  /*0670*/  NOP ;  /* 0x0000000000007918 */ /* 0x010fe20000000000 */
.L_x_639:
        /* <DEDUP_REMOVED lines=22> */
.L_x_640:
        /* <DEDUP_REMOVED lines=22> */
.L_x_641:
[----:B0-----:R-:W-:Y:S01]  /*0940*/  ISETP.NE.AND P0, PT, R3, RZ, PT ;  /* 0x000000ff0300720c */ /* 0x001fe20003f05270 */
[----:B------:R-:W-:Y:S01]  /*0950*/  IMAD.MOV.U32 R3, RZ, RZ, 0x1 ;  /* 0x00000001ff037424 */ /* 0x000fe200078e00ff */
[----:B------:R-:W-:Y:S01]  /*0960*/  NOP ;  /* 0x0000000000007918 */ /* 0x000fe20000000000 */
[----:B------:R-:W-:Y:S03]  /*0970*/  BSSY B9, `(.L_x_642) ;  /* 0x000286b000097945 */ /* 0x000fe60003800000 */
[----:B------:R-:W-:-:S05]  /*0980*/  SEL R3, R3, 0x2, !P0 ;  /* 0x0000000203037807 */ /* 0x000fca0004000000 */
[----:B------:R0:W-:Y:S01]  /*0990*/  STL [R1+0x6c], R3 ;  /* 0x00006c0301007387 */ /* 0x0001e20000100800 */
[----:B-123--:R-:W-:Y:S06]  /*09a0*/  BAR.SYNC.DEFER_BLOCKING 0x0 ;  /* 0x0000000000007b1d */ /* 0x00efec0000010000 */
[----:B------:R-:W-:Y:S05]  /*09b0*/  @!P0 BRA `(.L_x_643) ;  /* 0x000001fc00448947 */ /* 0x000fea0003800000 */
.L_x_644:
        /* <DEDUP_REMOVED lines=8> */
[----:B-1----:R-:W-:-:S06]  /*0a40*/  ULEA UR4, UR5, UR4, 0x18 ;  /* 0x0000000405047291 */ /* 0x002fcc000f8ec03f */
[----:B------:R-:W-:Y:S01]  /*0a50*/  IMAD.U32 R18, RZ, RZ, UR4 ;  /* 0x00000004ff127e24 */ /* 0x000fe2000f8e00ff */
[----:B------:R-:W-:-:S04]  /*0a60*/  ULDC UR4, c[0x0][0xc3c] ;  /* 0x00030f0000047ab9 */ /* 0x000fc80000000800 */
[----:B------:R-:W1:Y:S01]  /*0a70*/  LDS.128 R120, [R18+0x388d0] ;  /* 0x0388d00012787984 */ /* 0x000e620000000c00 */
[----:B------:R-:W-:Y:S06]  /*0a80*/  BAR.ARV 0x4, 0x180 ;  /* 0x0106000000007b1d */ /* 0x000fec0000002000 */
[----:B-1----:R-:W-:-:S13]  /*0a90*/  ISETP.GE.AND P0, PT, R123, UR4, PT ;  /* 0x000000047b007c0c */ /* 0x002fda000bf06270 */
[----:B------:R-:W-:Y:S05]  /*0aa0*/  @P0 BRA `(.L_x_645) ;  /* 0x00000284005c0947 */ /* 0x000fea0003800000 */
[----:B------:R-:W-:Y:S02]  /*0ab0*/  VIADD R12, R0, 0xffffff80 ;  /* 0xffffff80000c7836 */ /* 0x000fe40000000000 */
[----:B------:R-:W-:-:S03]  /*0ac0*/  IMAD.MOV.U32 R10, RZ, RZ, -0x2 ;  /* 0xfffffffeff0a7424 */ /* 0x000fc600078e00ff */
[----:B------:R-:W-:-:S04]  /*0ad0*/  SHF.R.S32.HI R0, RZ, 0x1f, R12 ;  /* 0x0000001fff007819 */ /* 0x000fc8000001140c */
[CC--:B0-----:R-:W-:Y:S02]  /*0ae0*/  LEA.HI R3, R0.reuse, R12.reuse, RZ, 0x4 ;  /* 0x0000000c00037211 */ /* 0x0c1fe400078f20ff */
[CC--:B------:R-:W-:Y:S02]  /*0af0*/  LEA.HI R2, R0.reuse, R12.reuse, RZ, 0x7 ;  /* 0x0000000c00027211 */ /* 0x0c0fe400078f38ff */
[----:B------:R-:W-:Y:S02]  /*0b00*/  LEA.HI R4, R0, R12, RZ, 0x5 ;  /* 0x0000000c00047211 */ /* 0x000fe400078f28ff */
[----:B------:R-:W-:Y:S02]  /*0b10*/  SHF.R.S32.HI R6, RZ, 0x4, R3 ;  /* 0x00000004ff067819 */ /* 0x000fe40000011403 */
[----:B------:R-:W-:Y:S01]  /*0b20*/  LOP3.LUT R7, R2, 0xffffff80, RZ, 0xc0, !PT ;  /* 0xffffff8002077812 */ /* 0x000fe200078ec0ff */
[----:B------:R-:W-:Y:S01]  /*0b30*/  IMAD.SHL.U32 R5, R4, 0x20, RZ ;  /* 0x0000002004057824 */ /* 0x000fe200078e00ff */
[----:B------:R-:W-:-:S02]  /*0b40*/  LOP3.LUT R4, R3, 0x3fffff0, RZ, 0xc0, !PT ;  /* 0x03fffff003047812 */ /* 0x000fc400078ec0ff */
[----:B------:R-:W-:Y:S01]  /*0b50*/  LEA.HI R3, R3, R6, RZ, 0x1 ;  /* 0x0000000603037211 */ /* 0x000fe200078f08ff */
[C---:B------:R-:W-:Y:S01]  /*0b60*/  IMAD.IADD R13, R12.reuse, 0x1, -R7 ;  /* 0x000000010c0d7824 */ /* 0x040fe200078e0a07 */
[----:B------:R-:W-:Y:S01]  /*0b70*/  LOP3.LUT R5, R5, 0xfffffc00, RZ, 0xc0, !PT ;  /* 0xfffffc0005057812 */ /* 0x000fe200078ec0ff */
[----:B------:R-:W-:Y:S01]  /*0b80*/  IMAD.IADD R4, R12, 0x1, -R4 ;  /* 0x000000010c047824 */ /* 0x000fe200078e0a04 */
[----:B------:R-:W-:Y:S02]  /*0b90*/  LOP3.LUT R3, R3, 0x1ffffffe, RZ, 0xc0, !PT ;  /* 0x1ffffffe03037812 */ /* 0x000fe400078ec0ff */
[----:B------:R-:W-:Y:S01]  /*0ba0*/  SHF.R.S32.HI R7, RZ, 0x1f, R13 ;  /* 0x0000001fff077819 */ /* 0x000fe2000001140d */
[----:B------:R-:W-:Y:S01]  /*0bb0*/  IMAD R4, R4, 0x40, R5 ;  /* 0x0000004004047824 */ /* 0x000fe200078e0205 */
[----:B------:R-:W-:Y:S01]  /*0bc0*/  LEA.HI R8, R0, R12, RZ, 0x2 ;  /* 0x0000000c00087211 */ /* 0x000fe200078f10ff */
[----:B------:R-:W-:Y:S01]  /*0bd0*/  IMAD.IADD R3, R6, 0x1, -R3 ;  /* 0x0000000106037824 */ /* 0x000fe200078e0a03 */
[----:B------:R-:W-:-:S02]  /*0be0*/  LEA.HI R5, R7, R13, RZ, 0x2 ;  /* 0x0000000d07057211 */ /* 0x000fc400078f10ff */
[----:B------:R-:W-:Y:S01]  /*0bf0*/  SHF.R.S32.HI R11, RZ, 0x7, R2 ;  /* 0x00000007ff0b7819 */ /* 0x000fe20000011402 */
[----:B------:R-:W-:Y:S01]  /*0c00*/  IMAD R9, R3, 0x8, R4 ;  /* 0x0000000803097824 */ /* 0x000fe200078e0204 */
[--C-:B------:R-:W-:Y:S02]  /*0c10*/  SHF.R.S32.HI R3, RZ, 0x2, R5.reuse ;  /* 0x00000002ff037819 */ /* 0x100fe40000011405 */
[----:B------:R-:W-:Y:S02]  /*0c20*/  SHF.R.S32.HI R4, RZ, 0x1f, R5 ;  /* 0x0000001fff047819 */ /* 0x000fe40000011405 */
[----:B------:R-:W-:Y:S01]  /*0c30*/  LOP3.LUT R8, R8, 0xfffffffc, RZ, 0xc0, !PT ;  /* 0xfffffffc08087812 */ /* 0x000fe200078ec0ff */
[----:B------:R0:W-:Y:S01]  /*0c40*/  STL [R1+0x8c], R9 ;  /* 0x00008c0901007387 */ /* 0x0001e20000100800 */
[----:B------:R-:W-:Y:S02]  /*0c50*/  LEA.HI R4, R4, R3, RZ, 0x3 ;  /* 0x0000000304047211 */ /* 0x000fe400078f18ff */
[----:B------:R-:W-:Y:S01]  /*0c60*/  LEA.HI R7, R7, R13, RZ, 0x5 ;  /* 0x0000000d07077211 */ /* 0x000fe200078f28ff */
[----:B------:R-:W-:Y:S01]  /*0c70*/  IMAD.IADD R8, R12, 0x1, -R8 ;  /* 0x000000010c087824 */ /* 0x000fe200078e0a08 */
[----:B------:R-:W-:-:S02]  /*0c80*/  LOP3.LUT R4, R4, 0xfffffff8, RZ, 0xc0, !PT ;  /* 0xfffffff804047812 */ /* 0x000fc400078ec0ff */
[----:B------:R-:W-:Y:S02]  /*0c90*/  LEA.HI R2, R2, R11, RZ, 0x1 ;  /* 0x0000000b02027211 */ /* 0x000fe400078f08ff */
[----:B------:R-:W-:Y:S01]  /*0ca0*/  SHF.R.S32.HI R7, RZ, 0x5, R7 ;  /* 0x00000005ff077819 */ /* 0x000fe20000011407 */
[----:B------:R-:W-:Y:S01]  /*0cb0*/  IMAD.IADD R4, R3, 0x1, -R4 ;  /* 0x0000000103047824 */ /* 0x000fe200078e0a04 */
[----:B0-----:R-:W-:Y:S02]  /*0cc0*/  LOP3.LUT R9, R5, 0x7ffffffc, RZ, 0xc0, !PT ;  /* 0x7ffffffc05097812 */ /* 0x001fe400078ec0ff */
[----:B------:R-:W-:Y:S01]  /*0cd0*/  LOP3.LUT R2, R2, 0x3fffffe, RZ, 0xc0, !PT ;  /* 0x03fffffe02027812 */ /* 0x000fe200078ec0ff */
[----:B------:R-:W-:Y:S01]  /*0ce0*/  IMAD R7, R7, 0x10, R4 ;  /* 0x0000001007077824 */ /* 0x000fe200078e0204 */
[----:B------:R-:W-:Y:S01]  /*0cf0*/  LEA.HI R6, R8, R8, RZ, 0x1 ;  /* 0x0000000808067211 */ /* 0x000fe200078f08ff */
[----:B------:R-:W-:Y:S01]  /*0d00*/  IMAD.IADD R9, R13, 0x1, -R9 ;  /* 0x000000010d097824 */ /* 0x000fe200078e0a09 */
[----:B------:R-:W-:Y:S01]  /*0d10*/  LEA.HI R3, R0, R12, RZ, 0x6 ;  /* 0x0000000c00037211 */ /* 0x000fe200078f30ff */
[----:B------:R-:W-:Y:S01]  /*0d20*/  IMAD.IADD R2, R11, 0x1, -R2 ;  /* 0x000000010b027824 */ /* 0x000fe200078e0a02 */
[----:B------:R-:W-:Y:S01]  /*0d30*/  LOP3.LUT R5, R6, 0x1ffffffe, RZ, 0xc0, !PT ;  /* 0x1ffffffe06057812 */ /* 0x000fe200078ec0ff */
[----:B------:R-:W-:Y:S01]  /*0d40*/  IMAD R6, R9, R10, 0x50 ;  /* 0x0000005009067424 */ /* 0x000fe200078e020a */
[----:B------:R-:W-:Y:S01]  /*0d50*/  LEA.HI R0, R0, R12, RZ, 0x3 ;  /* 0x0000000c00007211 */ /* 0x000fe200078f18ff */
[----:B------:R-:W-:-:S02]  /*0d60*/  IMAD R11, R2, 0x40, R7 ;  /* 0x00000040020b7824 */ /* 0x000fc400078e0207 */
[----:B------:R-:W-:Y:S01]  /*0d70*/  IMAD.IADD R5, R8, 0x1, -R5 ;  /* 0x0000000108057824 */ /* 0x000fe200078e0a05 */
[----:B------:R0:W-:Y:S01]  /*0d80*/  STL [R1+0x84], R6 ;  /* 0x0000840601007387 */ /* 0x0001e20000100800 */
[----:B------:R-:W-:Y:S01]  /*0d90*/  LOP3.LUT R233, R0, 0xfffffff8, RZ, 0xc0, !PT ;  /* 0xfffffff800e97812 */ /* 0x000fe200078ec0ff */
[----:B------:R-:W-:Y:S01]  /*0da0*/  IMAD.SHL.U32 R3, R3, 0x8, RZ ;  /* 0x0000000803037824 */ /* 0x000fe200078e00ff */
[----:B------:R-:W-:Y:S01]  /*0db0*/  SHF.R.S32.HI R212, RZ, 0x3, R0 ;  /* 0x00000003ffd47819 */ /* 0x000fe20000011400 */
[----:B------:R-:W-:Y:S02]  /*0dc0*/  STL [R1+0x80], R11 ;  /* 0x0000800b01007387 */ /* 0x000fe40000100800 */
[----:B------:R-:W-:Y:S01]  /*0dd0*/  IMAD.IADD R233, R12, 0x1, -R233 ;  /* 0x000000010ce97824 */ /* 0x000fe200078e0ae9 */
[----:B------:R-:W-:Y:S01]  /*0de0*/  LOP3.LUT R228, R3, 0xfffffe00, RZ, 0xc0, !PT ;  /* 0xfffffe0003e47812 */ /* 0x000fe200078ec0ff */
[----:B------:R-:W2:Y:S01]  /*0df0*/  LDL.LU R10, [R1+0x6c] ;  /* 0x00006c00010a7983 */ /* 0x000ea20000300800 */
[----:B------:R-:W-:-:S02]  /*0e00*/  VIADD R8, R212, 0x20 ;  /* 0x00000020d4087836 */ /* 0x000fc40000000000 */
[----:B------:R-:W-:Y:S02]  /*0e10*/  IMAD.SHL.U32 R22, R233, 0x4, RZ ;  /* 0x00000004e9167824 */ /* 0x000fe400078e00ff */
[C---:B------:R-:W-:Y:S01]  /*0e20*/  VIADD R237, R212.reuse, 0x40 ;  /* 0x00000040d4ed7836 */ /* 0x040fe20000000000 */
[----:B------:R-:W-:Y:S01]  /*0e30*/  SHF.R.S32.HI R0, RZ, 0x1f, R8 ;  /* 0x0000001fff007819 */ /* 0x000fe20000011408 */
[----:B------:R-:W-:Y:S02]  /*0e40*/  VIADD R7, R212, 0x60 ;  /* 0x00000060d4077836 */ /* 0x000fe40000000000 */
[----:B------:R-:W-:Y:S01]  /*0e50*/  VIADD R214, R22, 0x40 ;  /* 0x0000004016d67836 */ /* 0x000fe20000000000 */
[----:B------:R-:W-:Y:S01]  /*0e60*/  LEA.HI R0, R0, R8, RZ, 0x3 ;  /* 0x0000000800007211 */ /* 0x000fe200078f18ff */
[----:B------:R-:W-:Y:S01]  /*0e70*/  IMAD.SHL.U32 R4, R7, 0x40, RZ ;  /* 0x0000004007047824 */ /* 0x000fe200078e00ff */
[----:B------:R-:W-:Y:S01]  /*0e80*/  SHF.R.S32.HI R2, RZ, 0x1f, R237 ;  /* 0x0000001fff027819 */ /* 0x000fe200000114ed */
[----:B------:R-:W-:Y:S01]  /*0e90*/  IMAD.IADD R213, R22, 0x1, R214 ;  /* 0x0000000116d57824 */ /* 0x000fe200078e02d6 */
[----:B0-----:R-:W-:Y:S01]  /*0ea0*/  SHF.R.S32.HI R6, RZ, 0x1f, R7 ;  /* 0x0000001fff067819 */ /* 0x001fe20000011407 */
[----:B------:R-:W-:Y:S01]  /*0eb0*/  IMAD.SHL.U32 R0, R0, 0x40, RZ ;  /* 0x0000004000007824 */ /* 0x000fe200078e00ff */
[----:B------:R-:W-:Y:S01]  /*0ec0*/  LEA.HI R2, R2, R237, RZ, 0x3 ;  /* 0x000000ed02027211 */ /* 0x000fe200078f18ff */
[----:B------:R-:W-:Y:S01]  /*0ed0*/  IMAD.SHL.U32 R223, R8, 0x40, RZ ;  /* 0x0000004008df7824 */ /* 0x000fe200078e00ff */
[----:B------:R-:W-:Y:S01]  /*0ee0*/  LOP3.LUT R15, R4, 0x1c0, RZ, 0xc0, !PT ;  /* 0x000001c0040f7812 */ /* 0x000fe200078ec0ff */
[----:B------:R-:W-:Y:S01]  /*0ef0*/  IMAD.SHL.U32 R224, R237, 0x40, RZ ;  /* 0x00000040ede07824 */ /* 0x000fe200078e00ff */
[----:B------:R-:W-:Y:S01]  /*0f00*/  SHF.R.S32.HI R4, RZ, 0x1f, R213 ;  /* 0x0000001fff047819 */ /* 0x000fe200000114d5 */
[----:B------:R-:W-:Y:S01]  /*0f10*/  IMAD.SHL.U32 R16, R212, 0x40, RZ ;  /* 0x00000040d4107824 */ /* 0x000fe200078e00ff */
[----:B------:R-:W-:Y:S01]  /*0f20*/  LEA.HI R6, R6, R7, RZ, 0x3 ;  /* 0x0000000706067211 */ /* 0x000fe200078f18ff */
[----:B------:R-:W-:Y:S01]  /*0f30*/  IMAD.SHL.U32 R2, R2, 0x40, RZ ;  /* 0x0000004002027824 */ /* 0x000fe200078e00ff */
[----:B------:R-:W-:-:S02]  /*0f40*/  LOP3.LUT R225, R0, 0xfffffe00, RZ, 0xc0, !PT ;  /* 0xfffffe0000e17812 */ /* 0x000fc400078ec0ff */
[-C--:B------:R-:W-:Y:S01]  /*0f50*/  LEA.HI R0, R4, R213.reuse, RZ, 0x6 ;  /* 0x000000d504007211 */ /* 0x080fe200078f30ff */
[----:B------:R-:W-:Y:S01]  /*0f60*/  IMAD.SHL.U32 R6, R6, 0x40, RZ ;  /* 0x0000004006067824 */ /* 0x000fe200078e00ff */
[----:B------:R-:W-:Y:S02]  /*0f70*/  LEA.HI R4, R4, R213, RZ, 0x3 ;  /* 0x000000d504047211 */ /* 0x000fe400078f18ff */
[----:B------:R-:W-:Y:S02]  /*0f80*/  LOP3.LUT R223, R223, 0x1c0, RZ, 0xc0, !PT ;  /* 0x000001c0dfdf7812 */ /* 0x000fe400078ec0ff */
[----:B------:R-:W-:Y:S01]  /*0f90*/  LOP3.LUT R227, R2, 0xfffffe00, RZ, 0xc0, !PT ;  /* 0xfffffe0002e37812 */ /* 0x000fe200078ec0ff */
[----:B------:R-:W-:Y:S01]  /*0fa0*/  IMAD.SHL.U32 R2, R0, 0x80, RZ ;  /* 0x0000008000027824 */ /* 0x000fe200078e00ff */
[----:B------:R-:W-:Y:S02]  /*0fb0*/  LOP3.LUT R224, R224, 0x1c0, RZ, 0xc0, !PT ;  /* 0x000001c0e0e07812 */ /* 0x000fe400078ec0ff */
[----:B------:R-:W-:-:S02]  /*0fc0*/  LOP3.LUT R3, R16, 0x1c0, RZ, 0xc0, !PT ;  /* 0x000001c010037812 */ /* 0x000fc400078ec0ff */
[----:B------:R-:W-:Y:S02]  /*0fd0*/  LOP3.LUT R0, R4, 0x38, RZ, 0xc0, !PT ;  /* 0x0000003804007812 */ /* 0x000fe400078ec0ff */
[----:B------:R-:W-:Y:S02]  /*0fe0*/  LOP3.LUT R12, R6, 0xfffffe00, RZ, 0xc0, !PT ;  /* 0xfffffe00060c7812 */ /* 0x000fe400078ec0ff */
[----:B------:R-:W-:Y:S02]  /*0ff0*/  SHF.R.U32.HI R8, RZ, 0x3, R223 ;  /* 0x00000003ff087819 */ /* 0x000fe400000116df */
[----:B------:R-:W-:Y:S02]  /*1000*/  LOP3.LUT R6, R223, 0x38, R4, 0xf8, !PT ;  /* 0x00000038df067812 */ /* 0x000fe400078ef804 */
[----:B------:R-:W-:Y:S02]  /*1010*/  SHF.R.U32.HI R14, RZ, 0x3, R224 ;  /* 0x00000003ff0e7819 */ /* 0x000fe400000116e0 */
[----:B------:R-:W-:-:S02]  /*1020*/  LOP3.LUT R7, R224, 0x38, R4, 0xf8, !PT ;  /* 0x00000038e0077812 */ /* 0x000fc400078ef804 */
[----:B------:R-:W-:Y:S02]  /*1030*/  SHF.R.U32.HI R229, RZ, 0x3, R3 ;  /* 0x00000003ffe57819 */ /* 0x000fe40000011603 */
[----:B------:R-:W-:Y:S01]  /*1040*/  LOP3.LUT R0, R0, 0x1c0, R16, 0xf8, !PT ;  /* 0x000001c000007812 */ /* 0x000fe200078ef810 */
[----:B------:R-:W-:Y:S01]  /*1050*/  IMAD.SHL.U32 R16, R233, 0x8, RZ ;  /* 0x00000008e9107824 */ /* 0x000fe200078e00ff */
[----:B------:R-:W-:Y:S02]  /*1060*/  SHF.R.U32.HI R13, RZ, 0x3, R15 ;  /* 0x00000003ff0d7819 */ /* 0x000fe4000001160f */
[----:B------:R-:W-:Y:S02]  /*1070*/  LOP3.LUT R9, R15, 0x38, R4, 0xf8, !PT ;  /* 0x000000380f097812 */ /* 0x000fe400078ef804 */
[----:B------:R-:W-:Y:S02]  /*1080*/  LOP3.LUT R6, R6, R8, RZ, 0x3c, !PT ;  /* 0x0000000806067212 */ /* 0x000fe400078e3cff */
[----:B------:R-:W-:-:S02]  /*1090*/  LOP3.LUT R8, R7, R14, RZ, 0x3c, !PT ;  /* 0x0000000e07087212 */ /* 0x000fc400078e3cff */
[----:B------:R-:W-:Y:S02]  /*10a0*/  LOP3.LUT R7, R0, R229, RZ, 0x3c, !PT ;  /* 0x000000e500077212 */ /* 0x000fe400078e3cff */
[----:B------:R-:W-:Y:S02]  /*10b0*/  LOP3.LUT R2, R2, 0xffffe000, RZ, 0xc0, !PT ;  /* 0xffffe00002027812 */ /* 0x000fe400078ec0ff */
[----:B------:R-:W-:Y:S02]  /*10c0*/  LOP3.LUT R9, R9, R13, RZ, 0x3c, !PT ;  /* 0x0000000d09097212 */ /* 0x000fe400078e3cff */
[----:B------:R-:W-:Y:S02]  /*10d0*/  SHF.R.S32.HI R0, RZ, 0x1f, R212 ;  /* 0x0000001fff007819 */ /* 0x000fe400000114d4 */
[----:B------:R-:W-:Y:S02]  /*10e0*/  LOP3.LUT R0, R224, 0x38, R16, 0xf8, !PT ;  /* 0x00000038e0007812 */ /* 0x000fe400078ef810 */
[----:B------:R-:W-:-:S02]  /*10f0*/  IADD3 R6, R6, R2, R225 ;  /* 0x0000000206067210 */ /* 0x000fc40007ffe0e1 */
[-C--:B------:R-:W-:Y:S02]  /*1100*/  IADD3 R8, R8, R2.reuse, R227 ;  /* 0x0000000208087210 */ /* 0x080fe40007ffe0e3 */
[-C--:B------:R-:W-:Y:S02]  /*1110*/  IADD3 R9, R9, R2.reuse, R12 ;  /* 0x0000000209097210 */ /* 0x080fe40007ffe00c */
[----:B------:R-:W-:Y:S02]  /*1120*/  IADD3 R7, R7, R2, R228 ;  /* 0x0000000207077210 */ /* 0x000fe40007ffe0e4 */
[----:B------:R-:W-:Y:S02]  /*1130*/  LOP3.LUT R2, R15, 0x38, R16, 0xf8, !PT ;  /* 0x000000380f027812 */ /* 0x000fe400078ef810 */
[----:B------:R-:W-:Y:S02]  /*1140*/  LOP3.LUT R0, R227, R0, R14, 0xf6, !PT ;  /* 0x00000000e3007212 */ /* 0x000fe400078ef60e */
[----:B------:R-:W-:Y:S01]  /*1150*/  LOP3.LUT R2, R12, R2, R13, 0xf6, !PT ;  /* 0x000000020c027212 */ /* 0x000fe200078ef60d */
[----:B------:R-:W-:Y:S01]  /*1160*/  STL [R1+0x64], R12 ;  /* 0x0000640c01007387 */ /* 0x000fe20000100800 */
[--C-:B------:R-:W-:Y:S01]  /*1170*/  LOP3.LUT R230, R3, 0x38, R16.reuse, 0xf8, !PT ;  /* 0x0000003803e67812 */ /* 0x100fe200078ef810 */
[----:B------:R-:W-:Y:S01]  /*1180*/  IMAD.MOV.U32 R235, RZ, RZ, RZ ;  /* 0x000000ffffeb7224 */ /* 0x000fe200078e00ff */
[----:B------:R-:W-:Y:S01]  /*1190*/  SHF.R.S32.HI R17, RZ, 0x1f, R16 ;  /* 0x0000001fff117819 */ /* 0x000fe20000011410 */
[----:B------:R-:W-:Y:S01]  /*11a0*/  IMAD.MOV.U32 R19, RZ, RZ, RZ ;  /* 0x000000ffff137224 */ /* 0x000fe200078e00ff */
[----:B------:R-:W-:Y:S01]  /*11b0*/  LOP3.LUT R230, R228, R230, R229, 0xf6, !PT ;  /* 0x000000e6e4e67212 */ /* 0x000fe200078ef6e5 */
[----:B------:R-:W-:Y:S01]  /*11c0*/  IMAD.MOV.U32 R217, RZ, RZ, RZ ;  /* 0x000000ffffd97224 */ /* 0x000fe200078e00ff */
[----:B------:R-:W-:Y:S01]  /*11d0*/  SHF.R.S32.HI R234, RZ, 0x3, R4 ;  /* 0x00000003ffea7819 */ /* 0x000fe20000011404 */
[----:B------:R-:W-:-:S02]  /*11e0*/  IMAD.MOV.U32 R222, RZ, RZ, RZ ;  /* 0x000000ffffde7224 */ /* 0x000fc400078e00ff */
[----:B------:R-:W-:Y:S02]  /*11f0*/  IMAD.MOV.U32 R221, RZ, RZ, RZ ;  /* 0x000000ffffdd7224 */ /* 0x000fe400078e00ff */
[C---:B------:R-:W-:Y:S02]  /*1200*/  VIADD R215, R22.reuse, 0x20 ;  /* 0x0000002016d77836 */ /* 0x040fe40000000000 */
[----:B------:R-:W-:Y:S02]  /*1210*/  VIADD R216, R22, 0x60 ;  /* 0x0000006016d87836 */ /* 0x000fe40000000000 */
[C---:B------:R-:W-:Y:S02]  /*1220*/  VIADD R218, R16.reuse, 0x80 ;  /* 0x0000008010da7836 */ /* 0x040fe40000000000 */
[----:B------:R-:W-:Y:S01]  /*1230*/  VIADD R219, R16, 0xc0 ;  /* 0x000000c010db7836 */ /* 0x000fe20000000000 */
[----:B--2---:R-:W-:Y:S01]  /*1240*/  LOP3.LUT R220, R10, 0x1, RZ, 0xfc, !PT ;  /* 0x000000010adc7812 */ /* 0x004fe200078efcff */
[----:B------:R-:W-:-:S04]  /*1250*/  VIADD R10, R18, 0x14400 ;  /* 0x00014400120a7836 */ /* 0x000fc80000000000 */
[--C-:B------:R-:W-:Y:S01]  /*1260*/  IMAD R0, R0, 0x2, R10.reuse ;  /* 0x0000000200007824 */ /* 0x100fe200078e020a */
[----:B------:R-:W-:Y:S01]  /*1270*/  STL [R1+0x60], R10 ;  /* 0x0000600a01007387 */ /* 0x000fe20000100800 */
[--C-:B------:R-:W-:Y:S02]  /*1280*/  IMAD R3, R2, 0x2, R10.reuse ;  /* 0x0000000202037824 */ /* 0x100fe400078e020a */
[----:B------:R-:W-:Y:S01]  /*1290*/  IMAD R2, R5, 0x8, R11 ;  /* 0x0000000805027824 */ /* 0x000fe200078e020b */
[----:B------:R0:W-:Y:S04]  /*12a0*/  STL [R1+0x74], R0 ;  /* 0x0000740001007387 */ /* 0x0001e80000100800 */
[----:B------:R1:W-:Y:S01]  /*12b0*/  STL [R1+0x6c], R3 ;  /* 0x00006c0301007387 */ /* 0x0003e20000100800 */
[----:B0-----:R-:W-:-:S03]  /*12c0*/  IMAD R0, R6, 0x2, R10 ;  /* 0x0000000206007824 */ /* 0x001fc600078e020a */
[----:B------:R0:W-:Y:S01]  /*12d0*/  STL [R1+0x88], R2 ;  /* 0x0000880201007387 */ /* 0x0001e20000100800 */
[----:B-1----:R-:W-:-:S03]  /*12e0*/  IMAD R3, R8, 0x2, R10 ;  /* 0x0000000208037824 */ /* 0x002fc600078e020a */
[----:B------:R1:W-:Y:S01]  /*12f0*/  STL [R1+0x78], R0 ;  /* 0x0000780001007387 */ /* 0x0003e20000100800 */
[--C-:B0-----:R-:W-:Y:S02]  /*1300*/  IMAD R2, R9, 0x2, R10.reuse ;  /* 0x0000000209027824 */ /* 0x101fe400078e020a */
[----:B-1----:R-:W-:Y:S01]  /*1310*/  IMAD R0, R7, 0x2, R10 ;  /* 0x0000000207007824 */ /* 0x002fe200078e020a */
[----:B------:R0:W-:Y:S04]  /*1320*/  STL [R1+0x70], R3 ;  /* 0x0000700301007387 */ /* 0x0001e80000100800 */
[----:B------:R0:W-:Y:S04]  /*1330*/  STL [R1+0x7c], R0 ;  /* 0x00007c0001007387 */ /* 0x0001e80000100800 */
[----:B------:R0:W-:Y:S02]  /*1340*/  STL [R1+0x68], R2 ;  /* 0x0000680201007387 */ /* 0x0001e40000100800 */
.L_x_870:
[----:B0---4-:R-:W0:Y:S01]  /*1350*/  LDC.64 R2, c[0x0][0xc88] ;  /* 0x00032200ff027b82 */ /* 0x011e220000000a00 */
[----:B------:R-:W-:Y:S01]  /*1360*/  ULDC.64 UR10, c[0x0][0x208] ;  /* 0x00008200000a7ab9 */ /* 0x000fe20000000a00 */
[----:B------:R-:W-:Y:S01]  /*1370*/  ULDC.64 UR4, c[0x0][0xa28] ;  /* 0x00028a0000047ab9 */ /* 0x000fe20000000a00 */
[----:B------:R-:W-:Y:S01]  /*1380*/  ULDC.64 UR8, c[0x0][0xa18] ;  /* 0x0002860000087ab9 */ /* 0x000fe20000000a00 */
[----:B------:R-:W-:Y:S01]  /*1390*/  ULDC.64 UR6, c[0x0][0xa08] ;  /* 0x0002820000067ab9 */ /* 0x000fe20000000a00 */
[----:B0-----:R-:W-:-:S05]  /*13a0*/  IMAD.WIDE R2, R123, 0x4, R2 ;  /* 0x000000047b027825 */ /* 0x001fca00078e0202 */
[----:B--2---:R-:W2:Y:S01]  /*13b0*/  LDG.E R231, desc[UR10][R2.64] ;  /* 0x0000000a02e77981 */ /* 0x004ea2000c1e1900 */
[----:B------:R-:W-:Y:S01]  /*13c0*/  ISETP.NE.U32.AND P2, PT, RZ, UR4, PT ;  /* 0x00000004ff007c0c */ /* 0x000fe2000bf45070 */
[----:B---3--:R-:W-:Y:S01]  /*13d0*/  IMAD.MOV.U32 R9, RZ, RZ, RZ ;  /* 0x000000ffff097224 */ /* 0x008fe200078e00ff */
[----:B------:R-:W-:Y:S01]  /*13e0*/  ISETP.NE.U32.AND P1, PT, RZ, UR8, PT ;  /* 0x00000008ff007c0c */ /* 0x000fe2000bf25070 */
[----:B------:R-:W-:Y:S01]  /*13f0*/  IMAD.MOV.U32 R27, RZ, RZ, RZ ;  /* 0x000000ffff1b7224 */ /* 0x000fe200078e00ff */
[----:B------:R-:W-:Y:S02]  /*1400*/  ISETP.NE.AND.EX P2, PT, RZ, UR5, PT, P2 ;  /* 0x00000005ff007c0c */ /* 0x000fe4000bf45320 */
[----:B------:R-:W-:Y:S02]  /*1410*/  ISETP.NE.AND.EX P1, PT, RZ, UR9, PT, P1 ;  /* 0x00000009ff007c0c */ /* 0x000fe4000bf25310 */
[----:B------:R-:W-:-:S04]  /*1420*/  ISETP.NE.U32.AND P0, PT, RZ, UR6, PT ;  /* 0x00000006ff007c0c */ /* 0x000fc8000bf05070 */
[----:B------:R-:W-:Y:S01]  /*1430*/  ISETP.NE.AND.EX P0, PT, RZ, UR7, PT, P0 ;  /* 0x00000007ff007c0c */ /* 0x000fe2000bf05300 */
[----:B------:R-:W-:Y:S02]  /*1440*/  IMAD.MOV.U32 R236, RZ, RZ, R121 ;  /* 0x000000ffffec7224 */ /* 0x000fe400078e0079 */
[----:B------:R-:W-:Y:S01]  /*1450*/  IMAD.MOV.U32 R232, RZ, RZ, R122 ;  /* 0x000000ffffe87224 */ /* 0x000fe200078e007a */
[----:B--2---:R-:W-:Y:S01]  /*1460*/  SHF.R.S32.HI R0, RZ, 0x1f, R231 ;  /* 0x0000001fff007819 */ /* 0x004fe200000114e7 */
[C---:B------:R-:W-:Y:S01]  /*1470*/  IMAD.SHL.U32 R28, R231.reuse, 0x4, RZ ;  /* 0x00000004e71c7824 */ /* 0x040fe200078e00ff */
[C---:B------:R-:W-:Y:S01]  /*1480*/  @P2 LEA R2, P3, R231.reuse, UR4, 0x2 ;  /* 0x00000004e7022c11 */ /* 0x040fe2000f8610ff */
[----:B------:R-:W-:Y:S01]  /*1490*/  ULDC UR4, c[0x0][0x288] ;  /* 0x0000a20000047ab9 */ /* 0x000fe20000000800 */
[C-C-:B------:R-:W-:Y:S01]  /*14a0*/  SHF.L.U64.HI R29, R231.reuse, 0x2, R0.reuse ;  /* 0x00000002e71d7819 */ /* 0x140fe20000010200 */
[----:B------:R-:W-:Y:S01]  /*14b0*/  IMAD.U32 R178, RZ, RZ, UR4 ;  /* 0x00000004ffb27e24 */ /* 0x000fe2000f8e00ff */
[----:B------:R-:W-:Y:S01]  /*14c0*/  @P2 LEA.HI.X R3, R231, UR5, R0, 0x2, P3 ;  /* 0x00000005e7032c11 */ /* 0x000fe200098f1400 */
[----:B------:R-:W-:Y:S01]  /*14d0*/  ULDC.64 UR4, c[0x0][0x418] ;  /* 0x0001060000047ab9 */ /* 0x000fe20000000a00 */
[----:B------:R-:W-:Y:S01]  /*14e0*/  IADD3 R6, P4, R28, UR6, RZ ;  /* 0x000000061c067c10 */ /* 0x000fe2000ff9e0ff */
[----:B------:R-:W-:-:S02]  /*14f0*/  UISETP.NE.U32.AND UP0, UPT, UR4, URZ, UPT ;  /* 0x0000003f0400728c */ /* 0x000fc4000bf05070 */
[----:B------:R0:W5:Y:S01]  /*1500*/  @P2 LDG.E R9, desc[UR10][R2.64] ;  /* 0x0000000a02092981 */ /* 0x000162000c1e1900 */
[----:B------:R-:W-:Y:S01]  /*1510*/  @P1 IADD3 R4, P2, R28, UR8, RZ ;  /* 0x000000081c041c10 */ /* 0x000fe2000ff5e0ff */
[----:B------:R-:W-:Y:S01]  /*1520*/  UISETP.NE.AND.EX UP0, UPT, UR5, URZ, UPT, UP0 ;  /* 0x0000003f0500728c */ /* 0x000fe2000bf05300 */
[C---:B------:R-:W-:Y:S01]  /*1530*/  IADD3.X R7, R29.reuse, UR7, RZ, P4, !PT ;  /* 0x000000071d077c10 */ /* 0x040fe2000a7fe4ff */
[----:B------:R-:W-:Y:S01]  /*1540*/  ULDC UR4, c[0x0][0x424] ;  /* 0x0001090000047ab9 */ /* 0x000fe20000000800 */
[----:B------:R-:W-:Y:S01]  /*1550*/  @P1 IADD3.X R5, R29, UR9, RZ, P2, !PT ;  /* 0x000000091d051c10 */ /* 0x000fe200097fe4ff */
[----:B------:R-:W-:Y:S01]  /*1560*/  ULDC.64 UR8, c[0x0][0xa20] ;  /* 0x0002880000087ab9 */ /* 0x000fe20000000a00 */
[----:B------:R-:W-:Y:S01]  /*1570*/  USEL UR4, UR4, 0x1, UP0 ;  /* 0x0000000104047887 */ /* 0x000fe20008000000 */
[----:B------:R-:W-:Y:S01]  /*1580*/  ISETP.NE.U32.AND P2, PT, RZ, UR8, PT ;  /* 0x00000008ff007c0c */ /* 0x000fe2000bf45070 */
[----:B------:R-:W-:Y:S01]  /*1590*/  ULDC UR5, c[0x0][0x2f0] ;  /* 0x0000bc0000057ab9 */ /* 0x000fe20000000800 */
[----:B------:R0:W5:Y:S01]  /*15a0*/  @P0 LDG.E R27, desc[UR10][R6.64] ;  /* 0x0000000a061b0981 */ /* 0x000162000c1e1900 */
[----:B------:R-:W-:Y:S01]  /*15b0*/  UIMAD UR4, UR4, UR5, URZ ;  /* 0x00000005040472a4 */ /* 0x000fe2000f8e023f */
[----:B------:R-:W-:-:S02]  /*15c0*/  ISETP.NE.AND.EX P2, PT, RZ, UR9, PT, P2 ;  /* 0x00000009ff007c0c */ /* 0x000fc4000bf45320 */
[----:B------:R0:W5:Y:S01]  /*15d0*/  @P1 LDG.E R178, desc[UR10][R4.64] ;  /* 0x0000000a04b21981 */ /* 0x000162000c1e1900 */
[----:B------:R-:W-:Y:S01]  /*15e0*/  ULDC UR5, c[0x0][0x348] ;  /* 0x0000d20000057ab9 */ /* 0x000fe20000000800 */
[----:B------:R-:W-:Y:S01]  /*15f0*/  IMAD.MOV.U32 R25, RZ, RZ, R231 ;  /* 0x000000ffff197224 */ /* 0x000fe200078e00e7 */
[----:B------:R-:W-:Y:S08]  /*1600*/  @P1 BRA `(.L_x_646) ;  /* 0x0000000000281947 */ /* 0x000ff00003800000 */
[----:B------:R-:W-:Y:S02]  /*1610*/  ULDC.64 UR6, c[0x0][0xa00] ;  /* 0x0002800000067ab9 */ /* 0x000fe40000000a00 */
[----:B------:R-:W-:-:S04]  /*1620*/  ISETP.NE.U32.AND P1, PT, RZ, UR6, PT ;  /* 0x00000006ff007c0c */ /* 0x000fc8000bf25070 */
[----:B------:R-:W-:-:S13]  /*1630*/  ISETP.NE.AND.EX P1, PT, RZ, UR7, PT, P1 ;  /* 0x00000007ff007c0c */ /* 0x000fda000bf25310 */
[----:B------:R-:W-:Y:S05]  /*1640*/  @!P1 BRA `(.L_x_646) ;  /* 0x0000000000189947 */ /* 0x000fea0003800000 */
[----:B0-----:R-:W0:Y:S01]  /*1650*/  LDC.64 R2, c[0x0][0xa00] ;  /* 0x00028000ff027b82 */ /* 0x001e220000000a00 */
[----:B------:R-:W-:Y:S01]  /*1660*/  ULDC.64 UR6, c[0x0][0x208] ;  /* 0x0000820000067ab9 */ /* 0x000fe20000000a00 */
[----:B0-----:R-:W-:-:S05]  /*1670*/  IMAD.WIDE R2, R25, 0x4, R2 ;  /* 0x0000000419027825 */ /* 0x001fca00078e0202 */
[----:B-----5:R-:W2:Y:S04]  /*1680*/  LDG.E R178, desc[UR6][R2.64] ;  /* 0x0000000602b27981 */ /* 0x020ea8000c1e1900 */
[----:B------:R-:W2:Y:S02]  /*1690*/  LDG.E R5, desc[UR6][R2.64+0x4] ;  /* 0x0000040602057981 */ /* 0x000ea4000c1e1900 */
[----:B--2---:R-:W-:-:S07]  /*16a0*/  IMAD.IADD R178, R5, 0x1, -R178 ;  /* 0x0000000105b27824 */ /* 0x004fce00078e0ab2 */
.L_x_646:
[----:B0-----:R-:W-:Y:S02]  /*16b0*/  IMAD.U32 R2, RZ, RZ, UR5 ;  /* 0x00000005ff027e24 */ /* 0x001fe4000f8e00ff */
[----:B------:R-:W-:Y:S01]  /*16c0*/  IMAD.U32 R26, RZ, RZ, UR4 ;  /* 0x00000004ff1a7e24 */ /* 0x000fe2000f8e00ff */
[----:B------:R-:W-:Y:S06]  /*16d0*/  @!P2 BRA `(.L_x_647) ;  /* 0x000000000014a947 */ /* 0x000fec0003800000 */
[----:B------:R-:W-:Y:S01]  /*16e0*/  IADD3 R4, P0, R28, UR8, RZ ;  /* 0x000000081c047c10 */ /* 0x000fe2000ff1e0ff */
[----:B------:R-:W-:-:S03]  /*16f0*/  ULDC.64 UR4, c[0x0][0x208] ;  /* 0x0000820000047ab9 */ /* 0x000fc60000000a00 */
[----:B------:R-:W-:-:S05]  /*1700*/  IADD3.X R5, R29, UR9, RZ, P0, !PT ;  /* 0x000000091d057c10 */ /* 0x000fca00087fe4ff */
[----:B------:R0:W5:Y:S01]  /*1710*/  LDG.E R26, desc[UR4][R4.64] ;  /* 0x00000004041a7981 */ /* 0x000162000c1e1900 */
[----:B------:R-:W-:Y:S05]  /*1720*/  BRA `(.L_x_648) ;  /* 0x0000000000147947 */ /* 0x000fea0003800000 */
.L_x_647:
[----:B------:R-:W-:Y:S05]  /*1730*/  @!P0 BRA `(.L_x_648) ;  /* 0x0000000000108947 */ /* 0x000fea0003800000 */
[----:B------:R-:W-:Y:S02]  /*1740*/  ULDC.64 UR4, c[0x0][0x208] ;  /* 0x0000820000047ab9 */ /* 0x000fe40000000a00 */
[----:B------:R-:W2:Y:S04]  /*1750*/  LDG.E R3, desc[UR4][R6.64] ;  /* 0x0000000406037981 */ /* 0x000ea8000c1e1900 */
[----:B------:R-:W2:Y:S02]  /*1760*/  LDG.E R26, desc[UR4][R6.64+0x4] ;  /* 0x00000404061a7981 */ /* 0x000ea4000c1e1900 */
[----:B--2---:R-:W-:-:S07]  /*1770*/  IMAD.IADD R26, R26, 0x1, -R3 ;  /* 0x000000011a1a7824 */ /* 0x004fce00078e0a03 */
.L_x_648:
[----:B------:R-:W-:Y:S01]  /*1780*/  ULDC.64 UR4, c[0x0][0xa10] ;  /* 0x0002840000047ab9 */ /* 0x000fe20000000a00 */
[----:B------:R-:W-:Y:S01]  /*1790*/  ULDC.64 UR6, c[0x0][0x208] ;  /* 0x0000820000067ab9 */ /* 0x000fe20000000a00 */
[----:B------:R-:W-:-:S04]  /*17a0*/  ISETP.NE.U32.AND P0, PT, RZ, UR4, PT ;  /* 0x00000004ff007c0c */ /* 0x000fc8000bf05070 */
[----:B------:R-:W-:Y:S01]  /*17b0*/  ISETP.NE.AND.EX P0, PT, RZ, UR5, PT, P0 ;  /* 0x00000005ff007c0c */ /* 0x000fe2000bf05300 */
[----:B-----5:R-:W-:Y:S01]  /*17c0*/  IMAD.IADD R9, R26, 0x1, -R9 ;  /* 0x000000011a097824 */ /* 0x020fe200078e0a09 */
[----:B------:R-:W-:-:S11]  /*17d0*/  ULDC.64 UR4, c[0x0][0xa30] ;  /* 0x00028c0000047ab9 */ /* 0x000fd60000000a00 */
[----:B0-----:R-:W0:Y:S02]  /*17e0*/  @P0 LDC.64 R4, c[0x0][0xa10] ;  /* 0x00028400ff040b82 */ /* 0x001e240000000a00 */
[----:B0-----:R-:W-:-:S05]  /*17f0*/  @P0 IMAD.WIDE R4, R25, 0x4, R4 ;  /* 0x0000000419040825 */ /* 0x001fca00078e0204 */
[----:B------:R-:W2:Y:S04]  /*1800*/  @P0 LDG.E R0, desc[UR6][R4.64] ;  /* 0x0000000604000981 */ /* 0x000ea8000c1e1900 */
[----:B------:R0:W2:Y:S01]  /*1810*/  @P0 LDG.E R3, desc[UR6][R4.64+0x4] ;  /* 0x0000040604030981 */ /* 0x0000a2000c1e1900 */
[----:B------:R-:W-:Y:S01]  /*1820*/  ISETP.NE.U32.AND P1, PT, RZ, UR4, PT ;  /* 0x00000004ff007c0c */ /* 0x000fe2000bf25070 */
[----:B------:R-:W-:-:S03]  /*1830*/  IMAD.MOV.U32 R144, RZ, RZ, R26 ;  /* 0x000000ffff907224 */ /* 0x000fc600078e001a */
[----:B------:R-:W-:Y:S01]  /*1840*/  ISETP.NE.AND.EX P1, PT, RZ, UR5, PT, P1 ;  /* 0x00000005ff007c0c */ /* 0x000fe2000bf25310 */
[----:B0-----:R-:W-:-:S05]  /*1850*/  IMAD.MOV R4, RZ, RZ, -R9 ;  /* 0x000000ffff047224 */ /* 0x001fca00078e0a09 */
[----:B------:R-:W-:-:S07]  /*1860*/  VIMNMX R4, RZ, R4, !PT ;  /* 0x00000004ff047248 */ /* 0x000fce0007fe0100 */
[----:B------:R-:W-:-:S04]  /*1870*/  @P1 IADD3 R6, P2, R28, UR4, RZ ;  /* 0x000000041c061c10 */ /* 0x000fc8000ff5e0ff */
[----:B------:R-:W-:Y:S02]  /*1880*/  @P1 IADD3.X R7, R29, UR5, RZ, P2, !PT ;  /* 0x000000051d071c10 */ /* 0x000fe400097fe4ff */
[----:B------:R-:W-:-:S03]  /*1890*/  PLOP3.LUT P2, PT, PT, PT, PT, 0x80, 0x0 ;  /* 0x000000000000781c */ /* 0x000fc60003f4f070 */
[----:B------:R0:W5:Y:S01]  /*18a0*/  @P1 LDG.E R144, desc[UR6][R6.64] ;  /* 0x0000000606901981 */ /* 0x000162000c1e1900 */
[----:B--2---:R-:W-:-:S05]  /*18b0*/  @P0 IADD3 R2, -R0, R3, RZ ;  /* 0x0000000300020210 */ /* 0x004fca0007ffe1ff */
[----:B------:R-:W-:-:S04]  /*18c0*/  IMAD.IADD R179, R9, 0x1, R2 ;  /* 0x0000000109b37824 */ /* 0x000fc800078e0202 */
[----:B------:R-:W-:-:S04]  /*18d0*/  VIADD R0, R179, 0x4f ;  /* 0x0000004fb3007836 */ /* 0x000fc80000000000 */
[----:B------:R-:W-:-:S05]  /*18e0*/  IMAD.HI R0, R0, 0x66666667, RZ ;  /* 0x6666666700007827 */ /* 0x000fca00078e02ff */
[----:B------:R-:W-:-:S04]  /*18f0*/  SHF.R.U32.HI R3, RZ, 0x1f, R0 ;  /* 0x0000001fff037819 */ /* 0x000fc80000011600 */
[----:B------:R-:W-:-:S05]  /*1900*/  LEA.HI.SX32 R180, R0, R3, 0x1b ;  /* 0x0000000300b47211 */ /* 0x000fca00078fdaff */
[----:B------:R-:W-:-:S05]  /*1910*/  IMAD R3, R180, 0x50, -R9 ;  /* 0x00000050b4037824 */ /* 0x000fca00078e0a09 */
[----:B------:R-:W-:-:S04]  /*1920*/  VIMNMX R3, R3, R2, PT ;  /* 0x0000000203037248 */ /* 0x000fc80003fe0100 */
[----:B------:R-:W-:Y:S01]  /*1930*/  ISETP.GT.AND P0, PT, R3, R4, PT ;  /* 0x000000040300720c */ /* 0x000fe20003f04270 */
[----:B------:R-:W-:-:S05]  /*1940*/  IMAD.WIDE.U32 R4, R4, -0x33333333, RZ ;  /* 0xcccccccd04047825 */ /* 0x000fca00078e00ff */
[----:B------:R-:W-:-:S05]  /*1950*/  SHF.R.U32.HI R119, RZ, 0x6, R5 ;  /* 0x00000006ff777819 */ /* 0x000fca0000011605 */
[----:B------:R-:W-:Y:S02]  /*1960*/  IMAD.MOV.U32 R24, RZ, RZ, R119 ;  /* 0x000000ffff187224 */ /* 0x000fe400078e0077 */
[----:B------:R-:W-:-:S04]  /*1970*/  @P0 VIADD R0, R3, 0x4f ;  /* 0x0000004f03000836 */ /* 0x000fc80000000000 */
[----:B------:R-:W-:-:S05]  /*1980*/  @P0 IMAD.HI R0, R0, 0x66666667, RZ ;  /* 0x6666666700000827 */ /* 0x000fca00078e02ff */
[----:B------:R-:W-:-:S04]  /*1990*/  @P0 SHF.R.U32.HI R3, RZ, 0x1f, R0 ;  /* 0x0000001fff030819 */ /* 0x000fc80000011600 */
[----:B------:R-:W-:-:S04]  /*19a0*/  @P0 LEA.HI.SX32 R24, R0, R3, 0x1b ;  /* 0x0000000300180211 */ /* 0x000fc800078fdaff */
[----:B------:R-:W-:-:S13]  /*19b0*/  ISETP.GT.AND P0, PT, R24, R119, PT ;  /* 0x000000771800720c */ /* 0x000fda0003f04270 */
[----:B0-----:R-:W-:Y:S05]  /*19c0*/  @!P0 BRA `(.L_x_649) ;  /* 0x00000094002c8947 */ /* 0x001fea0003800000 */
[----:B------:R-:W-:Y:S01]  /*19d0*/  VIADD R0, R18, 0x24400 ;  /* 0x0002440012007836 */ /* 0x000fe20000000000 */
[----:B------:R-:W-:Y:S04]  /*19e0*/  BSSY B6, `(.L_x_650) ;  /* 0x0000013000067945 */ /* 0x000fe80003800000 */
[----:B------:R-:W-:-:S13]  /*19f0*/  LOP3.LUT P0, RZ, R0, 0x3ff, RZ, 0xc0, !PT ;  /* 0x000003ff00ff7812 */ /* 0x000fda000780c0ff */
[----:B------:R-:W-:Y:S05]  /*1a00*/  @!P0 BRA `(.L_x_651) ;  /* 0x0000000000408947 */ /* 0x000fea0003800000 */
        /* <DEDUP_REMOVED lines=15> */
[----:B-1---5:R-:W-:Y:S05]  /*1b00*/  CALL.ABS.NOINC R14 ;  /* 0x000000000e007343 */ /* 0x022fea0003c00000 */
.L_x_651:
[----:B------:R-:W-:Y:S05]  /*1b10*/  BSYNC B6 ;  /* 0x0000000000067941 */ /* 0x000fea0003800000 */
.L_x_650:
        /* <DEDUP_REMOVED lines=20> */
.L_x_653:
[----:B------:R-:W-:Y:S05]  /*1c60*/  BSYNC B6 ;  /* 0x0000000000067941 */ /* 0x000fea0003800000 */
.L_x_652:
[----:B------:R-:W-:Y:S01]  /*1c70*/  ULDC.64 UR4, c[0x0][0x9f8] ;  /* 0x00027e0000047ab9 */ /* 0x000fe20000000a00 */
[----:B------:R-:W-:Y:S01]  /*1c80*/  ULDC.64 UR6, c[0x0][0x208] ;  /* 0x0000820000067ab9 */ /* 0x000fe20000000a00 */
[----:B------:R-:W-:Y:S01]  /*1c90*/  ISETP.NE.U32.AND P0, PT, RZ, UR4, PT ;  /* 0x00000004ff007c0c */ /* 0x000fe2000bf05070 */
[----:B------:R-:W0:Y:S01]  /*1ca0*/  LDC.64 R98, c[0x0][0x300] ;  /* 0x0000c000ff627b82 */ /* 0x000e220000000a00 */
[----:B------:R-:W-:Y:S01]  /*1cb0*/  IMAD.IADD R113, R27, 0x1, R26 ;  /* 0x000000011b717824 */ /* 0x000fe200078e021a */
[----:B------:R-:W-:Y:S01]  /*1cc0*/  SHF.R.S32.HI R9, RZ, 0x1f, R122 ;  /* 0x0000001fff097819 */ /* 0x000fe2000001147a */
[----:B------:R-:W-:Y:S01]  /*1cd0*/  ULDC.64 UR8, c[0x0][0xa08] ;  /* 0x0002820000087ab9 */ /* 0x000fe20000000a00 */
[----:B------:R-:W-:-:S04]  /*1ce0*/  ISETP.NE.AND.EX P0, PT, RZ, UR5, PT, P0 ;  /* 0x00000005ff007c0c */ /* 0x000fc8000bf05300 */
[----:B------:R-:W1:Y:S08]  /*1cf0*/  LDC R118, c[0x0][0x3f4] ;  /* 0x0000fd00ff767b82 */ /* 0x000e700000000800 */
[----:B------:R-:W2:Y:S01]  /*1d00*/  LDC.64 R104, c[0x0][0x408] ;  /* 0x00010200ff687b82 */ /* 0x000ea20000000a00 */
[----:B------:R-:W-:-:S04]  /*1d10*/  @P0 IADD3 R4, P1, R28, UR4, RZ ;  /* 0x000000041c040c10 */ /* 0x000fc8000ff3e0ff */
[----:B------:R-:W-:Y:S01]  /*1d20*/  @P0 IADD3.X R5, R29, UR5, RZ, P1, !PT ;  /* 0x000000051d050c10 */ /* 0x000fe20008ffe4ff */
[----:B------:R-:W-:Y:S02]  /*1d30*/  ULDC.64 UR4, c[0x0][0x330] ;  /* 0x0000cc0000047ab9 */ /* 0x000fe40000000a00 */
[----:B------:R-:W3:Y:S02]  /*1d40*/  LDC.64 R110, c[0x0][0x3f8] ;  /* 0x0000fe00ff6e7b82 */ /* 0x000ee40000000a00 */
[----:B------:R4:W3:Y:S01]  /*1d50*/  @P0 LDG.E R25, desc[UR6][R4.64] ;  /* 0x0000000604190981 */ /* 0x0008e2000c1e1900 */
[----:B------:R-:W-:Y:S01]  /*1d60*/  SHF.R.S32.HI R3, RZ, 0x1f, R113 ;  /* 0x0000001fff037819 */ /* 0x000fe20000011471 */
[----:B------:R-:W-:Y:S01]  /*1d70*/  ULDC UR6, c[0x0][0x2f4] ;  /* 0x0000bd0000067ab9 */ /* 0x000fe20000000800 */
[----:B------:R-:W-:Y:S01]  /*1d80*/  IMAD R11, R9, UR4, RZ ;  /* 0x00000004090b7c24 */ /* 0x000fe2000f8e02ff */
[----:B------:R-:W-:Y:S01]  /*1d90*/  ISETP.GE.AND P1, PT, R213, UR6, PT ;  /* 0x00000006d5007c0c */ /* 0x000fe2000bf26270 */
[----:B------:R-:W-:Y:S01]  /*1da0*/  IMAD.WIDE.U32 R6, R122, UR4, R16 ;  /* 0x000000047a067c25 */ /* 0x000fe2000f8e0010 */
[----:B------:R-:W-:Y:S01]  /*1db0*/  ISETP.GE.AND P0, PT, R16, UR6, PT ;  /* 0x0000000610007c0c */ /* 0x000fe2000bf06270 */
[----:B------:R-:W1:Y:S01]  /*1dc0*/  S2R R149, SR_TID.X ;  /* 0x0000000000957919 */ /* 0x000e620000002100 */
[----:B------:R-:W-:Y:S01]  /*1dd0*/  SEL R8, RZ, 0xffffffff, P1 ;  /* 0xffffffffff087807 */ /* 0x000fe20000800000 */
[-C--:B0-----:R-:W-:Y:S01]  /*1de0*/  IMAD R0, R3, R98.reuse, RZ ;  /* 0x0000006203007224 */ /* 0x081fe200078e02ff */
[----:B------:R-:W-:Y:S01]  /*1df0*/  ISETP.GE.AND P1, PT, R218, UR6, PT ;  /* 0x00000006da007c0c */ /* 0x000fe2000bf26270 */
[----:B------:R-:W-:Y:S01]  /*1e00*/  IMAD R13, R122, UR5, R11 ;  /* 0x000000057a0d7c24 */ /* 0x000fe2000f8e020b */
[----:B------:R-:W-:Y:S01]  /*1e10*/  ULDC.64 UR4, c[0x0][0x308] ;  /* 0x0000c20000047ab9 */ /* 0x000fe20000000a00 */
[C---:B------:R-:W-:Y:S01]  /*1e20*/  IMAD R11, R113.reuse, R99, R0 ;  /* 0x00000063710b7224 */ /* 0x040fe200078e0200 */
[----:B------:R-:W-:Y:S01]  /*1e30*/  SEL R0, RZ, 0x1, P0 ;  /* 0x00000001ff007807 */ /* 0x000fe20000000000 */
[----:B----4-:R-:W-:Y:S01]  /*1e40*/  IMAD.WIDE.U32 R4, R113, R98, RZ ;  /* 0x0000006271047225 */ /* 0x010fe200078e00ff */
[----:B------:R-:W-:-:S02]  /*1e50*/  ISETP.NE.U32.AND P0, PT, RZ, UR8, PT ;  /* 0x00000008ff007c0c */ /* 0x000fc4000bf05070 */
[----:B------:R-:W-:Y:S01]  /*1e60*/  SHF.R.S32.HI R20, RZ, 0x1f, R212 ;  /* 0x0000001fff147819 */ /* 0x000fe200000114d4 */
[----:B------:R-:W-:Y:S01]  /*1e70*/  IMAD.IADD R7, R7, 0x1, R13 ;  /* 0x0000000107077824 */ /* 0x000fe200078e020d */
[----:B------:R-:W-:Y:S01]  /*1e80*/  ISETP.NE.AND.EX P0, PT, RZ, UR9, PT, P0 ;  /* 0x00000009ff007c0c */ /* 0x000fe2000bf05300 */
[----:B------:R-:W-:Y:S01]  /*1e90*/  IMAD.SHL.U32 R13, R8, 0x2, RZ ;  /* 0x00000002080d7824 */ /* 0x000fe200078e00ff */
[----:B------:R-:W-:Y:S01]  /*1ea0*/  ULDC.64 UR8, c[0x0][0x338] ;  /* 0x0000ce0000087ab9 */ /* 0x000fe20000000a00 */
[----:B------:R-:W-:Y:S01]  /*1eb0*/  IMAD R9, R9, UR4, RZ ;  /* 0x0000000409097c24 */ /* 0x000fe2000f8e02ff */
[----:B------:R-:W-:Y:S01]  /*1ec0*/  SHF.R.S32.HI R23, RZ, 0x1f, R22 ;  /* 0x0000001fff177819 */ /* 0x000fe20000011416 */
[----:B------:R-:W-:Y:S01]  /*1ed0*/  IMAD.IADD R5, R5, 0x1, R11 ;  /* 0x0000000105057824 */ /* 0x000fe200078e020b */
[----:B------:R-:W-:Y:S01]  /*1ee0*/  LOP3.LUT R0, R13, 0x2, R0, 0xe2, !PT ;  /* 0x000000020d007812 */ /* 0x000fe200078ee200 */
[C---:B------:R-:W-:Y:S01]  /*1ef0*/  IMAD R11, R122.reuse, UR5, R9 ;  /* 0x000000057a0b7c24 */ /* 0x040fe2000f8e0209 */
[----:B------:R-:W-:Y:S01]  /*1f00*/  SEL R9, RZ, 0x4, P1 ;  /* 0x00000004ff097807 */ /* 0x000fe20000800000 */
[----:B------:R-:W-:Y:S01]  /*1f10*/  IMAD.WIDE.U32 R4, R122, UR4, R4 ;  /* 0x000000047a047c25 */ /* 0x000fe2000f8e0004 */
[----:B------:R-:W-:Y:S01]  /*1f20*/  ULDC.64 UR4, c[0x0][0x310] ;  /* 0x0000c40000047ab9 */ /* 0x000fe20000000a00 */
[----:B------:R-:W-:-:S02]  /*1f30*/  SHF.R.U32.HI R30, RZ, 0x3, R223 ;  /* 0x00000003ff1e7819 */ /* 0x000fc400000116df */
[----:B------:R-:W-:Y:S01]  /*1f40*/  LOP3.LUT R9, R0, R9, RZ, 0xfc, !PT ;  /* 0x0000000900097212 */ /* 0x000fe200078efcff */
[----:B------:R-:W-:Y:S01]  /*1f50*/  IMAD.IADD R5, R5, 0x1, R11 ;  /* 0x0000000105057824 */ /* 0x000fe200078e020b */
[----:B------:R-:W-:Y:S01]  /*1f60*/  SHF.R.U32.HI R21, RZ, 0x3, R224 ;  /* 0x00000003ff157819 */ /* 0x000fe200000116e0 */
[-C--:B--2---:R-:W-:Y:S01]  /*1f70*/  IMAD.WIDE.U32 R100, R212, R104.reuse, R22 ;  /* 0x00000068d4647225 */ /* 0x084fe200078e0016 */
[----:B------:R-:W-:Y:S02]  /*1f80*/  ISETP.GE.AND P2, PT, R219, UR6, PT ;  /* 0x00000006db007c0c */ /* 0x000fe4000bf46270 */
[----:B------:R-:W-:Y:S01]  /*1f90*/  SHF.L.U64.HI R128, R98, 0x5, R99 ;  /* 0x0000000562807819 */ /* 0x000fe20000010263 */
[----:B------:R-:W-:Y:S01]  /*1fa0*/  IMAD.WIDE.U32 R102, R212, R104, R16 ;  /* 0x00000068d4667225 */ /* 0x000fe200078e0010 */
[----:B------:R-:W-:Y:S02]  /*1fb0*/  SHF.L.U64.HI R130, R98, 0x6, R99 ;  /* 0x0000000662827819 */ /* 0x000fe40000010263 */
[C---:B------:R-:W-:Y:S01]  /*1fc0*/  IADD3 R112, P3, R212.reuse, R113, RZ ;  /* 0x00000071d4707210 */ /* 0x040fe20007f7e0ff */
[----:B---3--:R-:W-:Y:S01]  /*1fd0*/  IMAD.WIDE.U32 R106, R212, R110, R22 ;  /* 0x0000006ed46a7225 */ /* 0x008fe200078e0016 */
[----:B------:R-:W-:-:S02]  /*1fe0*/  SHF.L.U64.HI R29, R110, 0x6, R111 ;  /* 0x000000066e1d7819 */ /* 0x000fc4000001026f */
[----:B------:R-:W-:Y:S01]  /*1ff0*/  SHF.L.U64.HI R34, R104, 0x5, R105 ;  /* 0x0000000568227819 */ /* 0x000fe20000010269 */
[----:B------:R-:W-:Y:S01]  /*2000*/  IMAD.WIDE.U32 R108, R212, R110, R16 ;  /* 0x0000006ed46c7225 */ /* 0x000fe200078e0010 */
[----:B------:R-:W-:Y:S02]  /*2010*/  SHF.L.U64.HI R33, R104, 0x6, R105 ;  /* 0x0000000668217819 */ /* 0x000fe40000010269 */
[----:B------:R-:W-:Y:S01]  /*2020*/  LOP3.LUT R26, R9, 0x1, RZ, 0xc0, !PT ;  /* 0x00000001091a7812 */ /* 0x000fe200078ec0ff */
[----:B------:R-:W-:Y:S01]  /*2030*/  IMAD.SHL.U32 R31, R212, 0x40, RZ ;  /* 0x00000040d41f7824 */ /* 0x000fe200078e00ff */
[----:B------:R-:W-:Y:S01]  /*2040*/  SHF.R.S32.HI R146, RZ, 0x1f, R237 ;  /* 0x0000001fff927819 */ /* 0x000fe200000114ed */
[C---:B------:R-:W-:Y:S01]  /*2050*/  IMAD.SHL.U32 R129, R98.reuse, 0x20, RZ ;  /* 0x0000002062817824 */ /* 0x040fe200078e00ff */
[----:B-1----:R-:W-:Y:S01]  /*2060*/  LEA.HI R149, R149, 0x8, RZ, 0x19 ;  /* 0x0000000895957811 */ /* 0x002fe200078fc8ff */
[----:B------:R-:W-:Y:S02]  /*2070*/  IMAD.SHL.U32 R131, R98, 0x40, RZ ;  /* 0x0000004062837824 */ /* 0x000fe400078e00ff */
[----:B------:R-:W-:-:S02]  /*2080*/  IMAD.SHL.U32 R28, R110, 0x20, RZ ;  /* 0x000000206e1c7824 */ /* 0x000fc400078e00ff */
[----:B------:R-:W-:Y:S02]  /*2090*/  IMAD.SHL.U32 R27, R110, 0x40, RZ ;  /* 0x000000406e1b7824 */ /* 0x000fe400078e00ff */
[----:B------:R-:W-:Y:S02]  /*20a0*/  IMAD R127, R105, 0x50, RZ ;  /* 0x00000050697f7824 */ /* 0x000fe400078e02ff */
[----:B------:R-:W-:Y:S02]  /*20b0*/  IMAD.SHL.U32 R32, R104, 0x20, RZ ;  /* 0x0000002068207824 */ /* 0x000fe400078e00ff */
[----:B------:R-:W-:Y:S01]  /*20c0*/  IMAD.X R113, R20, 0x1, R3, P3 ;  /* 0x0000000114717824 */ /* 0x000fe200018e0603 */
[----:B------:R-:W-:Y:S02]  /*20d0*/  SHF.R.S32.HI R8, RZ, 0x1f, R25 ;  /* 0x0000001fff087819 */ /* 0x000fe40000011419 */
[----:B------:R-:W-:Y:S02]  /*20e0*/  SEL R97, R25, RZ, !P0 ;  /* 0x000000ff19617207 */ /* 0x000fe40004000000 */
[----:B------:R-:W-:-:S02]  /*20f0*/  SEL R8, R8, RZ, !P0 ;  /* 0x000000ff08087207 */ /* 0x000fc40004000000 */
[----:B------:R-:W-:Y:S01]  /*2100*/  ISETP.GE.AND P0, PT, R16, R118, PT ;  /* 0x000000761000720c */ /* 0x000fe20003f06270 */
[----:B------:R-:W-:-:S04]  /*2110*/  IMAD.WIDE.U32 R94, R97, UR8, R6 ;  /* 0x00000008615e7c25 */ /* 0x000fc8000f8e0006 */
[C---:B------:R-:W-:Y:S02]  /*2120*/  IMAD R0, R8.reuse, UR8, RZ ;  /* 0x0000000808007c24 */ /* 0x040fe4000f8e02ff */
[----:B------:R-:W-:Y:S02]  /*2130*/  IMAD R8, R8, UR4, RZ ;  /* 0x0000000408087c24 */ /* 0x000fe4000f8e02ff */
[C---:B------:R-:W-:Y:S02]  /*2140*/  IMAD R37, R97.reuse, UR9, R0 ;  /* 0x0000000961257c24 */ /* 0x040fe4000f8e0200 */
[C---:B------:R-:W-:Y:S02]  /*2150*/  IMAD R11, R97.reuse, UR5, R8 ;  /* 0x00000005610b7c24 */ /* 0x040fe4000f8e0208 */
[----:B------:R-:W-:-:S04]  /*2160*/  IMAD.WIDE.U32 R96, R97, UR4, R4 ;  /* 0x0000000461607c25 */ /* 0x000fc8000f8e0004 */
[-C--:B------:R-:W-:Y:S02]  /*2170*/  IMAD R6, R20, R98.reuse, RZ ;  /* 0x0000006214067224 */ /* 0x080fe400078e02ff */
[----:B------:R-:W-:-:S04]  /*2180*/  IMAD.WIDE.U32 R4, R212, R98, R16 ;  /* 0x00000062d4047225 */ /* 0x000fc800078e0010 */
[----:B------:R-:W-:Y:S01]  /*2190*/  IMAD R35, R212, R99, R6 ;  /* 0x00000063d4237224 */ /* 0x000fe200078e0206 */
[----:B------:R-:W-:Y:S01]  /*21a0*/  IADD3 R93, P1, R96, R4, RZ ;  /* 0x00000004605d7210 */ /* 0x000fe20007f3e0ff */
[----:B------:R-:W-:Y:S02]  /*21b0*/  IMAD.IADD R92, R97, 0x1, R11 ;  /* 0x00000001615c7824 */ /* 0x000fe400078e020b */
[----:B------:R-:W-:-:S03]  /*21c0*/  IMAD R0, R20, R104, RZ ;  /* 0x0000006814007224 */ /* 0x000fc600078e02ff */
[----:B------:R-:W-:Y:S01]  /*21d0*/  IADD3.X R35, R92, R5, R35, P1, !PT ;  /* 0x000000055c237210 */ /* 0x000fe20000ffe423 */
[----:B------:R-:W-:Y:S01]  /*21e0*/  IMAD R7, R212, R105, R0 ;  /* 0x00000069d4077224 */ /* 0x000fe200078e0200 */
[----:B------:R-:W-:Y:S01]  /*21f0*/  SEL R5, R118, RZ, P0 ;  /* 0x000000ff76057207 */ /* 0x000fe20000000000 */
[----:B------:R-:W-:Y:S01]  /*2200*/  IMAD R0, R20, R110, RZ ;  /* 0x0000006e14007224 */ /* 0x000fe200078e02ff */
[----:B------:R-:W-:Y:S01]  /*2210*/  ISETP.GE.AND P1, PT, R213, R118, PT ;  /* 0x00000076d500720c */ /* 0x000fe20003f26270 */
[----:B------:R-:W-:Y:S02]  /*2220*/  IMAD.IADD R101, R101, 0x1, R7 ;  /* 0x0000000165657824 */ /* 0x000fe400078e0207 */
[----:B------:R-:W-:Y:S01]  /*2230*/  IMAD.IADD R5, R16, 0x1, R5 ;  /* 0x0000000110057824 */ /* 0x000fe200078e0205 */
[----:B------:R-:W-:Y:S01]  /*2240*/  SEL R4, R118, RZ, P1 ;  /* 0x000000ff76047207 */ /* 0x000fe20000800000 */
[----:B------:R-:W-:Y:S02]  /*2250*/  IMAD.IADD R103, R7, 0x1, R103 ;  /* 0x0000000107677824 */ /* 0x000fe400078e0267 */
[----:B------:R-:W-:Y:S01]  /*2260*/  IMAD R7, R212, R111, R0 ;  /* 0x0000006fd4077224 */ /* 0x000fe200078e0200 */
[----:B------:R-:W-:Y:S01]  /*2270*/  SHF.R.S32.HI R0, RZ, 0x1f, R5 ;  /* 0x0000001fff007819 */ /* 0x000fe20000011405 */
[----:B-----5:R-:W-:-:S03]  /*2280*/  IMAD.WIDE.U32 R100, R144, R104, R100 ;  /* 0x0000006890647225 */ /* 0x020fc600078e0064 */
[CC--:B------:R-:W-:Y:S01]  /*2290*/  LEA.HI R13, R0.reuse, R5.reuse, RZ, 0x3 ;  /* 0x00000005000d7211 */ /* 0x0c0fe200078f18ff */
[----:B------:R-:W-:Y:S01]  /*22a0*/  IMAD.IADD R107, R107, 0x1, R7 ;  /* 0x000000016b6b7824 */ /* 0x000fe200078e0207 */
[----:B------:R-:W-:Y:S01]  /*22b0*/  LEA.HI R0, R0, R5, RZ, 0x6 ;  /* 0x0000000500007211 */ /* 0x000fe200078f30ff */
[----:B------:R-:W-:Y:S01]  /*22c0*/  IMAD.IADD R5, R213, 0x1, R4 ;  /* 0x00000001d5057824 */ /* 0x000fe200078e0204 */
[----:B------:R-:W-:Y:S01]  /*22d0*/  LOP3.LUT R6, R223, 0x38, R13, 0xf8, !PT ;  /* 0x00000038df067812 */ /* 0x000fe200078ef80d */
[----:B------:R-:W-:Y:S01]  /*22e0*/  IMAD.IADD R109, R7, 0x1, R109 ;  /* 0x00000001076d7824 */ /* 0x000fe200078e026d */
[----:B------:R-:W-:Y:S01]  /*22f0*/  SHF.R.S32.HI R4, RZ, 0x6, R0 ;  /* 0x00000006ff047819 */ /* 0x000fe20000011400 */
[----:B------:R-:W-:Y:S01]  /*2300*/  IMAD.WIDE.U32 R106, R144, R110, R106 ;  /* 0x0000006e906a7225 */ /* 0x000fe200078e006a */
[----:B------:R-:W-:Y:S02]  /*2310*/  SHF.R.S32.HI R0, RZ, 0x1f, R5 ;  /* 0x0000001fff007819 */ /* 0x000fe40000011405 */
[----:B------:R-:W-:Y:S01]  /*2320*/  LOP3.LUT R8, R6, R30, RZ, 0x3c, !PT ;  /* 0x0000001e06087212 */ /* 0x000fe200078e3cff */
[----:B------:R-:W-:Y:S01]  /*2330*/  IMAD R141, R4, 0x1400, R225 ;  /* 0x00001400048d7824 */ /* 0x000fe200078e02e1 */
[-C--:B------:R-:W-:Y:S01]  /*2340*/  LEA.HI R6, R0, R5.reuse, RZ, 0x6 ;  /* 0x0000000500067211 */ /* 0x080fe200078f30ff */
[----:B------:R-:W-:Y:S01]  /*2350*/  IMAD R133, R4, 0x1400, R227 ;  /* 0x0000140004857824 */ /* 0x000fe200078e02e3 */
[----:B------:R-:W-:Y:S01]  /*2360*/  LEA.HI R5, R0, R5, RZ, 0x3 ;  /* 0x0000000500057211 */ /* 0x000fe200078f18ff */
[----:B------:R-:W-:Y:S01]  /*2370*/  IMAD.IADD R141, R141, 0x1, R8 ;  /* 0x000000018d8d7824 */ /* 0x000fe200078e0208 */
[----:B------:R-:W-:Y:S01]  /*2380*/  LOP3.LUT R7, R224, 0x38, R13, 0xf8, !PT ;  /* 0x00000038e0077812 */ /* 0x000fe200078ef80d */
[----:B------:R-:W-:Y:S01]  /*2390*/  IMAD R143, R4, 0x1400, R228 ;  /* 0x00001400048f7824 */ /* 0x000fe200078e02e4 */
[----:B------:R-:W-:Y:S01]  /*23a0*/  SHF.R.S32.HI R8, RZ, 0x6, R6 ;  /* 0x00000006ff087819 */ /* 0x000fe20000011406 */
[----:B------:R-:W-:Y:S01]  /*23b0*/  IMAD.WIDE.U32 R108, R144, R110, R108 ;  /* 0x0000006e906c7225 */ /* 0x000fe200078e006c */
[----:B------:R-:W-:-:S02]  /*23c0*/  LOP3.LUT R6, R5, 0x38, RZ, 0xc0, !PT ;  /* 0x0000003805067812 */ /* 0x000fc400078ec0ff */
[----:B------:R-:W-:Y:S01]  /*23d0*/  LOP3.LUT R10, R7, R21, RZ, 0x3c, !PT ;  /* 0x00000015070a7212 */ /* 0x000fe200078e3cff */
[C---:B------:R-:W-:Y:S01]  /*23e0*/  IMAD R142, R8.reuse, 0x1400, R228 ;  /* 0x00001400088e7824 */ /* 0x040fe200078e02e4 */
[----:B------:R-:W-:Y:S01]  /*23f0*/  LOP3.LUT R7, R223, 0x38, R5, 0xf8, !PT ;  /* 0x00000038df077812 */ /* 0x000fe200078ef805 */
[----:B------:R-:W-:Y:S01]  /*2400*/  IMAD R140, R8, 0x1400, R225 ;  /* 0x00001400088c7824 */ /* 0x000fe200078e02e1 */
[----:B------:R-:W-:Y:S01]  /*2410*/  LOP3.LUT R6, R6, 0x1c0, R31, 0xf8, !PT ;  /* 0x000001c006067812 */ /* 0x000fe200078ef81f */
[----:B------:R-:W-:Y:S01]  /*2420*/  IMAD.IADD R133, R133, 0x1, R10 ;  /* 0x0000000185857824 */ /* 0x000fe200078e020a */
[----:B------:R-:W-:Y:S01]  /*2430*/  LOP3.LUT R0, R13, 0x38, RZ, 0xc0, !PT ;  /* 0x000000380d007812 */ /* 0x000fe200078ec0ff */
[----:B------:R-:W-:Y:S01]  /*2440*/  IMAD R132, R8, 0x1400, R227 ;  /* 0x0000140008847824 */ /* 0x000fe200078e02e3 */
[----:B------:R-:W-:Y:S01]  /*2450*/  LOP3.LUT R11, R7, R30, RZ, 0x3c, !PT ;  /* 0x0000001e070b7212 */ /* 0x000fe200078e3cff */
[----:B------:R-:W-:Y:S01]  /*2460*/  IMAD.WIDE.U32 R102, R144, R104, R102 ;  /* 0x0000006890667225 */ /* 0x000fe200078e0066 */
[----:B------:R-:W-:-:S02]  /*2470*/  LOP3.LUT R7, R6, R229, RZ, 0x3c, !PT ;  /* 0x000000e506077212 */ /* 0x000fc400078e3cff */
[----:B------:R-:W-:Y:S01]  /*2480*/  LOP3.LUT R0, R0, 0x1c0, R31, 0xf8, !PT ;  /* 0x000001c000007812 */ /* 0x000fe200078ef81f */
[----:B------:R-:W-:Y:S01]  /*2490*/  IMAD.IADD R140, R140, 0x1, R11 ;  /* 0x000000018c8c7824 */ /* 0x000fe200078e020b */
[----:B------:R-:W-:Y:S01]  /*24a0*/  LOP3.LUT R10, R224, 0x38, R5, 0xf8, !PT ;  /* 0x00000038e00a7812 */ /* 0x000fe200078ef805 */
[----:B------:R-:W-:Y:S01]  /*24b0*/  IMAD.IADD R142, R142, 0x1, R7 ;  /* 0x000000018e8e7824 */ /* 0x000fe200078e0207 */
[----:B------:R-:W-:Y:S01]  /*24c0*/  LOP3.LUT R0, R0, R229, RZ, 0x3c, !PT ;  /* 0x000000e500007212 */ /* 0x000fe200078e3cff */
[----:B------:R-:W-:Y:S01]  /*24d0*/  IMAD R11, R99, 0x50, RZ ;  /* 0x00000050630b7824 */ /* 0x000fe200078e02ff */
[----:B------:R-:W-:Y:S01]  /*24e0*/  SHF.R.S32.HI R7, RZ, 0x1f, R144 ;  /* 0x0000001fff077819 */ /* 0x000fe20000011490 */
[----:B------:R-:W-:Y:S01]  /*24f0*/  IMAD.WIDE.U32 R98, R98, 0x50, RZ ;  /* 0x0000005062627825 */ /* 0x000fe200078e00ff */
[----:B------:R-:W-:Y:S02]  /*2500*/  LOP3.LUT R15, R10, R21, RZ, 0x3c, !PT ;  /* 0x000000150a0f7212 */ /* 0x000fe400078e3cff */
[----:B------:R-:W-:Y:S01]  /*2510*/  SHF.L.U64.HI R30, R110, 0x5, R111 ;  /* 0x000000056e1e7819 */ /* 0x000fe2000001026f */
[----:B------:R-:W-:Y:S01]  /*2520*/  IMAD.IADD R143, R143, 0x1, R0 ;  /* 0x000000018f8f7824 */ /* 0x000fe200078e0200 */
[----:B------:R-:W-:Y:S01]  /*2530*/  SHF.R.S32.HI R14, RZ, 0x3, R13 ;  /* 0x00000003ff0e7819 */ /* 0x000fe2000001140d */
[----:B------:R-:W-:Y:S01]  /*2540*/  IMAD R0, R7, R104, RZ ;  /* 0x0000006807007224 */ /* 0x000fe200078e02ff */
[----:B------:R-:W-:Y:S01]  /*2550*/  LOP3.LUT R13, R13, 0xfffffff8, RZ, 0xc0, !PT ;  /* 0xfffffff80d0d7812 */ /* 0x000fe200078ec0ff */
[----:B------:R-:W-:Y:S01]  /*2560*/  IMAD.IADD R132, R132, 0x1, R15 ;  /* 0x0000000184847824 */ /* 0x000fe200078e020f */
[----:B------:R-:W-:Y:S01]  /*2570*/  SHF.R.S32.HI R12, RZ, 0x3, R5 ;  /* 0x00000003ff0c7819 */ /* 0x000fe20000011405 */
[----:B------:R-:W-:-:S02]  /*2580*/  IMAD R21, R144, R105, R0 ;  /* 0x0000006990157224 */ /* 0x000fc400078e0200 */
[----:B------:R-:W-:Y:S02]  /*2590*/  IMAD R0, R7, R110, RZ ;  /* 0x0000006e07007224 */ /* 0x000fe400078e02ff */
[----:B------:R-:W-:Y:S02]  /*25a0*/  IMAD R7, R111, 0x50, RZ ;  /* 0x000000506f077824 */ /* 0x000fe400078e02ff */
[----:B------:R-:W-:Y:S01]  /*25b0*/  IMAD R15, R144, R111, R0 ;  /* 0x0000006f900f7224 */ /* 0x000fe200078e0200 */
[----:B------:R-:W-:Y:S01]  /*25c0*/  SEL R0, RZ, 0x8, P2 ;  /* 0x00000008ff007807 */ /* 0x000fe20001000000 */
[----:B------:R-:W-:Y:S02]  /*25d0*/  IMAD.SHL.U32 R31, R104, 0x40, RZ ;  /* 0x00000040681f7824 */ /* 0x000fe400078e00ff */
[----:B------:R-:W-:Y:S01]  /*25e0*/  VIADD R4, R212, 0x20 ;  /* 0x00000020d4047836 */ /* 0x000fe20000000000 */
[----:B------:R-:W-:Y:S01]  /*25f0*/  LOP3.LUT R0, R9, R0, RZ, 0xfc, !PT ;  /* 0x0000000009007212 */ /* 0x000fe200078efcff */
[----:B------:R-:W-:-:S03]  /*2600*/  IMAD.WIDE.U32 R110, R110, 0x50, RZ ;  /* 0x000000506e6e7825 */ /* 0x000fc600078e00ff */
[----:B------:R-:W-:Y:S01]  /*2610*/  SHF.R.S32.HI R147, RZ, 0x1f, R4 ;  /* 0x0000001fff937819 */ /* 0x000fe20000011404 */
[----:B------:R-:W-:Y:S01]  /*2620*/  IMAD.IADD R120, R99, 0x1, R11 ;  /* 0x0000000163787824 */ /* 0x000fe200078e020b */
[----:B------:R-:W-:Y:S01]  /*2630*/  LOP3.LUT R11, R5, 0xfffffff8, RZ, 0xc0, !PT ;  /* 0xfffffff8050b7812 */ /* 0x000fe200078ec0ff */
[----:B------:R-:W-:Y:S01]  /*2640*/  IMAD.WIDE.U32 R104, R104, 0x50, RZ ;  /* 0x0000005068687825 */ /* 0x000fe200078e00ff */
[C---:B------:R-:W-:Y:S02]  /*2650*/  LOP3.LUT R10, R0.reuse, 0x2, RZ, 0xc0, !PT ;  /* 0x00000002000a7812 */ /* 0x040fe400078ec0ff */
[C---:B------:R-:W-:Y:S01]  /*2660*/  LOP3.LUT R9, R0.reuse, 0x4, RZ, 0xc0, !PT ;  /* 0x0000000400097812 */ /* 0x040fe200078ec0ff */
[----:B------:R-:W-:Y:S01]  /*2670*/  IMAD.IADD R126, R111, 0x1, R7 ;  /* 0x000000016f7e7824 */ /* 0x000fe200078e0207 */
[----:B------:R-:W-:Y:S01]  /*2680*/  LOP3.LUT R8, R0, 0x8, RZ, 0xc0, !PT ;  /* 0x0000000800087812 */ /* 0x000fe200078ec0ff */
[----:B------:R-:W-:Y:S01]  /*2690*/  IMAD.IADD R25, R101, 0x1, R21 ;  /* 0x0000000165197824 */ /* 0x000fe200078e0215 */
[----:B------:R-:W-:Y:S01]  /*26a0*/  SHF.R.S32.HI R7, RZ, 0x1f, R13 ;  /* 0x0000001fff077819 */ /* 0x000fe2000001140d */
[----:B------:R-:W-:Y:S01]  /*26b0*/  IMAD.IADD R20, R107, 0x1, R15 ;  /* 0x000000016b147824 */ /* 0x000fe200078e020f */
[----:B------:R-:W-:Y:S01]  /*26c0*/  SHF.R.S32.HI R6, RZ, 0x1f, R11 ;  /* 0x0000001fff067819 */ /* 0x000fe2000001140b */
[----:B------:R-:W-:-:S02]  /*26d0*/  IMAD.SHL.U32 R118, R118, 0x2, RZ ;  /* 0x0000000276767824 */ /* 0x000fc400078e00ff */
[----:B------:R-:W-:Y:S02]  /*26e0*/  IMAD.IADD R127, R105, 0x1, R127 ;  /* 0x00000001697f7824 */ /* 0x000fe400078e027f */
[----:B------:R-:W-:Y:S02]  /*26f0*/  IMAD.IADD R21, R21, 0x1, R103 ;  /* 0x0000000115157824 */ /* 0x000fe400078e0267 */
[----:B------:R-:W-:Y:S02]  /*2700*/  IMAD.IADD R15, R15, 0x1, R109 ;  /* 0x000000010f0f7824 */ /* 0x000fe400078e026d */
[----:B------:R-:W-:-:S07]  /*2710*/  IMAD.IADD R5, R95, 0x1, R37 ;  /* 0x000000015f057824 */ /* 0x000fce00078e0225 */
.L_x_761:
[----:B-1--4-:R-:W2:Y:S01]  /*2720*/  LDL.LU R39, [R1+0x20] ;  /* 0x0000200001277983 */ /* 0x012ea20000300800 */
[----:B------:R-:W-:Y:S01]  /*2730*/  VIADD R41, R24, 0xffffffff ;  /* 0xffffffff18297836 */ /* 0x000fe20000000000 */
[----:B------:R-:W0:Y:S01]  /*2740*/  LDC.64 R116, c[0x0][0x2e8] ;  /* 0x0000ba00ff747b82 */ /* 0x000e220000000a00 */
[----:B------:R-:W-:Y:S05]  /*2750*/  YIELD ;  /* 0x0000000000007946 */ /* 0x000fea0003800000 */
[----:B------:R-:W-:Y:S01]  /*2760*/  SHF.R.S32.HI R38, RZ, 0x1f, R41 ;  /* 0x0000001fff267819 */ /* 0x000fe20000011429 */
[-C--:B------:R-:W-:Y:S01]  /*2770*/  IMAD R3, R120, R41.reuse, RZ ;  /* 0x0000002978037224 */ /* 0x080fe200078e02ff */
[----:B------:R-:W1:Y:S01]  /*2780*/  LDC R115, c[0x0][0x3f4] ;  /* 0x0000fd00ff737b82 */ /* 0x000e620000000800 */
[----:B------:R-:W-:Y:S01]  /*2790*/  IMAD.WIDE.U32 R124, R98, R41, RZ ;  /* 0x00000029627c7225 */ /* 0x000fe200078e00ff */
[----:B------:R-:W-:Y:S03]  /*27a0*/  BSSY B0, `(.L_x_654) ;  /* 0x00007f0000007945 */ /* 0x000fe60003800000 */
[----:B------:R-:W-:Y:S01]  /*27b0*/  IMAD R3, R38, R98, R3 ;  /* 0x0000006226037224 */ /* 0x000fe200078e0203 */
[----:B------:R-:W-:-:S02]  /*27c0*/  IADD3 R0, P3, P4, R93, R124, R131 ;  /* 0x0000007c5d007210 */ /* 0x000fc40007c7e083 */
[-C--:B------:R-:W-:Y:S01]  /*27d0*/  IADD3 R36, P2, R93, R124.reuse, RZ ;  /* 0x0000007c5d247210 */ /* 0x080fe20007f5e0ff */
[----:B------:R-:W-:Y:S01]  /*27e0*/  IMAD.IADD R88, R125, 0x1, R3 ;  /* 0x000000017d587824 */ /* 0x000fe200078e0203 */
[----:B------:R-:W-:-:S04]  /*27f0*/  IADD3 R4, P5, P6, R93, R124, R129 ;  /* 0x0000007c5d047210 */ /* 0x000fc80007ebe081 */
[----:B------:R-:W-:Y:S02]  /*2800*/  IADD3.X R3, R35, R88, R130, P3, P4 ;  /* 0x0000005823037210 */ /* 0x000fe40001fe8482 */
[----:B------:R-:W-:Y:S02]  /*2810*/  ISETP.GT.AND P3, PT, R41, R119, PT ;  /* 0x000000772900720c */ /* 0x000fe40003f64270 */
[----:B------:R-:W-:Y:S02]  /*2820*/  IADD3.X R37, R88, R35, RZ, P2, !PT ;  /* 0x0000002358257210 */ /* 0x000fe400017fe4ff */
[C---:B0-----:R-:W-:Y:S02]  /*2830*/  LEA R48, P2, R0.reuse, R116, 0x1 ;  /* 0x0000007400307211 */ /* 0x041fe400078408ff */
[----:B------:R-:W-:Y:S02]  /*2840*/  IADD3.X R24, R35, R88, R128, P5, P6 ;  /* 0x0000005823187210 */ /* 0x000fe40002fec480 */
[----:B------:R-:W-:Y:S01]  /*2850*/  LEA.HI.X R49, R0, R117, R3, 0x1, P2 ;  /* 0x0000007500317211 */ /* 0x000fe200010f0c03 */
[----:B------:R-:W-:Y:S01]  /*2860*/  IMAD R3, R19, 0x5000, R230 ;  /* 0x0000500013037824 */ /* 0x000fe200078e02e6 */
[----:B-1----:R-:W-:-:S02]  /*2870*/  ISETP.GE.AND P2, PT, R115, 0x1, PT ;  /* 0x000000017300780c */ /* 0x002fc40003f46270 */
[-C--:B------:R-:W-:Y:S02]  /*2880*/  LEA R50, P5, R4, R116.reuse, 0x1 ;  /* 0x0000007404327211 */ /* 0x080fe400078a08ff */
[----:B------:R-:W-:Y:S02]  /*2890*/  LEA R56, P6, R36, R116, 0x1 ;  /* 0x0000007424387211 */ /* 0x000fe400078c08ff */
[-C--:B------:R-:W-:Y:S01]  /*28a0*/  LEA.HI.X R51, R4, R117.reuse, R24, 0x1, P5 ;  /* 0x0000007504337211 */ /* 0x080fe200028f0c18 */
[----:B------:R-:W-:Y:S01]  /*28b0*/  IMAD R4, R3, 0x2, R18 ;  /* 0x0000000203047824 */ /* 0x000fe200078e0212 */
[----:B------:R-:W-:Y:S01]  /*28c0*/  LEA.HI.X R57, R36, R117, R37, 0x1, P6 ;  /* 0x0000007524397211 */ /* 0x000fe200030f0c25 */
[----:B------:R-:W-:Y:S01]  /*28d0*/  IMAD.MOV.U32 R24, RZ, RZ, R41 ;  /* 0x000000ffff187224 */ /* 0x000fe200078e0029 */
[----:B--2---:R-:W-:-:S04]  /*28e0*/  LOP3.LUT R39, R39, 0xfffffffd, RZ, 0xc0, !PT ;  /* 0xfffffffd27277812 */ /* 0x004fc800078ec0ff */
[----:B------:R-:W-:-:S05]  /*28f0*/  @P3 LOP3.LUT R39, R39, 0x2, RZ, 0xfc, !PT ;  /* 0x0000000227273812 */ /* 0x000fca00078efcff */
[----:B------:R0:W-:Y:S01]  /*2900*/  STL [R1+0x20], R39 ;  /* 0x0000202701007387 */ /* 0x0001e20000100800 */
[----:B------:R-:W-:Y:S05]  /*2910*/  @!P2 BRA `(.L_x_655) ;  /* 0x00000078006ca947 */ /* 0x000fea0003800000 */
[----:B------:R-:W-:Y:S01]  /*2920*/  ULDC.U8 UR4, c[0x0][0x410] ;  /* 0x0001040000047ab9 */ /* 0x000fe20000000000 */
[-C--:B------:R-:W-:Y:S01]  /*2930*/  IMAD R3, R126, R41.reuse, RZ ;  /* 0x000000297e037224 */ /* 0x080fe200078e02ff */
[----:B------:R-:W-:Y:S01]  /*2940*/  ISETP.NE.AND P2, PT, RZ, UR4, PT ;  /* 0x00000004ff007c0c */ /* 0x000fe2000bf45270 */
[-C--:B0-----:R-:W-:Y:S02]  /*2950*/  IMAD R39, R127, R41.reuse, RZ ;  /* 0x000000297f277224 */ /* 0x081fe400078e02ff */
[----:B------:R-:W-:Y:S02]  /*2960*/  IMAD R37, R38, R110, R3 ;  /* 0x0000006e26257224 */ /* 0x000fe400078e0203 */
[----:B------:R-:W-:Y:S02]  /*2970*/  IMAD R3, R24, -0x50, R2 ;  /* 0xffffffb018037824 */ /* 0x000fe400078e0202 */
[----:B------:R-:W-:Y:S02]  /*2980*/  IMAD R39, R38, R104, R39 ;  /* 0x0000006826277224 */ /* 0x000fe400078e0227 */
[----:B------:R-:W-:Y:S01]  /*2990*/  IMAD.WIDE.U32 R86, R110, R41, RZ ;  /* 0x000000296e567225 */ /* 0x000fe200078e00ff */
[----:B------:R-:W-:-:S03]  /*29a0*/  VIMNMX R3, R3, 0x50, PT ;  /* 0x0000005003037848 */ /* 0x000fc60003fe0100 */
[----:B------:R-:W-:-:S04]  /*29b0*/  IMAD.WIDE.U32 R84, R104, R41, RZ ;  /* 0x0000002968547225 */ /* 0x000fc800078e00ff */
[----:B------:R-:W-:Y:S02]  /*29c0*/  IMAD.IADD R0, R87, 0x1, R37 ;  /* 0x0000000157007824 */ /* 0x000fe400078e0225 */
[----:B------:R-:W-:Y:S01]  /*29d0*/  IMAD.IADD R114, R85, 0x1, R39 ;  /* 0x0000000155727824 */ /* 0x000fe200078e0227 */
[----:B------:R-:W-:Y:S06]  /*29e0*/  @!P2 BRA `(.L_x_656) ;  /* 0x000000380048a947 */ /* 0x000fec0003800000 */
[----:B------:R-:W-:Y:S01]  /*29f0*/  ISETP.GE.AND P3, PT, R212, R3, PT ;  /* 0x00000003d400720c */ /* 0x000fe20003f66270 */
[----:B------:R-:W-:Y:S01]  /*2a00*/  BSSY B1, `(.L_x_657) ;  /* 0x000002a000017945 */ /* 0x000fe20003800000 */
        /* <DEDUP_REMOVED lines=9> */
[----:B------:R-:W-:Y:S06]  /*2aa0*/  @P3 BRA `(.L_x_658) ;  /* 0x00000000007c3947 */ /* 0x000fec0003800000 */
[----:B------:R-:W-:Y:S01]  /*2ab0*/  IADD3 R37, P2, R106, R86, RZ ;  /* 0x000000566a257210 */ /* 0x000fe20007f5e0ff */
[----:B------:R-:W-:Y:S01]  /*2ac0*/  ULDC.64 UR4, c[0x0][0x3e8] ;  /* 0x0000fa0000047ab9 */ /* 0x000fe20000000a00 */
[----:B------:R-:W-:Y:S02]  /*2ad0*/  IADD3 R39, P4, R100, R84, RZ ;  /* 0x0000005464277210 */ /* 0x000fe40007f9e0ff */
[----:B------:R-:W-:Y:S02]  /*2ae0*/  CS2R R122, SRZ ;  /* 0x00000000007a7805 */ /* 0x000fe4000001ff00 */
[-C--:B------:R-:W-:Y:S01]  /*2af0*/  ISETP.GE.AND P5, PT, R22, R115.reuse, PT ;  /* 0x000000731600720c */ /* 0x080fe20003fa6270 */
[----:B------:R-:W-:Y:S01]  /*2b00*/  IMAD.X R38, R0, 0x1, R20, P2 ;  /* 0x0000000100267824 */ /* 0x000fe200010e0614 */
[C---:B------:R-:W-:Y:S01]  /*2b10*/  LEA R36, P2, R37.reuse, UR4, 0x1 ;  /* 0x0000000425247c11 */ /* 0x040fe2000f8408ff */
[----:B------:R-:W-:Y:S01]  /*2b20*/  IMAD.X R40, R114, 0x1, R25, P4 ;  /* 0x0000000172287824 */ /* 0x000fe200020e0619 */
[----:B------:R-:W-:Y:S01]  /*2b30*/  CS2R R124, SRZ ;  /* 0x00000000007c7805 */ /* 0x000fe2000001ff00 */
[----:B------:R-:W-:Y:S01]  /*2b40*/  ULDC.64 UR6, c[0x0][0x208] ;  /* 0x0000820000067ab9 */ /* 0x000fe20000000a00 */
[----:B------:R-:W-:Y:S01]  /*2b50*/  LEA.HI.X R37, R37, UR5, R38, 0x1, P2 ;  /* 0x0000000525257c11 */ /* 0x000fe200090f0c26 */
[----:B------:R-:W-:Y:S01]  /*2b60*/  ULDC.64 UR4, c[0x0][0x400] ;  /* 0x0001000000047ab9 */ /* 0x000fe20000000a00 */
[----:B------:R-:W-:-:S02]  /*2b70*/  ISETP.GE.AND P4, PT, R215, R115, PT ;  /* 0x00000073d700720c */ /* 0x000fc40003f86270 */
[----:B------:R-:W-:-:S03]  /*2b80*/  LEA R38, P2, R39, UR4, 0x1 ;  /* 0x0000000427267c11 */ /* 0x000fc6000f8408ff */
[----:B------:R0:W5:Y:S01]  /*2b90*/  @!P5 LDG.E.64 R122, desc[UR6][R36.64] ;  /* 0x00000006247ad981 */ /* 0x000162000c1e1b00 */
[----:B------:R-:W-:Y:S02]  /*2ba0*/  LEA.HI.X R39, R39, UR5, R40, 0x1, P2 ;  /* 0x0000000527277c11 */ /* 0x000fe400090f0c28 */
[----:B------:R-:W-:-:S03]  /*2bb0*/  ISETP.GE.AND P2, PT, R214, R115, PT ;  /* 0x00000073d600720c */ /* 0x000fc60003f46270 */
[----:B------:R0:W5:Y:S01]  /*2bc0*/  @!P5 LDG.E.64 R124, desc[UR6][R38.64] ;  /* 0x00000006267cd981 */ /* 0x000162000c1e1b00 */
[----:B------:R-:W-:Y:S02]  /*2bd0*/  ISETP.GE.AND P5, PT, R216, R115, PT ;  /* 0x00000073d800720c */ /* 0x000fe40003fa6270 */
[----:B------:R-:W-:Y:S02]  /*2be0*/  CS2R R90, SRZ ;  /* 0x00000000005a7805 */ /* 0x000fe4000001ff00 */
[----:B------:R-:W-:Y:S02]  /*2bf0*/  CS2R R82, SRZ ;  /* 0x0000000000527805 */ /* 0x000fe4000001ff00 */
[----:B------:R-:W-:Y:S02]  /*2c00*/  CS2R R78, SRZ ;  /* 0x00000000004e7805 */ /* 0x000fe4000001ff00 */
[----:B------:R-:W-:Y:S02]  /*2c10*/  CS2R R116, SRZ ;  /* 0x0000000000747805 */ /* 0x000fe4000001ff00 */
[----:B------:R-:W-:-:S02]  /*2c20*/  CS2R R88, SRZ ;  /* 0x0000000000587805 */ /* 0x000fc4000001ff00 */
[----:B------:R-:W-:Y:S01]  /*2c30*/  CS2R R80, SRZ ;  /* 0x0000000000507805 */ /* 0x000fe2000001ff00 */
[----:B------:R0:W5:Y:S04]  /*2c40*/  @!P4 LDG.E.64 R90, desc[UR6][R36.64+0x40] ;  /* 0x00004006245ac981 */ /* 0x000168000c1e1b00 */
[----:B------:R0:W5:Y:S04]  /*2c50*/  @!P2 LDG.E.64 R82, desc[UR6][R36.64+0x80] ;  /* 0x000080062452a981 */ /* 0x000168000c1e1b00 */
[----:B------:R0:W5:Y:S04]  /*2c60*/  @!P5 LDG.E.64 R78, desc[UR6][R36.64+0xc0] ;  /* 0x0000c006244ed981 */ /* 0x000168000c1e1b00 */
[----:B------:R0:W5:Y:S04]  /*2c70*/  @!P4 LDG.E.64 R116, desc[UR6][R38.64+0x40] ;  /* 0x000040062674c981 */ /* 0x000168000c1e1b00 */
[----:B------:R0:W5:Y:S04]  /*2c80*/  @!P2 LDG.E.64 R88, desc[UR6][R38.64+0x80] ;  /* 0x000080062658a981 */ /* 0x000168000c1e1b00 */
[----:B------:R0:W5:Y:S02]  /*2c90*/  @!P5 LDG.E.64 R80, desc[UR6][R38.64+0xc0] ;  /* 0x0000c0062650d981 */ /* 0x000164000c1e1b00 */
.L_x_658:
[----:B------:R-:W-:Y:S05]  /*2ca0*/  BSYNC B1 ;  /* 0x0000000000017941 */ /* 0x000fea0003800000 */
.L_x_657:
[----:B0----5:R-:W-:Y:S01]  /*2cb0*/  IMAD.MOV.U32 R36, RZ, RZ, R78 ;  /* 0x000000ffff247224 */ /* 0x021fe200078e004e */
[----:B------:R-:W-:Y:S01]  /*2cc0*/  BSSY B1, `(.L_x_659) ;  /* 0x0000049000017945 */ /* 0x000fe20003800000 */
[----:B------:R-:W-:Y:S01]  /*2cd0*/  IMAD.MOV.U32 R37, RZ, RZ, R79 ;  /* 0x000000ffff257224 */ /* 0x000fe200078e004f */
[----:B------:R-:W-:Y:S01]  /*2ce0*/  CS2R R66, SRZ ;  /* 0x0000000000427805 */ /* 0x000fe2000001ff00 */
[----:B------:R-:W-:Y:S01]  /*2cf0*/  IMAD.MOV.U32 R38, RZ, RZ, R82 ;  /* 0x000000ffff267224 */ /* 0x000fe200078e0052 */
[----:B------:R-:W-:Y:S01]  /*2d00*/  PRMT R183, R36, 0x7610, R183 ;  /* 0x0000761024b77816 */ /* 0x000fe200000000b7 */
[----:B------:R-:W-:Y:S01]  /*2d10*/  IMAD.MOV.U32 R36, RZ, RZ, R83 ;  /* 0x000000ffff247224 */ /* 0x000fe200078e0053 */
[----:B------:R-:W-:Y:S01]  /*2d20*/  PRMT R184, R37, 0x7610, R184 ;  /* 0x0000761025b87816 */ /* 0x000fe200000000b8 */
[----:B------:R-:W-:Y:S01]  /*2d30*/  IMAD.MOV.U32 R37, RZ, RZ, R90 ;  /* 0x000000ffff257224 */ /* 0x000fe200078e005a */
[----:B------:R-:W-:Y:S01]  /*2d40*/  PRMT R185, R38, 0x7610, R185 ;  /* 0x0000761026b97816 */ /* 0x000fe200000000b9 */
[----:B------:R-:W-:Y:S01]  /*2d50*/  VIADD R39, R212, 0x20 ;  /* 0x00000020d4277836 */ /* 0x000fe20000000000 */
[----:B------:R-:W-:Y:S01]  /*2d60*/  PRMT R186, R36, 0x7610, R186 ;  /* 0x0000761024ba7816 */ /* 0x000fe200000000ba */
[----:B------:R-:W-:Y:S01]  /*2d70*/  IMAD.MOV.U32 R36, RZ, RZ, R91 ;  /* 0x000000ffff247224 */ /* 0x000fe200078e005b */
[----:B------:R-:W-:Y:S01]  /*2d80*/  PRMT R187, R37, 0x7610, R187 ;  /* 0x0000761025bb7816 */ /* 0x000fe200000000bb */
[----:B------:R-:W-:Y:S01]  /*2d90*/  IMAD.MOV.U32 R37, RZ, RZ, R123 ;  /* 0x000000ffff257224 */ /* 0x000fe200078e007b */
[----:B------:R-:W-:Y:S01]  /*2da0*/  ISETP.GE.AND P4, PT, R39, R3, PT ;  /* 0x000000032700720c */ /* 0x000fe20003f86270 */
[----:B------:R-:W-:Y:S01]  /*2db0*/  IMAD.MOV.U32 R38, RZ, RZ, R122 ;  /* 0x000000ffff267224 */ /* 0x000fe200078e007a */
[----:B------:R-:W-:Y:S01]  /*2dc0*/  PRMT R188, R36, 0x7610, R188 ;  /* 0x0000761024bc7816 */ /* 0x000fe200000000bc */
        /* <DEDUP_REMOVED lines=15> */
[----:B------:R-:W-:-:S02]  /*2ec0*/  PRMT R153, R38, 0x7610, R153 ;  /* 0x0000761026997816 */ /* 0x000fc40000000099 */
[----:B------:R-:W-:Y:S02]  /*2ed0*/  CS2R R70, SRZ ;  /* 0x0000000000467805 */ /* 0x000fe4000001ff00 */
[----:B------:R-:W-:Y:S02]  /*2ee0*/  PRMT R191, R36, 0x7610, R191 ;  /* 0x0000761024bf7816 */ /* 0x000fe400000000bf */
[----:B------:R-:W-:Y:S02]  /*2ef0*/  CS2R R74, SRZ ;  /* 0x00000000004a7805 */ /* 0x000fe4000001ff00 */
[----:B------:R-:W-:Y:S02]  /*2f00*/  PRMT R145, R145, 0x5410, R37 ;  /* 0x0000541091917816 */ /* 0x000fe40000000025 */
[----:B------:R-:W-:Y:S02]  /*2f10*/  CS2R R64, SRZ ;  /* 0x0000000000407805 */ /* 0x000fe4000001ff00 */
[----:B------:R-:W-:-:S02]  /*2f20*/  CS2R R68, SRZ ;  /* 0x0000000000447805 */ /* 0x000fc4000001ff00 */
[----:B------:R-:W-:Y:S02]  /*2f30*/  CS2R R72, SRZ ;  /* 0x0000000000487805 */ /* 0x000fe4000001ff00 */
[----:B------:R-:W-:Y:S01]  /*2f40*/  CS2R R76, SRZ ;  /* 0x00000000004c7805 */ /* 0x000fe2000001ff00 */
[----:B------:R-:W-:Y:S06]  /*2f50*/  @P4 BRA `(.L_x_660) ;  /* 0x00000000007c4947 */ /* 0x000fec0003800000 */
[----:B------:R-:W-:Y:S01]  /*2f60*/  IADD3 R37, P2, P5, R106, R86, R28 ;  /* 0x000000566a257210 */ /* 0x000fe20007d5e01c */
[----:B------:R-:W-:Y:S01]  /*2f70*/  ULDC.64 UR4, c[0x0][0x3e8] ;  /* 0x0000fa0000047ab9 */ /* 0x000fe20000000a00 */
[----:B------:R-:W-:Y:S01]  /*2f80*/  ULDC.64 UR6, c[0x0][0x400] ;  /* 0x0001000000067ab9 */ /* 0x000fe20000000a00 */
[----:B------:R-:W-:Y:S02]  /*2f90*/  CS2R R74, SRZ ;  /* 0x00000000004a7805 */ /* 0x000fe4000001ff00 */
[----:B------:R-:W-:Y:S02]  /*2fa0*/  IADD3.X R42, R20, R0, R30, P2, P5 ;  /* 0x00000000142a7210 */ /* 0x000fe400017ea41e */
[----:B------:R-:W-:Y:S02]  /*2fb0*/  CS2R R70, SRZ ;  /* 0x0000000000467805 */ /* 0x000fe4000001ff00 */
[----:B------:R-:W-:Y:S02]  /*2fc0*/  IADD3 R39, P2, P5, R100, R84, R32 ;  /* 0x0000005464277210 */ /* 0x000fe40007d5e020 */
[----:B------:R-:W-:-:S02]  /*2fd0*/  CS2R R76, SRZ ;  /* 0x00000000004c7805 */ /* 0x000fc4000001ff00 */
[----:B------:R-:W-:Y:S01]  /*2fe0*/  CS2R R72, SRZ ;  /* 0x0000000000487805 */ /* 0x000fe2000001ff00 */
[----:B------:R-:W-:Y:S01]  /*2ff0*/  ULDC.64 UR8, c[0x0][0x208] ;  /* 0x0000820000087ab9 */ /* 0x000fe20000000a00 */
[----:B------:R-:W-:Y:S02]  /*3000*/  IADD3.X R40, R25, R114, R34, P2, P5 ;  /* 0x0000007219287210 */ /* 0x000fe400017ea422 */
[----:B------:R-:W-:Y:S02]  /*3010*/  LEA R36, P2, R37, UR4, 0x1 ;  /* 0x0000000425247c11 */ /* 0x000fe4000f8408ff */
[----:B------:R-:W-:Y:S02]  /*3020*/  LEA R38, P5, R39, UR6, 0x1 ;  /* 0x0000000627267c11 */ /* 0x000fe4000f8a08ff */
[----:B------:R-:W-:Y:S02]  /*3030*/  LEA.HI.X R37, R37, UR5, R42, 0x1, P2 ;  /* 0x0000000525257c11 */ /* 0x000fe400090f0c2a */
[----:B------:R-:W-:-:S02]  /*3040*/  LEA.HI.X R39, R39, UR7, R40, 0x1, P5 ;  /* 0x0000000727277c11 */ /* 0x000fc4000a8f0c28 */
[-C--:B------:R-:W-:Y:S02]  /*3050*/  ISETP.GE.AND P2, PT, R22, R115.reuse, PT ;  /* 0x000000731600720c */ /* 0x080fe40003f46270 */
[----:B------:R-:W-:Y:S02]  /*3060*/  ISETP.GE.AND P5, PT, R215, R115, PT ;  /* 0x00000073d700720c */ /* 0x000fe40003fa6270 */
[----:B------:R-:W-:Y:S02]  /*3070*/  CS2R R66, SRZ ;  /* 0x0000000000427805 */ /* 0x000fe4000001ff00 */
[----:B------:R-:W-:Y:S02]  /*3080*/  CS2R R62, SRZ ;  /* 0x00000000003e7805 */ /* 0x000fe4000001ff00 */
[----:B------:R-:W-:-:S05]  /*3090*/  CS2R R68, SRZ ;  /* 0x0000000000447805 */ /* 0x000fca000001ff00 */
[----:B------:R0:W5:Y:S04]  /*30a0*/  @!P2 LDG.E.64 R74, desc[UR8][R36.64] ;  /* 0x00000008244aa981 */ /* 0x000168000c1e1b00 */
[----:B------:R0:W5:Y:S01]  /*30b0*/  @!P2 LDG.E.64 R76, desc[UR8][R38.64] ;  /* 0x00000008264ca981 */ /* 0x000162000c1e1b00 */
[----:B------:R-:W-:-:S03]  /*30c0*/  ISETP.GE.AND P2, PT, R214, R115, PT ;  /* 0x00000073d600720c */ /* 0x000fc60003f46270 */
[----:B------:R0:W5:Y:S04]  /*30d0*/  @!P5 LDG.E.64 R70, desc[UR8][R36.64+0x40] ;  /* 0x000040082446d981 */ /* 0x000168000c1e1b00 */
[----:B------:R0:W5:Y:S01]  /*30e0*/  @!P5 LDG.E.64 R72, desc[UR8][R38.64+0x40] ;  /* 0x000040082648d981 */ /* 0x000162000c1e1b00 */
[----:B------:R-:W-:Y:S02]  /*30f0*/  ISETP.GE.AND P5, PT, R216, R115, PT ;  /* 0x00000073d800720c */ /* 0x000fe40003fa6270 */
[----:B------:R-:W-:-:S03]  /*3100*/  CS2R R64, SRZ ;  /* 0x0000000000407805 */ /* 0x000fc6000001ff00 */
[----:B------:R0:W5:Y:S04]  /*3110*/  @!P2 LDG.E.64 R66, desc[UR8][R36.64+0x80] ;  /* 0x000080082442a981 */ /* 0x000168000c1e1b00 */
[----:B------:R0:W5:Y:S04]  /*3120*/  @!P2 LDG.E.64 R68, desc[UR8][R38.64+0x80] ;  /* 0x000080082644a981 */ /* 0x000168000c1e1b00 */
[----:B------:R0:W5:Y:S04]  /*3130*/  @!P5 LDG.E.64 R62, desc[UR8][R36.64+0xc0] ;  /* 0x0000c008243ed981 */ /* 0x000168000c1e1b00 */
[----:B------:R0:W5:Y:S02]  /*3140*/  @!P5 LDG.E.64 R64, desc[UR8][R38.64+0xc0] ;  /* 0x0000c0082640d981 */ /* 0x000164000c1e1b00 */
.L_x_660:
[----:B------:R-:W-:Y:S05]  /*3150*/  BSYNC B1 ;  /* 0x0000000000017941 */ /* 0x000fea0003800000 */
.L_x_659:
        /* <DEDUP_REMOVED lines=10> */
[----:B------:R-:W-:Y:S06]  /*3200*/  @P5 BRA `(.L_x_662) ;  /* 0x00000000007c5947 */ /* 0x000fec0003800000 */
[----:B------:R-:W-:Y:S01]  /*3210*/  IADD3 R86, P2, P6, R106, R27, R86 ;  /* 0x0000001b6a567210 */ /* 0x000fe20007e5e056 */
[----:B------:R-:W-:Y:S01]  /*3220*/  ULDC.64 UR4, c[0x0][0x3e8] ;  /* 0x0000fa0000047ab9 */ /* 0x000fe20000000a00 */
[----:B------:R-:W-:Y:S01]  /*3230*/  ULDC.64 UR6, c[0x0][0x400] ;  /* 0x0001000000067ab9 */ /* 0x000fe20000000a00 */
[----:B------:R-:W-:Y:S02]  /*3240*/  CS2R R58, SRZ ;  /* 0x00000000003a7805 */ /* 0x000fe4000001ff00 */
[----:B0-----:R-:W-:Y:S02]  /*3250*/  IADD3.X R37, R20, R29, R0, P2, P6 ;  /* 0x0000001d14257210 */ /* 0x001fe400017ec400 */
[----:B------:R-:W-:Y:S02]  /*3260*/  CS2R R60, SRZ ;  /* 0x00000000003c7805 */ /* 0x000fe4000001ff00 */
[----:B------:R-:W-:Y:S01]  /*3270*/  IADD3 R84, P2, P6, R100, R31, R84 ;  /* 0x0000001f64547210 */ /* 0x000fe20007e5e054 */
[----:B------:R-:W-:-:S03]  /*3280*/  ULDC.64 UR8, c[0x0][0x208] ;  /* 0x0000820000087ab9 */ /* 0x000fc60000000a00 */
[----:B------:R-:W-:Y:S02]  /*3290*/  IADD3.X R39, R25, R33, R114, P2, P6 ;  /* 0x0000002119277210 */ /* 0x000fe400017ec472 */
[----:B------:R-:W-:-:S04]  /*32a0*/  LEA R36, P2, R86, UR4, 0x1 ;  /* 0x0000000456247c11 */ /* 0x000fc8000f8408ff */
[----:B------:R-:W-:Y:S02]  /*32b0*/  LEA.HI.X R37, R86, UR5, R37, 0x1, P2 ;  /* 0x0000000556257c11 */ /* 0x000fe400090f0c25 */
[----:B------:R-:W-:-:S04]  /*32c0*/  LEA R38, P2, R84, UR6, 0x1 ;  /* 0x0000000654267c11 */ /* 0x000fc8000f8408ff */
[----:B------:R-:W-:Y:S02]  /*32d0*/  LEA.HI.X R39, R84, UR7, R39, 0x1, P2 ;  /* 0x0000000754277c11 */ /* 0x000fe400090f0c27 */
[----:B------:R-:W-:Y:S02]  /*32e0*/  ISETP.GE.AND P2, PT, R22, R115, PT ;  /* 0x000000731600720c */ /* 0x000fe40003f46270 */
[----:B------:R-:W-:Y:S02]  /*32f0*/  CS2R R52, SRZ ;  /* 0x0000000000347805 */ /* 0x000fe4000001ff00 */
[----:B------:R-:W-:-:S09]  /*3300*/  CS2R R54, SRZ ;  /* 0x0000000000367805 */ /* 0x000fd2000001ff00 */
[----:B------:R1:W5:Y:S04]  /*3310*/  @!P2 LDG.E.64 R58, desc[UR8][R36.64] ;  /* 0x00000008243aa981 */ /* 0x000368000c1e1b00 */
[----:B------:R1:W5:Y:S01]  /*3320*/  @!P2 LDG.E.64 R60, desc[UR8][R38.64] ;  /* 0x00000008263ca981 */ /* 0x000362000c1e1b00 */
        /* <DEDUP_REMOVED lines=10> */
[----:B------:R-:W-:-:S13]  /*33d0*/  ISETP.GE.AND P2, PT, R216, R115, PT ;  /* 0x00000073d800720c */ /* 0x000fda0003f46270 */
[----:B------:R1:W5:Y:S04]  /*33e0*/  @!P2 LDG.E.64 R40, desc[UR8][R36.64+0xc0] ;  /* 0x0000c0082428a981 */ /* 0x000368000c1e1b00 */
[----:B------:R1:W5:Y:S02]  /*33f0*/  @!P2 LDG.E.64 R42, desc[UR8][R38.64+0xc0] ;  /* 0x0000c008262aa981 */ /* 0x000364000c1e1b00 */
.L_x_662:
[----:B------:R-:W-:Y:S05]  /*3400*/  BSYNC B1 ;  /* 0x0000000000017941 */ /* 0x000fea0003800000 */
.L_x_661:
[----:B-----5:R-:W-:Y:S01]  /*3410*/  IMAD.MOV.U32 R0, RZ, RZ, R62 ;  /* 0x000000ffff007224 */ /* 0x020fe200078e003e */
[----:B------:R-:W-:Y:S01]  /*3420*/  ISETP.NE.AND P2, PT, R220, 0x3, PT ;  /* 0x00000003dc00780c */ /* 0x000fe20003f45270 */
[----:B01----:R-:W-:Y:S02]  /*3430*/  IMAD.MOV.U32 R36, RZ, RZ, R63 ;  /* 0x000000ffff247224 */ /* 0x003fe400078e003f */
        /* <DEDUP_REMOVED lines=60> */
[----:B------:R-:W-:Y:S02]  /*3800*/  PRMT R174, R36, 0x7610, R174 ;  /* 0x0000761024ae7816 */ /* 0x000fe400000000ae */
[----:B------:R-:W-:Y:S01]  /*3810*/  PRMT R175, R0, 0x7610, R175 ;  /* 0x0000761000af7816 */ /* 0x000fe200000000af */
[----:B------:R-:W-:Y:S06]  /*3820*/  @!P2 BRA `(.L_x_663) ;  /* 0x000000000004a947 */ /* 0x000fec0003800000 */
[----:B------:R-:W-:Y:S01]  /*3830*/  BPT.TRAP 0x1 ;  /* 0x000000040000795c */ /* 0x000fe20000300000 */
.L_x_663:
[----:B------:R-:W-:Y:S01]  /*3840*/  IMAD R0, R19, 0x8, R18 ;  /* 0x0000000813007824 */ /* 0x000fe200078e0212 */
[----:B------:R-:W-:Y:S01]  /*3850*/  SHF.L.U32 R114, R217, 0x1f, RZ ;  /* 0x0000001fd9727819 */ /* 0x000fe200000006ff */
[----:B------:R-:W-:Y:S03]  /*3860*/  BSSY B1, `(.L_x_664) ;  /* 0x0000003000017945 */ /* 0x000fe60003800000 */
[----:B------:R-:W0:Y:S02]  /*3870*/  SYNCS.PHASECHK.TRANS64.TRYWAIT P6, [R0+URZ+0x38890], R114 ;  /* 0x03889072000075a7 */ /* 0x000e2400080c017f */
[----:B0-----:R-:W-:Y:S05]  /*3880*/  @!P6 BRA `(.L_x_665) ;  /* 0x0000025400ece947 */ /* 0x001fea0003800000 */
.L_x_1048:
[----:B------:R-:W-:Y:S05]  /*3890*/  BSYNC B1 ;  /* 0x0000000000017941 */ /* 0x000fea0003800000 */
.L_x_664:
[----:B------:R-:W-:Y:S04]  /*38a0*/  BSSY B1, `(.L_x_666) ;  /* 0x00000e0000017945 */ /* 0x000fe80003800000 */
[----:B------:R-:W-:Y:S05]  /*38b0*/  @P3 BRA `(.L_x_667) ;  /* 0x0000000c00783947 */ /* 0x000fea0003800000 */
[----:B------:R-:W-:Y:S01]  /*38c0*/  ISETP.NE.AND P3, PT, R26, RZ, PT ;  /* 0x000000ff1a00720c */ /* 0x000fe20003f65270 */
[----:B------:R-:W-:-:S12]  /*38d0*/  BSSY B2, `(.L_x_668) ;  /* 0x0000036000027945 */ /* 0x000fd80003800000 */
[----:B------:R-:W-:Y:S05]  /*38e0*/  @!P3 BRA `(.L_x_669) ;  /* 0x0000000000d0b947 */ /* 0x000fea0003800000 */
[----:B------:R1:W2:Y:S01]  /*38f0*/  LDS.128 R36, [R4+0x24400] ;  /* 0x0244000004247984 */ /* 0x0002a20000000c00 */
[----:B------:R-:W-:Y:S01]  /*3900*/  ISETP.GE.AND P3, PT, R22, R115, PT ;  /* 0x000000731600720c */ /* 0x000fe20003f66270 */
[----:B------:R-:W-:-:S12]  /*3910*/  BSSY B3, `(.L_x_670) ;  /* 0x000002f000037945 */ /* 0x000fd80003800000 */
[----:B-1----:R-:W-:Y:S05]  /*3920*/  @P3 BRA `(.L_x_671) ;  /* 0x0000000000b43947 */ /* 0x002fea0003800000 */
[--C-:B------:R-:W-:Y:S01]  /*3930*/  SHF.R.U64 R151, R124, 0x10, R125.reuse ;  /* 0x000000107c977819 */ /* 0x100fe2000000127d */
[----:B--2---:R-:W-:Y:S01]  /*3940*/  IMAD.U32 R124, R37, 0x10000, RZ ;  /* 0x00010000257c7824 */ /* 0x004fe200078e00ff */
[----:B------:R-:W-:Y:S02]  /*3950*/  SHF.R.U32.HI R152, RZ, 0x10, R125 ;  /* 0x00000010ff987819 */ /* 0x000fe4000001167d */
[--C-:B------:R-:W-:Y:S02]  /*3960*/  SHF.R.U64 R150, R122, 0x10, R123.reuse ;  /* 0x000000107a967819 */ /* 0x100fe4000000127b */
[----:B------:R-:W-:Y:S01]  /*3970*/  SHF.R.U32.HI R138, RZ, 0x10, R123 ;  /* 0x00000010ff8a7819 */ /* 0x000fe2000001167b */
[----:B------:R-:W-:Y:S01]  /*3980*/  IMAD.U32 R123, R38, 0x10000, RZ ;  /* 0x00010000267b7824 */ /* 0x000fe200078e00ff */
[----:B------:R-:W-:Y:S02]  /*3990*/  PRMT R125, R153, 0x5410, R151 ;  /* 0x00005410997d7816 */ /* 0x000fe40000000097 */
[----:B------:R-:W-:-:S02]  /*39a0*/  PRMT R152, R145, 0x5432, R152 ;  /* 0x0000543291987816 */ /* 0x000fc40000000098 */
[----:B------:R-:W-:Y:S02]  /*39b0*/  PRMT R150, R134, 0x5432, R150 ;  /* 0x0000543286967816 */ /* 0x000fe40000000096 */
[----:B------:R-:W-:Y:S01]  /*39c0*/  PRMT R138, R135, 0x5432, R138 ;  /* 0x00005432878a7816 */ /* 0x000fe2000000008a */
[----:B------:R-:W-:Y:S01]  /*39d0*/  IMAD.U32 R153, R152, 0x10000, RZ ;  /* 0x0001000098997824 */ /* 0x000fe200078e00ff */
[----:B------:R-:W-:Y:S02]  /*39e0*/  LOP3.LUT R38, R38, 0xffff0000, RZ, 0xc0, !PT ;  /* 0xffff000026267812 */ /* 0x000fe400078ec0ff */
[----:B------:R-:W-:Y:S01]  /*39f0*/  LOP3.LUT R148, R37, 0xffff0000, RZ, 0xc0, !PT ;  /* 0xffff000025947812 */ /* 0x000fe200078ec0ff */
[----:B------:R-:W-:Y:S01]  /*3a00*/  IMAD.U32 R154, R138, 0x10000, RZ ;  /* 0x000100008a9a7824 */ /* 0x000fe200078e00ff */
[----:B------:R-:W-:Y:S01]  /*3a10*/  LOP3.LUT R151, R125, 0xffff0000, RZ, 0xc0, !PT ;  /* 0xffff00007d977812 */ /* 0x000fe200078ec0ff */
[----:B------:R-:W-:Y:S01]  /*3a20*/  FMUL.FTZ R156, R38, R153 ;  /* 0x00000099269c7220 */ /* 0x000fe20000410000 */
[----:B------:R-:W-:Y:S01]  /*3a30*/  LOP3.LUT R157, R150, 0xffff0000, RZ, 0xc0, !PT ;  /* 0xffff0000969d7812 */ /* 0x000fe200078ec0ff */
[----:B------:R-:W-:Y:S01]  /*3a40*/  IMAD.U32 R37, R36, 0x10000, RZ ;  /* 0x0001000024257824 */ /* 0x000fe200078e00ff */
[----:B------:R-:W-:Y:S01]  /*3a50*/  LOP3.LUT R122, R39, 0xffff0000, RZ, 0xc0, !PT ;  /* 0xffff0000277a7812 */ /* 0x000fe200078ec0ff */
[----:B------:R-:W-:Y:S01]  /*3a60*/  FMUL.FTZ R159, R148, R151 ;  /* 0x00000097949f7220 */ /* 0x000fe20000410000 */
[-C--:B------:R-:W-:Y:S01]  /*3a70*/  FMUL.FTZ R38, R38, R154.reuse ;  /* 0x0000009a26267220 */ /* 0x080fe20000410000 */
[----:B------:R-:W-:Y:S01]  /*3a80*/  FMUL.FTZ R148, R148, R157 ;  /* 0x0000009d94947220 */ /* 0x000fe20000410000 */
[----:B------:R-:W-:Y:S01]  /*3a90*/  LOP3.LUT R152, R152, 0xffff0000, RZ, 0xc0, !PT ;  /* 0xffff000098987812 */ /* 0x000fe200078ec0ff */
[----:B------:R-:W-:Y:S01]  /*3aa0*/  IMAD.U32 R125, R125, 0x10000, RZ ;  /* 0x000100007d7d7824 */ /* 0x000fe200078e00ff */
[----:B------:R-:W-:Y:S01]  /*3ab0*/  LOP3.LUT R138, R138, 0xffff0000, RZ, 0xc0, !PT ;  /* 0xffff00008a8a7812 */ /* 0x000fe200078ec0ff */
[C---:B------:R-:W-:Y:S01]  /*3ac0*/  FFMA.FTZ R156, R123.reuse, R154, -R156 ;  /* 0x0000009a7b9c7223 */ /* 0x040fe2000001089c */
[----:B------:R-:W-:Y:S01]  /*3ad0*/  LOP3.LUT R36, R36, 0xffff0000, RZ, 0xc0, !PT ;  /* 0xffff000024247812 */ /* 0x000fe200078ec0ff */
[----:B------:R-:W-:Y:S01]  /*3ae0*/  FFMA.FTZ R148, R124, R151, R148 ;  /* 0x000000977c947223 */ /* 0x000fe20000010094 */
[----:B------:R-:W-:Y:S01]  /*3af0*/  SHF.L.U32 R150, R150, 0x10, RZ ;  /* 0x0000001096967819 */ /* 0x000fe200000006ff */
[----:B------:R-:W-:Y:S01]  /*3b00*/  FFMA.FTZ R123, R123, R153, R38 ;  /* 0x000000997b7b7223 */ /* 0x000fe20000010026 */
[C---:B------:R-:W-:Y:S01]  /*3b10*/  FMUL.FTZ R38, R122.reuse, R152 ;  /* 0x000000987a267220 */ /* 0x040fe20000410000 */
[----:B------:R-:W-:Y:S01]  /*3b20*/  FMUL.FTZ R151, R122, R138 ;  /* 0x0000008a7a977220 */ /* 0x000fe20000410000 */
[----:B------:R-:W-:Y:S01]  /*3b30*/  FMUL.FTZ R122, R36, R125 ;  /* 0x0000007d247a7220 */ /* 0x000fe20000410000 */
[----:B------:R-:W-:-:S02]  /*3b40*/  IMAD.U32 R39, R39, 0x10000, RZ ;  /* 0x0001000027277824 */ /* 0x000fc400078e00ff */
[----:B------:R-:W-:Y:S01]  /*3b50*/  FFMA.FTZ R159, R124, R157, -R159 ;  /* 0x0000009d7c9f7223 */ /* 0x000fe2000001089f */
[-C--:B------:R-:W-:Y:S01]  /*3b60*/  FMUL.FTZ R36, R36, R150.reuse ;  /* 0x0000009624247220 */ /* 0x080fe20000410000 */
[----:B------:R-:W-:Y:S01]  /*3b70*/  FFMA.FTZ R122, R37, R150, -R122 ;  /* 0x00000096257a7223 */ /* 0x000fe2000001087a */
[C---:B------:R-:W-:Y:S01]  /*3b80*/  FFMA.FTZ R38, R39.reuse, R138, -R38 ;  /* 0x0000008a27267223 */ /* 0x040fe20000010826 */
[----:B------:R-:W-:Y:S01]  /*3b90*/  FFMA.FTZ R151, R39, R152, R151 ;  /* 0x0000009827977223 */ /* 0x000fe20000010097 */
[----:B------:R-:W-:Y:S01]  /*3ba0*/  FFMA.FTZ R37, R37, R125, R36 ;  /* 0x0000007d25257223 */ /* 0x000fe20000010024 */
[----:B------:R-:W-:-:S03]  /*3bb0*/  F2FP.BF16.F32.PACK_AB R148, R148, R159 ;  /* 0x0000009f9494723e */ /* 0x000fc600000010ff */
[----:B------:R-:W-:Y:S02]  /*3bc0*/  F2FP.BF16.F32.PACK_AB R39, R151, R38 ;  /* 0x000000269727723e */ /* 0x000fe400000010ff */
[----:B------:R-:W-:Y:S01]  /*3bd0*/  F2FP.BF16.F32.PACK_AB R36, R37, R122 ;  /* 0x0000007a2524723e */ /* 0x000fe200000010ff */
[----:B------:R-:W-:Y:S01]  /*3be0*/  IMAD.MOV.U32 R37, RZ, RZ, R148 ;  /* 0x000000ffff257224 */ /* 0x000fe200078e0094 */
[----:B------:R-:W-:-:S07]  /*3bf0*/  F2FP.BF16.F32.PACK_AB R38, R123, R156 ;  /* 0x0000009c7b26723e */ /* 0x000fce00000010ff */
.L_x_671:
[----:B------:R-:W-:Y:S05]  /*3c00*/  BSYNC B3 ;  /* 0x0000000000037941 */ /* 0x000fea0003800000 */
.L_x_670:
[----:B------:R-:W-:Y:S02]  /*3c10*/  ULDC.64 UR4, c[0x0][0x208] ;  /* 0x0000820000047ab9 */ /* 0x000fe40000000a00 */
[----:B--2---:R1:W-:Y:S03]  /*3c20*/  STG.E.128 desc[UR4][R56.64], R36 ;  /* 0x0000002438007986 */ /* 0x0043e6000c101d04 */
.L_x_669:
[----:B------:R-:W-:Y:S05]  /*3c30*/  BSYNC B2 ;  /* 0x0000000000027941 */ /* 0x000fea0003800000 */
.L_x_668:
[----:B------:R-:W-:Y:S01]  /*3c40*/  ISETP.NE.AND P3, PT, R10, RZ, PT ;  /* 0x000000ff0a00720c */ /* 0x000fe20003f65270 */
[----:B------:R-:W-:-:S12]  /*3c50*/  BSSY B2, `(.L_x_672) ;  /* 0x0000036000027945 */ /* 0x000fd80003800000 */
[----:B------:R-:W-:Y:S05]  /*3c60*/  @!P3 BRA `(.L_x_673) ;  /* 0x0000000000d0b947 */ /* 0x000fea0003800000 */
[----:B-1----:R1:W2:Y:S01]  /*3c70*/  LDS.128 R36, [R4+0x26c00] ;  /* 0x026c000004247984 */ /* 0x0022a20000000c00 */
[----:B------:R-:W-:Y:S01]  /*3c80*/  ISETP.GE.AND P3, PT, R215, R115, PT ;  /* 0x00000073d700720c */ /* 0x000fe20003f66270 */
[----:B------:R-:W-:-:S12]  /*3c90*/  BSSY B3, `(.L_x_674) ;  /* 0x000002f000037945 */ /* 0x000fd80003800000 */
[----:B-1----:R-:W-:Y:S05]  /*3ca0*/  @P3 BRA `(.L_x_675) ;  /* 0x0000000000b43947 */ /* 0x002fea0003800000 */
[----:B------:R-:W-:Y:S01]  /*3cb0*/  SHF.R.U64 R122, R116, 0x10, R117 ;  /* 0x00000010747a7819 */ /* 0x000fe20000001275 */
[----:B--2---:R-:W-:Y:S01]  /*3cc0*/  IMAD.U32 R124, R39, 0x10000, RZ ;  /* 0x00010000277c7824 */ /* 0x004fe200078e00ff */
[----:B------:R-:W-:Y:S02]  /*3cd0*/  SHF.R.U64 R123, R90, 0x10, R91 ;  /* 0x000000105a7b7819 */ /* 0x000fe4000000125b */
[----:B------:R-:W-:Y:S02]  /*3ce0*/  SHF.R.U32.HI R117, RZ, 0x10, R117 ;  /* 0x00000010ff757819 */ /* 0x000fe40000011675 */
[----:B------:R-:W-:Y:S02]  /*3cf0*/  PRMT R122, R139, 0x5432, R122 ;  /* 0x000054328b7a7816 */ /* 0x000fe4000000007a */
[----:B------:R-:W-:Y:S01]  /*3d00*/  SHF.R.U32.HI R125, RZ, 0x10, R91 ;  /* 0x00000010ff7d7819 */ /* 0x000fe2000001165b */
[----:B------:R-:W-:Y:S01]  /*3d10*/  IMAD.U32 R91, R38, 0x10000, RZ ;  /* 0x00010000265b7824 */ /* 0x000fe200078e00ff */
[----:B------:R-:W-:-:S02]  /*3d20*/  PRMT R123, R187, 0x5410, R123 ;  /* 0x00005410bb7b7816 */ /* 0x000fc4000000007b */
[----:B------:R-:W-:Y:S02]  /*3d30*/  PRMT R117, R191, 0x5410, R117 ;  /* 0x00005410bf757816 */ /* 0x000fe40000000075 */
[----:B------:R-:W-:Y:S02]  /*3d40*/  LOP3.LUT R151, R37, 0xffff0000, RZ, 0xc0, !PT ;  /* 0xffff000025977812 */ /* 0x000fe400078ec0ff */
[C---:B------:R-:W-:Y:S01]  /*3d50*/  LOP3.LUT R138, R122.reuse, 0xffff0000, RZ, 0xc0, !PT ;  /* 0xffff00007a8a7812 */ /* 0x040fe200078ec0ff */
[----:B------:R-:W-:Y:S01]  /*3d60*/  IMAD.U32 R122, R122, 0x10000, RZ ;  /* 0x000100007a7a7824 */ /* 0x000fe200078e00ff */
[----:B------:R-:W-:Y:S01]  /*3d70*/  PRMT R116, R188, 0x5410, R125 ;  /* 0x00005410bc747816 */ /* 0x000fe2000000007d */
[----:B------:R-:W-:Y:S01]  /*3d80*/  IMAD.U32 R125, R117, 0x10000, RZ ;  /* 0x00010000757d7824 */ /* 0x000fe200078e00ff */
[----:B------:R-:W-:Y:S01]  /*3d90*/  LOP3.LUT R148, R123, 0xffff0000, RZ, 0xc0, !PT ;  /* 0xffff00007b947812 */ /* 0x000fe200078ec0ff */
[----:B------:R-:W-:Y:S01]  /*3da0*/  FMUL.FTZ R152, R151, R138 ;  /* 0x0000008a97987220 */ /* 0x000fe20000410000 */
[----:B------:R-:W-:Y:S01]  /*3db0*/  LOP3.LUT R38, R38, 0xffff0000, RZ, 0xc0, !PT ;  /* 0xffff000026267812 */ /* 0x000fe200078ec0ff */
[----:B------:R-:W-:Y:S01]  /*3dc0*/  IMAD.U32 R150, R116, 0x10000, RZ ;  /* 0x0001000074967824 */ /* 0x000fe200078e00ff */
[----:B------:R-:W-:Y:S01]  /*3dd0*/  LOP3.LUT R90, R39, 0xffff0000, RZ, 0xc0, !PT ;  /* 0xffff0000275a7812 */ /* 0x000fe200078ec0ff */
[----:B------:R-:W-:-:S02]  /*3de0*/  IMAD.U32 R39, R37, 0x10000, RZ ;  /* 0x0001000025277824 */ /* 0x000fc400078e00ff */
[-C--:B------:R-:W-:Y:S01]  /*3df0*/  FMUL.FTZ R151, R151, R148.reuse ;  /* 0x0000009497977220 */ /* 0x080fe20000410000 */
[----:B------:R-:W-:Y:S02]  /*3e00*/  IMAD.U32 R37, R36, 0x10000, RZ ;  /* 0x0001000024257824 */ /* 0x000fe400078e00ff */
[-C--:B------:R-:W-:Y:S01]  /*3e10*/  FMUL.FTZ R154, R38, R125.reuse ;  /* 0x0000007d269a7220 */ /* 0x080fe20000410000 */
[----:B------:R-:W-:Y:S01]  /*3e20*/  LOP3.LUT R36, R36, 0xffff0000, RZ, 0xc0, !PT ;  /* 0xffff000024247812 */ /* 0x000fe200078ec0ff */
[C---:B------:R-:W-:Y:S01]  /*3e30*/  FFMA.FTZ R152, R39.reuse, R148, -R152 ;  /* 0x0000009427987223 */ /* 0x040fe20000010898 */
[----:B------:R-:W-:Y:S01]  /*3e40*/  FFMA.FTZ R151, R39, R138, R151 ;  /* 0x0000008a27977223 */ /* 0x000fe20000010097 */
[-C--:B------:R-:W-:Y:S01]  /*3e50*/  FMUL.FTZ R38, R38, R150.reuse ;  /* 0x0000009626267220 */ /* 0x080fe20000410000 */
[----:B------:R-:W-:Y:S01]  /*3e60*/  LOP3.LUT R117, R117, 0xffff0000, RZ, 0xc0, !PT ;  /* 0xffff000075757812 */ /* 0x000fe200078ec0ff */
[----:B------:R-:W-:Y:S01]  /*3e70*/  IMAD.U32 R123, R123, 0x10000, RZ ;  /* 0x000100007b7b7824 */ /* 0x000fe200078e00ff */
[----:B------:R-:W-:Y:S01]  /*3e80*/  LOP3.LUT R39, R116, 0xffff0000, RZ, 0xc0, !PT ;  /* 0xffff000074277812 */ /* 0x000fe200078ec0ff */
[C---:B------:R-:W-:Y:S01]  /*3e90*/  FFMA.FTZ R154, R91.reuse, R150, -R154 ;  /* 0x000000965b9a7223 */ /* 0x040fe2000001089a */
[----:B------:R-:W-:Y:S01]  /*3ea0*/  FFMA.FTZ R91, R91, R125, R38 ;  /* 0x0000007d5b5b7223 */ /* 0x000fe20000010026 */
[----:B------:R-:W-:Y:S01]  /*3eb0*/  FMUL.FTZ R125, R90, R117 ;  /* 0x000000755a7d7220 */ /* 0x000fe20000410000 */
[CC--:B------:R-:W-:Y:S01]  /*3ec0*/  FMUL.FTZ R38, R36.reuse, R122.reuse ;  /* 0x0000007a24267220 */ /* 0x0c0fe20000410000 */
[----:B------:R-:W-:Y:S01]  /*3ed0*/  FMUL.FTZ R153, R36, R123 ;  /* 0x0000007b24997220 */ /* 0x000fe20000410000 */
[-C--:B------:R-:W-:Y:S01]  /*3ee0*/  FMUL.FTZ R90, R90, R39.reuse ;  /* 0x000000275a5a7220 */ /* 0x080fe20000410000 */
[C---:B------:R-:W-:Y:S01]  /*3ef0*/  FFMA.FTZ R125, R124.reuse, R39, -R125 ;  /* 0x000000277c7d7223 */ /* 0x040fe2000001087d */
[C---:B------:R-:W-:Y:S01]  /*3f00*/  FFMA.FTZ R38, R37.reuse, R123, -R38 ;  /* 0x0000007b25267223 */ /* 0x040fe20000010826 */
[----:B------:R-:W-:Y:S01]  /*3f10*/  FFMA.FTZ R153, R37, R122, R153 ;  /* 0x0000007a25997223 */ /* 0x000fe20000010099 */
[----:B------:R-:W-:Y:S01]  /*3f20*/  FFMA.FTZ R90, R124, R117, R90 ;  /* 0x000000757c5a7223 */ /* 0x000fe2000001005a */
[----:B------:R-:W-:-:S02]  /*3f30*/  F2FP.BF16.F32.PACK_AB R154, R91, R154 ;  /* 0x0000009a5b9a723e */ /* 0x000fc400000010ff */
[----:B------:R-:W-:Y:S02]  /*3f40*/  F2FP.BF16.F32.PACK_AB R37, R151, R152 ;  /* 0x000000989725723e */ /* 0x000fe400000010ff */
[----:B------:R-:W-:Y:S01]  /*3f50*/  F2FP.BF16.F32.PACK_AB R36, R153, R38 ;  /* 0x000000269924723e */ /* 0x000fe200000010ff */
[----:B------:R-:W-:Y:S01]  /*3f60*/  IMAD.MOV.U32 R38, RZ, RZ, R154 ;  /* 0x000000ffff267224 */ /* 0x000fe200078e009a */
[----:B------:R-:W-:-:S07]  /*3f70*/  F2FP.BF16.F32.PACK_AB R39, R90, R125 ;  /* 0x0000007d5a27723e */ /* 0x000fce00000010ff */
.L_x_675:
[----:B------:R-:W-:Y:S05]  /*3f80*/  BSYNC B3 ;  /* 0x0000000000037941 */ /* 0x000fea0003800000 */
.L_x_674:
[----:B------:R-:W-:Y:S02]  /*3f90*/  ULDC.64 UR4, c[0x0][0x208] ;  /* 0x0000820000047ab9 */ /* 0x000fe40000000a00 */
[----:B--2---:R2:W-:Y:S03]  /*3fa0*/  STG.E.128 desc[UR4][R56.64+0x80], R36 ;  /* 0x0000802438007986 */ /* 0x0045e6000c101d04 */
.L_x_673:
[----:B------:R-:W-:Y:S05]  /*3fb0*/  BSYNC B2 ;  /* 0x0000000000027941 */ /* 0x000fea0003800000 */
.L_x_672:
[----:B------:R-:W-:Y:S01]  /*3fc0*/  ISETP.NE.AND P3, PT, R9, RZ, PT ;  /* 0x000000ff0900720c */ /* 0x000fe20003f65270 */
[----:B------:R-:W-:-:S12]  /*3fd0*/  BSSY B2, `(.L_x_676) ;  /* 0x0000036000027945 */ /* 0x000fd80003800000 */
[----:B------:R-:W-:Y:S05]  /*3fe0*/  @!P3 BRA `(.L_x_677) ;  /* 0x0000000000d0b947 */ /* 0x000fea0003800000 */
[----:B-12---:R1:W2:Y:S01]  /*3ff0*/  LDS.128 R36, [R4+0x29400] ;  /* 0x0294000004247984 */ /* 0x0062a20000000c00 */
        /* <DEDUP_REMOVED lines=25> */
[----:B------:R-:W-:Y:S01]  /*4190*/  FMUL.FTZ R148, R38, R117 ;  /* 0x0000007526947220 */ /* 0x000fe20000410000 */
        /* <DEDUP_REMOVED lines=22> */
.L_x_679:
[----:B------:R-:W-:Y:S05]  /*4300*/  BSYNC B3 ;  /* 0x0000000000037941 */ /* 0x000fea0003800000 */
.L_x_678:
[----:B------:R-:W-:Y:S02]  /*4310*/  ULDC.64 UR4, c[0x0][0x208] ;  /* 0x0000820000047ab9 */ /* 0x000fe40000000a00 */
[----:B--2---:R3:W-:Y:S03]  /*4320*/  STG.E.128 desc[UR4][R56.64+0x100], R36 ;  /* 0x0001002438007986 */ /* 0x0047e6000c101d04 */
.L_x_677:
[----:B------:R-:W-:Y:S05]  /*4330*/  BSYNC B2 ;  /* 0x0000000000027941 */ /* 0x000fea0003800000 */
.L_x_676:
[----:B------:R-:W-:-:S13]  /*4340*/  ISETP.NE.AND P3, PT, R8, RZ, PT ;  /* 0x000000ff0800720c */ /* 0x000fda0003f65270 */
[----:B------:R-:W-:Y:S05]  /*4350*/  @!P3 BRA `(.L_x_667) ;  /* 0x0000000000d0b947 */ /* 0x000fea0003800000 */
[----:B-123--:R1:W2:Y:S01]  /*4360*/  LDS.128 R36, [R4+0x2bc00] ;  /* 0x02bc000004247984 */ /* 0x00e2a20000000c00 */
        /* <DEDUP_REMOVED lines=48> */
.L_x_681:
[----:B------:R-:W-:Y:S05]  /*4670*/  BSYNC B2 ;  /* 0x0000000000027941 */ /* 0x000fea0003800000 */
.L_x_680:
[----:B------:R-:W-:Y:S02]  /*4680*/  ULDC.64 UR4, c[0x0][0x208] ;  /* 0x0000820000047ab9 */ /* 0x000fe40000000a00 */
[----:B--2---:R4:W-:Y:S03]  /*4690*/  STG.E.128 desc[UR4][R56.64+0x180], R36 ;  /* 0x0001802438007986 */ /* 0x0049e6000c101d04 */
.L_x_667:
[----:B------:R-:W-:Y:S05]  /*46a0*/  BSYNC B1 ;  /* 0x0000000000017941 */ /* 0x000fea0003800000 */
.L_x_666:
[----:B------:R-:W-:Y:S04]  /*46b0*/  BSSY B1, `(.L_x_682) ;  /* 0x00000e1000017945 */ /* 0x000fe80003800000 */
[----:B------:R-:W-:Y:S05]  /*46c0*/  @P4 BRA `(.L_x_683) ;  /* 0x0000000c007c4947 */ /* 0x000fea0003800000 */
[----:B------:R-:W-:Y:S01]  /*46d0*/  ISETP.NE.AND P3, PT, R26, RZ, PT ;  /* 0x000000ff1a00720c */ /* 0x000fe20003f65270 */
[----:B------:R-:W-:-:S12]  /*46e0*/  BSSY B2, `(.L_x_684) ;  /* 0x0000036000027945 */ /* 0x000fd80003800000 */
[----:B------:R-:W-:Y:S05]  /*46f0*/  @!P3 BRA `(.L_x_685) ;  /* 0x0000000000d0b947 */ /* 0x000fea0003800000 */
[----:B-1234-:R1:W2:Y:S01]  /*4700*/  LDS.128 R36, [R4+0x25400] ;  /* 0x0254000004247984 */ /* 0x01e2a20000000c00 */
        /* <DEDUP_REMOVED lines=14> */
[----:B------:R-:W-:Y:S01]  /*47f0*/  LOP3.LUT R75, R37, 0xffff0000, RZ, 0xc0, !PT ;  /* 0xffff0000254b7812 */ /* 0x000fe200078ec0ff */
[----:B------:R-:W-:Y:S01]  /*4800*/  IMAD.U32 R37, R36, 0x10000, RZ ;  /* 0x0001000024257824 */ /* 0x000fe200078e00ff */
[----:B------:R-:W-:Y:S01]  /*4810*/  LOP3.LUT R80, R182, 0xffff0000, RZ, 0xc0, !PT ;  /* 0xffff0000b6507812 */ /* 0x000fe200078ec0ff */
[----:B------:R-:W-:Y:S01]  /*4820*/  IMAD.U32 R76, R176, 0x10000, RZ ;  /* 0x00010000b04c7824 */ /* 0x000fe200078e00ff */
[----:B------:R-:W-:Y:S01]  /*4830*/  LOP3.LUT R57, R38, 0xffff0000, RZ, 0xc0, !PT ;  /* 0xffff000026397812 */ /* 0x000fe200078ec0ff */
[----:B------:R-:W-:Y:S01]  /*4840*/  IMAD.U32 R182, R182, 0x10000, RZ ;  /* 0x00010000b6b67824 */ /* 0x000fe200078e00ff */
[----:B------:R-:W-:Y:S01]  /*4850*/  LOP3.LUT R78, R177, 0xffff0000, RZ, 0xc0, !PT ;  /* 0xffff0000b14e7812 */ /* 0x000fe200078ec0ff */
[----:B------:R-:W-:Y:S01]  /*4860*/  FMUL.FTZ R82, R75, R80 ;  /* 0x000000504b527220 */ /* 0x000fe20000410000 */
[----:B------:R-:W-:Y:S01]  /*4870*/  LOP3.LUT R38, R39, 0xffff0000, RZ, 0xc0, !PT ;  /* 0xffff000027267812 */ /* 0x000fe200078ec0ff */
[C---:B------:R-:W-:Y:S01]  /*4880*/  FMUL.FTZ R81, R57.reuse, R74 ;  /* 0x0000004a39517220 */ /* 0x040fe20000410000 */
[----:B------:R-:W-:Y:S01]  /*4890*/  FMUL.FTZ R57, R57, R76 ;  /* 0x0000004c39397220 */ /* 0x000fe20000410000 */
[----:B------:R-:W-:Y:S01]  /*48a0*/  FMUL.FTZ R79, R75, R78 ;  /* 0x0000004e4b4f7220 */ /* 0x000fe20000410000 */
[----:B------:R-:W-:Y:S01]  /*48b0*/  LOP3.LUT R181, R181, 0xffff0000, RZ, 0xc0, !PT ;  /* 0xffff0000b5b57812 */ /* 0x000fe200078ec0ff */
[----:B------:R-:W-:Y:S01]  /*48c0*/  FFMA.FTZ R76, R56, R76, -R81 ;  /* 0x0000004c384c7223 */ /* 0x000fe20000010851 */
[----:B------:R-:W-:Y:S01]  /*48d0*/  LOP3.LUT R176, R176, 0xffff0000, RZ, 0xc0, !PT ;  /* 0xffff0000b0b07812 */ /* 0x000fe200078ec0ff */
[----:B------:R-:W-:Y:S01]  /*48e0*/  FFMA.FTZ R57, R56, R74, R57 ;  /* 0x0000004a38397223 */ /* 0x000fe20000010039 */
[----:B------:R-:W-:Y:S01]  /*48f0*/  LOP3.LUT R75, R36, 0xffff0000, RZ, 0xc0, !PT ;  /* 0xffff0000244b7812 */ /* 0x000fe200078ec0ff */
[----:B------:R-:W-:Y:S01]  /*4900*/  FFMA.FTZ R36, R77, R78, -R82 ;  /* 0x0000004e4d247223 */ /* 0x000fe20000010852 */
[----:B------:R-:W-:-:S02]  /*4910*/  IMAD.U32 R78, R177, 0x10000, RZ ;  /* 0x00010000b14e7824 */ /* 0x000fc400078e00ff */
[CC--:B------:R-:W-:Y:S01]  /*4920*/  FMUL.FTZ R56, R38.reuse, R181.reuse ;  /* 0x000000b526387220 */ /* 0x0c0fe20000410000 */
[----:B------:R-:W-:Y:S01]  /*4930*/  FMUL.FTZ R74, R38, R176 ;  /* 0x000000b0264a7220 */ /* 0x000fe20000410000 */
[----:B------:R-:W-:Y:S01]  /*4940*/  FMUL.FTZ R38, R75, R182 ;  /* 0x000000b64b267220 */ /* 0x000fe20000410000 */
[----:B------:R-:W-:Y:S02]  /*4950*/  IMAD.U32 R39, R39, 0x10000, RZ ;  /* 0x0001000027277824 */ /* 0x000fe400078e00ff */
[----:B------:R-:W-:Y:S01]  /*4960*/  FMUL.FTZ R75, R75, R78 ;  /* 0x0000004e4b4b7220 */ /* 0x000fe20000410000 */
[----:B------:R-:W-:Y:S01]  /*4970*/  FFMA.FTZ R77, R77, R80, R79 ;  /* 0x000000504d4d7223 */ /* 0x000fe2000001004f */
[----:B------:R-:W-:Y:S01]  /*4980*/  FFMA.FTZ R38, R37, R78, -R38 ;  /* 0x0000004e25267223 */ /* 0x000fe20000010826 */
[----:B------:R-:W-:Y:S01]  /*4990*/  FFMA.FTZ R56, R39, R176, -R56 ;  /* 0x000000b027387223 */ /* 0x000fe20000010838 */
[----:B------:R-:W-:Y:S01]  /*49a0*/  FFMA.FTZ R75, R37, R182, R75 ;  /* 0x000000b6254b7223 */ /* 0x000fe2000001004b */
[----:B------:R-:W-:Y:S01]  /*49b0*/  FFMA.FTZ R39, R39, R181, R74 ;  /* 0x000000b527277223 */ /* 0x000fe2000001004a */
[----:B------:R-:W-:-:S02]  /*49c0*/  F2FP.BF16.F32.PACK_AB R76, R57, R76 ;  /* 0x0000004c394c723e */ /* 0x000fc400000010ff */
[----:B------:R-:W-:Y:S02]  /*49d0*/  F2FP.BF16.F32.PACK_AB R37, R77, R36 ;  /* 0x000000244d25723e */ /* 0x000fe400000010ff */
[----:B------:R-:W-:Y:S01]  /*49e0*/  F2FP.BF16.F32.PACK_AB R36, R75, R38 ;  /* 0x000000264b24723e */ /* 0x000fe200000010ff */
[----:B------:R-:W-:Y:S01]  /*49f0*/  IMAD.MOV.U32 R38, RZ, RZ, R76 ;  /* 0x000000ffff267224 */ /* 0x000fe200078e004c */
[----:B------:R-:W-:-:S07]  /*4a00*/  F2FP.BF16.F32.PACK_AB R39, R39, R56 ;  /* 0x000000382727723e */ /* 0x000fce00000010ff */
.L_x_687:
[----:B------:R-:W-:Y:S05]  /*4a10*/  BSYNC B3 ;  /* 0x0000000000037941 */ /* 0x000fea0003800000 */
.L_x_686:
[----:B------:R-:W-:Y:S02]  /*4a20*/  ULDC.64 UR4, c[0x0][0x208] ;  /* 0x0000820000047ab9 */ /* 0x000fe40000000a00 */
[----:B--2---:R1:W-:Y:S03]  /*4a30*/  STG.E.128 desc[UR4][R50.64], R36 ;  /* 0x0000002432007986 */ /* 0x0043e6000c101d04 */
.L_x_685:
[----:B------:R-:W-:Y:S05]  /*4a40*/  BSYNC B2 ;  /* 0x0000000000027941 */ /* 0x000fea0003800000 */
.L_x_684:
        /* <DEDUP_REMOVED lines=11> */
[----:B------:R-:W-:Y:S02]  /*4b00*/  SHF.R.U32.HI R73, RZ, 0x10, R73 ;  /* 0x00000010ff497819 */ /* 0x000fe40000011649 */
[----:B------:R-:W-:Y:S02]  /*4b10*/  PRMT R167, R167, 0x5410, R70 ;  /* 0x00005410a7a77816 */ /* 0x000fe40000000046 */
[----:B------:R-:W-:Y:S01]  /*4b20*/  PRMT R170, R170, 0x5410, R71 ;  /* 0x00005410aaaa7816 */ /* 0x000fe20000000047 */
[----:B------:R-:W-:Y:S01]  /*4b30*/  IMAD.U32 R71, R37, 0x10000, RZ ;  /* 0x0001000025477824 */ /* 0x000fe200078e00ff */
[----:B------:R-:W-:-:S02]  /*4b40*/  PRMT R172, R172, 0x5410, R73 ;  /* 0x00005410acac7816 */ /* 0x000fc40000000049 */
[----:B------:R-:W-:Y:S02]  /*4b50*/  PRMT R168, R168, 0x5410, R75 ;  /* 0x00005410a8a87816 */ /* 0x000fe4000000004b */
[----:B------:R-:W-:Y:S01]  /*4b60*/  LOP3.LUT R57, R38, 0xffff0000, RZ, 0xc0, !PT ;  /* 0xffff000026397812 */ /* 0x000fe200078ec0ff */
[----:B------:R-:W-:Y:S01]  /*4b70*/  IMAD.U32 R75, R172, 0x10000, RZ ;  /* 0x00010000ac4b7824 */ /* 0x000fe200078e00ff */
[----:B------:R-:W-:Y:S01]  /*4b80*/  LOP3.LUT R70, R37, 0xffff0000, RZ, 0xc0, !PT ;  /* 0xffff000025467812 */ /* 0x000fe200078ec0ff */
[----:B------:R-:W-:Y:S01]  /*4b90*/  IMAD.U32 R73, R168, 0x10000, RZ ;  /* 0x00010000a8497824 */ /* 0x000fe200078e00ff */
[----:B------:R-:W-:Y:S01]  /*4ba0*/  LOP3.LUT R74, R170, 0xffff0000, RZ, 0xc0, !PT ;  /* 0xffff0000aa4a7812 */ /* 0x000fe200078ec0ff */
[----:B------:R-:W-:Y:S01]  /*4bb0*/  FMUL.FTZ R79, R57, R75 ;  /* 0x0000004b394f7220 */ /* 0x000fe20000410000 */
[----:B------:R-:W-:Y:S01]  /*4bc0*/  LOP3.LUT R72, R167, 0xffff0000, RZ, 0xc0, !PT ;  /* 0xffff0000a7487812 */ /* 0x000fe200078ec0ff */
[----:B------:R-:W-:Y:S01]  /*4bd0*/  FMUL.FTZ R57, R57, R73 ;  /* 0x0000004939397220 */ /* 0x000fe20000410000 */
[----:B------:R-:W-:Y:S01]  /*4be0*/  LOP3.LUT R38, R39, 0xffff0000, RZ, 0xc0, !PT ;  /* 0xffff000027267812 */ /* 0x000fe200078ec0ff */
[----:B------:R-:W-:Y:S01]  /*4bf0*/  FMUL.FTZ R76, R70, R74 ;  /* 0x0000004a464c7220 */ /* 0x000fe20000410000 */
[----:B------:R-:W-:Y:S01]  /*4c00*/  LOP3.LUT R172, R172, 0xffff0000, RZ, 0xc0, !PT ;  /* 0xffff0000acac7812 */ /* 0x000fe200078ec0ff */
[----:B------:R-:W-:Y:S01]  /*4c10*/  FMUL.FTZ R77, R70, R72 ;  /* 0x00000048464d7220 */ /* 0x000fe20000410000 */
[----:B------:R-:W-:Y:S01]  /*4c20*/  LOP3.LUT R168, R168, 0xffff0000, RZ, 0xc0, !PT ;  /* 0xffff0000a8a87812 */ /* 0x000fe200078ec0ff */
[----:B------:R-:W-:Y:S01]  /*4c30*/  IMAD.U32 R170, R170, 0x10000, RZ ;  /* 0x00010000aaaa7824 */ /* 0x000fe200078e00ff */
[----:B------:R-:W-:Y:S01]  /*4c40*/  LOP3.LUT R70, R36, 0xffff0000, RZ, 0xc0, !PT ;  /* 0xffff000024467812 */ /* 0x000fe200078ec0ff */
[----:B------:R-:W-:-:S02]  /*4c50*/  IMAD.U32 R167, R167, 0x10000, RZ ;  /* 0x00010000a7a77824 */ /* 0x000fc400078e00ff */
[C---:B------:R-:W-:Y:S01]  /*4c60*/  FFMA.FTZ R77, R71.reuse, R74, R77 ;  /* 0x0000004a474d7223 */ /* 0x040fe2000001004d */
[----:B------:R-:W-:Y:S02]  /*4c70*/  IMAD.U32 R37, R36, 0x10000, RZ ;  /* 0x0001000024257824 */ /* 0x000fe400078e00ff */
[----:B------:R-:W-:Y:S01]  /*4c80*/  FFMA.FTZ R36, R71, R72, -R76 ;  /* 0x0000004847247223 */ /* 0x000fe2000001084c */
[C---:B------:R-:W-:Y:S01]  /*4c90*/  FFMA.FTZ R79, R56.reuse, R73, -R79 ;  /* 0x00000049384f7223 */ /* 0x040fe2000001084f */
[----:B------:R-:W-:Y:S01]  /*4ca0*/  FFMA.FTZ R56, R56, R75, R57 ;  /* 0x0000004b38387223 */ /* 0x000fe20000010039 */
[C---:B------:R-:W-:Y:S01]  /*4cb0*/  FMUL.FTZ R72, R38.reuse, R172 ;  /* 0x000000ac26487220 */ /* 0x040fe20000410000 */
[----:B------:R-:W-:Y:S01]  /*4cc0*/  FMUL.FTZ R71, R38, R168 ;  /* 0x000000a826477220 */ /* 0x000fe20000410000 */
[CC--:B------:R-:W-:Y:S01]  /*4cd0*/  FMUL.FTZ R38, R70.reuse, R170.reuse ;  /* 0x000000aa46267220 */ /* 0x0c0fe20000410000 */
[----:B------:R-:W-:Y:S01]  /*4ce0*/  FMUL.FTZ R57, R70, R167 ;  /* 0x000000a746397220 */ /* 0x000fe20000410000 */
[----:B------:R-:W-:Y:S01]  /*4cf0*/  IMAD.U32 R39, R39, 0x10000, RZ ;  /* 0x0001000027277824 */ /* 0x000fe200078e00ff */
[----:B------:R-:W-:Y:S01]  /*4d00*/  F2FP.BF16.F32.PACK_AB R56, R56, R79 ;  /* 0x0000004f3838723e */ /* 0x000fe200000010ff */
[C---:B------:R-:W-:Y:S01]  /*4d10*/  FFMA.FTZ R38, R37.reuse, R167, -R38 ;  /* 0x000000a725267223 */ /* 0x040fe20000010826 */
[----:B------:R-:W-:Y:S01]  /*4d20*/  FFMA.FTZ R57, R37, R170, R57 ;  /* 0x000000aa25397223 */ /* 0x000fe20000010039 */
[C---:B------:R-:W-:Y:S01]  /*4d30*/  FFMA.FTZ R72, R39.reuse, R168, -R72 ;  /* 0x000000a827487223 */ /* 0x040fe20000010848 */
[----:B------:R-:W-:Y:S01]  /*4d40*/  FFMA.FTZ R71, R39, R172, R71 ;  /* 0x000000ac27477223 */ /* 0x000fe20000010047 */
[----:B------:R-:W-:-:S02]  /*4d50*/  F2FP.BF16.F32.PACK_AB R37, R77, R36 ;  /* 0x000000244d25723e */ /* 0x000fc400000010ff */
[----:B------:R-:W-:Y:S01]  /*4d60*/  F2FP.BF16.F32.PACK_AB R36, R57, R38 ;  /* 0x000000263924723e */ /* 0x000fe200000010ff */
[----:B------:R-:W-:Y:S01]  /*4d70*/  IMAD.MOV.U32 R38, RZ, RZ, R56 ;  /* 0x000000ffff267224 */ /* 0x000fe200078e0038 */
[----:B------:R-:W-:-:S07]  /*4d80*/  F2FP.BF16.F32.PACK_AB R39, R71, R72 ;  /* 0x000000484727723e */ /* 0x000fce00000010ff */
.L_x_691:
[----:B------:R-:W-:Y:S05]  /*4d90*/  BSYNC B3 ;  /* 0x0000000000037941 */ /* 0x000fea0003800000 */
.L_x_690:
[----:B------:R-:W-:Y:S02]  /*4da0*/  ULDC.64 UR4, c[0x0][0x208] ;  /* 0x0000820000047ab9 */ /* 0x000fe40000000a00 */
[----:B--2---:R1:W-:Y:S03]  /*4db0*/  STG.E.128 desc[UR4][R50.64+0x80], R36 ;  /* 0x0000802432007986 */ /* 0x0043e6000c101d04 */
.L_x_689:
[----:B------:R-:W-:Y:S05]  /*4dc0*/  BSYNC B2 ;  /* 0x0000000000027941 */ /* 0x000fea0003800000 */
.L_x_688:
[----:B------:R-:W-:Y:S01]  /*4dd0*/  ISETP.NE.AND P3, PT, R9, RZ, PT ;  /* 0x000000ff0900720c */ /* 0x000fe20003f65270 */
[----:B------:R-:W-:-:S12]  /*4de0*/  BSSY B2, `(.L_x_692) ;  /* 0x0000036000027945 */ /* 0x000fd80003800000 */
[----:B------:R-:W-:Y:S05]  /*4df0*/  @!P3 BRA `(.L_x_693) ;  /* 0x0000000000d0b947 */ /* 0x000fea0003800000 */
[----:B-1234-:R1:W2:Y:S01]  /*4e00*/  LDS.128 R36, [R4+0x2a400] ;  /* 0x02a4000004247984 */ /* 0x01e2a20000000c00 */
[----:B------:R-:W-:Y:S01]  /*4e10*/  ISETP.GE.AND P3, PT, R214, R115, PT ;  /* 0x00000073d600720c */ /* 0x000fe20003f66270 */
[----:B------:R-:W-:-:S12]  /*4e20*/  BSSY B3, `(.L_x_694) ;  /* 0x000002f000037945 */ /* 0x000fd80003800000 */
[----:B-1----:R-:W-:Y:S05]  /*4e30*/  @P3 BRA `(.L_x_695) ;  /* 0x0000000000b43947 */ /* 0x002fea0003800000 */
[----:B------:R-:W-:Y:S02]  /*4e40*/  SHF.R.U64 R68, R68, 0x10, R69 ;  /* 0x0000001044447819 */ /* 0x000fe40000001245 */
[--C-:B------:R-:W-:Y:S01]  /*4e50*/  SHF.R.U64 R70, R66, 0x10, R67.reuse ;  /* 0x0000001042467819 */ /* 0x100fe20000001243 */
[----:B--2---:R-:W-:Y:S01]  /*4e60*/  IMAD.U32 R66, R38, 0x10000, RZ ;  /* 0x0001000026427824 */ /* 0x004fe200078e00ff */
[----:B------:R-:W-:Y:S02]  /*4e70*/  SHF.R.U32.HI R57, RZ, 0x10, R67 ;  /* 0x00000010ff397819 */ /* 0x000fe40000011643 */
[----:B------:R-:W-:Y:S02]  /*4e80*/  PRMT R165, R165, 0x5410, R68 ;  /* 0x00005410a5a57816 */ /* 0x000fe40000000044 */
[----:B------:R-:W-:Y:S02]  /*4e90*/  SHF.R.U32.HI R69, RZ, 0x10, R69 ;  /* 0x00000010ff457819 */ /* 0x000fe40000011645 */
        /* <DEDUP_REMOVED lines=10> */
[C---:B------:R-:W-:Y:S01]  /*4f40*/  IMAD.U32 R38, R39.reuse, 0x10000, RZ ;  /* 0x0001000027267824 */ /* 0x040fe200078e00ff */
[----:B------:R-:W-:Y:S01]  /*4f50*/  LOP3.LUT R56, R39, 0xffff0000, RZ, 0xc0, !PT ;  /* 0xffff000027387812 */ /* 0x000fe200078ec0ff */
[----:B------:R-:W-:-:S02]  /*4f60*/  IMAD.U32 R39, R37, 0x10000, RZ ;  /* 0x0001000025277824 */ /* 0x000fc400078e00ff */
[-C--:B------:R-:W-:Y:S01]  /*4f70*/  FMUL.FTZ R57, R57, R68.reuse ;  /* 0x0000004439397220 */ /* 0x080fe20000410000 */
[----:B------:R-:W-:Y:S02]  /*4f80*/  IMAD.U32 R71, R166, 0x10000, RZ ;  /* 0x00010000a6477824 */ /* 0x000fe400078e00ff */
[C---:B------:R-:W-:Y:S01]  /*4f90*/  FFMA.FTZ R72, R39.reuse, R68, -R72 ;  /* 0x0000004427487223 */ /* 0x040fe20000010848 */
[----:B------:R-:W-:Y:S01]  /*4fa0*/  FFMA.FTZ R73, R39, R70, R57 ;  /* 0x0000004627497223 */ /* 0x000fe20000010039 */
[C---:B------:R-:W-:Y:S01]  /*4fb0*/  FMUL.FTZ R75, R67.reuse, R71 ;  /* 0x00000047434b7220 */ /* 0x040fe20000410000 */
[----:B------:R-:W-:Y:S02]  /*4fc0*/  IMAD.U32 R37, R36, 0x10000, RZ ;  /* 0x0001000024257824 */ /* 0x000fe400078e00ff */
[-C--:B------:R-:W-:Y:S01]  /*4fd0*/  FMUL.FTZ R67, R67, R69.reuse ;  /* 0x0000004543437220 */ /* 0x080fe20000410000 */
[----:B------:R-:W-:Y:S01]  /*4fe0*/  LOP3.LUT R57, R166, 0xffff0000, RZ, 0xc0, !PT ;  /* 0xffff0000a6397812 */ /* 0x000fe200078ec0ff */
[----:B------:R-:W-:Y:S01]  /*4ff0*/  FFMA.FTZ R75, R66, R69, -R75 ;  /* 0x00000045424b7223 */ /* 0x000fe2000001084b */
[----:B------:R-:W-:Y:S01]  /*5000*/  LOP3.LUT R39, R164, 0xffff0000, RZ, 0xc0, !PT ;  /* 0xffff0000a4277812 */ /* 0x000fe200078ec0ff */
[----:B------:R-:W-:Y:S01]  /*5010*/  IMAD.U32 R163, R163, 0x10000, RZ ;  /* 0x00010000a3a37824 */ /* 0x000fe200078e00ff */
[----:B------:R-:W-:Y:S01]  /*5020*/  LOP3.LUT R36, R36, 0xffff0000, RZ, 0xc0, !PT ;  /* 0xffff000024247812 */ /* 0x000fe200078ec0ff */
[----:B------:R-:W-:Y:S01]  /*5030*/  FFMA.FTZ R66, R66, R71, R67 ;  /* 0x0000004742427223 */ /* 0x000fe20000010043 */
[C---:B------:R-:W-:Y:S01]  /*5040*/  FMUL.FTZ R67, R56.reuse, R57 ;  /* 0x0000003938437220 */ /* 0x040fe20000410000 */
[----:B------:R-:W-:Y:S01]  /*5050*/  FMUL.FTZ R68, R56, R39 ;  /* 0x0000002738447220 */ /* 0x000fe20000410000 */
[----:B------:R-:W-:Y:S01]  /*5060*/  F2FP.BF16.F32.PACK_AB R72, R73, R72 ;  /* 0x000000484948723e */ /* 0x000fe200000010ff */
[C---:B------:R-:W-:Y:S01]  /*5070*/  FMUL.FTZ R56, R36.reuse, R165 ;  /* 0x000000a524387220 */ /* 0x040fe20000410000 */
[----:B------:R-:W-:Y:S01]  /*5080*/  FMUL.FTZ R36, R36, R163 ;  /* 0x000000a324247220 */ /* 0x000fe20000410000 */
[C---:B------:R-:W-:Y:S01]  /*5090*/  FFMA.FTZ R67, R38.reuse, R39, -R67 ;  /* 0x0000002726437223 */ /* 0x040fe20000010843 */
[----:B------:R-:W-:Y:S01]  /*50a0*/  FFMA.FTZ R68, R38, R57, R68 ;  /* 0x0000003926447223 */ /* 0x000fe20000010044 */
[C---:B------:R-:W-:Y:S01]  /*50b0*/  FFMA.FTZ R56, R37.reuse, R163, -R56 ;  /* 0x000000a325387223 */ /* 0x040fe20000010838 */
[----:B------:R-:W-:Y:S01]  /*50c0*/  FFMA.FTZ R37, R37, R165, R36 ;  /* 0x000000a525257223 */ /* 0x000fe20000010024 */
[----:B------:R-:W-:-:S02]  /*50d0*/  F2FP.BF16.F32.PACK_AB R38, R66, R75 ;  /* 0x0000004b4226723e */ /* 0x000fc400000010ff */
[----:B------:R-:W-:Y:S02]  /*50e0*/  F2FP.BF16.F32.PACK_AB R39, R68, R67 ;  /* 0x000000434427723e */ /* 0x000fe400000010ff */
[----:B------:R-:W-:Y:S01]  /*50f0*/  F2FP.BF16.F32.PACK_AB R36, R37, R56 ;  /* 0x000000382524723e */ /* 0x000fe200000010ff */
[----:B------:R-:W-:-:S07]  /*5100*/  IMAD.MOV.U32 R37, RZ, RZ, R72 ;  /* 0x000000ffff257224 */ /* 0x000fce00078e0048 */
.L_x_695:
[----:B------:R-:W-:Y:S05]  /*5110*/  BSYNC B3 ;  /* 0x0000000000037941 */ /* 0x000fea0003800000 */
.L_x_694:
[----:B------:R-:W-:Y:S02]  /*5120*/  ULDC.64 UR4, c[0x0][0x208] ;  /* 0x0000820000047ab9 */ /* 0x000fe40000000a00 */
[----:B--2---:R1:W-:Y:S03]  /*5130*/  STG.E.128 desc[UR4][R50.64+0x100], R36 ;  /* 0x0001002432007986 */ /* 0x0043e6000c101d04 */
.L_x_693:
[----:B------:R-:W-:Y:S05]  /*5140*/  BSYNC B2 ;  /* 0x0000000000027941 */ /* 0x000fea0003800000 */
.L_x_692:
[----:B------:R-:W-:-:S13]  /*5150*/  ISETP.NE.AND P3, PT, R8, RZ, PT ;  /* 0x000000ff0800720c */ /* 0x000fda0003f65270 */
[----:B------:R-:W-:Y:S05]  /*5160*/  @!P3 BRA `(.L_x_683) ;  /* 0x0000000000d4b947 */ /* 0x000fea0003800000 */
[----:B-1234-:R1:W2:Y:S01]  /*5170*/  LDS.128 R36, [R4+0x2cc00] ;  /* 0x02cc000004247984 */ /* 0x01e2a20000000c00 */
[----:B------:R-:W-:Y:S01]  /*5180*/  ISETP.GE.AND P3, PT, R216, R115, PT ;  /* 0x00000073d800720c */ /* 0x000fe20003f66270 */
[----:B------:R-:W-:-:S12]  /*5190*/  BSSY B2, `(.L_x_696) ;  /* 0x0000030000027945 */ /* 0x000fd80003800000 */
[----:B-1----:R-:W-:Y:S05]  /*51a0*/  @P3 BRA `(.L_x_697) ;  /* 0x0000000000b83947 */ /* 0x002fea0003800000 */
[----:B------:R-:W-:Y:S01]  /*51b0*/  SHF.R.U64 R64, R64, 0x10, R65 ;  /* 0x0000001040407819 */ /* 0x000fe20000001241 */
[----:B--2---:R-:W-:Y:S01]  /*51c0*/  IMAD.U32 R56, R38, 0x10000, RZ ;  /* 0x0001000026387824 */ /* 0x004fe200078e00ff */
[----:B------:R-:W-:Y:S01]  /*51d0*/  SHF.R.U64 R69, R62, 0x10, R63 ;  /* 0x000000103e457819 */ /* 0x000fe2000000123f */
[----:B------:R-:W-:Y:S01]  /*51e0*/  IMAD.U32 R62, R39, 0x10000, RZ ;  /* 0x00010000273e7824 */ /* 0x000fe200078e00ff */
[----:B------:R-:W-:Y:S02]  /*51f0*/  SHF.R.U32.HI R65, RZ, 0x10, R65 ;  /* 0x00000010ff417819 */ /* 0x000fe40000011641 */
[----:B------:R-:W-:Y:S02]  /*5200*/  SHF.R.U32.HI R67, RZ, 0x10, R63 ;  /* 0x00000010ff437819 */ /* 0x000fe4000001163f */
[----:B------:R-:W-:Y:S02]  /*5210*/  PRMT R161, R161, 0x5410, R64 ;  /* 0x00005410a1a17816 */ /* 0x000fe40000000040 */
[----:B------:R-:W-:-:S02]  /*5220*/  PRMT R160, R160, 0x5410, R69 ;  /* 0x00005410a0a07816 */ /* 0x000fc40000000045 */
[----:B------:R-:W-:Y:S02]  /*5230*/  LOP3.LUT R63, R39, 0xffff0000, RZ, 0xc0, !PT ;  /* 0xffff0000273f7812 */ /* 0x000fe400078ec0ff */
[----:B------:R-:W-:Y:S02]  /*5240*/  PRMT R162, R162, 0x5410, R65 ;  /* 0x00005410a2a27816 */ /* 0x000fe40000000041 */
[----:B------:R-:W-:Y:S02]  /*5250*/  PRMT R158, R158, 0x5410, R67 ;  /* 0x000054109e9e7816 */ /* 0x000fe40000000043 */
[----:B------:R-:W-:Y:S01]  /*5260*/  LOP3.LUT R39, R37, 0xffff0000, RZ, 0xc0, !PT ;  /* 0xffff000025277812 */ /* 0x000fe200078ec0ff */
[----:B------:R-:W-:Y:S01]  /*5270*/  IMAD.U32 R67, R162, 0x10000, RZ ;  /* 0x00010000a2437824 */ /* 0x000fe200078e00ff */
[C---:B------:R-:W-:Y:S01]  /*5280*/  LOP3.LUT R66, R161.reuse, 0xffff0000, RZ, 0xc0, !PT ;  /* 0xffff0000a1427812 */ /* 0x040fe200078ec0ff */
[----:B------:R-:W-:Y:S01]  /*5290*/  IMAD.U32 R65, R158, 0x10000, RZ ;  /* 0x000100009e417824 */ /* 0x000fe200078e00ff */
[----:B------:R-:W-:Y:S01]  /*52a0*/  LOP3.LUT R64, R160, 0xffff0000, RZ, 0xc0, !PT ;  /* 0xffff0000a0407812 */ /* 0x000fe200078ec0ff */
[----:B------:R-:W-:Y:S01]  /*52b0*/  IMAD.U32 R161, R161, 0x10000, RZ ;  /* 0x00010000a1a17824 */ /* 0x000fe200078e00ff */
[----:B------:R-:W-:Y:S01]  /*52c0*/  LOP3.LUT R57, R38, 0xffff0000, RZ, 0xc0, !PT ;  /* 0xffff000026397812 */ /* 0x000fe200078ec0ff */
[----:B------:R-:W-:-:S02]  /*52d0*/  IMAD.U32 R38, R37, 0x10000, RZ ;  /* 0x0001000025267824 */ /* 0x000fc400078e00ff */
[C---:B------:R-:W-:Y:S01]  /*52e0*/  FMUL.FTZ R69, R39.reuse, R66 ;  /* 0x0000004227457220 */ /* 0x040fe20000410000 */
[C---:B------:R-:W-:Y:S02]  /*52f0*/  IMAD.U32 R37, R36.reuse, 0x10000, RZ ;  /* 0x0001000024257824 */ /* 0x040fe400078e00ff */
[-C--:B------:R-:W-:Y:S01]  /*5300*/  FMUL.FTZ R39, R39, R64.reuse ;  /* 0x0000004027277220 */ /* 0x080fe20000410000 */
[----:B------:R-:W-:Y:S01]  /*5310*/  LOP3.LUT R36, R36, 0xffff0000, RZ, 0xc0, !PT ;  /* 0xffff000024247812 */ /* 0x000fe200078ec0ff */
[C---:B------:R-:W-:Y:S01]  /*5320*/  FMUL.FTZ R71, R57.reuse, R67 ;  /* 0x0000004339477220 */ /* 0x040fe20000410000 */
[----:B------:R-:W-:Y:S01]  /*5330*/  LOP3.LUT R162, R162, 0xffff0000, RZ, 0xc0, !PT ;  /* 0xffff0000a2a27812 */ /* 0x000fe200078ec0ff */
[----:B------:R-:W-:Y:S01]  /*5340*/  IMAD.U32 R160, R160, 0x10000, RZ ;  /* 0x00010000a0a07824 */ /* 0x000fe200078e00ff */
[----:B------:R-:W-:Y:S01]  /*5350*/  LOP3.LUT R158, R158, 0xffff0000, RZ, 0xc0, !PT ;  /* 0xffff00009e9e7812 */ /* 0x000fe200078ec0ff */
[----:B------:R-:W-:Y:S01]  /*5360*/  FMUL.FTZ R57, R57, R65 ;  /* 0x0000004139397220 */ /* 0x000fe20000410000 */
[C---:B------:R-:W-:Y:S01]  /*5370*/  FFMA.FTZ R69, R38.reuse, R64, -R69 ;  /* 0x0000004026457223 */ /* 0x040fe20000010845 */
[----:B------:R-:W-:Y:S01]  /*5380*/  FFMA.FTZ R66, R38, R66, R39 ;  /* 0x0000004226427223 */ /* 0x000fe20000010027 */
[----:B------:R-:W-:Y:S01]  /*5390*/  FMUL.FTZ R38, R36, R161 ;  /* 0x000000a124267220 */ /* 0x000fe20000410000 */
[----:B------:R-:W-:Y:S01]  /*53a0*/  FFMA.FTZ R71, R56, R65, -R71 ;  /* 0x0000004138477223 */ /* 0x000fe20000010847 */
[C---:B------:R-:W-:Y:S01]  /*53b0*/  FMUL.FTZ R39, R63.reuse, R162 ;  /* 0x000000a23f277220 */ /* 0x040fe20000410000 */
[----:B------:R-:W-:Y:S01]  /*53c0*/  FMUL.FTZ R36, R36, R160 ;  /* 0x000000a024247220 */ /* 0x000fe20000410000 */
[----:B------:R-:W-:Y:S01]  /*53d0*/  FFMA.FTZ R56, R56, R67, R57 ;  /* 0x0000004338387223 */ /* 0x000fe20000010039 */
[----:B------:R-:W-:Y:S01]  /*53e0*/  FMUL.FTZ R63, R63, R158 ;  /* 0x0000009e3f3f7220 */ /* 0x000fe20000410000 */
        /* <DEDUP_REMOVED lines=8> */
[----:B------:R-:W-:Y:S02]  /*5470*/  F2FP.BF16.F32.PACK_AB R39, R62, R39 ;  /* 0x000000273e27723e */ /* 0x000fe400000010ff */
[----:B------:R-:W-:-:S07]  /*5480*/  MOV R38, R56 ;  /* 0x0000003800267202 */ /* 0x000fce0000000f00 */
.L_x_697:
[----:B------:R-:W-:Y:S05]  /*5490*/  BSYNC B2 ;  /* 0x0000000000027941 */ /* 0x000fea0003800000 */
.L_x_696:
[----:B------:R-:W-:Y:S02]  /*54a0*/  ULDC.64 UR4, c[0x0][0x208] ;  /* 0x0000820000047ab9 */ /* 0x000fe40000000a00 */
[----:B--2---:R1:W-:Y:S03]  /*54b0*/  STG.E.128 desc[UR4][R50.64+0x180], R36 ;  /* 0x0001802432007986 */ /* 0x0043e6000c101d04 */
.L_x_683:
[----:B------:R-:W-:Y:S05]  /*54c0*/  BSYNC B1 ;  /* 0x0000000000017941 */ /* 0x000fea0003800000 */
.L_x_682:
        /* <DEDUP_REMOVED lines=10> */
[----:B------:R-:W-:Y:S01]  /*5570*/  SHF.R.U32.HI R58, RZ, 0x10, R59 ;  /* 0x00000010ff3a7819 */ /* 0x000fe2000001163b */
[----:B------:R-:W-:Y:S01]  /*5580*/  IMAD.U32 R50, R38, 0x10000, RZ ;  /* 0x0001000026327824 */ /* 0x000fe200078e00ff */
[--C-:B------:R-:W-:Y:S02]  /*5590*/  SHF.R.U64 R59, R60, 0x10, R61.reuse ;  /* 0x000000103c3b7819 */ /* 0x100fe4000000123d */
[----:B------:R-:W-:Y:S02]  /*55a0*/  SHF.R.U32.HI R60, RZ, 0x10, R61 ;  /* 0x00000010ff3c7819 */ /* 0x000fe4000001163d */
[----:B------:R-:W-:Y:S02]  /*55b0*/  PRMT R169, R169, 0x5410, R58 ;  /* 0x00005410a9a97816 */ /* 0x000fe4000000003a */
[----:B------:R-:W-:-:S02]  /*55c0*/  PRMT R175, R175, 0x5410, R60 ;  /* 0x00005410afaf7816 */ /* 0x000fc4000000003c */
[----:B------:R-:W-:Y:S01]  /*55d0*/  PRMT R174, R174, 0x5410, R59 ;  /* 0x00005410aeae7816 */ /* 0x000fe2000000003b */
[----:B------:R-:W-:Y:S01]  /*55e0*/  IMAD.U32 R59, R169, 0x10000, RZ ;  /* 0x00010000a93b7824 */ /* 0x000fe200078e00ff */
[----:B------:R-:W-:Y:S01]  /*55f0*/  LOP3.LUT R51, R38, 0xffff0000, RZ, 0xc0, !PT ;  /* 0xffff000026337812 */ /* 0x000fe200078ec0ff */
[----:B------:R-:W-:Y:S01]  /*5600*/  IMAD.U32 R61, R175, 0x10000, RZ ;  /* 0x00010000af3d7824 */ /* 0x000fe200078e00ff */
[----:B------:R-:W-:Y:S01]  /*5610*/  LOP3.LUT R57, R39, 0xffff0000, RZ, 0xc0, !PT ;  /* 0xffff000027397812 */ /* 0x000fe200078ec0ff */
[----:B------:R-:W-:Y:S01]  /*5620*/  IMAD.U32 R38, R37, 0x10000, RZ ;  /* 0x0001000025267824 */ /* 0x000fe200078e00ff */
[----:B------:R-:W-:Y:S01]  /*5630*/  PRMT R155, R155, 0x5410, R62 ;  /* 0x000054109b9b7816 */ /* 0x000fe2000000003e */
[----:B------:R-:W-:Y:S01]  /*5640*/  FMUL.FTZ R65, R51, R61 ;  /* 0x0000003d33417220 */ /* 0x000fe20000410000 */
[----:B------:R-:W-:Y:S01]  /*5650*/  LOP3.LUT R39, R37, 0xffff0000, RZ, 0xc0, !PT ;  /* 0xffff000025277812 */ /* 0x000fe200078ec0ff */
[-C--:B------:R-:W-:Y:S01]  /*5660*/  FMUL.FTZ R51, R51, R59.reuse ;  /* 0x0000003b33337220 */ /* 0x080fe20000410000 */
[----:B------:R-:W-:Y:S01]  /*5670*/  LOP3.LUT R60, R174, 0xffff0000, RZ, 0xc0, !PT ;  /* 0xffff0000ae3c7812 */ /* 0x000fe200078ec0ff */
[----:B------:R-:W-:Y:S01]  /*5680*/  IMAD.U32 R37, R36, 0x10000, RZ ;  /* 0x0001000024257824 */ /* 0x000fe200078e00ff */
[----:B------:R-:W-:Y:S01]  /*5690*/  LOP3.LUT R58, R155, 0xffff0000, RZ, 0xc0, !PT ;  /* 0xffff00009b3a7812 */ /* 0x000fe200078ec0ff */
[----:B------:R-:W-:Y:S01]  /*56a0*/  FFMA.FTZ R65, R50, R59, -R65 ;  /* 0x0000003b32417223 */ /* 0x000fe20000010841 */
[----:B------:R-:W-:Y:S01]  /*56b0*/  LOP3.LUT R175, R175, 0xffff0000, RZ, 0xc0, !PT ;  /* 0xffff0000afaf7812 */ /* 0x000fe200078ec0ff */
[----:B------:R-:W-:Y:S01]  /*56c0*/  FMUL.FTZ R63, R39, R60 ;  /* 0x0000003c273f7220 */ /* 0x000fe20000410000 */
[----:B------:R-:W-:Y:S01]  /*56d0*/  LOP3.LUT R169, R169, 0xffff0000, RZ, 0xc0, !PT ;  /* 0xffff0000a9a97812 */ /* 0x000fe200078ec0ff */
[-C--:B------:R-:W-:Y:S01]  /*56e0*/  FMUL.FTZ R39, R39, R58.reuse ;  /* 0x0000003a27277220 */ /* 0x080fe20000410000 */
[----:B------:R-:W-:Y:S01]  /*56f0*/  LOP3.LUT R36, R36, 0xffff0000, RZ, 0xc0, !PT ;  /* 0xffff000024247812 */ /* 0x000fe200078ec0ff */
[----:B------:R-:W-:Y:S01]  /*5700*/  FFMA.FTZ R63, R38, R58, -R63 ;  /* 0x0000003a263f7223 */ /* 0x000fe2000001083f */
[----:B------:R-:W-:Y:S01]  /*5710*/  FFMA.FTZ R50, R50, R61, R51 ;  /* 0x0000003d32327223 */ /* 0x000fe20000010033 */
[----:B------:R-:W-:-:S02]  /*5720*/  IMAD.U32 R174, R174, 0x10000, RZ ;  /* 0x00010000aeae7824 */ /* 0x000fc400078e00ff */
[----:B------:R-:W-:Y:S01]  /*5730*/  FMUL.FTZ R51, R57, R175 ;  /* 0x000000af39337220 */ /* 0x000fe20000410000 */
[----:B------:R-:W-:Y:S02]  /*5740*/  IMAD.U32 R155, R155, 0x10000, RZ ;  /* 0x000100009b9b7824 */ /* 0x000fe400078e00ff */
[----:B------:R-:W-:Y:S01]  /*5750*/  FMUL.FTZ R58, R57, R169 ;  /* 0x000000a9393a7220 */ /* 0x000fe20000410000 */
[----:B------:R-:W-:Y:S01]  /*5760*/  FFMA.FTZ R60, R38, R60, R39 ;  /* 0x0000003c263c7223 */ /* 0x000fe20000010027 */
[CC--:B------:R-:W-:Y:S01]  /*5770*/  FMUL.FTZ R38, R36.reuse, R174.reuse ;  /* 0x000000ae24267220 */ /* 0x0c0fe20000410000 */
        /* <DEDUP_REMOVED lines=8> */
[----:B------:R-:W-:Y:S01]  /*5800*/  IMAD.MOV.U32 R38, RZ, RZ, R50 ;  /* 0x000000ffff267224 */ /* 0x000fe200078e0032 */
[----:B------:R-:W-:Y:S01]  /*5810*/  F2FP.BF16.F32.PACK_AB R37, R60, R63 ;  /* 0x0000003f3c25723e */ /* 0x000fe200000010ff */
[----:B------:R-:W-:-:S07]  /*5820*/  IMAD.MOV.U32 R39, RZ, RZ, R51 ;  /* 0x000000ffff277224 */ /* 0x000fce00078e0033 */
.L_x_702:
[----:B------:R-:W-:Y:S05]  /*5830*/  BSYNC B2 ;  /* 0x0000000000027941 */ /* 0x000fea0003800000 */
.L_x_701:
[----:B------:R-:W-:Y:S02]  /*5840*/  ULDC.64 UR4, c[0x0][0x208] ;  /* 0x0000820000047ab9 */ /* 0x000fe40000000a00 */
[----:B--2---:R1:W-:Y:S03]  /*5850*/  STG.E.128 desc[UR4][R48.64], R36 ;  /* 0x0000002430007986 */ /* 0x0043e6000c101d04 */
.L_x_700:
[----:B------:R-:W-:Y:S05]  /*5860*/  BSYNC B1 ;  /* 0x0000000000017941 */ /* 0x000fea0003800000 */
.L_x_699:
[----:B------:R-:W-:Y:S01]  /*5870*/  ISETP.NE.AND P3, PT, R10, RZ, PT ;  /* 0x000000ff0a00720c */ /* 0x000fe20003f65270 */
[----:B------:R-:W-:-:S12]  /*5880*/  BSSY B1, `(.L_x_703) ;  /* 0x0000037000017945 */ /* 0x000fd80003800000 */
        /* <DEDUP_REMOVED lines=13> */
[----:B------:R-:W-:Y:S02]  /*5960*/  PRMT R173, R173, 0x5410, R54 ;  /* 0x00005410adad7816 */ /* 0x000fe40000000036 */
[----:B------:R-:W-:Y:S02]  /*5970*/  LOP3.LUT R53, R39, 0xffff0000, RZ, 0xc0, !PT ;  /* 0xffff000027357812 */ /* 0x000fe400078ec0ff */
[----:B------:R-:W-:Y:S01]  /*5980*/  PRMT R145, R145, 0x5410, R58 ;  /* 0x0000541091917816 */ /* 0x000fe2000000003a */
[----:B------:R-:W-:Y:S01]  /*5990*/  IMAD.U32 R57, R173, 0x10000, RZ ;  /* 0x00010000ad397824 */ /* 0x000fe200078e00ff */
[----:B------:R-:W-:Y:S02]  /*59a0*/  LOP3.LUT R39, R37, 0xffff0000, RZ, 0xc0, !PT ;  /* 0xffff000025277812 */ /* 0x000fe400078ec0ff */
[----:B------:R-:W-:Y:S01]  /*59b0*/  LOP3.LUT R56, R171, 0xffff0000, RZ, 0xc0, !PT ;  /* 0xffff0000ab387812 */ /* 0x000fe200078ec0ff */
        /* <DEDUP_REMOVED lines=10> */
[-C--:B------:R-:W-:Y:S01]  /*5a60*/  FMUL.FTZ R51, R51, R55.reuse ;  /* 0x0000003733337220 */ /* 0x080fe20000410000 */
[----:B------:R-:W-:Y:S01]  /*5a70*/  LOP3.LUT R173, R173, 0xffff0000, RZ, 0xc0, !PT ;  /* 0xffff0000adad7812 */ /* 0x000fe200078ec0ff */
[----:B------:R-:W-:Y:S01]  /*5a80*/  IMAD.U32 R139, R139, 0x10000, RZ ;  /* 0x000100008b8b7824 */ /* 0x000fe200078e00ff */
[----:B------:R-:W-:Y:S01]  /*5a90*/  LOP3.LUT R145, R145, 0xffff0000, RZ, 0xc0, !PT ;  /* 0xffff000091917812 */ /* 0x000fe200078ec0ff */
[C---:B------:R-:W-:Y:S01]  /*5aa0*/  FFMA.FTZ R59, R38.reuse, R54, -R59 ;  /* 0x00000036263b7223 */ /* 0x040fe2000001083b */
[----:B------:R-:W-:Y:S01]  /*5ab0*/  FFMA.FTZ R56, R38, R56, R39 ;  /* 0x0000003826387223 */ /* 0x000fe20000010027 */
[----:B------:R-:W-:Y:S01]  /*5ac0*/  FFMA.FTZ R61, R50, R55, -R61 ;  /* 0x00000037323d7223 */ /* 0x000fe2000001083d */
[----:B------:R-:W-:Y:S01]  /*5ad0*/  FMUL.FTZ R38, R36, R171 ;  /* 0x000000ab24267220 */ /* 0x000fe20000410000 */
[----:B------:R-:W-:Y:S01]  /*5ae0*/  FFMA.FTZ R50, R50, R57, R51 ;  /* 0x0000003932327223 */ /* 0x000fe20000010033 */
[----:B------:R-:W-:Y:S01]  /*5af0*/  FMUL.FTZ R36, R36, R139 ;  /* 0x0000008b24247220 */ /* 0x000fe20000410000 */
        /* <DEDUP_REMOVED lines=12> */
.L_x_706:
[----:B------:R-:W-:Y:S05]  /*5bc0*/  BSYNC B2 ;  /* 0x0000000000027941 */ /* 0x000fea0003800000 */
.L_x_705:
[----:B------:R-:W-:Y:S02]  /*5bd0*/  ULDC.64 UR4, c[0x0][0x208] ;  /* 0x0000820000047ab9 */ /* 0x000fe40000000a00 */
[----:B--2---:R1:W-:Y:S03]  /*5be0*/  STG.E.128 desc[UR4][R48.64+0x80], R36 ;  /* 0x0000802430007986 */ /* 0x0043e6000c101d04 */
.L_x_704:
[----:B------:R-:W-:Y:S05]  /*5bf0*/  BSYNC B1 ;  /* 0x0000000000017941 */ /* 0x000fea0003800000 */
.L_x_703:
[----:B------:R-:W-:Y:S01]  /*5c00*/  ISETP.NE.AND P3, PT, R9, RZ, PT ;  /* 0x000000ff0900720c */ /* 0x000fe20003f65270 */
[----:B------:R-:W-:-:S12]  /*5c10*/  BSSY B1, `(.L_x_707) ;  /* 0x0000037000017945 */ /* 0x000fd80003800000 */
[----:B------:R-:W-:Y:S05]  /*5c20*/  @!P3 BRA `(.L_x_708) ;  /* 0x0000000000d4b947 */ /* 0x000fea0003800000 */
[----:B-1234-:R1:W2:Y:S01]  /*5c30*/  LDS.128 R36, [R4+0x2b400] ;  /* 0x02b4000004247984 */ /* 0x01e2a20000000c00 */
[----:B------:R-:W-:Y:S01]  /*5c40*/  ISETP.GE.AND P3, PT, R214, R115, PT ;  /* 0x00000073d600720c */ /* 0x000fe20003f66270 */
[----:B------:R-:W-:-:S12]  /*5c50*/  BSSY B2, `(.L_x_709) ;  /* 0x0000030000027945 */ /* 0x000fd80003800000 */
[----:B-1----:R-:W-:Y:S05]  /*5c60*/  @P3 BRA `(.L_x_710) ;  /* 0x0000000000b83947 */ /* 0x002fea0003800000 */
[----:B------:R-:W-:Y:S02]  /*5c70*/  SHF.R.U32.HI R50, RZ, 0x10, R45 ;  /* 0x00000010ff327819 */ /* 0x000fe4000001162d */
[----:B------:R-:W-:Y:S02]  /*5c80*/  SHF.R.U32.HI R52, RZ, 0x10, R47 ;  /* 0x00000010ff347819 */ /* 0x000fe4000001162f */
[----:B------:R-:W-:Y:S01]  /*5c90*/  SHF.R.U64 R51, R44, 0x10, R45 ;  /* 0x000000102c337819 */ /* 0x000fe2000000122d */
[----:B--2---:R-:W-:Y:S01]  /*5ca0*/  IMAD.U32 R44, R38, 0x10000, RZ ;  /* 0x00010000262c7824 */ /* 0x004fe200078e00ff */
[----:B------:R-:W-:Y:S01]  /*5cb0*/  SHF.R.U64 R53, R46, 0x10, R47 ;  /* 0x000000102e357819 */ /* 0x000fe2000000122f */
[----:B------:R-:W-:Y:S01]  /*5cc0*/  IMAD.U32 R46, R39, 0x10000, RZ ;  /* 0x00010000272e7824 */ /* 0x000fe200078e00ff */
[----:B------:R-:W-:Y:S02]  /*5cd0*/  PRMT R137, R137, 0x5410, R50 ;  /* 0x0000541089897816 */ /* 0x000fe40000000032 */
[----:B------:R-:W-:-:S02]  /*5ce0*/  PRMT R135, R135, 0x5410, R52 ;  /* 0x0000541087877816 */ /* 0x000fc40000000034 */
[----:B------:R-:W-:Y:S02]  /*5cf0*/  PRMT R136, R136, 0x5410, R51 ;  /* 0x0000541088887816 */ /* 0x000fe40000000033 */
[----:B------:R-:W-:Y:S01]  /*5d00*/  LOP3.LUT R45, R38, 0xffff0000, RZ, 0xc0, !PT ;  /* 0xffff0000262d7812 */ /* 0x000fe200078ec0ff */
[----:B------:R-:W-:Y:S01]  /*5d10*/  IMAD.U32 R51, R135, 0x10000, RZ ;  /* 0x0001000087337824 */ /* 0x000fe200078e00ff */
[----:B------:R-:W-:Y:S01]  /*5d20*/  LOP3.LUT R47, R39, 0xffff0000, RZ, 0xc0, !PT ;  /* 0xffff0000272f7812 */ /* 0x000fe200078ec0ff */
[----:B------:R-:W-:Y:S01]  /*5d30*/  IMAD.U32 R38, R37, 0x10000, RZ ;  /* 0x0001000025267824 */ /* 0x000fe200078e00ff */
[----:B------:R-:W-:Y:S01]  /*5d40*/  PRMT R134, R134, 0x5410, R53 ;  /* 0x0000541086867816 */ /* 0x000fe20000000035 */
[----:B------:R-:W-:Y:S01]  /*5d50*/  IMAD.U32 R53, R137, 0x10000, RZ ;  /* 0x0001000089357824 */ /* 0x000fe200078e00ff */
[----:B------:R-:W-:Y:S01]  /*5d60*/  LOP3.LUT R39, R37, 0xffff0000, RZ, 0xc0, !PT ;  /* 0xffff000025277812 */ /* 0x000fe200078ec0ff */
[----:B------:R-:W-:Y:S01]  /*5d70*/  IMAD.U32 R37, R36, 0x10000, RZ ;  /* 0x0001000024257824 */ /* 0x000fe200078e00ff */
[----:B------:R-:W-:Y:S01]  /*5d80*/  LOP3.LUT R52, R136, 0xffff0000, RZ, 0xc0, !PT ;  /* 0xffff000088347812 */ /* 0x000fe200078ec0ff */
[C---:B------:R-:W-:Y:S01]  /*5d90*/  FMUL.FTZ R57, R45.reuse, R53 ;  /* 0x000000352d397220 */ /* 0x040fe20000410000 */
[----:B------:R-:W-:Y:S01]  /*5da0*/  LOP3.LUT R50, R134, 0xffff0000, RZ, 0xc0, !PT ;  /* 0xffff000086327812 */ /* 0x000fe200078ec0ff */
[-C--:B------:R-:W-:Y:S01]  /*5db0*/  FMUL.FTZ R45, R45, R51.reuse ;  /* 0x000000332d2d7220 */ /* 0x080fe20000410000 */
[----:B------:R-:W-:Y:S01]  /*5dc0*/  LOP3.LUT R137, R137, 0xffff0000, RZ, 0xc0, !PT ;  /* 0xffff000089897812 */ /* 0x000fe200078ec0ff */
[----:B------:R-:W-:Y:S01]  /*5dd0*/  FMUL.FTZ R55, R39, R52 ;  /* 0x0000003427377220 */ /* 0x000fe20000410000 */
[----:B------:R-:W-:Y:S01]  /*5de0*/  LOP3.LUT R135, R135, 0xffff0000, RZ, 0xc0, !PT ;  /* 0xffff000087877812 */ /* 0x000fe200078ec0ff */
[----:B------:R-:W-:Y:S01]  /*5df0*/  FFMA.FTZ R57, R44, R51, -R57 ;  /* 0x000000332c397223 */ /* 0x000fe20000010839 */
[-C--:B------:R-:W-:Y:S01]  /*5e00*/  FMUL.FTZ R39, R39, R50.reuse ;  /* 0x0000003227277220 */ /* 0x080fe20000410000 */
[----:B------:R-:W-:Y:S01]  /*5e10*/  LOP3.LUT R36, R36, 0xffff0000, RZ, 0xc0, !PT ;  /* 0xffff000024247812 */ /* 0x000fe200078ec0ff */
[----:B------:R-:W-:Y:S01]  /*5e20*/  FFMA.FTZ R55, R38, R50, -R55 ;  /* 0x0000003226377223 */ /* 0x000fe20000010837 */
[----:B------:R-:W-:Y:S01]  /*5e30*/  FFMA.FTZ R44, R44, R53, R45 ;  /* 0x000000352c2c7223 */ /* 0x000fe2000001002d */
[----:B------:R-:W-:-:S02]  /*5e40*/  IMAD.U32 R136, R136, 0x10000, RZ ;  /* 0x0001000088887824 */ /* 0x000fc400078e00ff */
[C---:B------:R-:W-:Y:S01]  /*5e50*/  FMUL.FTZ R45, R47.reuse, R137 ;  /* 0x000000892f2d7220 */ /* 0x040fe20000410000 */
[----:B------:R-:W-:Y:S02]  /*5e60*/  IMAD.U32 R134, R134, 0x10000, RZ ;  /* 0x0001000086867824 */ /* 0x000fe400078e00ff */
[-C--:B------:R-:W-:Y:S01]  /*5e70*/  FMUL.FTZ R50, R47, R135.reuse ;  /* 0x000000872f327220 */ /* 0x080fe20000410000 */
[----:B------:R-:W-:Y:S01]  /*5e80*/  FFMA.FTZ R52, R38, R52, R39 ;  /* 0x0000003426347223 */ /* 0x000fe20000010027 */
[C---:B------:R-:W-:Y:S01]  /*5e90*/  FMUL.FTZ R38, R36.reuse, R136 ;  /* 0x0000008824267220 */ /* 0x040fe20000410000 */
[-C--:B------:R-:W-:Y:S01]  /*5ea0*/  FMUL.FTZ R39, R36, R134.reuse ;  /* 0x0000008624277220 */ /* 0x080fe20000410000 */
        /* <DEDUP_REMOVED lines=10> */
.L_x_710:
[----:B------:R-:W-:Y:S05]  /*5f50*/  BSYNC B2 ;  /* 0x0000000000027941 */ /* 0x000fea0003800000 */
.L_x_709:
[----:B------:R-:W-:Y:S02]  /*5f60*/  ULDC.64 UR4, c[0x0][0x208] ;  /* 0x0000820000047ab9 */ /* 0x000fe40000000a00 */
[----:B--2---:R1:W-:Y:S03]  /*5f70*/  STG.E.128 desc[UR4][R48.64+0x100], R36 ;  /* 0x0001002430007986 */ /* 0x0043e6000c101d04 */
.L_x_708:
[----:B------:R-:W-:Y:S05]  /*5f80*/  BSYNC B1 ;  /* 0x0000000000017941 */ /* 0x000fea0003800000 */
.L_x_707:
[----:B------:R-:W-:-:S13]  /*5f90*/  ISETP.NE.AND P3, PT, R8, RZ, PT ;  /* 0x000000ff0800720c */ /* 0x000fda0003f65270 */
        /* <DEDUP_REMOVED lines=51> */
.L_x_712:
[----:B------:R-:W-:Y:S05]  /*62d0*/  BSYNC B1 ;  /* 0x0000000000017941 */ /* 0x000fea0003800000 */
.L_x_711:
[----:B------:R-:W-:Y:S02]  /*62e0*/  ULDC.64 UR4, c[0x0][0x208] ;  /* 0x0000820000047ab9 */ /* 0x000fe40000000a00 */
[----:B--2---:R1:W-:Y:S01]  /*62f0*/  STG.E.128 desc[UR4][R48.64+0x180], R36 ;  /* 0x0001802430007986 */ /* 0x0043e2000c101d04 */
[----:B------:R-:W-:Y:S05]  /*6300*/  BRA `(.L_x_698) ;  /* 0x0000004000e47947 */ /* 0x000fea0003800000 */
.L_x_656:
        /* <DEDUP_REMOVED lines=14> */
[----:B------:R-:W-:Y:S01]  /*63f0*/  IADD3 R36, P4, R102, R84, RZ ;  /* 0x0000005466247210 */ /* 0x000fe20007f9e0ff */
[----:B------:R-:W-:Y:S01]  /*6400*/  ULDC.64 UR6, c[0x0][0x400] ;  /* 0x0001000000067ab9 */ /* 0x000fe20000000a00 */
[----:B------:R-:W-:Y:S01]  /*6410*/  LEA R52, P3, R38, UR4, 0x1 ;  /* 0x0000000426347c11 */ /* 0x000fe2000f8608ff */
[----:B------:R-:W-:Y:S01]  /*6420*/  IMAD.X R39, R0, 0x1, R15, P2 ;  /* 0x0000000100277824 */ /* 0x000fe200010e060f */
[----:B------:R-:W-:Y:S01]  /*6430*/  LEA R56, P2, R36, UR6, 0x1 ;  /* 0x0000000624387c11 */ /* 0x000fe2000f8408ff */
[----:B------:R-:W-:Y:S01]  /*6440*/  IMAD.X R37, R114, 0x1, R21, P4 ;  /* 0x0000000172257824 */ /* 0x000fe200020e0615 */
[----:B------:R-:W-:Y:S02]  /*6450*/  ISETP.GE.AND P4, PT, R213, R115, PT ;  /* 0x00000073d500720c */ /* 0x000fe40003f86270 */
[----:B------:R-:W-:-:S02]  /*6460*/  CS2R R42, SRZ ;  /* 0x00000000002a7805 */ /* 0x000fc4000001ff00 */
[----:B------:R-:W-:Y:S02]  /*6470*/  LEA.HI.X R53, R38, UR5, R39, 0x1, P3 ;  /* 0x0000000526357c11 */ /* 0x000fe400098f0c27 */
[----:B------:R-:W-:Y:S02]  /*6480*/  CS2R R40, SRZ ;  /* 0x0000000000287805 */ /* 0x000fe4000001ff00 */
[----:B------:R-:W-:Y:S02]  /*6490*/  ISETP.GE.AND P3, PT, R16, R115, PT ;  /* 0x000000731000720c */ /* 0x000fe40003f66270 */
[----:B------:R-:W-:Y:S02]  /*64a0*/  CS2R R38, SRZ ;  /* 0x0000000000267805 */ /* 0x000fe4000001ff00 */
[----:B------:R-:W-:Y:S02]  /*64b0*/  LEA.HI.X R57, R36, UR7, R37, 0x1, P2 ;  /* 0x0000000724397c11 */ /* 0x000fe400090f0c25 */
[----:B------:R-:W-:-:S02]  /*64c0*/  CS2R R36, SRZ ;  /* 0x0000000000247805 */ /* 0x000fc4000001ff00 */
[----:B------:R-:W-:Y:S02]  /*64d0*/  CS2R R50, SRZ ;  /* 0x0000000000327805 */ /* 0x000fe4000001ff00 */
[----:B------:R-:W-:Y:S02]  /*64e0*/  CS2R R48, SRZ ;  /* 0x0000000000307805 */ /* 0x000fe4000001ff00 */
[----:B------:R-:W-:Y:S02]  /*64f0*/  CS2R R46, SRZ ;  /* 0x00000000002e7805 */ /* 0x000fe4000001ff00 */
[----:B------:R-:W-:Y:S01]  /*6500*/  CS2R R44, SRZ ;  /* 0x00000000002c7805 */ /* 0x000fe2000001ff00 */
[----:B------:R-:W-:Y:S02]  /*6510*/  ULDC.64 UR8, c[0x0][0x208] ;  /* 0x0000820000087ab9 */ /* 0x000fe40000000a00 */
[----:B------:R0:W5:Y:S04]  /*6520*/  @!P4 LDG.E.128 R36, desc[UR8][R52.64+0x80] ;  /* 0x000080083424c981 */ /* 0x000168000c1e1d00 */
[----:B------:R0:W5:Y:S04]  /*6530*/  @!P3 LDG.E.128 R40, desc[UR8][R52.64] ;  /* 0x000000083428b981 */ /* 0x000168000c1e1d00 */
[----:B------:R0:W5:Y:S04]  /*6540*/  @!P3 LDG.E.128 R48, desc[UR8][R56.64] ;  /* 0x000000083830b981 */ /* 0x000168000c1e1d00 */
[----:B------:R0:W5:Y:S02]  /*6550*/  @!P4 LDG.E.128 R44, desc[UR8][R56.64+0x80] ;  /* 0x00008008382cc981 */ /* 0x000164000c1e1d00 */
.L_x_714:
[----:B------:R-:W-:Y:S05]  /*6560*/  BSYNC B1 ;  /* 0x0000000000017941 */ /* 0x000fea0003800000 */
.L_x_713:
        /* <DEDUP_REMOVED lines=23> */
[----:B------:R-:W-:-:S02]  /*66e0*/  CS2R R62, SRZ ;  /* 0x00000000003e7805 */ /* 0x000fc4000001ff00 */
[----:B------:R-:W-:Y:S02]  /*66f0*/  CS2R R60, SRZ ;  /* 0x00000000003c7805 */ /* 0x000fe4000001ff00 */
[----:B------:R-:W-:Y:S01]  /*6700*/  PRMT R176, R52, 0x5410, R53 ;  /* 0x0000541034b07816 */ /* 0x000fe20000000035 */
[----:B------:R-:W-:Y:S01]  /*6710*/  IMAD.MOV.U32 R52, RZ, RZ, R45 ;  /* 0x000000ffff347224 */ /* 0x000fe200078e002d */
[----:B------:R-:W-:Y:S01]  /*6720*/  PRMT R177, R56, 0x7610, R177 ;  /* 0x0000761038b17816 */ /* 0x000fe200000000b1 */
[----:B------:R-:W-:Y:S01]  /*6730*/  IMAD.MOV.U32 R53, RZ, RZ, R50 ;  /* 0x000000ffff357224 */ /* 0x000fe200078e0032 */
[----:B------:R-:W-:Y:S01]  /*6740*/  CS2R R66, SRZ ;  /* 0x0000000000427805 */ /* 0x000fe2000001ff00 */
        /* <DEDUP_REMOVED lines=20> */
[----:B------:R-:W-:Y:S02]  /*6890*/  CS2R R64, SRZ ;  /* 0x0000000000407805 */ /* 0x000fe4000001ff00 */
[----:B------:R-:W-:Y:S02]  /*68a0*/  CS2R R62, SRZ ;  /* 0x00000000003e7805 */ /* 0x000fe4000001ff00 */
[----:B------:R-:W-:Y:S02]  /*68b0*/  IADD3.X R53, R21, R114, R34, P2, P4 ;  /* 0x0000007215357210 */ /* 0x000fe400017e8422 */
[----:B------:R-:W-:Y:S02]  /*68c0*/  CS2R R60, SRZ ;  /* 0x00000000003c7805 */ /* 0x000fe4000001ff00 */
[----:B------:R-:W-:Y:S01]  /*68d0*/  LEA R68, P4, R54, UR4, 0x1 ;  /* 0x0000000436447c11 */ /* 0x000fe2000f8808ff */
[----:B------:R-:W-:Y:S01]  /*68e0*/  ULDC.64 UR8, c[0x0][0x208] ;  /* 0x0000820000087ab9 */ /* 0x000fe20000000a00 */
[----:B------:R-:W-:-:S02]  /*68f0*/  LEA R70, P2, R52, UR6, 0x1 ;  /* 0x0000000634467c11 */ /* 0x000fc4000f8408ff */
[----:B------:R-:W-:Y:S02]  /*6900*/  LEA.HI.X R69, R54, UR5, R55, 0x1, P4 ;  /* 0x0000000536457c11 */ /* 0x000fe4000a0f0c37 */
[----:B------:R-:W-:Y:S02]  /*6910*/  CS2R R54, SRZ ;  /* 0x0000000000367805 */ /* 0x000fe4000001ff00 */
[----:B------:R-:W-:Y:S02]  /*6920*/  LEA.HI.X R71, R52, UR7, R53, 0x1, P2 ;  /* 0x0000000734477c11 */ /* 0x000fe400090f0c35 */
[----:B------:R-:W-:Y:S02]  /*6930*/  CS2R R52, SRZ ;  /* 0x0000000000347805 */ /* 0x000fe4000001ff00 */
[-C--:B------:R-:W-:Y:S02]  /*6940*/  ISETP.GE.AND P4, PT, R16, R115.reuse, PT ;  /* 0x000000731000720c */ /* 0x080fe40003f86270 */
[----:B------:R-:W-:-:S11]  /*6950*/  ISETP.GE.AND P2, PT, R213, R115, PT ;  /* 0x00000073d500720c */ /* 0x000fd60003f46270 */
[----:B------:R0:W5:Y:S04]  /*6960*/  @!P4 LDG.E.128 R56, desc[UR8][R68.64] ;  /* 0x000000084438c981 */ /* 0x000168000c1e1d00 */
[----:B------:R0:W5:Y:S04]  /*6970*/  @!P2 LDG.E.128 R52, desc[UR8][R68.64+0x80] ;  /* 0x000080084434a981 */ /* 0x000168000c1e1d00 */
[----:B------:R0:W5:Y:S04]  /*6980*/  @!P4 LDG.E.128 R64, desc[UR8][R70.64] ;  /* 0x000000084640c981 */ /* 0x000168000c1e1d00 */
[----:B------:R0:W5:Y:S02]  /*6990*/  @!P2 LDG.E.128 R60, desc[UR8][R70.64+0x80] ;  /* 0x00008008463ca981 */ /* 0x000164000c1e1d00 */
.L_x_716:
[----:B------:R-:W-:Y:S05]  /*69a0*/  BSYNC B1 ;  /* 0x0000000000017941 */ /* 0x000fea0003800000 */
.L_x_715:
[----:B------:R-:W-:Y:S01]  /*69b0*/  ISETP.GE.AND P4, PT, R237, R3, PT ;  /* 0x00000003ed00720c */ /* 0x000fe20003f86270 */
[----:B------:R-:W-:Y:S01]  /*69c0*/  BSSY B1, `(.L_x_717) ;  /* 0x000001f000017945 */ /* 0x000fe20003800000 */
[----:B0-----:R-:W-:Y:S02]  /*69d0*/  CS2R R70, SRZ ;  /* 0x0000000000467805 */ /* 0x001fe4000001ff00 */
        /* <DEDUP_REMOVED lines=11> */
[----:B------:R-:W-:Y:S01]  /*6a90*/  ULDC.64 UR8, c[0x0][0x208] ;  /* 0x0000820000087ab9 */ /* 0x000fe20000000a00 */
[----:B------:R-:W-:Y:S02]  /*6aa0*/  IADD3.X R71, R15, R29, R0, P2, P6 ;  /* 0x0000001d0f477210 */ /* 0x000fe400017ec400 */
[----:B------:R-:W-:-:S04]  /*6ab0*/  IADD3 R0, P2, P6, R102, R31, R84 ;  /* 0x0000001f66007210 */ /* 0x000fc80007e5e054 */
[----:B------:R-:W-:Y:S02]  /*6ac0*/  IADD3.X R69, R21, R33, R114, P2, P6 ;  /* 0x0000002115457210 */ /* 0x000fe400017ec472 */
[----:B------:R-:W-:-:S04]  /*6ad0*/  LEA R84, P2, R86, UR4, 0x1 ;  /* 0x0000000456547c11 */ /* 0x000fc8000f8408ff */
[----:B------:R-:W-:Y:S02]  /*6ae0*/  LEA.HI.X R85, R86, UR5, R71, 0x1, P2 ;  /* 0x0000000556557c11 */ /* 0x000fe400090f0c47 */
[----:B------:R-:W-:-:S04]  /*6af0*/  LEA R86, P2, R0, UR6, 0x1 ;  /* 0x0000000600567c11 */ /* 0x000fc8000f8408ff */
[----:B------:R-:W-:Y:S02]  /*6b00*/  LEA.HI.X R87, R0, UR7, R69, 0x1, P2 ;  /* 0x0000000700577c11 */ /* 0x000fe400090f0c45 */
[----:B------:R-:W-:Y:S02]  /*6b10*/  ISETP.GE.AND P2, PT, R16, R115, PT ;  /* 0x000000731000720c */ /* 0x000fe40003f46270 */
[----:B------:R-:W-:Y:S02]  /*6b20*/  CS2R R70, SRZ ;  /* 0x0000000000467805 */ /* 0x000fe4000001ff00 */
[----:B------:R-:W-:Y:S02]  /*6b30*/  CS2R R68, SRZ ;  /* 0x0000000000447805 */ /* 0x000fe4000001ff00 */
[----:B------:R-:W-:Y:S02]  /*6b40*/  CS2R R78, SRZ ;  /* 0x00000000004e7805 */ /* 0x000fe4000001ff00 */
[----:B------:R-:W-:-:S05]  /*6b50*/  CS2R R76, SRZ ;  /* 0x00000000004c7805 */ /* 0x000fca000001ff00 */
[----:B------:R0:W5:Y:S04]  /*6b60*/  @!P2 LDG.E.128 R72, desc[UR8][R84.64] ;  /* 0x000000085448a981 */ /* 0x000168000c1e1d00 */
[----:B------:R0:W5:Y:S01]  /*6b70*/  @!P2 LDG.E.128 R80, desc[UR8][R86.64] ;  /* 0x000000085650a981 */ /* 0x000162000c1e1d00 */
[----:B------:R-:W-:-:S13]  /*6b80*/  ISETP.GE.AND P2, PT, R213, R115, PT ;  /* 0x00000073d500720c */ /* 0x000fda0003f46270 */
[----:B------:R0:W5:Y:S04]  /*6b90*/  @!P2 LDG.E.128 R68, desc[UR8][R84.64+0x80] ;  /* 0x000080085444a981 */ /* 0x000168000c1e1d00 */
[----:B------:R0:W5:Y:S02]  /*6ba0*/  @!P2 LDG.E.128 R76, desc[UR8][R86.64+0x80] ;  /* 0x00008008564ca981 */ /* 0x000164000c1e1d00 */
.L_x_718:
[----:B------:R-:W-:Y:S05]  /*6bb0*/  BSYNC B1 ;  /* 0x0000000000017941 */ /* 0x000fea0003800000 */
.L_x_717:
[----:B-----5:R-:W-:Y:S01]  /*6bc0*/  IMAD.MOV.U32 R0, RZ, RZ, R54 ;  /* 0x000000ffff007224 */ /* 0x020fe200078e0036 */
[----:B0-----:R-:W-:Y:S01]  /*6bd0*/  MOV R86, R53 ;  /* 0x0000003500567202 */ /* 0x001fe20000000f00 */
[----:B------:R-:W-:Y:S01]  /*6be0*/  IMAD.MOV.U32 R84, RZ, RZ, R55 ;  /* 0x000000ffff547224 */ /* 0x000fe200078e0037 */
[----:B------:R-:W-:Y:S01]  /*6bf0*/  ISETP.NE.AND P2, PT, R220, 0x3, PT ;  /* 0x00000003dc00780c */ /* 0x000fe20003f45270 */
[----:B------:R-:W-:-:S03]  /*6c00*/  IMAD.MOV.U32 R85, RZ, RZ, R52 ;  /* 0x000000ffff557224 */ /* 0x000fc600078e0034 */
[----:B------:R-:W-:Y:S01]  /*6c10*/  PRMT R168, R0, 0x5410, R84 ;  /* 0x0000541000a87816 */ /* 0x000fe20000000054 */
[----:B------:R-:W-:Y:S01]  /*6c20*/  IMAD.MOV.U32 R0, RZ, RZ, R58 ;  /* 0x000000ffff007224 */ /* 0x000fe200078e003a */
[----:B------:R-:W-:Y:S01]  /*6c30*/  PRMT R169, R85, 0x5410, R86 ;  /* 0x0000541055a97816 */ /* 0x000fe20000000056 */
[----:B------:R-:W-:Y:S02]  /*6c40*/  IMAD.MOV.U32 R84, RZ, RZ, R59 ;  /* 0x000000ffff547224 */ /* 0x000fe400078e003b */
[----:B------:R-:W-:Y:S02]  /*6c50*/  IMAD.MOV.U32 R85, RZ, RZ, R56 ;  /* 0x000000ffff557224 */ /* 0x000fe400078e0038 */
[----:B------:R-:W-:Y:S01]  /*6c60*/  IMAD.MOV.U32 R86, RZ, RZ, R57 ;  /* 0x000000ffff567224 */ /* 0x000fe200078e0039 */
[----:B------:R-:W-:Y:S01]  /*6c70*/  PRMT R172, R84, 0x7610, R172 ;  /* 0x0000761054ac7816 */ /* 0x000fe200000000ac */
[----:B------:R-:W-:Y:S01]  /*6c80*/  IMAD.MOV.U32 R84, RZ, RZ, R63 ;  /* 0x000000ffff547224 */ /* 0x000fe200078e003f */
[----:B------:R-:W-:Y:S01]  /*6c90*/  PRMT R174, R85, 0x5410, R0 ;  /* 0x0000541055ae7816 */ /* 0x000fe20000000000 */
[----:B------:R-:W-:Y:S01]  /*6ca0*/  IMAD.MOV.U32 R0, RZ, RZ, R62 ;  /* 0x000000ffff007224 */ /* 0x000fe200078e003e */
[----:B------:R-:W-:Y:S01]  /*6cb0*/  PRMT R175, R86, 0x7610, R175 ;  /* 0x0000761056af7816 */ /* 0x000fe200000000af */
[----:B------:R-:W-:-:S02]  /*6cc0*/  IMAD.MOV.U32 R85, RZ, RZ, R60 ;  /* 0x000000ffff557224 */ /* 0x000fc400078e003c */
[----:B------:R-:W-:Y:S01]  /*6cd0*/  IMAD.MOV.U32 R86, RZ, RZ, R61 ;  /* 0x000000ffff567224 */ /* 0x000fe200078e003d */
[----:B------:R-:W-:Y:S01]  /*6ce0*/  PRMT R170, R0, 0x5410, R84 ;  /* 0x0000541000aa7816 */ /* 0x000fe20000000054 */
[----:B------:R-:W-:Y:S02]  /*6cf0*/  IMAD.MOV.U32 R84, RZ, RZ, R64 ;  /* 0x000000ffff547224 */ /* 0x000fe400078e0040 */
[----:B------:R-:W-:Y:S01]  /*6d00*/  IMAD.MOV.U32 R0, RZ, RZ, R65 ;  /* 0x000000ffff007224 */ /* 0x000fe200078e0041 */
[----:B------:R-:W-:Y:S01]  /*6d10*/  PRMT R171, R85, 0x5410, R86 ;  /* 0x0000541055ab7816 */ /* 0x000fe20000000056 */
[----:B------:R-:W-:Y:S01]  /*6d20*/  IMAD.MOV.U32 R86, RZ, RZ, R66 ;  /* 0x000000ffff567224 */ /* 0x000fe200078e0042 */
[----:B------:R-:W-:Y:S01]  /*6d30*/  PRMT R175, R175, 0x5410, R84 ;  /* 0x00005410afaf7816 */ /* 0x000fe20000000054 */
[----:B------:R-:W-:Y:S02]  /*6d40*/  IMAD.MOV.U32 R85, RZ, RZ, R67 ;  /* 0x000000ffff557224 */ /* 0x000fe400078e0043 */
[----:B------:R-:W-:Y:S01]  /*6d50*/  IMAD.MOV.U32 R84, RZ, RZ, R68 ;  /* 0x000000ffff547224 */ /* 0x000fe200078e0044 */
[----:B------:R-:W-:Y:S01]  /*6d60*/  PRMT R172, R172, 0x5410, R86 ;  /* 0x00005410acac7816 */ /* 0x000fe20000000056 */
[----:B------:R-:W-:Y:S01]  /*6d70*/  IMAD.MOV.U32 R86, RZ, RZ, R70 ;  /* 0x000000ffff567224 */ /* 0x000fe200078e0046 */
[----:B------:R-:W-:Y:S01]  /*6d80*/  PRMT R173, R85, 0x5410, R0 ;  /* 0x0000541055ad7816 */ /* 0x000fe20000000000 */
[----:B------:R-:W-:-:S02]  /*6d90*/  IMAD.MOV.U32 R85, RZ, RZ, R71 ;  /* 0x000000ffff557224 */ /* 0x000fc400078e0047 */
        /* <DEDUP_REMOVED lines=8> */
[----:B------:R-:W-:Y:S02]  /*6e20*/  IMAD.MOV.U32 R86, RZ, RZ, R78 ;  /* 0x000000ffff567224 */ /* 0x000fe400078e004e */
        /* <DEDUP_REMOVED lines=8> */
[----:B------:R-:W-:Y:S02]  /*6eb0*/  IMAD.MOV.U32 R84, RZ, RZ, R80 ;  /* 0x000000ffff547224 */ /* 0x000fe400078e0050 */
[----:B------:R-:W-:Y:S01]  /*6ec0*/  IMAD.MOV.U32 R0, RZ, RZ, R81 ;  /* 0x000000ffff007224 */ /* 0x000fe200078e0051 */
[----:B------:R-:W-:-:S04]  /*6ed0*/  PRMT R156, R86, 0x5410, R85 ;  /* 0x00005410569c7816 */ /* 0x000fc80000000055 */
[----:B------:R-:W-:Y:S01]  /*6ee0*/  PRMT R167, R84, 0x5410, R0 ;  /* 0x0000541054a77816 */ /* 0x000fe20000000000 */
[----:B------:R-:W-:Y:S06]  /*6ef0*/  @!P2 BRA `(.L_x_719) ;  /* 0x000000000004a947 */ /* 0x000fec0003800000 */
[----:B------:R-:W-:Y:S01]  /*6f00*/  BPT.TRAP 0x1 ;  /* 0x000000040000795c */ /* 0x000fe20000300000 */
.L_x_719:
[----:B------:R-:W-:Y:S01]  /*6f10*/  IMAD R0, R19, 0x8, R18 ;  /* 0x0000000813007824 */ /* 0x000fe200078e0212 */
[----:B------:R-:W-:Y:S01]  /*6f20*/  SHF.L.U32 R114, R217, 0x1f, RZ ;  /* 0x0000001fd9727819 */ /* 0x000fe200000006ff */
[----:B------:R-:W0:Y:S01]  /*6f30*/  LDC R145, c[0x0][0x2f4] ;  /* 0x0000bd00ff917b82 */ /* 0x000e220000000800 */
[----:B------:R-:W-:Y:S02]  /*6f40*/  BSSY B1, `(.L_x_720) ;  /* 0x0000004000017945 */ /* 0x000fe40003800000 */
[----:B------:R-:W1:Y:S05]  /*6f50*/  SYNCS.PHASECHK.TRANS64.TRYWAIT P6, [R0+URZ+0x38890], R114 ;  /* 0x03889072000075a7 */ /* 0x000e6a00080c017f */
[----:B------:R-:W2:Y:S01]  /*6f60*/  LDC.64 R122, c[0x0][0x300] ;  /* 0x0000c000ff7a7b82 */ /* 0x000ea20000000a00 */
[----:B-1----:R-:W-:Y:S05]  /*6f70*/  @!P6 BRA `(.L_x_721) ;  /* 0x000002200044e947 */ /* 0x002fea0003800000 */
.L_x_1049:
[----:B------:R-:W-:Y:S05]  /*6f80*/  BSYNC B1 ;  /* 0x0000000000017941 */ /* 0x000fea0003800000 */
.L_x_720:
[----:B------:R-:W-:Y:S01]  /*6f90*/  BSSY B1, `(.L_x_722) ;  /* 0x0000119000017945 */ /* 0x000fe20003800000 */
[----:B0-----:R-:W-:Y:S02]  /*6fa0*/  IMAD.IADD R148, R145, 0x1, -R118 ;  /* 0x0000000191947824 */ /* 0x001fe400078e0a76 */
[----:B------:R-:W-:Y:S01]  /*6fb0*/  IMAD.MOV.U32 R125, RZ, RZ, R88 ;  /* 0x000000ffff7d7224 */ /* 0x000fe200078e0058 */
[----:B------:R-:W-:Y:S06]  /*6fc0*/  @P5 BRA `(.L_x_723) ;  /* 0x0000001000545947 */ /* 0x000fec0003800000 */
[----:B------:R-:W-:Y:S01]  /*6fd0*/  ISETP.NE.AND P5, PT, R26, RZ, PT ;  /* 0x000000ff1a00720c */ /* 0x000fe20003fa5270 */
[-C--:B--2---:R-:W-:Y:S01]  /*6fe0*/  IMAD.WIDE.U32 R134, R212, R122.reuse, R124 ;  /* 0x0000007ad4867225 */ /* 0x084fe200078e007c */
[----:B------:R-:W-:Y:S01]  /*6ff0*/  SHF.R.S32.HI R84, RZ, 0x1f, R212 ;  /* 0x0000001fff547819 */ /* 0x000fe200000114d4 */
[----:B------:R-:W-:Y:S04]  /*7000*/  BSSY B2, `(.L_x_724) ;  /* 0x000008b000027945 */ /* 0x000fe80003800000 */
[----:B------:R-:W-:-:S04]  /*7010*/  IMAD R84, R84, R122, RZ ;  /* 0x0000007a54547224 */ /* 0x000fc800078e02ff */
[----:B------:R-:W-:-:S04]  /*7020*/  IMAD R84, R212, R123, R84 ;  /* 0x0000007bd4547224 */ /* 0x000fc800078e0254 */
[----:B------:R-:W-:Y:S01]  /*7030*/  IMAD.IADD R157, R84, 0x1, R135 ;  /* 0x00000001549d7824 */ /* 0x000fe200078e0287 */
[----:B------:R-:W-:Y:S06]  /*7040*/  @!P5 BRA `(.L_x_725) ;  /* 0x000000080018d947 */ /* 0x000fec0003800000 */
[----:B------:R-:W-:Y:S01]  /*7050*/  SEL R84, R118, R148, !P0 ;  /* 0x0000009476547207 */ /* 0x000fe20004000000 */
[----:B------:R-:W-:Y:S01]  /*7060*/  IMAD.SHL.U32 R91, R212, 0x40, RZ ;  /* 0x00000040d45b7824 */ /* 0x000fe200078e00ff */
[----:B------:R-:W-:Y:S01]  /*7070*/  IADD3 R88, P5, P6, R96, R134, R13 ;  /* 0x0000008660587210 */ /* 0x000fe20007ebe00d */
[----:B------:R-:W-:Y:S01]  /*7080*/  BSSY B3, `(.L_x_726) ;  /* 0x000007f000037945 */ /* 0x000fe20003800000 */
[----:B------:R-:W-:Y:S02]  /*7090*/  SHF.R.S32.HI R85, RZ, 0x1f, R84 ;  /* 0x0000001fff557819 */ /* 0x000fe40000011454 */
[----:B------:R-:W-:Y:S02]  /*70a0*/  IADD3.X R89, R92, R157, R7, P5, P6 ;  /* 0x0000009d5c597210 */ /* 0x000fe40002fec407 */
[----:B------:R-:W-:Y:S02]  /*70b0*/  LEA.HI R84, R85, R84, RZ, 0x4 ;  /* 0x0000005455547211 */ /* 0x000fe400078f20ff */
[----:B------:R-:W-:-:S02]  /*70c0*/  P2R R90, PR, RZ, 0x2 ;  /* 0x00000002ff5a7803 */ /* 0x000fc40000000000 */
[----:B------:R-:W-:-:S05]  /*70d0*/  LEA.HI.SX32 R84, R84, R14, 0x1c ;  /* 0x0000000e54547211 */ /* 0x000fca00078fe2ff */
[----:B------:R-:W-:-:S05]  /*70e0*/  IMAD.SHL.U32 R85, R84, 0x8, RZ ;  /* 0x0000000854557824 */ /* 0x000fca00078e00ff */
[----:B------:R-:W-:-:S13]  /*70f0*/  ISETP.GE.AND P5, PT, R85, R145, PT ;  /* 0x000000915500720c */ /* 0x000fda0003fa6270 */
[--C-:B------:R-:W-:Y:S02]  /*7100*/  @!P5 SHF.R.S32.HI R87, RZ, 0x1f, R85.reuse ;  /* 0x0000001fff57d819 */ /* 0x100fe40000011455 */
[----:B------:R-:W-:Y:S02]  /*7110*/  @!P5 IADD3 R86, P1, P6, R96, R134, R85 ;  /* 0x000000866056d210 */ /* 0x000fe40007e3e055 */
[----:B------:R-:W-:Y:S02]  /*7120*/  LOP3.LUT R85, R85, 0x38, RZ, 0xc0, !PT ;  /* 0x0000003855557812 */ /* 0x000fe400078ec0ff */
[----:B------:R-:W-:Y:S02]  /*7130*/  @!P5 IADD3.X R87, R92, R157, R87, P1, P6 ;  /* 0x0000009d5c57d210 */ /* 0x000fe40000fec457 */
[----:B------:R-:W-:Y:S02]  /*7140*/  LEA R136, P6, R88, R116, 0x1 ;  /* 0x0000007458887211 */ /* 0x000fe400078c08ff */
[----:B------:R-:W-:-:S02]  /*7150*/  LOP3.LUT R85, R85, 0x1c0, R91, 0xf8, !PT ;  /* 0x000001c055557812 */ /* 0x000fc400078ef85b */
[----:B------:R-:W-:Y:S02]  /*7160*/  LEA.HI.X R137, R88, R117, R89, 0x1, P6 ;  /* 0x0000007558897211 */ /* 0x000fe400030f0c59 */
[C---:B------:R-:W-:Y:S02]  /*7170*/  @!P5 LEA R138, P6, R86.reuse, R116, 0x1 ;  /* 0x00000074568ad211 */ /* 0x040fe400078c08ff */
[----:B------:R-:W-:Y:S02]  /*7180*/  LOP3.LUT R85, R85, R229, RZ, 0x3c, !PT ;  /* 0x000000e555557212 */ /* 0x000fe400078e3cff */
[----:B------:R-:W-:Y:S02]  /*7190*/  @!P5 LEA.HI.X R139, R86, R117, R87, 0x1, P6 ;  /* 0x00000075568bd211 */ /* 0x000fe400030f0c57 */
[----:B------:R-:W-:Y:S02]  /*71a0*/  SHF.R.S32.HI R86, RZ, 0x1f, R84 ;  /* 0x0000001fff567819 */ /* 0x000fe40000011454 */
[----:B------:R-:W-:-:S02]  /*71b0*/  ISETP.NE.AND P1, PT, R90, RZ, PT ;  /* 0x000000ff5a00720c */ /* 0x000fc40003f25270 */
[----:B------:R-:W-:Y:S01]  /*71c0*/  LEA.HI R86, R86, R84, RZ, 0x3 ;  /* 0x0000005456567211 */ /* 0x000fe200078f18ff */
[----:B------:R-:W-:Y:S01]  /*71d0*/  IMAD R84, R19, 0x5000, R143 ;  /* 0x0000500013547824 */ /* 0x000fe200078e028f */
[----:B------:R-:W-:Y:S02]  /*71e0*/  ISETP.GE.AND P6, PT, R16, R115, PT ;  /* 0x000000731000720c */ /* 0x000fe40003fc6270 */
[----:B------:R-:W-:Y:S01]  /*71f0*/  SHF.R.S32.HI R86, RZ, 0x3, R86 ;  /* 0x00000003ff567819 */ /* 0x000fe20000011456 */
[----:B------:R-:W-:-:S04]  /*7200*/  IMAD R84, R84, 0x2, R18 ;  /* 0x0000000254547824 */ /* 0x000fc800078e0212 */
[----:B------:R-:W-:-:S04]  /*7210*/  IMAD R86, R86, 0x1400, R228 ;  /* 0x0000140056567824 */ /* 0x000fc800078e02e4 */
[----:B------:R-:W-:-:S04]  /*7220*/  IMAD.IADD R85, R86, 0x1, R85 ;  /* 0x0000000156557824 */ /* 0x000fc800078e0255 */
[----:B------:R-:W-:Y:S02]  /*7230*/  IMAD R88, R19, 0x5000, R85 ;  /* 0x0000500013587824 */ /* 0x000fe400078e0255 */
[----:B------:R-:W0:Y:S02]  /*7240*/  LDS.128 R84, [R84+0x24400] ;  /* 0x0244000054547984 */ /* 0x000e240000000c00 */
[----:B------:R-:W-:-:S06]  /*7250*/  IMAD R88, R88, 0x2, R18 ;  /* 0x0000000258587824 */ /* 0x000fcc00078e0212 */
[----:B------:R-:W2:Y:S01]  /*7260*/  LDS.128 R88, [R88+0x24400] ;  /* 0x0244000058587984 */ /* 0x000ea20000000c00 */
[----:B------:R-:W-:Y:S05]  /*7270*/  @P6 BRA `(.L_x_727) ;  /* 0x00000004007c6947 */ /* 0x000fea0003800000 */
[----:B------:R-:W-:Y:S01]  /*7280*/  SHF.R.U32.HI R158, RZ, 0x10, R49 ;  /* 0x00000010ff9e7819 */ /* 0x000fe20000011631 */
[----:B--2---:R-:W-:Y:S01]  /*7290*/  IMAD.U32 R163, R89, 0x10000, RZ ;  /* 0x0001000059a37824 */ /* 0x004fe200078e00ff */
[----:B------:R-:W-:Y:S02]  /*72a0*/  SHF.R.U32.HI R159, RZ, 0x10, R41 ;  /* 0x00000010ff9f7819 */ /* 0x000fe40000011629 */
[C---:B------:R-:W-:Y:S02]  /*72b0*/  PRMT R158, R160.reuse, 0x5432, R158 ;  /* 0x00005432a09e7816 */ /* 0x040fe4000000009e */
[----:B------:R-:W-:Y:S01]  /*72c0*/  PRMT R159, R160, 0x5410, R159 ;  /* 0x00005410a09f7816 */ /* 0x000fe2000000009f */
[----:B0-----:R-:W-:Y:S01]  /*72d0*/  IMAD.U32 R160, R85, 0x10000, RZ ;  /* 0x0001000055a07824 */ /* 0x001fe200078e00ff */
[----:B------:R-:W-:Y:S01]  /*72e0*/  LOP3.LUT R89, R89, 0xffff0000, RZ, 0xc0, !PT ;  /* 0xffff000059597812 */ /* 0x000fe200078ec0ff */
[----:B------:R-:W-:Y:S01]  /*72f0*/  IMAD.U32 R162, R158, 0x10000, RZ ;  /* 0x000100009ea27824 */ /* 0x000fe200078e00ff */
[----:B------:R-:W-:Y:S01]  /*7300*/  LOP3.LUT R85, R85, 0xffff0000, RZ, 0xc0, !PT ;  /* 0xffff000055557812 */ /* 0x000fe200078ec0ff */
[----:B------:R-:W-:Y:S01]  /*7310*/  IMAD.U32 R161, R159, 0x10000, RZ ;  /* 0x000100009fa17824 */ /* 0x000fe200078e00ff */
[----:B------:R-:W-:Y:S01]  /*7320*/  SHF.R.U64 R41, R40, 0x10, R41 ;  /* 0x0000001028297819 */ /* 0x000fe20000001229 */
[----:B------:R-:W-:Y:S01]  /*7330*/  FMUL.FTZ R164, R163, R162 ;  /* 0x000000a2a3a47220 */ /* 0x000fe20000410000 */
[----:B------:R-:W-:Y:S01]  /*7340*/  LOP3.LUT R40, R87, 0xffff0000, RZ, 0xc0, !PT ;  /* 0xffff000057287812 */ /* 0x000fe200078ec0ff */
[-C--:B------:R-:W-:Y:S01]  /*7350*/  FMUL.FTZ R163, R163, R161.reuse ;  /* 0x000000a1a3a37220 */ /* 0x080fe20000410000 */
[----:B------:R-:W-:Y:S01]  /*7360*/  SHF.R.U64 R42, R42, 0x10, R43 ;  /* 0x000000102a2a7819 */ /* 0x000fe2000000122b */
[----:B------:R-:W-:Y:S01]  /*7370*/  FFMA.FTZ R161, R160, R161, -R164 ;  /* 0x000000a1a0a17223 */ /* 0x000fe200000108a4 */
[----:B------:R-:W-:-:S02]  /*7380*/  IMAD.U32 R164, R91, 0x10000, RZ ;  /* 0x000100005ba47824 */ /* 0x000fc400078e00ff */
[----:B------:R-:W-:Y:S01]  /*7390*/  FFMA.FTZ R160, R160, R162, R163 ;  /* 0x000000a2a0a07223 */ /* 0x000fe200000100a3 */
[----:B------:R-:W-:Y:S02]  /*73a0*/  LOP3.LUT R162, R159, 0xffff0000, RZ, 0xc0, !PT ;  /* 0xffff00009fa27812 */ /* 0x000fe400078ec0ff */
[----:B------:R-:W-:Y:S02]  /*73b0*/  LOP3.LUT R159, R158, 0xffff0000, RZ, 0xc0, !PT ;  /* 0xffff00009e9f7812 */ /* 0x000fe400078ec0ff */
[----:B------:R-:W-:Y:S02]  /*73c0*/  SHF.R.U64 R50, R50, 0x10, R51 ;  /* 0x0000001032327819 */ /* 0x000fe40000001233 */
[----:B------:R-:W-:Y:S01]  /*73d0*/  PRMT R42, R184, 0x5432, R42 ;  /* 0x00005432b82a7816 */ /* 0x000fe2000000002a */
[C---:B------:R-:W-:Y:S01]  /*73e0*/  FMUL.FTZ R158, R89.reuse, R159 ;  /* 0x0000009f599e7220 */ /* 0x040fe20000410000 */
[----:B------:R-:W-:Y:S01]  /*73f0*/  FMUL.FTZ R89, R89, R162 ;  /* 0x000000a259597220 */ /* 0x000fe20000410000 */
[----:B------:R-:W-:-:S02]  /*7400*/  PRMT R50, R185, 0x5432, R50 ;  /* 0x00005432b9327816 */ /* 0x000fc40000000032 */
[C---:B------:R-:W-:Y:S01]  /*7410*/  FFMA.FTZ R158, R85.reuse, R162, -R158 ;  /* 0x000000a2559e7223 */ /* 0x040fe2000001089e */
[----:B------:R-:W-:Y:S01]  /*7420*/  FFMA.FTZ R85, R85, R159, R89 ;  /* 0x0000009f55557223 */ /* 0x000fe20000010059 */
[----:B------:R-:W-:Y:S01]  /*7430*/  SHF.R.U32.HI R89, RZ, 0x10, R51 ;  /* 0x00000010ff597819 */ /* 0x000fe20000011633 */
[----:B------:R-:W-:Y:S01]  /*7440*/  IMAD.U32 R162, R87, 0x10000, RZ ;  /* 0x0001000057a27824 */ /* 0x000fe200078e00ff */
[----:B------:R-:W-:Y:S01]  /*7450*/  SHF.R.U32.HI R159, RZ, 0x10, R43 ;  /* 0x00000010ff9f7819 */ /* 0x000fe2000001162b */
[----:B------:R-:W-:Y:S01]  /*7460*/  IMAD.U32 R51, R50, 0x10000, RZ ;  /* 0x0001000032337824 */ /* 0x000fe200078e00ff */
[----:B------:R-:W-:Y:S02]  /*7470*/  PRMT R89, R166, 0x5410, R89 ;  /* 0x00005410a6597816 */ /* 0x000fe40000000059 */
[----:B------:R-:W-:Y:S02]  /*7480*/  PRMT R159, R165, 0x5410, R159 ;  /* 0x00005410a59f7816 */ /* 0x000fe4000000009f */
[----:B------:R-:W-:Y:S01]  /*7490*/  LOP3.LUT R50, R50, 0xffff0000, RZ, 0xc0, !PT ;  /* 0xffff000032327812 */ /* 0x000fe200078ec0ff */
[C---:B------:R-:W-:Y:S01]  /*74a0*/  IMAD.U32 R163, R89.reuse, 0x10000, RZ ;  /* 0x0001000059a37824 */ /* 0x040fe200078e00ff */
[----:B------:R-:W-:Y:S01]  /*74b0*/  LOP3.LUT R89, R89, 0xffff0000, RZ, 0xc0, !PT ;  /* 0xffff000059597812 */ /* 0x000fe200078ec0ff */
[----:B------:R-:W-:Y:S01]  /*74c0*/  IMAD.U32 R165, R159, 0x10000, RZ ;  /* 0x000100009fa57824 */ /* 0x000fe200078e00ff */
[----:B------:R-:W-:Y:S01]  /*74d0*/  F2FP.BF16.F32.PACK_AB R158, R158, R161 ;  /* 0x000000a19e9e723e */ /* 0x000fe200000010ff */
[C---:B------:R-:W-:Y:S01]  /*74e0*/  FMUL.FTZ R166, R164.reuse, R163 ;  /* 0x000000a3a4a67220 */ /* 0x040fe20000410000 */
[----:B------:R-:W-:Y:S01]  /*74f0*/  F2FP.BF16.F32.PACK_AB R160, R85, R160 ;  /* 0x000000a055a0723e */ /* 0x000fe200000010ff */
[----:B------:R-:W-:-:S02]  /*7500*/  FMUL.FTZ R164, R164, R165 ;  /* 0x000000a5a4a47220 */ /* 0x000fc40000410000 */
[C---:B------:R-:W-:Y:S01]  /*7510*/  FFMA.FTZ R165, R162.reuse, R165, -R166 ;  /* 0x000000a5a2a57223 */ /* 0x040fe200000108a6 */
[----:B------:R-:W-:Y:S02]  /*7520*/  IMAD.MOV.U32 R85, RZ, RZ, R158 ;  /* 0x000000ffff557224 */ /* 0x000fe400078e009e */
[----:B------:R-:W-:Y:S01]  /*7530*/  FFMA.FTZ R164, R162, R163, R164 ;  /* 0x000000a3a2a47223 */ /* 0x000fe200000100a4 */
[----:B------:R-:W-:Y:S02]  /*7540*/  SHF.R.U64 R162, R48, 0x10, R49 ;  /* 0x0000001030a27819 */ /* 0x000fe40000001231 */
[----:B------:R-:W-:Y:S02]  /*7550*/  LOP3.LUT R49, R91, 0xffff0000, RZ, 0xc0, !PT ;  /* 0xffff00005b317812 */ /* 0x000fe400078ec0ff */
[----:B------:R-:W-:-:S03]  /*7560*/  LOP3.LUT R48, R159, 0xffff0000, RZ, 0xc0, !PT ;  /* 0xffff00009f307812 */ /* 0x000fc600078ec0ff */
[CC--:B------:R-:W-:Y:S02]  /*7570*/  FMUL.FTZ R87, R49.reuse, R89.reuse ;  /* 0x0000005931577220 */ /* 0x0c0fe40000410000 */
[-C--:B------:R-:W-:Y:S02]  /*7580*/  FMUL.FTZ R49, R49, R48.reuse ;  /* 0x0000003031317220 */ /* 0x080fe40000410000 */
[----:B------:R-:W-:Y:S01]  /*7590*/  FFMA.FTZ R48, R40, R48, -R87 ;  /* 0x0000003028307223 */ /* 0x000fe20000010857 */
[----:B------:R-:W-:Y:S02]  /*75a0*/  IMAD.U32 R87, R84, 0x10000, RZ ;  /* 0x0001000054577824 */ /* 0x000fe400078e00ff */
[----:B------:R-:W-:Y:S01]  /*75b0*/  FFMA.FTZ R40, R40, R89, R49 ;  /* 0x0000005928287223 */ /* 0x000fe20000010031 */
[----:B------:R-:W-:Y:S02]  /*75c0*/  PRMT R49, R182, 0x5410, R41 ;  /* 0x00005410b6317816 */ /* 0x000fe40000000029 */
[----:B------:R-:W-:Y:S01]  /*75d0*/  PRMT R41, R186, 0x5432, R162 ;  /* 0x00005432ba297816 */ /* 0x000fe200000000a2 */
[C---:B------:R-:W-:Y:S01]  /*75e0*/  IMAD.U32 R162, R88.reuse, 0x10000, RZ ;  /* 0x0001000058a27824 */ /* 0x040fe200078e00ff */
[----:B------:R-:W-:Y:S01]  /*75f0*/  LOP3.LUT R88, R88, 0xffff0000, RZ, 0xc0, !PT ;  /* 0xffff000058587812 */ /* 0x000fe200078ec0ff */
[----:B------:R-:W-:Y:S01]  /*7600*/  IMAD.U32 R91, R49, 0x10000, RZ ;  /* 0x00010000315b7824 */ /* 0x000fe200078e00ff */
[C---:B------:R-:W-:Y:S01]  /*7610*/  LOP3.LUT R43, R41.reuse, 0xffff0000, RZ, 0xc0, !PT ;  /* 0xffff0000292b7812 */ /* 0x040fe200078ec0ff */
[----:B------:R-:W-:Y:S01]  /*7620*/  IMAD.U32 R89, R41, 0x10000, RZ ;  /* 0x0001000029597824 */ /* 0x000fe200078e00ff */
[----:B------:R-:W-:-:S02]  /*7630*/  LOP3.LUT R41, R49, 0xffff0000, RZ, 0xc0, !PT ;  /* 0xffff000031297812 */ /* 0x000fc400078ec0ff */
[----:B------:R-:W-:Y:S01]  /*7640*/  LOP3.LUT R84, R84, 0xffff0000, RZ, 0xc0, !PT ;  /* 0xffff000054547812 */ /* 0x000fe200078ec0ff */
[----:B------:R-:W-:Y:S01]  /*7650*/  FMUL.FTZ R49, R88, R43 ;  /* 0x0000002b58317220 */ /* 0x000fe20000410000 */
[----:B------:R-:W-:Y:S01]  /*7660*/  FMUL.FTZ R159, R162, R89 ;  /* 0x00000059a29f7220 */ /* 0x000fe20000410000 */
[----:B------:R-:W-:Y:S01]  /*7670*/  FMUL.FTZ R88, R88, R41 ;  /* 0x0000002958587220 */ /* 0x000fe20000410000 */
[----:B------:R-:W-:Y:S01]  /*7680*/  FMUL.FTZ R162, R162, R91 ;  /* 0x0000005ba2a27220 */ /* 0x000fe20000410000 */
[C---:B------:R-:W-:Y:S01]  /*7690*/  FFMA.FTZ R41, R84.reuse, R41, -R49 ;  /* 0x0000002954297223 */ /* 0x040fe20000010831 */
[C---:B------:R-:W-:Y:S01]  /*76a0*/  FFMA.FTZ R159, R87.reuse, R91, -R159 ;  /* 0x0000005b579f7223 */ /* 0x040fe2000001089f */
[----:B------:R-:W-:Y:S01]  /*76b0*/  FFMA.FTZ R43, R84, R43, R88 ;  /* 0x0000002b542b7223 */ /* 0x000fe20000010058 */
[----:B------:R-:W-:Y:S02]  /*76c0*/  IMAD.U32 R88, R90, 0x10000, RZ ;  /* 0x000100005a587824 */ /* 0x000fe400078e00ff */
[----:B------:R-:W-:Y:S01]  /*76d0*/  FFMA.FTZ R162, R87, R89, R162 ;  /* 0x0000005957a27223 */ /* 0x000fe200000100a2 */
[----:B------:R-:W-:Y:S01]  /*76e0*/  IMAD.U32 R84, R42, 0x10000, RZ ;  /* 0x000100002a547824 */ /* 0x000fe200078e00ff */
[----:B------:R-:W-:Y:S01]  /*76f0*/  LOP3.LUT R90, R90, 0xffff0000, RZ, 0xc0, !PT ;  /* 0xffff00005a5a7812 */ /* 0x000fe200078ec0ff */
[----:B------:R-:W-:Y:S01]  /*7700*/  FMUL.FTZ R87, R88, R51 ;  /* 0x0000003358577220 */ /* 0x000fe20000410000 */
[----:B------:R-:W-:-:S02]  /*7710*/  IMAD.U32 R49, R86, 0x10000, RZ ;  /* 0x0001000056317824 */ /* 0x000fc400078e00ff */
[-C--:B------:R-:W-:Y:S01]  /*7720*/  FMUL.FTZ R88, R88, R84.reuse ;  /* 0x0000005458587220 */ /* 0x080fe20000410000 */
[----:B------:R-:W-:Y:S01]  /*7730*/  LOP3.LUT R42, R42, 0xffff0000, RZ, 0xc0, !PT ;  /* 0xffff00002a2a7812 */ /* 0x000fe200078ec0ff */
[----:B------:R-:W-:Y:S02]  /*7740*/  IMAD.MOV.U32 R89, RZ, RZ, R160 ;  /* 0x000000ffff597224 */ /* 0x000fe400078e00a0 */
[C---:B------:R-:W-:Y:S01]  /*7750*/  FFMA.FTZ R87, R49.reuse, R84, -R87 ;  /* 0x0000005431577223 */ /* 0x040fe20000010857 */
[----:B------:R-:W-:Y:S01]  /*7760*/  FFMA.FTZ R88, R49, R51, R88 ;  /* 0x0000003331587223 */ /* 0x000fe20000010058 */
[----:B------:R-:W-:Y:S01]  /*7770*/  LOP3.LUT R86, R86, 0xffff0000, RZ, 0xc0, !PT ;  /* 0xffff000056567812 */ /* 0x000fe200078ec0ff */
[C---:B------:R-:W-:Y:S01]  /*7780*/  FMUL.FTZ R49, R90.reuse, R50 ;  /* 0x000000325a317220 */ /* 0x040fe20000410000 */
[-C--:B------:R-:W-:Y:S01]  /*7790*/  FMUL.FTZ R90, R90, R42.reuse ;  /* 0x0000002a5a5a7220 */ /* 0x080fe20000410000 */
[----:B------:R-:W-:Y:S02]  /*77a0*/  F2FP.BF16.F32.PACK_AB R48, R48, R165 ;  /* 0x000000a53030723e */ /* 0x000fe400000010ff */
[C---:B------:R-:W-:Y:S01]  /*77b0*/  FFMA.FTZ R49, R86.reuse, R42, -R49 ;  /* 0x0000002a56317223 */ /* 0x040fe20000010831 */
[----:B------:R-:W-:Y:S01]  /*77c0*/  FFMA.FTZ R90, R86, R50, R90 ;  /* 0x00000032565a7223 */ /* 0x000fe2000001005a */
[----:B------:R-:W-:-:S02]  /*77d0*/  F2FP.BF16.F32.PACK_AB R40, R40, R164 ;  /* 0x000000a42828723e */ /* 0x000fc400000010ff */
[----:B------:R-:W-:Y:S02]  /*77e0*/  F2FP.BF16.F32.PACK_AB R41, R41, R159 ;  /* 0x0000009f2929723e */ /* 0x000fe400000010ff */
[----:B------:R-:W-:Y:S01]  /*77f0*/  F2FP.BF16.F32.PACK_AB R87, R49, R87 ;  /* 0x000000573157723e */ /* 0x000fe200000010ff */
[----:B------:R-:W-:Y:S01]  /*7800*/  IMAD.MOV.U32 R91, RZ, RZ, R40 ;  /* 0x000000ffff5b7224 */ /* 0x000fe200078e0028 */
[----:B------:R-:W-:Y:S01]  /*7810*/  F2FP.BF16.F32.PACK_AB R43, R43, R162 ;  /* 0x000000a22b2b723e */ /* 0x000fe200000010ff */
[----:B------:R-:W-:Y:S01]  /*7820*/  IMAD.MOV.U32 R84, RZ, RZ, R41 ;  /* 0x000000ffff547224 */ /* 0x000fe200078e0029 */
[----:B------:R-:W-:Y:S01]  /*7830*/  F2FP.BF16.F32.PACK_AB R90, R90, R88 ;  /* 0x000000585a5a723e */ /* 0x000fe200000010ff */
[----:B------:R-:W-:Y:S02]  /*7840*/  IMAD.MOV.U32 R86, RZ, RZ, R87 ;  /* 0x000000ffff567224 */ /* 0x000fe400078e0057 */
[----:B------:R-:W-:Y:S02]  /*7850*/  IMAD.MOV.U32 R88, RZ, RZ, R43 ;  /* 0x000000ffff587224 */ /* 0x000fe400078e002b */
[----:B------:R-:W-:-:S07]  /*7860*/  IMAD.MOV.U32 R87, RZ, RZ, R48 ;  /* 0x000000ffff577224 */ /* 0x000fce00078e0030 */
.L_x_727:
[----:B------:R-:W-:Y:S05]  /*7870*/  BSYNC B3 ;  /* 0x0000000000037941 */ /* 0x000fea0003800000 */
.L_x_726:
[----:B------:R-:W-:Y:S02]  /*7880*/  ULDC.64 UR4, c[0x0][0x208] ;  /* 0x0000820000047ab9 */ /* 0x000fe40000000a00 */
[----:B0-----:R0:W-:Y:S04]  /*7890*/  STG.E.128 desc[UR4][R136.64], R84 ;  /* 0x0000005488007986 */ /* 0x0011e8000c101d04 */
[----:B--2---:R0:W-:Y:S02]  /*78a0*/  @!P5 STG.E.128 desc[UR4][R138.64], R88 ;  /* 0x000000588a00d986 */ /* 0x0041e4000c101d04 */
.L_x_725:
[----:B------:R-:W-:Y:S05]  /*78b0*/  BSYNC B2 ;  /* 0x0000000000027941 */ /* 0x000fea0003800000 */
.L_x_724:
[----:B------:R-:W-:-:S13]  /*78c0*/  ISETP.NE.AND P5, PT, R10, RZ, PT ;  /* 0x000000ff0a00720c */ /* 0x000fda0003fa5270 */
[----:B------:R-:W-:Y:S05]  /*78d0*/  @!P5 BRA `(.L_x_723) ;  /* 0x000000080010d947 */ /* 0x000fea0003800000 */
        /* <DEDUP_REMOVED lines=15> */
[----:B0-----:R-:W-:Y:S02]  /*79d0*/  LEA R84, P6, R43, R116, 0x1 ;  /* 0x000000742b547211 */ /* 0x001fe400078c08ff */
[----:B------:R-:W-:-:S02]  /*79e0*/  LOP3.LUT R40, R40, 0x1c0, R50, 0xf8, !PT ;  /* 0x000001c028287812 */ /* 0x000fc400078ef832 */
[----:B------:R-:W-:Y:S02]  /*79f0*/  LEA.HI.X R85, R43, R117, R42, 0x1, P6 ;  /* 0x000000752b557211 */ /* 0x000fe400030f0c2a */
[----:B------:R-:W-:Y:S02]  /*7a00*/  SHF.R.S32.HI R42, RZ, 0x1f, R41 ;  /* 0x0000001fff2a7819 */ /* 0x000fe40000011429 */
[----:B------:R-:W-:Y:S02]  /*7a10*/  LOP3.LUT R40, R40, R229, RZ, 0x3c, !PT ;  /* 0x000000e528287212 */ /* 0x000fe400078e3cff */
[----:B------:R-:W-:Y:S02]  /*7a20*/  LEA.HI R42, R42, R41, RZ, 0x3 ;  /* 0x000000292a2a7211 */ /* 0x000fe400078f18ff */
[----:B------:R-:W-:Y:S02]  /*7a30*/  ISETP.NE.AND P0, PT, R48, RZ, PT ;  /* 0x000000ff3000720c */ /* 0x000fe40003f05270 */
[----:B------:R-:W-:-:S02]  /*7a40*/  SHF.R.S32.HI R42, RZ, 0x3, R42 ;  /* 0x00000003ff2a7819 */ /* 0x000fc4000001142a */
[----:B------:R-:W-:-:S03]  /*7a50*/  @!P5 LEA R86, P6, R134, R116, 0x1 ;  /* 0x000000748656d211 */ /* 0x000fc600078c08ff */
[----:B------:R-:W-:Y:S01]  /*7a60*/  IMAD R42, R42, 0x1400, R228 ;  /* 0x000014002a2a7824 */ /* 0x000fe200078e02e4 */
[----:B------:R-:W-:Y:S02]  /*7a70*/  @!P5 LEA.HI.X R87, R134, R117, R157, 0x1, P6 ;  /* 0x000000758657d211 */ /* 0x000fe400030f0c9d */
[----:B------:R-:W-:Y:S01]  /*7a80*/  ISETP.GE.AND P6, PT, R213, R115, PT ;  /* 0x00000073d500720c */ /* 0x000fe20003fc6270 */
[----:B------:R-:W-:Y:S02]  /*7a90*/  IMAD.IADD R42, R42, 0x1, R40 ;  /* 0x000000012a2a7824 */ /* 0x000fe400078e0228 */
[C---:B------:R-:W-:Y:S02]  /*7aa0*/  IMAD R40, R19.reuse, 0x5000, R142 ;  /* 0x0000500013287824 */ /* 0x040fe400078e028e */
[----:B------:R-:W-:-:S03]  /*7ab0*/  IMAD R48, R19, 0x5000, R42 ;  /* 0x0000500013307824 */ /* 0x000fc600078e022a */
[----:B------:R-:W-:Y:S01]  /*7ac0*/  LEA R40, R40, R18, 0x1 ;  /* 0x0000001228287211 */ /* 0x000fe200078e08ff */
[----:B------:R-:W-:-:S05]  /*7ad0*/  IMAD R48, R48, 0x2, R18 ;  /* 0x0000000230307824 */ /* 0x000fca00078e0212 */
[----:B------:R-:W0:Y:S04]  /*7ae0*/  LDS.128 R40, [R40+0x24400] ;  /* 0x0244000028287984 */ /* 0x000e280000000c00 */
[----:B------:R-:W2:Y:S01]  /*7af0*/  LDS.128 R48, [R48+0x24400] ;  /* 0x0244000030307984 */ /* 0x000ea20000000c00 */
[----:B------:R-:W-:Y:S05]  /*7b00*/  @P6 BRA `(.L_x_729) ;  /* 0x0000000400746947 */ /* 0x000fea0003800000 */
[--C-:B------:R-:W-:Y:S01]  /*7b10*/  SHF.R.U64 R38, R38, 0x10, R39.reuse ;  /* 0x0000001026267819 */ /* 0x100fe20000001227 */
[----:B--2---:R-:W-:Y:S01]  /*7b20*/  IMAD.U32 R90, R49, 0x10000, RZ ;  /* 0x00010000315a7824 */ /* 0x004fe200078e00ff */
[----:B------:R-:W-:Y:S01]  /*7b30*/  SHF.R.U32.HI R88, RZ, 0x10, R39 ;  /* 0x00000010ff587819 */ /* 0x000fe20000011627 */
[----:B------:R-:W-:Y:S01]  /*7b40*/  IMAD.U32 R137, R51, 0x10000, RZ ;  /* 0x0001000033897824 */ /* 0x000fe200078e00ff */
[--C-:B------:R-:W-:Y:S01]  /*7b50*/  SHF.R.U64 R39, R44, 0x10, R45.reuse ;  /* 0x000000102c277819 */ /* 0x100fe2000000122d */
[----:B0-----:R-:W-:Y:S01]  /*7b60*/  IMAD.U32 R135, R43, 0x10000, RZ ;  /* 0x000100002b877824 */ /* 0x001fe200078e00ff */
[----:B------:R-:W-:Y:S01]  /*7b70*/  SHF.R.U32.HI R44, RZ, 0x10, R45 ;  /* 0x00000010ff2c7819 */ /* 0x000fe2000001162d */
[----:B------:R-:W-:Y:S01]  /*7b80*/  IMAD.U32 R134, R42, 0x10000, RZ ;  /* 0x000100002a867824 */ /* 0x000fe200078e00ff */
[--C-:B------:R-:W-:Y:S02]  /*7b90*/  SHF.R.U64 R36, R36, 0x10, R37.reuse ;  /* 0x0000001024247819 */ /* 0x100fe40000001225 */
[----:B------:R-:W-:-:S02]  /*7ba0*/  SHF.R.U32.HI R37, RZ, 0x10, R37 ;  /* 0x00000010ff257819 */ /* 0x000fc40000011625 */
[C---:B------:R-:W-:Y:S02]  /*7bb0*/  PRMT R44, R181.reuse, 0x5432, R44 ;  /* 0x00005432b52c7816 */ /* 0x040fe4000000002c */
[----:B------:R-:W-:Y:S02]  /*7bc0*/  SHF.R.U64 R45, R46, 0x10, R47 ;  /* 0x000000102e2d7819 */ /* 0x000fe4000000122f */
[----:B------:R-:W-:Y:S01]  /*7bd0*/  PRMT R37, R181, 0x5410, R37 ;  /* 0x00005410b5257816 */ /* 0x000fe20000000025 */
[----:B------:R-:W-:Y:S01]  /*7be0*/  IMAD.U32 R138, R44, 0x10000, RZ ;  /* 0x000100002c8a7824 */ /* 0x000fe200078e00ff */
[----:B------:R-:W-:Y:S01]  /*7bf0*/  SHF.R.U32.HI R46, RZ, 0x10, R47 ;  /* 0x00000010ff2e7819 */ /* 0x000fe2000001162f */
[----:B------:R-:W-:Y:S01]  /*7c00*/  IMAD.U32 R47, R41, 0x10000, RZ ;  /* 0x00010000292f7824 */ /* 0x000fe200078e00ff */
[----:B------:R-:W-:Y:S01]  /*7c10*/  LOP3.LUT R91, R49, 0xffff0000, RZ, 0xc0, !PT ;  /* 0xffff0000315b7812 */ /* 0x000fe200078ec0ff */
[----:B------:R-:W-:Y:S01]  /*7c20*/  IMAD.U32 R139, R37, 0x10000, RZ ;  /* 0x00010000258b7824 */ /* 0x000fe200078e00ff */
[----:B------:R-:W-:Y:S01]  /*7c30*/  PRMT R157, R176, 0x5410, R45 ;  /* 0x00005410b09d7816 */ /* 0x000fe2000000002d */
[----:B------:R-:W-:Y:S01]  /*7c40*/  FMUL.FTZ R45, R90, R138 ;  /* 0x0000008a5a2d7220 */ /* 0x000fe20000410000 */
[----:B------:R-:W-:Y:S01]  /*7c50*/  LOP3.LUT R44, R44, 0xffff0000, RZ, 0xc0, !PT ;  /* 0xffff00002c2c7812 */ /* 0x000fe200078ec0ff */
[-C--:B------:R-:W-:Y:S01]  /*7c60*/  FMUL.FTZ R90, R90, R139.reuse ;  /* 0x0000008b5a5a7220 */ /* 0x080fe20000410000 */
[----:B------:R-:W-:Y:S01]  /*7c70*/  PRMT R46, R176, 0x5432, R46 ;  /* 0x00005432b02e7816 */ /* 0x000fe2000000002e */
[----:B------:R-:W-:Y:S01]  /*7c80*/  FFMA.FTZ R45, R47, R139, -R45 ;  /* 0x0000008b2f2d7223 */ /* 0x000fe2000001082d */
[----:B------:R-:W-:Y:S01]  /*7c90*/  LOP3.LUT R37, R37, 0xffff0000, RZ, 0xc0, !PT ;  /* 0xffff000025257812 */ /* 0x000fe200078ec0ff */
[----:B------:R-:W-:Y:S01]  /*7ca0*/  FMUL.FTZ R158, R91, R44 ;  /* 0x0000002c5b9e7220 */ /* 0x000fe20000410000 */
[----:B------:R-:W-:Y:S01]  /*7cb0*/  LOP3.LUT R89, R41, 0xffff0000, RZ, 0xc0, !PT ;  /* 0xffff000029597812 */ /* 0x000fe200078ec0ff */
[C---:B------:R-:W-:Y:S01]  /*7cc0*/  IMAD.U32 R139, R46.reuse, 0x10000, RZ ;  /* 0x000100002e8b7824 */ /* 0x040fe200078e00ff */
[----:B------:R-:W-:Y:S01]  /*7cd0*/  PRMT R88, R177, 0x5432, R88 ;  /* 0x00005432b1587816 */ /* 0x000fe20000000058 */
[-C--:B------:R-:W-:Y:S01]  /*7ce0*/  FMUL.FTZ R91, R91, R37.reuse ;  /* 0x000000255b5b7220 */ /* 0x080fe20000410000 */
[----:B------:R-:W-:Y:S01]  /*7cf0*/  LOP3.LUT R51, R51, 0xffff0000, RZ, 0xc0, !PT ;  /* 0xffff000033337812 */ /* 0x000fe200078ec0ff */
[----:B------:R-:W-:Y:S01]  /*7d00*/  FFMA.FTZ R90, R47, R138, R90 ;  /* 0x0000008a2f5a7223 */ /* 0x000fe2000001005a */
[----:B------:R-:W-:Y:S01]  /*7d10*/  LOP3.LUT R46, R46, 0xffff0000, RZ, 0xc0, !PT ;  /* 0xffff00002e2e7812 */ /* 0x000fe200078ec0ff */
[----:B------:R-:W-:Y:S01]  /*7d20*/  FFMA.FTZ R158, R89, R37, -R158 ;  /* 0x00000025599e7223 */ /* 0x000fe2000001089e */
[----:B------:R-:W-:Y:S01]  /*7d30*/  PRMT R39, R177, 0x5410, R39 ;  /* 0x00005410b1277816 */ /* 0x000fe20000000027 */
[----:B------:R-:W-:-:S02]  /*7d40*/  IMAD.U32 R47, R88, 0x10000, RZ ;  /* 0x00010000582f7824 */ /* 0x000fc400078e00ff */
[----:B------:R-:W-:Y:S01]  /*7d50*/  FMUL.FTZ R37, R137, R139 ;  /* 0x0000008b89257220 */ /* 0x000fe20000410000 */
[----:B------:R-:W-:Y:S01]  /*7d60*/  PRMT R36, R183, 0x5432, R36 ;  /* 0x00005432b7247816 */ /* 0x000fe20000000024 */
[----:B------:R-:W-:Y:S01]  /*7d70*/  FFMA.FTZ R91, R89, R44, R91 ;  /* 0x0000002c595b7223 */ /* 0x000fe2000001005b */
[----:B------:R-:W-:Y:S01]  /*7d80*/  LOP3.LUT R43, R43, 0xffff0000, RZ, 0xc0, !PT ;  /* 0xffff00002b2b7812 */ /* 0x000fe200078ec0ff */
[----:B------:R-:W-:Y:S01]  /*7d90*/  FMUL.FTZ R89, R51, R46 ;  /* 0x0000002e33597220 */ /* 0x000fe20000410000 */
[----:B------:R-:W-:Y:S01]  /*7da0*/  LOP3.LUT R88, R88, 0xffff0000, RZ, 0xc0, !PT ;  /* 0xffff000058587812 */ /* 0x000fe200078ec0ff */
[-C--:B------:R-:W-:Y:S01]  /*7db0*/  FMUL.FTZ R137, R137, R47.reuse ;  /* 0x0000002f89897220 */ /* 0x080fe20000410000 */
[----:B------:R-:W-:Y:S01]  /*7dc0*/  FFMA.FTZ R37, R135, R47, -R37 ;  /* 0x0000002f87257223 */ /* 0x000fe20000010825 */
[C---:B------:R-:W-:Y:S01]  /*7dd0*/  IMAD.U32 R49, R48.reuse, 0x10000, RZ ;  /* 0x0001000030317824 */ /* 0x040fe200078e00ff */
[----:B------:R-:W-:Y:S01]  /*7de0*/  LOP3.LUT R48, R48, 0xffff0000, RZ, 0xc0, !PT ;  /* 0xffff000030307812 */ /* 0x000fe200078ec0ff */
[----:B------:R-:W-:-:S02]  /*7df0*/  IMAD.U32 R47, R39, 0x10000, RZ ;  /* 0x00010000272f7824 */ /* 0x000fc400078e00ff */
[-C--:B------:R-:W-:Y:S01]  /*7e00*/  FMUL.FTZ R51, R51, R88.reuse ;  /* 0x0000005833337220 */ /* 0x080fe20000410000 */
[C---:B------:R-:W-:Y:S02]  /*7e10*/  IMAD.U32 R44, R36.reuse, 0x10000, RZ ;  /* 0x00010000242c7824 */ /* 0x040fe400078e00ff */
[----:B------:R-:W-:Y:S01]  /*7e20*/  FFMA.FTZ R89, R43, R88, -R89 ;  /* 0x000000582b597223 */ /* 0x000fe20000010859 */
[----:B------:R-:W-:Y:S01]  /*7e30*/  LOP3.LUT R88, R36, 0xffff0000, RZ, 0xc0, !PT ;  /* 0xffff000024587812 */ /* 0x000fe200078ec0ff */
[-C--:B------:R-:W-:Y:S01]  /*7e40*/  FMUL.FTZ R36, R49, R47.reuse ;  /* 0x0000002f31247220 */ /* 0x080fe20000410000 */
[----:B------:R-:W-:Y:S01]  /*7e50*/  IMAD.U32 R41, R40, 0x10000, RZ ;  /* 0x0001000028297824 */ /* 0x000fe200078e00ff */
[----:B------:R-:W-:Y:S01]  /*7e60*/  LOP3.LUT R39, R39, 0xffff0000, RZ, 0xc0, !PT ;  /* 0xffff000027277812 */ /* 0x000fe200078ec0ff */
[----:B------:R-:W-:Y:S01]  /*7e70*/  FMUL.FTZ R49, R49, R44 ;  /* 0x0000002c31317220 */ /* 0x000fe20000410000 */
[----:B------:R-:W-:Y:S01]  /*7e80*/  LOP3.LUT R136, R42, 0xffff0000, RZ, 0xc0, !PT ;  /* 0xffff00002a887812 */ /* 0x000fe200078ec0ff */
[----:B------:R-:W-:Y:S01]  /*7e90*/  FFMA.FTZ R51, R43, R46, R51 ;  /* 0x0000002e2b337223 */ /* 0x000fe20000010033 */
[----:B------:R-:W-:Y:S01]  /*7ea0*/  PRMT R38, R182, 0x5432, R38 ;  /* 0x00005432b6267816 */ /* 0x000fe20000000026 */
[C---:B------:R-:W-:Y:S01]  /*7eb0*/  FFMA.FTZ R36, R41.reuse, R44, -R36 ;  /* 0x0000002c29247223 */ /* 0x040fe20000010824 */
[----:B------:R-:W-:Y:S01]  /*7ec0*/  FFMA.FTZ R49, R41, R47, R49 ;  /* 0x0000002f29317223 */ /* 0x000fe20000010031 */
[----:B------:R-:W-:Y:S01]  /*7ed0*/  LOP3.LUT R40, R40, 0xffff0000, RZ, 0xc0, !PT ;  /* 0xffff000028287812 */ /* 0x000fe200078ec0ff */
[----:B------:R-:W-:-:S02]  /*7ee0*/  IMAD.U32 R42, R50, 0x10000, RZ ;  /* 0x00010000322a7824 */ /* 0x000fc400078e00ff */
[-C--:B------:R-:W-:Y:S01]  /*7ef0*/  FMUL.FTZ R43, R48, R39.reuse ;  /* 0x00000027302b7220 */ /* 0x080fe20000410000 */
[C---:B------:R-:W-:Y:S01]  /*7f00*/  IMAD.U32 R41, R157.reuse, 0x10000, RZ ;  /* 0x000100009d297824 */ /* 0x040fe200078e00ff */
[----:B------:R-:W-:Y:S01]  /*7f10*/  LOP3.LUT R50, R50, 0xffff0000, RZ, 0xc0, !PT ;  /* 0xffff000032327812 */ /* 0x000fe200078ec0ff */
[-C--:B------:R-:W-:Y:S01]  /*7f20*/  FMUL.FTZ R48, R48, R88.reuse ;  /* 0x0000005830307220 */ /* 0x080fe20000410000 */
[----:B------:R-:W-:Y:S01]  /*7f30*/  LOP3.LUT R157, R157, 0xffff0000, RZ, 0xc0, !PT ;  /* 0xffff00009d9d7812 */ /* 0x000fe200078ec0ff */
[----:B------:R-:W-:Y:S02]  /*7f40*/  IMAD.U32 R44, R38, 0x10000, RZ ;  /* 0x00010000262c7824 */ /* 0x000fe400078e00ff */
[----:B------:R-:W-:Y:S01]  /*7f50*/  FFMA.FTZ R43, R40, R88, -R43 ;  /* 0x00000058282b7223 */ /* 0x000fe2000001082b */
[----:B------:R-:W-:Y:S01]  /*7f60*/  LOP3.LUT R38, R38, 0xffff0000, RZ, 0xc0, !PT ;  /* 0xffff000026267812 */ /* 0x000fe200078ec0ff */
[----:B------:R-:W-:Y:S01]  /*7f70*/  FFMA.FTZ R48, R40, R39, R48 ;  /* 0x0000002728307223 */ /* 0x000fe20000010030 */
[----:B------:R-:W-:Y:S01]  /*7f80*/  FMUL.FTZ R39, R42, R41 ;  /* 0x000000292a277220 */ /* 0x000fe20000410000 */
[----:B------:R-:W-:Y:S01]  /*7f90*/  FMUL.FTZ R40, R50, R157 ;  /* 0x0000009d32287220 */ /* 0x000fe20000410000 */
[----:B------:R-:W-:Y:S01]  /*7fa0*/  FMUL.FTZ R42, R42, R44 ;  /* 0x0000002c2a2a7220 */ /* 0x000fe20000410000 */
[----:B------:R-:W-:Y:S01]  /*7fb0*/  FMUL.FTZ R50, R50, R38 ;  /* 0x0000002632327220 */ /* 0x000fe20000410000 */
[----:B------:R-:W-:Y:S01]  /*7fc0*/  FFMA.FTZ R39, R134, R44, -R39 ;  /* 0x0000002c86277223 */ /* 0x000fe20000010827 */
[----:B------:R-:W-:Y:S01]  /*7fd0*/  FFMA.FTZ R40, R136, R38, -R40 ;  /* 0x0000002688287223 */ /* 0x000fe20000010828 */
[----:B------:R-:W-:Y:S01]  /*7fe0*/  FFMA.FTZ R42, R134, R41, R42 ;  /* 0x00000029862a7223 */ /* 0x000fe2000001002a */
[----:B------:R-:W-:Y:S01]  /*7ff0*/  FFMA.FTZ R50, R136, R157, R50 ;  /* 0x0000009d88327223 */ /* 0x000fe20000010032 */
[----:B------:R-:W-:Y:S01]  /*8000*/  FFMA.FTZ R137, R135, R139, R137 ;  /* 0x0000008b87897223 */ /* 0x000fe20000010089 */
[----:B------:R-:W-:-:S02]  /*8010*/  F2FP.BF16.F32.PACK_AB R45, R158, R45 ;  /* 0x0000002d9e2d723e */ /* 0x000fc400000010ff */
[----:B------:R-:W-:Y:S02]  /*8020*/  F2FP.BF16.F32.PACK_AB R37, R89, R37 ;  /* 0x000000255925723e */ /* 0x000fe400000010ff */
[----:B------:R-:W-:Y:S01]  /*8030*/  F2FP.BF16.F32.PACK_AB R90, R91, R90 ;  /* 0x0000005a5b5a723e */ /* 0x000fe200000010ff */
[----:B------:R-:W-:Y:S01]  /*8040*/  IMAD.MOV.U32 R41, RZ, RZ, R45 ;  /* 0x000000ffff297224 */ /* 0x000fe200078e002d */
[----:B------:R-:W-:Y:S01]  /*8050*/  F2FP.BF16.F32.PACK_AB R36, R43, R36 ;  /* 0x000000242b24723e */ /* 0x000fe200000010ff */
[----:B------:R-:W-:Y:S01]  /*8060*/  IMAD.MOV.U32 R43, RZ, RZ, R37 ;  /* 0x000000ffff2b7224 */ /* 0x000fe200078e0025 */
[----:B------:R-:W-:Y:S02]  /*8070*/  F2FP.BF16.F32.PACK_AB R39, R40, R39 ;  /* 0x000000272827723e */ /* 0x000fe400000010ff */
[----:B------:R-:W-:Y:S01]  /*8080*/  F2FP.BF16.F32.PACK_AB R48, R48, R49 ;  /* 0x000000313030723e */ /* 0x000fe200000010ff */
[----:B------:R-:W-:Y:S01]  /*8090*/  IMAD.MOV.U32 R40, RZ, RZ, R36 ;  /* 0x000000ffff287224 */ /* 0x000fe200078e0024 */
[----:B------:R-:W-:Y:S01]  /*80a0*/  F2FP.BF16.F32.PACK_AB R50, R50, R42 ;  /* 0x0000002a3232723e */ /* 0x000fe200000010ff */
[----:B------:R-:W-:Y:S01]  /*80b0*/  IMAD.MOV.U32 R49, RZ, RZ, R90 ;  /* 0x000000ffff317224 */ /* 0x000fe200078e005a */
[----:B------:R-:W-:Y:S01]  /*80c0*/  F2FP.BF16.F32.PACK_AB R51, R51, R137 ;  /* 0x000000893333723e */ /* 0x000fe200000010ff */
[----:B------:R-:W-:-:S07]  /*80d0*/  IMAD.MOV.U32 R42, RZ, RZ, R39 ;  /* 0x000000ffff2a7224 */ /* 0x000fce00078e0027 */
.L_x_729:
[----:B------:R-:W-:Y:S05]  /*80e0*/  BSYNC B2 ;  /* 0x0000000000027941 */ /* 0x000fea0003800000 */
.L_x_728:
[----:B------:R-:W-:Y:S02]  /*80f0*/  ULDC.64 UR4, c[0x0][0x208] ;  /* 0x0000820000047ab9 */ /* 0x000fe40000000a00 */
[----:B0-----:R3:W-:Y:S04]  /*8100*/  STG.E.128 desc[UR4][R84.64], R40 ;  /* 0x0000002854007986 */ /* 0x0017e8000c101d04 */
[----:B--2---:R3:W-:Y:S02]  /*8110*/  @!P5 STG.E.128 desc[UR4][R86.64], R48 ;  /* 0x000000305600d986 */ /* 0x0047e4000c101d04 */
.L_x_723:
[----:B------:R-:W-:Y:S05]  /*8120*/  BSYNC B1 ;  /* 0x0000000000017941 */ /* 0x000fea0003800000 */
.L_x_722:
[----:B------:R-:W-:Y:S04]  /*8130*/  BSSY B1, `(.L_x_730) ;  /* 0x000010f000017945 */ /* 0x000fe80003800000 */
[----:B------:R-:W-:Y:S05]  /*8140*/  @P3 BRA `(.L_x_731) ;  /* 0x0000001000343947 */ /* 0x000fea0003800000 */
[----:B------:R-:W-:Y:S01]  /*8150*/  ISETP.NE.AND P3, PT, R26, RZ, PT ;  /* 0x000000ff1a00720c */ /* 0x000fe20003f65270 */
[----:B------:R-:W-:Y:S01]  /*8160*/  VIADD R37, R212, 0x20 ;  /* 0x00000020d4257836 */ /* 0x000fe20000000000 */
[----:B------:R-:W-:Y:S01]  /*8170*/  BSSY B2, `(.L_x_732) ;  /* 0x0000086000027945 */ /* 0x000fe20003800000 */
[-C--:B--2---:R-:W-:Y:S02]  /*8180*/  IMAD R36, R147, R122.reuse, RZ ;  /* 0x0000007a93247224 */ /* 0x084fe400078e02ff */
[----:B------:R-:W-:-:S04]  /*8190*/  IMAD.WIDE.U32 R44, R37, R122, R124 ;  /* 0x0000007a252c7225 */ /* 0x000fc800078e007c */
[----:B------:R-:W-:-:S04]  /*81a0*/  IMAD R37, R37, R123, R36 ;  /* 0x0000007b25257224 */ /* 0x000fc800078e0224 */
[----:B---3--:R-:W-:Y:S01]  /*81b0*/  IMAD.IADD R50, R45, 0x1, R37 ;  /* 0x000000012d327824 */ /* 0x008fe200078e0225 */
[----:B------:R-:W-:Y:S06]  /*81c0*/  @!P3 BRA `(.L_x_733) ;  /* 0x000000080000b947 */ /* 0x000fec0003800000 */
[----:B------:R-:W-:Y:S01]  /*81d0*/  SEL R36, R118, R148, !P0 ;  /* 0x0000009476247207 */ /* 0x000fe20004000000 */
[----:B------:R-:W-:Y:S01]  /*81e0*/  BSSY B3, `(.L_x_734) ;  /* 0x000007b000037945 */ /* 0x000fe20003800000 */
[----:B------:R-:W-:Y:S02]  /*81f0*/  IADD3 R38, P3, P5, R96, R44, R13 ;  /* 0x0000002c60267210 */ /* 0x000fe40007d7e00d */
[----:B------:R-:W-:Y:S02]  /*8200*/  SHF.R.S32.HI R37, RZ, 0x1f, R36 ;  /* 0x0000001fff257819 */ /* 0x000fe40000011424 */
[----:B------:R-:W-:Y:S02]  /*8210*/  IADD3.X R40, R92, R50, R7, P3, P5 ;  /* 0x000000325c287210 */ /* 0x000fe40001fea407 */
[----:B------:R-:W-:Y:S02]  /*8220*/  LEA.HI R37, R37, R36, RZ, 0x4 ;  /* 0x0000002425257211 */ /* 0x000fe400078f20ff */
[----:B------:R-:W-:-:S02]  /*8230*/  SHF.R.U32.HI R46, RZ, 0x3, R223 ;  /* 0x00000003ff2e7819 */ /* 0x000fc400000116df */
[----:B------:R-:W-:-:S04]  /*8240*/  LEA.HI.SX32 R41, R37, R14, 0x1c ;  /* 0x0000000e25297211 */ /* 0x000fc800078fe2ff */
[----:B------:R-:W-:Y:S01]  /*8250*/  SHF.R.S32.HI R42, RZ, 0x1f, R41 ;  /* 0x0000001fff2a7819 */ /* 0x000fe20000011429 */
[----:B------:R-:W-:-:S03]  /*8260*/  IMAD.SHL.U32 R39, R41, 0x8, RZ ;  /* 0x0000000829277824 */ /* 0x000fc600078e00ff */
[----:B------:R-:W-:Y:S02]  /*8270*/  LEA.HI R42, R42, R41, RZ, 0x3 ;  /* 0x000000292a2a7211 */ /* 0x000fe400078f18ff */
[----:B------:R-:W-:Y:S02]  /*8280*/  ISETP.GE.AND P3, PT, R39, R145, PT ;  /* 0x000000912700720c */ /* 0x000fe40003f66270 */
[----:B------:R-:W-:-:S05]  /*8290*/  SHF.R.S32.HI R42, RZ, 0x3, R42 ;  /* 0x00000003ff2a7819 */ /* 0x000fca000001142a */
[----:B------:R-:W-:-:S06]  /*82a0*/  IMAD R41, R42, 0x1400, R225 ;  /* 0x000014002a297824 */ /* 0x000fcc00078e02e1 */
[--C-:B------:R-:W-:Y:S02]  /*82b0*/  @!P3 SHF.R.S32.HI R43, RZ, 0x1f, R39.reuse ;  /* 0x0000001fff2bb819 */ /* 0x100fe40000011427 */
[--C-:B------:R-:W-:Y:S02]  /*82c0*/  @!P3 IADD3 R37, P5, P6, R96, R44, R39.reuse ;  /* 0x0000002c6025b210 */ /* 0x100fe40007ebe027 */
[----:B------:R-:W-:Y:S02]  /*82d0*/  LOP3.LUT R39, R223, 0x38, R39, 0xf8, !PT ;  /* 0x00000038df277812 */ /* 0x000fe400078ef827 */
[----:B------:R-:W-:Y:S02]  /*82e0*/  @!P3 IADD3.X R36, R92, R50, R43, P5, P6 ;  /* 0x000000325c24b210 */ /* 0x000fe40002fec42b */
[----:B------:R-:W-:Y:S02]  /*82f0*/  LOP3.LUT R42, R39, R46, RZ, 0x3c, !PT ;  /* 0x0000002e272a7212 */ /* 0x000fe400078e3cff */
[----:B------:R-:W-:-:S03]  /*8300*/  LEA R46, P5, R38, R116, 0x1 ;  /* 0x00000074262e7211 */ /* 0x000fc600078a08ff */
[----:B------:R-:W-:Y:S01]  /*8310*/  IMAD.IADD R42, R41, 0x1, R42 ;  /* 0x00000001292a7824 */ /* 0x000fe200078e022a */
[-C--:B------:R-:W-:Y:S01]  /*8320*/  LEA.HI.X R47, R38, R117.reuse, R40, 0x1, P5 ;  /* 0x00000075262f7211 */ /* 0x080fe200028f0c28 */
[----:B------:R-:W-:Y:S01]  /*8330*/  IMAD R41, R19, 0x5000, R141 ;  /* 0x0000500013297824 */ /* 0x000fe200078e028d */
[----:B------:R-:W-:Y:S01]  /*8340*/  @!P3 LEA R48, P5, R37, R116, 0x1 ;  /* 0x000000742530b211 */ /* 0x000fe200078a08ff */
[----:B------:R-:W-:Y:S02]  /*8350*/  IMAD R39, R19, 0x5000, R42 ;  /* 0x0000500013277824 */ /* 0x000fe400078e022a */
[----:B------:R-:W-:Y:S01]  /*8360*/  IMAD R38, R41, 0x2, R18 ;  /* 0x0000000229267824 */ /* 0x000fe200078e0212 */
[----:B------:R-:W-:Y:S01]  /*8370*/  @!P3 LEA.HI.X R49, R37, R117, R36, 0x1, P5 ;  /* 0x000000752531b211 */ /* 0x000fe200028f0c24 */
[----:B------:R-:W-:Y:S01]  /*8380*/  IMAD R40, R39, 0x2, R18 ;  /* 0x0000000227287824 */ /* 0x000fe200078e0212 */
[----:B------:R-:W-:-:S03]  /*8390*/  ISETP.GE.AND P5, PT, R16, R115, PT ;  /* 0x000000731000720c */ /* 0x000fc60003fa6270 */
[----:B------:R-:W2:Y:S04]  /*83a0*/  LDS.128 R36, [R38+0x24400] ;  /* 0x0244000026247984 */ /* 0x000ea80000000c00 */
[----:B------:R-:W3:Y:S06]  /*83b0*/  LDS.128 R40, [R40+0x24400] ;  /* 0x0244000028287984 */ /* 0x000eec0000000c00 */
[----:B------:R-:W-:Y:S05]  /*83c0*/  @P5 BRA `(.L_x_735) ;  /* 0x0000000400705947 */ /* 0x000fea0003800000 */
[--C-:B------:R-:W-:Y:S01]  /*83d0*/  SHF.R.U64 R51, R56, 0x10, R57.reuse ;  /* 0x0000001038337819 */ /* 0x100fe20000001239 */
[----:B0--3--:R-:W-:Y:S01]  /*83e0*/  IMAD.U32 R85, R41, 0x10000, RZ ;  /* 0x0001000029557824 */ /* 0x009fe200078e00ff */
[----:B------:R-:W-:Y:S01]  /*83f0*/  SHF.R.U32.HI R56, RZ, 0x10, R57 ;  /* 0x00000010ff387819 */ /* 0x000fe20000011639 */
[----:B------:R-:W-:Y:S01]  /*8400*/  IMAD.U32 R89, R43, 0x10000, RZ ;  /* 0x000100002b597824 */ /* 0x000fe200078e00ff */
[----:B------:R-:W-:Y:S01]  /*8410*/  SHF.R.U64 R57, R58, 0x10, R59 ;  /* 0x000000103a397819 */ /* 0x000fe2000000123b */
[----:B--2---:R-:W-:Y:S01]  /*8420*/  IMAD.U32 R88, R39, 0x10000, RZ ;  /* 0x0001000027587824 */ /* 0x004fe200078e00ff */
[--C-:B------:R-:W-:Y:S01]  /*8430*/  SHF.R.U64 R58, R64, 0x10, R65.reuse ;  /* 0x00000010403a7819 */ /* 0x100fe20000001241 */
[----:B------:R-:W-:Y:S01]  /*8440*/  IMAD.U32 R90, R42, 0x10000, RZ ;  /* 0x000100002a5a7824 */ /* 0x000fe200078e00ff */
[----:B------:R-:W-:Y:S01]  /*8450*/  SHF.R.U32.HI R64, RZ, 0x10, R65 ;  /* 0x00000010ff407819 */ /* 0x000fe20000011641 */
[----:B------:R-:W-:Y:S01]  /*8460*/  IMAD.U32 R87, R38, 0x10000, RZ ;  /* 0x0001000026577824 */ /* 0x000fe200078e00ff */
[----:B------:R-:W-:-:S02]  /*8470*/  SHF.R.U32.HI R59, RZ, 0x10, R59 ;  /* 0x00000010ff3b7819 */ /* 0x000fc4000001163b */
[----:B------:R-:W-:Y:S02]  /*8480*/  PRMT R64, R173, 0x5432, R64 ;  /* 0x00005432ad407816 */ /* 0x000fe40000000040 */
[--C-:B------:R-:W-:Y:S02]  /*8490*/  SHF.R.U64 R65, R66, 0x10, R67.reuse ;  /* 0x0000001042417819 */ /* 0x100fe40000001243 */
[----:B------:R-:W-:Y:S01]  /*84a0*/  PRMT R56, R175, 0x5410, R56 ;  /* 0x00005410af387816 */ /* 0x000fe20000000038 */
[----:B------:R-:W-:Y:S01]  /*84b0*/  IMAD.U32 R91, R64, 0x10000, RZ ;  /* 0x00010000405b7824 */ /* 0x000fe200078e00ff */
[----:B------:R-:W-:Y:S01]  /*84c0*/  SHF.R.U32.HI R66, RZ, 0x10, R67 ;  /* 0x00000010ff427819 */ /* 0x000fe20000011643 */
[----:B------:R-:W-:Y:S01]  /*84d0*/  IMAD.U32 R67, R37, 0x10000, RZ ;  /* 0x0001000025437824 */ /* 0x000fe200078e00ff */
[----:B------:R-:W-:Y:S01]  /*84e0*/  PRMT R59, R172, 0x5410, R59 ;  /* 0x00005410ac3b7816 */ /* 0x000fe2000000003b */
[----:B------:R-:W-:Y:S01]  /*84f0*/  IMAD.U32 R134, R56, 0x10000, RZ ;  /* 0x0001000038867824 */ /* 0x000fe200078e00ff */
[----:B------:R-:W-:Y:S01]  /*8500*/  LOP3.LUT R86, R41, 0xffff0000, RZ, 0xc0, !PT ;  /* 0xffff000029567812 */ /* 0x000fe200078ec0ff */
[----:B------:R-:W-:Y:S01]  /*8510*/  IMAD.U32 R41, R40, 0x10000, RZ ;  /* 0x0001000028297824 */ /* 0x000fe200078e00ff */
[----:B------:R-:W-:Y:S01]  /*8520*/  PRMT R172, R172, 0x5432, R65 ;  /* 0x00005432acac7816 */ /* 0x000fe20000000041 */
[CC--:B------:R-:W-:Y:S01]  /*8530*/  FMUL.FTZ R65, R85.reuse, R91.reuse ;  /* 0x0000005b55417220 */ /* 0x0c0fe20000410000 */
[----:B------:R-:W-:Y:S01]  /*8540*/  LOP3.LUT R64, R64, 0xffff0000, RZ, 0xc0, !PT ;  /* 0xffff000040407812 */ /* 0x000fe200078ec0ff */
[-C--:B------:R-:W-:Y:S01]  /*8550*/  FMUL.FTZ R85, R85, R134.reuse ;  /* 0x0000008655557220 */ /* 0x080fe20000410000 */
[----:B------:R-:W-:Y:S01]  /*8560*/  PRMT R66, R173, 0x5410, R66 ;  /* 0x00005410ad427816 */ /* 0x000fe20000000042 */
[----:B------:R-:W-:Y:S01]  /*8570*/  FFMA.FTZ R65, R67, R134, -R65 ;  /* 0x0000008643417223 */ /* 0x000fe20000010841 */
[----:B------:R-:W-:Y:S01]  /*8580*/  LOP3.LUT R56, R56, 0xffff0000, RZ, 0xc0, !PT ;  /* 0xffff000038387812 */ /* 0x000fe200078ec0ff */
[----:B------:R-:W-:Y:S01]  /*8590*/  FMUL.FTZ R135, R86, R64 ;  /* 0x0000004056877220 */ /* 0x000fe20000410000 */
[----:B------:R-:W-:Y:S01]  /*85a0*/  LOP3.LUT R84, R37, 0xffff0000, RZ, 0xc0, !PT ;  /* 0xffff000025547812 */ /* 0x000fe200078ec0ff */
[----:B------:R-:W-:Y:S01]  /*85b0*/  IMAD.U32 R134, R66, 0x10000, RZ ;  /* 0x0001000042867824 */ /* 0x000fe200078e00ff */
[----:B------:R-:W-:Y:S01]  /*85c0*/  LOP3.LUT R43, R43, 0xffff0000, RZ, 0xc0, !PT ;  /* 0xffff00002b2b7812 */ /* 0x000fe200078ec0ff */
[-C--:B------:R-:W-:Y:S01]  /*85d0*/  FMUL.FTZ R86, R86, R56.reuse ;  /* 0x0000003856567220 */ /* 0x080fe20000410000 */
[----:B------:R-:W-:Y:S01]  /*85e0*/  LOP3.LUT R66, R66, 0xffff0000, RZ, 0xc0, !PT ;  /* 0xffff000042427812 */ /* 0x000fe200078ec0ff */
[----:B------:R-:W-:Y:S01]  /*85f0*/  FFMA.FTZ R85, R67, R91, R85 ;  /* 0x0000005b43557223 */ /* 0x000fe20000010055 */
        /* <DEDUP_REMOVED lines=11> */
[----:B------:R-:W-:Y:S01]  /*86b0*/  IMAD.U32 R67, R58, 0x10000, RZ ;  /* 0x000100003a437824 */ /* 0x000fe200078e00ff */
[----:B------:R-:W-:Y:S01]  /*86c0*/  LOP3.LUT R40, R40, 0xffff0000, RZ, 0xc0, !PT ;  /* 0xffff000028287812 */ /* 0x000fe200078ec0ff */
[----:B------:R-:W-:-:S02]  /*86d0*/  IMAD.U32 R64, R51, 0x10000, RZ ;  /* 0x0001000033407824 */ /* 0x000fc400078e00ff */
[-C--:B------:R-:W-:Y:S01]  /*86e0*/  FMUL.FTZ R43, R43, R59.reuse ;  /* 0x0000003b2b2b7220 */ /* 0x080fe20000410000 */
[----:B------:R-:W-:Y:S01]  /*86f0*/  LOP3.LUT R58, R58, 0xffff0000, RZ, 0xc0, !PT ;  /* 0xffff00003a3a7812 */ /* 0x000fe200078ec0ff */
[----:B------:R-:W-:Y:S01]  /*8700*/  FFMA.FTZ R84, R39, R59, -R84 ;  /* 0x0000003b27547223 */ /* 0x000fe20000010854 */
[----:B------:R-:W-:Y:S01]  /*8710*/  LOP3.LUT R59, R51, 0xffff0000, RZ, 0xc0, !PT ;  /* 0xffff0000333b7812 */ /* 0x000fe200078ec0ff */
[C---:B------:R-:W-:Y:S02]  /*8720*/  IMAD.U32 R37, R36.reuse, 0x10000, RZ ;  /* 0x0001000024257824 */ /* 0x040fe400078e00ff */
[CC--:B------:R-:W-:Y:S01]  /*8730*/  FMUL.FTZ R51, R41.reuse, R67.reuse ;  /* 0x0000004329337220 */ /* 0x0c0fe20000410000 */
[----:B------:R-:W-:Y:S01]  /*8740*/  LOP3.LUT R36, R36, 0xffff0000, RZ, 0xc0, !PT ;  /* 0xffff000024247812 */ /* 0x000fe200078ec0ff */
[----:B------:R-:W-:Y:S01]  /*8750*/  FMUL.FTZ R41, R41, R64 ;  /* 0x0000004029297220 */ /* 0x000fe20000410000 */
[----:B------:R-:W-:Y:S01]  /*8760*/  FFMA.FTZ R43, R39, R66, R43 ;  /* 0x00000042272b7223 */ /* 0x000fe2000001002b */
[----:B------:R-:W-:Y:S01]  /*8770*/  PRMT R57, R174, 0x5432, R57 ;  /* 0x00005432ae397816 */ /* 0x000fe20000000039 */
[C---:B------:R-:W-:Y:S01]  /*8780*/  FMUL.FTZ R39, R40.reuse, R58 ;  /* 0x0000003a28277220 */ /* 0x040fe20000410000 */
[C---:B------:R-:W-:Y:S01]  /*8790*/  FFMA.FTZ R51, R37.reuse, R64, -R51 ;  /* 0x0000004025337223 */ /* 0x040fe20000010833 */
[----:B------:R-:W-:Y:S01]  /*87a0*/  FFMA.FTZ R41, R37, R67, R41 ;  /* 0x0000004325297223 */ /* 0x000fe20000010029 */
[-C--:B------:R-:W-:Y:S01]  /*87b0*/  FMUL.FTZ R40, R40, R59.reuse ;  /* 0x0000003b28287220 */ /* 0x080fe20000410000 */
[----:B------:R-:W-:Y:S01]  /*87c0*/  FFMA.FTZ R39, R36, R59, -R39 ;  /* 0x0000003b24277223 */ /* 0x000fe20000010827 */
[----:B------:R-:W-:Y:S01]  /*87d0*/  IMAD.U32 R37, R172, 0x10000, RZ ;  /* 0x00010000ac257824 */ /* 0x000fe200078e00ff */
[----:B------:R-:W-:Y:S01]  /*87e0*/  LOP3.LUT R42, R42, 0xffff0000, RZ, 0xc0, !PT ;  /* 0xffff00002a2a7812 */ /* 0x000fe200078ec0ff */
[C---:B------:R-:W-:Y:S01]  /*87f0*/  IMAD.U32 R59, R57.reuse, 0x10000, RZ ;  /* 0x00010000393b7824 */ /* 0x040fe200078e00ff */
[----:B------:R-:W-:Y:S01]  /*8800*/  LOP3.LUT R172, R172, 0xffff0000, RZ, 0xc0, !PT ;  /* 0xffff0000acac7812 */ /* 0x000fe200078ec0ff */
[----:B------:R-:W-:Y:S01]  /*8810*/  FFMA.FTZ R40, R36, R58, R40 ;  /* 0x0000003a24287223 */ /* 0x000fe20000010028 */
[----:B------:R-:W-:Y:S01]  /*8820*/  LOP3.LUT R57, R57, 0xffff0000, RZ, 0xc0, !PT ;  /* 0xffff000039397812 */ /* 0x000fe200078ec0ff */
[----:B------:R-:W-:Y:S01]  /*8830*/  FMUL.FTZ R36, R90, R37 ;  /* 0x000000255a247220 */ /* 0x000fe20000410000 */
[----:B------:R-:W-:Y:S01]  /*8840*/  LOP3.LUT R38, R38, 0xffff0000, RZ, 0xc0, !PT ;  /* 0xffff000026267812 */ /* 0x000fe200078ec0ff */
[----:B------:R-:W-:Y:S01]  /*8850*/  FMUL.FTZ R90, R90, R59 ;  /* 0x0000003b5a5a7220 */ /* 0x000fe20000410000 */
[CC--:B------:R-:W-:Y:S01]  /*8860*/  FMUL.FTZ R58, R42.reuse, R172.reuse ;  /* 0x000000ac2a3a7220 */ /* 0x0c0fe20000410000 */
[----:B------:R-:W-:Y:S01]  /*8870*/  FMUL.FTZ R42, R42, R57 ;  /* 0x000000392a2a7220 */ /* 0x000fe20000410000 */
[C---:B------:R-:W-:Y:S01]  /*8880*/  FFMA.FTZ R36, R87.reuse, R59, -R36 ;  /* 0x0000003b57247223 */ /* 0x040fe20000010824 */
[----:B------:R-:W-:Y:S01]  /*8890*/  FFMA.FTZ R90, R87, R37, R90 ;  /* 0x00000025575a7223 */ /* 0x000fe2000001005a */
[C---:B------:R-:W-:Y:S01]  /*88a0*/  FFMA.FTZ R57, R38.reuse, R57, -R58 ;  /* 0x0000003926397223 */ /* 0x040fe2000001083a */
[----:B------:R-:W-:Y:S01]  /*88b0*/  FFMA.FTZ R37, R38, R172, R42 ;  /* 0x000000ac26257223 */ /* 0x000fe2000001002a */
[----:B------:R-:W-:Y:S01]  /*88c0*/  FFMA.FTZ R89, R88, R134, R89 ;  /* 0x0000008658597223 */ /* 0x000fe20000010059 */
[----:B------:R-:W-:-:S02]  /*88d0*/  F2FP.BF16.F32.PACK_AB R65, R135, R65 ;  /* 0x000000418741723e */ /* 0x000fc400000010ff */
[----:B------:R-:W-:Y:S02]  /*88e0*/  F2FP.BF16.F32.PACK_AB R56, R84, R56 ;  /* 0x000000385438723e */ /* 0x000fe400000010ff */
[----:B------:R-:W-:Y:S02]  /*88f0*/  F2FP.BF16.F32.PACK_AB R85, R86, R85 ;  /* 0x000000555655723e */ /* 0x000fe400000010ff */
[----:B------:R-:W-:Y:S01]  /*8900*/  F2FP.BF16.F32.PACK_AB R64, R39, R51 ;  /* 0x000000332740723e */ /* 0x000fe200000010ff */
[----:B------:R-:W-:Y:S01]  /*8910*/  IMAD.MOV.U32 R39, RZ, RZ, R56 ;  /* 0x000000ffff277224 */ /* 0x000fe200078e0038 */
[----:B------:R-:W-:Y:S01]  /*8920*/  F2FP.BF16.F32.PACK_AB R40, R40, R41 ;  /* 0x000000292828723e */ /* 0x000fe200000010ff */
[----:B------:R-:W-:Y:S01]  /*8930*/  IMAD.MOV.U32 R41, RZ, RZ, R85 ;  /* 0x000000ffff297224 */ /* 0x000fe200078e0055 */
[----:B------:R-:W-:Y:S01]  /*8940*/  F2FP.BF16.F32.PACK_AB R38, R57, R36 ;  /* 0x000000243926723e */ /* 0x000fe200000010ff */
[----:B------:R-:W-:Y:S01]  /*8950*/  IMAD.MOV.U32 R36, RZ, RZ, R64 ;  /* 0x000000ffff247224 */ /* 0x000fe200078e0040 */
[----:B------:R-:W-:Y:S01]  /*8960*/  F2FP.BF16.F32.PACK_AB R42, R37, R90 ;  /* 0x0000005a252a723e */ /* 0x000fe200000010ff */
[----:B------:R-:W-:Y:S01]  /*8970*/  IMAD.MOV.U32 R37, RZ, RZ, R65 ;  /* 0x000000ffff257224 */ /* 0x000fe200078e0041 */
[----:B------:R-:W-:-:S07]  /*8980*/  F2FP.BF16.F32.PACK_AB R43, R43, R89 ;  /* 0x000000592b2b723e */ /* 0x000fce00000010ff */
.L_x_735:
[----:B------:R-:W-:Y:S05]  /*8990*/  BSYNC B3 ;  /* 0x0000000000037941 */ /* 0x000fea0003800000 */
.L_x_734:
[----:B------:R-:W-:Y:S02]  /*89a0*/  ULDC.64 UR4, c[0x0][0x208] ;  /* 0x0000820000047ab9 */ /* 0x000fe40000000a00 */
[----:B--2---:R2:W-:Y:S04]  /*89b0*/  STG.E.128 desc[UR4][R46.64], R36 ;  /* 0x000000242e007986 */ /* 0x0045e8000c101d04 */
[----:B---3--:R2:W-:Y:S02]  /*89c0*/  @!P3 STG.E.128 desc[UR4][R48.64], R40 ;  /* 0x000000283000b986 */ /* 0x0085e4000c101d04 */
.L_x_733:
[----:B------:R-:W-:Y:S05]  /*89d0*/  BSYNC B2 ;  /* 0x0000000000027941 */ /* 0x000fea0003800000 */
.L_x_732:
[----:B------:R-:W-:-:S13]  /*89e0*/  ISETP.NE.AND P3, PT, R10, RZ, PT ;  /* 0x000000ff0a00720c */ /* 0x000fda0003f65270 */
[----:B------:R-:W-:Y:S05]  /*89f0*/  @!P3 BRA `(.L_x_731) ;  /* 0x000000080008b947 */ /* 0x000fea0003800000 */
[----:B--2---:R-:W-:Y:S01]  /*8a00*/  SEL R36, R118, R148, !P1 ;  /* 0x0000009476247207 */ /* 0x004fe20004800000 */
        /* <DEDUP_REMOVED lines=21> */
[C---:B------:R-:W-:Y:S01]  /*8b60*/  IMAD R37, R19.reuse, 0x5000, R140 ;  /* 0x0000500013257824 */ /* 0x040fe200078e028c */
[C---:B------:R-:W-:Y:S01]  /*8b70*/  @!P3 LEA R46, P5, R38.reuse, R116, 0x1 ;  /* 0x00000074262eb211 */ /* 0x040fe200078a08ff */
        /* <DEDUP_REMOVED lines=8> */
[----:B------:R-:W-:Y:S01]  /*8c00*/  SHF.R.U64 R50, R60, 0x10, R61 ;  /* 0x000000103c327819 */ /* 0x000fe2000000123d */
[----:B---3--:R-:W-:Y:S01]  /*8c10*/  IMAD.U32 R56, R41, 0x10000, RZ ;  /* 0x0001000029387824 */ /* 0x008fe200078e00ff */
[----:B------:R-:W-:Y:S01]  /*8c20*/  SHF.R.U64 R48, R52, 0x10, R53 ;  /* 0x0000001034307819 */ /* 0x000fe20000001235 */
[----:B--2---:R-:W-:Y:S01]  /*8c30*/  IMAD.U32 R59, R39, 0x10000, RZ ;  /* 0x00010000273b7824 */ /* 0x004fe200078e00ff */
[----:B------:R-:W-:Y:S01]  /*8c40*/  SHF.R.U32.HI R60, RZ, 0x10, R61 ;  /* 0x00000010ff3c7819 */ /* 0x000fe2000001163d */
[----:B------:R-:W-:Y:S01]  /*8c50*/  IMAD.U32 R58, R38, 0x10000, RZ ;  /* 0x00010000263a7824 */ /* 0x000fe200078e00ff */
[----:B------:R-:W-:Y:S01]  /*8c60*/  SHF.R.U32.HI R52, RZ, 0x10, R53 ;  /* 0x00000010ff347819 */ /* 0x000fe20000011635 */
[----:B------:R-:W-:Y:S01]  /*8c70*/  IMAD.U32 R53, R37, 0x10000, RZ ;  /* 0x0001000025357824 */ /* 0x000fe200078e00ff */
[----:B------:R-:W-:Y:S02]  /*8c80*/  PRMT R64, R171, 0x5432, R60 ;  /* 0x00005432ab407816 */ /* 0x000fe4000000003c */
[----:B------:R-:W-:-:S02]  /*8c90*/  PRMT R52, R169, 0x5432, R52 ;  /* 0x00005432a9347816 */ /* 0x000fc40000000034 */
[----:B------:R-:W-:Y:S01]  /*8ca0*/  SHF.R.U64 R51, R62, 0x10, R63 ;  /* 0x000000103e337819 */ /* 0x000fe2000000123f */
[----:B------:R-:W-:Y:S01]  /*8cb0*/  IMAD.U32 R60, R64, 0x10000, RZ ;  /* 0x00010000403c7824 */ /* 0x000fe200078e00ff */
[----:B------:R-:W-:Y:S01]  /*8cc0*/  PRMT R171, R171, 0x5410, R50 ;  /* 0x00005410abab7816 */ /* 0x000fe20000000032 */
[----:B------:R-:W-:Y:S01]  /*8cd0*/  IMAD.U32 R50, R52, 0x10000, RZ ;  /* 0x0001000034327824 */ /* 0x000fe200078e00ff */
[----:B------:R-:W-:Y:S01]  /*8ce0*/  SHF.R.U64 R49, R54, 0x10, R55 ;  /* 0x0000001036317819 */ /* 0x000fe20000001237 */
[C---:B------:R-:W-:Y:S01]  /*8cf0*/  FMUL.FTZ R66, R56.reuse, R60 ;  /* 0x0000003c38427220 */ /* 0x040fe20000410000 */
[----:B------:R-:W-:Y:S01]  /*8d00*/  SHF.R.U32.HI R63, RZ, 0x10, R63 ;  /* 0x00000010ff3f7819 */ /* 0x000fe2000001163f */
[-C--:B------:R-:W-:Y:S01]  /*8d10*/  FMUL.FTZ R56, R56, R50.reuse ;  /* 0x0000003238387220 */ /* 0x080fe20000410000 */
[----:B------:R-:W-:Y:S01]  /*8d20*/  SHF.R.U32.HI R55, RZ, 0x10, R55 ;  /* 0x00000010ff377819 */ /* 0x000fe20000011637 */
[----:B------:R-:W-:Y:S01]  /*8d30*/  FFMA.FTZ R50, R53, R50, -R66 ;  /* 0x0000003235327223 */ /* 0x000fe20000010842 */
[----:B------:R-:W-:Y:S01]  /*8d40*/  LOP3.LUT R57, R41, 0xffff0000, RZ, 0xc0, !PT ;  /* 0xffff000029397812 */ /* 0x000fe200078ec0ff */
[----:B------:R-:W-:Y:S01]  /*8d50*/  FFMA.FTZ R53, R53, R60, R56 ;  /* 0x0000003c35357223 */ /* 0x000fe20000010038 */
[----:B------:R-:W-:Y:S01]  /*8d60*/  LOP3.LUT R64, R64, 0xffff0000, RZ, 0xc0, !PT ;  /* 0xffff000040407812 */ /* 0x000fe200078ec0ff */
[----:B------:R-:W-:Y:S01]  /*8d70*/  IMAD.U32 R62, R43, 0x10000, RZ ;  /* 0x000100002b3e7824 */ /* 0x000fe200078e00ff */
[----:B------:R-:W-:Y:S01]  /*8d80*/  PRMT R63, R170, 0x5432, R63 ;  /* 0x00005432aa3f7816 */ /* 0x000fe2000000003f */
[----:B------:R-:W-:Y:S01]  /*8d90*/  IMAD.U32 R41, R40, 0x10000, RZ ;  /* 0x0001000028297824 */ /* 0x000fe200078e00ff */
[----:B------:R-:W-:Y:S01]  /*8da0*/  PRMT R55, R168, 0x5432, R55 ;  /* 0x00005432a8377816 */ /* 0x000fe20000000037 */
[----:B------:R-:W-:Y:S01]  /*8db0*/  FMUL.FTZ R67, R57, R64 ;  /* 0x0000004039437220 */ /* 0x000fe20000410000 */
[----:B------:R-:W-:Y:S01]  /*8dc0*/  LOP3.LUT R52, R52, 0xffff0000, RZ, 0xc0, !PT ;  /* 0xffff000034347812 */ /* 0x000fe200078ec0ff */
[----:B------:R-:W-:Y:S01]  /*8dd0*/  IMAD.U32 R65, R63, 0x10000, RZ ;  /* 0x000100003f417824 */ /* 0x000fe200078e00ff */
[----:B------:R-:W-:Y:S01]  /*8de0*/  LOP3.LUT R54, R37, 0xffff0000, RZ, 0xc0, !PT ;  /* 0xffff000025367812 */ /* 0x000fe200078ec0ff */
[----:B------:R-:W-:Y:S01]  /*8df0*/  IMAD.U32 R37, R36, 0x10000, RZ ;  /* 0x0001000024257824 */ /* 0x000fe200078e00ff */
[----:B------:R-:W-:Y:S01]  /*8e00*/  SHF.L.U32 R60, R55, 0x10, RZ ;  /* 0x00000010373c7819 */ /* 0x000fe200000006ff */
[-C--:B0-----:R-:W-:Y:S01]  /*8e10*/  FMUL.FTZ R85, R57, R52.reuse ;  /* 0x0000003439557220 */ /* 0x081fe20000410000 */
[----:B------:R-:W-:Y:S01]  /*8e20*/  LOP3.LUT R43, R43, 0xffff0000, RZ, 0xc0, !PT ;  /* 0xffff00002b2b7812 */ /* 0x000fe200078ec0ff */
[----:B------:R-:W-:Y:S01]  /*8e30*/  FFMA.FTZ R57, R54, R52, -R67 ;  /* 0x0000003436397223 */ /* 0x000fe20000010843 */
[CC--:B------:R-:W-:Y:S01]  /*8e40*/  FMUL.FTZ R52, R62.reuse, R65.reuse ;  /* 0x000000413e347220 */ /* 0x0c0fe20000410000 */
[----:B------:R-:W-:Y:S01]  /*8e50*/  LOP3.LUT R56, R63, 0xffff0000, RZ, 0xc0, !PT ;  /* 0xffff00003f387812 */ /* 0x000fe200078ec0ff */
[----:B------:R-:W-:Y:S01]  /*8e60*/  FMUL.FTZ R66, R62, R60 ;  /* 0x0000003c3e427220 */ /* 0x000fe20000410000 */
[----:B------:R-:W-:Y:S01]  /*8e70*/  PRMT R48, R169, 0x5410, R48 ;  /* 0x00005410a9307816 */ /* 0x000fe20000000030 */
[----:B------:R-:W-:Y:S01]  /*8e80*/  FFMA.FTZ R54, R54, R64, R85 ;  /* 0x0000004036367223 */ /* 0x000fe20000010055 */
[----:B------:R-:W-:Y:S01]  /*8e90*/  FFMA.FTZ R52, R59, R60, -R52 ;  /* 0x0000003c3b347223 */ /* 0x000fe20000010834 */
[----:B------:R-:W-:Y:S01]  /*8ea0*/  LOP3.LUT R62, R55, 0xffff0000, RZ, 0xc0, !PT ;  /* 0xffff0000373e7812 */ /* 0x000fe200078ec0ff */
[----:B------:R-:W-:Y:S01]  /*8eb0*/  FFMA.FTZ R59, R59, R65, R66 ;  /* 0x000000413b3b7223 */ /* 0x000fe20000010042 */
[----:B------:R-:W-:Y:S01]  /*8ec0*/  LOP3.LUT R39, R39, 0xffff0000, RZ, 0xc0, !PT ;  /* 0xffff000027277812 */ /* 0x000fe200078ec0ff */
[----:B------:R-:W-:Y:S01]  /*8ed0*/  IMAD.U32 R64, R171, 0x10000, RZ ;  /* 0x00010000ab407824 */ /* 0x000fe200078e00ff */
[----:B------:R-:W-:Y:S01]  /*8ee0*/  LOP3.LUT R40, R40, 0xffff0000, RZ, 0xc0, !PT ;  /* 0xffff000028287812 */ /* 0x000fe200078ec0ff */
[----:B------:R-:W-:Y:S01]  /*8ef0*/  FMUL.FTZ R66, R43, R56 ;  /* 0x000000382b427220 */ /* 0x000fe20000410000 */
[----:B------:R-:W-:Y:S01]  /*8f00*/  LOP3.LUT R171, R171, 0xffff0000, RZ, 0xc0, !PT ;  /* 0xffff0000abab7812 */ /* 0x000fe200078ec0ff */
[----:B------:R-:W-:-:S02]  /*8f10*/  IMAD.U32 R60, R48, 0x10000, RZ ;  /* 0x00010000303c7824 */ /* 0x000fc400078e00ff */
[-C--:B------:R-:W-:Y:S01]  /*8f20*/  FMUL.FTZ R84, R43, R62.reuse ;  /* 0x0000003e2b547220 */ /* 0x080fe20000410000 */
[----:B------:R-:W-:Y:S01]  /*8f30*/  LOP3.LUT R55, R48, 0xffff0000, RZ, 0xc0, !PT ;  /* 0xffff000030377812 */ /* 0x000fe200078ec0ff */
[----:B------:R-:W-:Y:S01]  /*8f40*/  FFMA.FTZ R43, R39, R62, -R66 ;  /* 0x0000003e272b7223 */ /* 0x000fe20000010842 */
[----:B------:R-:W-:Y:S01]  /*8f50*/  LOP3.LUT R36, R36, 0xffff0000, RZ, 0xc0, !PT ;  /* 0xffff000024247812 */ /* 0x000fe200078ec0ff */
[C---:B------:R-:W-:Y:S01]  /*8f60*/  FMUL.FTZ R62, R41.reuse, R64 ;  /* 0x00000040293e7220 */ /* 0x040fe20000410000 */
[----:B------:R-:W-:Y:S01]  /*8f70*/  PRMT R51, R170, 0x5410, R51 ;  /* 0x00005410aa337816 */ /* 0x000fe20000000033 */
[----:B------:R-:W-:Y:S01]  /*8f80*/  FMUL.FTZ R63, R40, R171 ;  /* 0x000000ab283f7220 */ /* 0x000fe20000410000 */
[----:B------:R-:W-:Y:S01]  /*8f90*/  PRMT R49, R168, 0x5410, R49 ;  /* 0x00005410a8317816 */ /* 0x000fe20000000031 */
[----:B------:R-:W-:Y:S01]  /*8fa0*/  FMUL.FTZ R41, R41, R60 ;  /* 0x0000003c29297220 */ /* 0x000fe20000410000 */
[----:B------:R-:W-:Y:S01]  /*8fb0*/  FFMA.FTZ R48, R39, R56, R84 ;  /* 0x0000003827307223 */ /* 0x000fe20000010054 */
[-C--:B------:R-:W-:Y:S01]  /*8fc0*/  FMUL.FTZ R65, R40, R55.reuse ;  /* 0x0000003728417220 */ /* 0x080fe20000410000 */
[----:B------:R-:W-:Y:S01]  /*8fd0*/  LOP3.LUT R61, R38, 0xffff0000, RZ, 0xc0, !PT ;  /* 0xffff0000263d7812 */ /* 0x000fe200078ec0ff */
[----:B------:R-:W-:Y:S01]  /*8fe0*/  FFMA.FTZ R39, R37, R60, -R62 ;  /* 0x0000003c25277223 */ /* 0x000fe2000001083e */
[----:B------:R-:W-:Y:S01]  /*8ff0*/  FFMA.FTZ R40, R36, R55, -R63 ;  /* 0x0000003724287223 */ /* 0x000fe2000001083f */
[----:B------:R-:W-:-:S02]  /*9000*/  IMAD.U32 R38, R42, 0x10000, RZ ;  /* 0x000100002a267824 */ /* 0x000fc400078e00ff */
[----:B------:R-:W-:Y:S01]  /*9010*/  FFMA.FTZ R37, R37, R64, R41 ;  /* 0x0000004025257223 */ /* 0x000fe20000010029 */
[----:B------:R-:W-:Y:S01]  /*9020*/  IMAD.U32 R55, R51, 0x10000, RZ ;  /* 0x0001000033377824 */ /* 0x000fe200078e00ff */
[----:B------:R-:W-:Y:S01]  /*9030*/  LOP3.LUT R42, R42, 0xffff0000, RZ, 0xc0, !PT ;  /* 0xffff00002a2a7812 */ /* 0x000fe200078ec0ff */
[----:B------:R-:W-:Y:S01]  /*9040*/  IMAD.U32 R41, R49, 0x10000, RZ ;  /* 0x0001000031297824 */ /* 0x000fe200078e00ff */
[----:B------:R-:W-:Y:S01]  /*9050*/  LOP3.LUT R51, R51, 0xffff0000, RZ, 0xc0, !PT ;  /* 0xffff000033337812 */ /* 0x000fe200078ec0ff */
[C---:B------:R-:W-:Y:S01]  /*9060*/  FMUL.FTZ R63, R38.reuse, R55 ;  /* 0x00000037263f7220 */ /* 0x040fe20000410000 */
[----:B------:R-:W-:Y:S01]  /*9070*/  LOP3.LUT R49, R49, 0xffff0000, RZ, 0xc0, !PT ;  /* 0xffff000031317812 */ /* 0x000fe200078ec0ff */
[----:B------:R-:W-:Y:S01]  /*9080*/  FMUL.FTZ R38, R38, R41 ;  /* 0x0000002926267220 */ /* 0x000fe20000410000 */
[----:B------:R-:W-:Y:S01]  /*9090*/  FFMA.FTZ R36, R36, R171, R65 ;  /* 0x000000ab24247223 */ /* 0x000fe20000010041 */
[----:B------:R-:W-:Y:S01]  /*90a0*/  FMUL.FTZ R56, R42, R51 ;  /* 0x000000332a387220 */ /* 0x000fe20000410000 */
[----:B------:R-:W-:Y:S01]  /*90b0*/  FFMA.FTZ R63, R58, R41, -R63 ;  /* 0x000000293a3f7223 */ /* 0x000fe2000001083f */
[----:B------:R-:W-:Y:S01]  /*90c0*/  FMUL.FTZ R42, R42, R49 ;  /* 0x000000312a2a7220 */ /* 0x000fe20000410000 */
[----:B------:R-:W-:Y:S01]  /*90d0*/  FFMA.FTZ R38, R58, R55, R38 ;  /* 0x000000373a267223 */ /* 0x000fe20000010026 */
[C---:B------:R-:W-:Y:S01]  /*90e0*/  FFMA.FTZ R56, R61.reuse, R49, -R56 ;  /* 0x000000313d387223 */ /* 0x040fe20000010838 */
[----:B------:R-:W-:Y:S01]  /*90f0*/  F2FP.BF16.F32.PACK_AB R39, R40, R39 ;  /* 0x000000272827723e */ /* 0x000fe200000010ff */
[----:B------:R-:W-:Y:S01]  /*9100*/  FFMA.FTZ R51, R61, R51, R42 ;  /* 0x000000333d337223 */ /* 0x000fe2000001002a */
[----:B------:R-:W-:-:S02]  /*9110*/  F2FP.BF16.F32.PACK_AB R43, R43, R52 ;  /* 0x000000342b2b723e */ /* 0x000fc400000010ff */
[----:B------:R-:W-:Y:S02]  /*9120*/  F2FP.BF16.F32.PACK_AB R42, R56, R63 ;  /* 0x0000003f382a723e */ /* 0x000fe400000010ff */
[----:B------:R-:W-:Y:S02]  /*9130*/  F2FP.BF16.F32.PACK_AB R50, R57, R50 ;  /* 0x000000323932723e */ /* 0x000fe400000010ff */
[----:B------:R-:W-:Y:S02]  /*9140*/  F2FP.BF16.F32.PACK_AB R48, R48, R59 ;  /* 0x0000003b3030723e */ /* 0x000fe400000010ff */
[----:B------:R-:W-:Y:S01]  /*9150*/  F2FP.BF16.F32.PACK_AB R51, R51, R38 ;  /* 0x000000263333723e */ /* 0x000fe200000010ff */
[----:B------:R-:W-:Y:S01]  /*9160*/  IMAD.MOV.U32 R38, RZ, RZ, R42 ;  /* 0x000000ffff267224 */ /* 0x000fe200078e002a */
[----:B------:R-:W-:Y:S01]  /*9170*/  F2FP.BF16.F32.PACK_AB R40, R36, R37 ;  /* 0x000000252428723e */ /* 0x000fe200000010ff */
[----:B------:R-:W-:Y:S01]  /*9180*/  IMAD.MOV.U32 R36, RZ, RZ, R39 ;  /* 0x000000ffff247224 */ /* 0x000fe200078e0027 */
[----:B------:R-:W-:Y:S01]  /*9190*/  F2FP.BF16.F32.PACK_AB R41, R54, R53 ;  /* 0x000000353629723e */ /* 0x000fe200000010ff */
[----:B------:R-:W-:-:S02]  /*91a0*/  IMAD.MOV.U32 R39, RZ, RZ, R43 ;  /* 0x000000ffff277224 */ /* 0x000fc400078e002b */
[----:B------:R-:W-:Y:S02]  /*91b0*/  IMAD.MOV.U32 R37, RZ, RZ, R50 ;  /* 0x000000ffff257224 */ /* 0x000fe400078e0032 */
[----:B------:R-:W-:Y:S02]  /*91c0*/  IMAD.MOV.U32 R42, RZ, RZ, R51 ;  /* 0x000000ffff2a7224 */ /* 0x000fe400078e0033 */
[----:B------:R-:W-:-:S07]  /*91d0*/  IMAD.MOV.U32 R43, RZ, RZ, R48 ;  /* 0x000000ffff2b7224 */ /* 0x000fce00078e0030 */
.L_x_737:
[----:B------:R-:W-:Y:S05]  /*91e0*/  BSYNC B2 ;  /* 0x0000000000027941 */ /* 0x000fea0003800000 */
.L_x_736:
[----:B------:R-:W-:Y:S02]  /*91f0*/  ULDC.64 UR4, c[0x0][0x208] ;  /* 0x0000820000047ab9 */ /* 0x000fe40000000a00 */
[----:B--2---:R4:W-:Y:S04]  /*9200*/  STG.E.128 desc[UR4][R44.64], R36 ;  /* 0x000000242c007986 */ /* 0x0049e8000c101d04 */
[----:B---3--:R4:W-:Y:S02]  /*9210*/  @!P3 STG.E.128 desc[UR4][R46.64], R40 ;  /* 0x000000282e00b986 */ /* 0x0089e4000c101d04 */
.L_x_731:
[----:B------:R-:W-:Y:S05]  /*9220*/  BSYNC B1 ;  /* 0x0000000000017941 */ /* 0x000fea0003800000 */
.L_x_730:
[-C--:B--2-4-:R-:W-:Y:S02]  /*9230*/  IMAD R36, R146, R122.reuse, RZ ;  /* 0x0000007a92247224 */ /* 0x094fe400078e02ff */
[----:B------:R-:W-:-:S04]  /*9240*/  IMAD.WIDE.U32 R124, R237, R122, R124 ;  /* 0x0000007aed7c7225 */ /* 0x000fc800078e007c */
[----:B---3--:R-:W-:Y:S01]  /*9250*/  IMAD R49, R237, R123, R36 ;  /* 0x0000007bed317224 */ /* 0x008fe200078e0224 */
[----:B------:R-:W-:Y:S06]  /*9260*/  @P4 BRA `(.L_x_698) ;  /* 0x00000014000c4947 */ /* 0x000fec0003800000 */
[----:B------:R-:W-:Y:S01]  /*9270*/  ISETP.NE.AND P3, PT, R26, RZ, PT ;  /* 0x000000ff1a00720c */ /* 0x000fe20003f65270 */
[----:B------:R-:W-:Y:S01]  /*9280*/  BSSY B1, `(.L_x_738) ;  /* 0x0000081000017945 */ /* 0x000fe20003800000 */
[----:B------:R-:W-:-:S11]  /*9290*/  IMAD.IADD R49, R125, 0x1, R49 ;  /* 0x000000017d317824 */ /* 0x000fd600078e0231 */
[----:B------:R-:W-:Y:S05]  /*92a0*/  @!P3 BRA `(.L_x_739) ;  /* 0x0000000400f8b947 */ /* 0x000fea0003800000 */
[----:B------:R-:W-:Y:S01]  /*92b0*/  SEL R36, R118, R148, !P0 ;  /* 0x0000009476247207 */ /* 0x000fe20004000000 */
[----:B------:R-:W-:Y:S01]  /*92c0*/  BSSY B2, `(.L_x_740) ;  /* 0x0000079000027945 */ /* 0x000fe20003800000 */
[----:B------:R-:W-:Y:S02]  /*92d0*/  SHF.R.U32.HI R39, RZ, 0x3, R224 ;  /* 0x00000003ff277819 */ /* 0x000fe400000116e0 */
[----:B------:R-:W-:Y:S02]  /*92e0*/  SHF.R.S32.HI R37, RZ, 0x1f, R36 ;  /* 0x0000001fff257819 */ /* 0x000fe40000011424 */
[----:B------:R-:W-:Y:S02]  /*92f0*/  IADD3 R38, P4, P5, R96, R124, R13 ;  /* 0x0000007c60267210 */ /* 0x000fe40007d9e00d */
[----:B------:R-:W-:-:S04]  /*9300*/  LEA.HI R37, R37, R36, RZ, 0x4 ;  /* 0x0000002425257211 */ /* 0x000fc800078f20ff */
[----:B------:R-:W-:-:S04]  /*9310*/  LEA.HI.SX32 R37, R37, R14, 0x1c ;  /* 0x0000000e25257211 */ /* 0x000fc800078fe2ff */
[----:B------:R-:W-:Y:S01]  /*9320*/  SHF.R.S32.HI R36, RZ, 0x1f, R37 ;  /* 0x0000001fff247819 */ /* 0x000fe20000011425 */
[----:B------:R-:W-:-:S03]  /*9330*/  IMAD.SHL.U32 R47, R37, 0x8, RZ ;  /* 0x00000008252f7824 */ /* 0x000fc600078e00ff */
[----:B------:R-:W-:Y:S02]  /*9340*/  LEA.HI R36, R36, R37, RZ, 0x3 ;  /* 0x0000002524247211 */ /* 0x000fe400078f18ff */
[----:B------:R-:W-:Y:S02]  /*9350*/  ISETP.GE.AND P3, PT, R47, R145, PT ;  /* 0x000000912f00720c */ /* 0x000fe40003f66270 */
[----:B------:R-:W-:Y:S02]  /*9360*/  SHF.R.S32.HI R40, RZ, 0x3, R36 ;  /* 0x00000003ff287819 */ /* 0x000fe40000011424 */
[----:B------:R-:W-:-:S03]  /*9370*/  LOP3.LUT R36, R224, 0x38, R47, 0xf8, !PT ;  /* 0x00000038e0247812 */ /* 0x000fc600078ef82f */
[----:B------:R-:W-:Y:S01]  /*9380*/  IMAD R37, R40, 0x1400, R227 ;  /* 0x0000140028257824 */ /* 0x000fe200078e02e3 */
[----:B------:R-:W-:Y:S02]  /*9390*/  LOP3.LUT R36, R36, R39, RZ, 0x3c, !PT ;  /* 0x0000002724247212 */ /* 0x000fe400078e3cff */
[----:B------:R-:W-:Y:S02]  /*93a0*/  IADD3.X R39, R92, R49, R7, P4, P5 ;  /* 0x000000315c277210 */ /* 0x000fe400027ea407 */
[C---:B------:R-:W-:Y:S01]  /*93b0*/  LEA R44, P4, R38.reuse, R116, 0x1 ;  /* 0x00000074262c7211 */ /* 0x040fe200078808ff */
[----:B------:R-:W-:Y:S01]  /*93c0*/  IMAD.IADD R36, R37, 0x1, R36 ;  /* 0x0000000125247824 */ /* 0x000fe200078e0224 */
[----:B------:R-:W-:Y:S01]  /*93d0*/  @!P3 SHF.R.S32.HI R48, RZ, 0x1f, R47 ;  /* 0x0000001fff30b819 */ /* 0x000fe2000001142f */
[C---:B------:R-:W-:Y:S01]  /*93e0*/  IMAD R37, R19.reuse, 0x5000, R133 ;  /* 0x0000500013257824 */ /* 0x040fe200078e0285 */
[----:B------:R-:W-:Y:S01]  /*93f0*/  LEA.HI.X R45, R38, R117, R39, 0x1, P4 ;  /* 0x00000075262d7211 */ /* 0x000fe200020f0c27 */
[----:B------:R-:W-:Y:S01]  /*9400*/  IMAD R39, R19, 0x5000, R36 ;  /* 0x0000500013277824 */ /* 0x000fe200078e0224 */
[----:B------:R-:W-:Y:S01]  /*9410*/  @!P3 IADD3 R47, P4, P5, R96, R124, R47 ;  /* 0x0000007c602fb210 */ /* 0x000fe20007d9e02f */
[----:B------:R-:W-:-:S02]  /*9420*/  IMAD R37, R37, 0x2, R18 ;  /* 0x0000000225257824 */ /* 0x000fc400078e0212 */
[----:B------:R-:W-:Y:S01]  /*9430*/  IMAD R40, R39, 0x2, R18 ;  /* 0x0000000227287824 */ /* 0x000fe200078e0212 */
[----:B------:R-:W-:Y:S02]  /*9440*/  @!P3 IADD3.X R48, R92, R49, R48, P4, P5 ;  /* 0x000000315c30b210 */ /* 0x000fe400027ea430 */
[----:B------:R-:W-:Y:S01]  /*9450*/  ISETP.GE.AND P5, PT, R16, R115, PT ;  /* 0x000000731000720c */ /* 0x000fe20003fa6270 */
[----:B------:R-:W2:Y:S01]  /*9460*/  LDS.128 R36, [R37+0x24400] ;  /* 0x0244000025247984 */ /* 0x000ea20000000c00 */
[----:B------:R-:W-:-:S03]  /*9470*/  @!P3 LEA R46, P4, R47, R116, 0x1 ;  /* 0x000000742f2eb211 */ /* 0x000fc600078808ff */
[----:B------:R-:W3:Y:S01]  /*9480*/  LDS.128 R40, [R40+0x24400] ;  /* 0x0244000028287984 */ /* 0x000ee20000000c00 */
[----:B------:R-:W-:-:S07]  /*9490*/  @!P3 LEA.HI.X R47, R47, R117, R48, 0x1, P4 ;  /* 0x000000752f2fb211 */ /* 0x000fce00020f0c30 */
[----:B------:R-:W-:Y:S05]  /*94a0*/  @P5 BRA `(.L_x_741) ;  /* 0x0000000400685947 */ /* 0x000fea0003800000 */
[----:B------:R-:W-:Y:S01]  /*94b0*/  SHF.R.U64 R61, R74, 0x10, R75 ;  /* 0x000000104a3d7819 */ /* 0x000fe2000000124b */
[----:B---3--:R-:W-:Y:S01]  /*94c0*/  IMAD.U32 R60, R41, 0x10000, RZ ;  /* 0x00010000293c7824 */ /* 0x008fe200078e00ff */
[----:B------:R-:W-:Y:S01]  /*94d0*/  SHF.R.U64 R62, R80, 0x10, R81 ;  /* 0x00000010503e7819 */ /* 0x000fe20000001251 */
[----:B------:R-:W-:Y:S01]  /*94e0*/  IMAD.U32 R59, R43, 0x10000, RZ ;  /* 0x000100002b3b7824 */ /* 0x000fe200078e00ff */
[----:B------:R-:W-:Y:S01]  /*94f0*/  SHF.R.U64 R56, R72, 0x10, R73 ;  /* 0x0000001048387819 */ /* 0x000fe20000001249 */
[----:B--2---:R-:W-:Y:S01]  /*9500*/  IMAD.U32 R52, R37, 0x10000, RZ ;  /* 0x0001000025347824 */ /* 0x004fe200078e00ff */
[----:B------:R-:W-:Y:S01]  /*9510*/  SHF.R.U32.HI R80, RZ, 0x10, R81 ;  /* 0x00000010ff507819 */ /* 0x000fe20000011651 */
[----:B------:R-:W-:Y:S01]  /*9520*/  IMAD.U32 R58, R39, 0x10000, RZ ;  /* 0x00010000273a7824 */ /* 0x000fe200078e00ff */
[----:B------:R-:W-:Y:S01]  /*9530*/  SHF.R.U32.HI R72, RZ, 0x10, R73 ;  /* 0x00000010ff487819 */ /* 0x000fe20000011649 */
[----:B------:R-:W-:Y:S01]  /*9540*/  IMAD.U32 R50, R40, 0x10000, RZ ;  /* 0x0001000028327824 */ /* 0x000fe200078e00ff */
[----:B------:R-:W-:Y:S01]  /*9550*/  LOP3.LUT R54, R41, 0xffff0000, RZ, 0xc0, !PT ;  /* 0xffff000029367812 */ /* 0x000fe200078ec0ff */
[----:B------:R-:W-:Y:S01]  /*9560*/  IMAD.U32 R48, R36, 0x10000, RZ ;  /* 0x0001000024307824 */ /* 0x000fe200078e00ff */
[----:B------:R-:W-:-:S02]  /*9570*/  PRMT R41, R154, 0x5410, R61 ;  /* 0x000054109a297816 */ /* 0x000fc4000000003d */
[----:B------:R-:W-:Y:S02]  /*9580*/  PRMT R56, R155, 0x5410, R56 ;  /* 0x000054109b387816 */ /* 0x000fe40000000038 */
[----:B------:R-:W-:Y:S02]  /*9590*/  PRMT R61, R167, 0x5432, R80 ;  /* 0x00005432a73d7816 */ /* 0x000fe40000000050 */
[--C-:B------:R-:W-:Y:S02]  /*95a0*/  SHF.R.U64 R53, R82, 0x10, R83.reuse ;  /* 0x0000001052357819 */ /* 0x100fe40000001253 */
[----:B------:R-:W-:Y:S01]  /*95b0*/  PRMT R155, R155, 0x5432, R72 ;  /* 0x000054329b9b7816 */ /* 0x000fe20000000048 */
[----:B------:R-:W-:Y:S01]  /*95c0*/  IMAD.U32 R63, R61, 0x10000, RZ ;  /* 0x000100003d3f7824 */ /* 0x000fe200078e00ff */
[----:B------:R-:W-:Y:S02]  /*95d0*/  SHF.R.U32.HI R83, RZ, 0x10, R83 ;  /* 0x00000010ff537819 */ /* 0x000fe40000011653 */
[----:B------:R-:W-:Y:S01]  /*95e0*/  SHF.R.U32.HI R75, RZ, 0x10, R75 ;  /* 0x00000010ff4b7819 */ /* 0x000fe2000001164b */
[----:B------:R-:W-:Y:S01]  /*95f0*/  FMUL.FTZ R65, R60, R63 ;  /* 0x0000003f3c417220 */ /* 0x000fe20000410000 */
[----:B------:R-:W-:Y:S01]  /*9600*/  LOP3.LUT R55, R43, 0xffff0000, RZ, 0xc0, !PT ;  /* 0xffff00002b377812 */ /* 0x000fe200078ec0ff */
[----:B------:R-:W-:Y:S01]  /*9610*/  IMAD.U32 R43, R155, 0x10000, RZ ;  /* 0x000100009b2b7824 */ /* 0x000fe200078e00ff */
[----:B------:R-:W-:-:S02]  /*9620*/  PRMT R53, R156, 0x5410, R53 ;  /* 0x000054109c357816 */ /* 0x000fc40000000035 */
[----:B------:R-:W-:Y:S01]  /*9630*/  PRMT R156, R156, 0x5432, R83 ;  /* 0x000054329c9c7816 */ /* 0x000fe20000000053 */
[-C--:B------:R-:W-:Y:S01]  /*9640*/  FMUL.FTZ R67, R60, R43.reuse ;  /* 0x0000002b3c437220 */ /* 0x080fe20000410000 */
[----:B------:R-:W-:Y:S01]  /*9650*/  PRMT R154, R154, 0x5432, R75 ;  /* 0x000054329a9a7816 */ /* 0x000fe2000000004b */
[C---:B------:R-:W-:Y:S01]  /*9660*/  FFMA.FTZ R43, R52.reuse, R43, -R65 ;  /* 0x0000002b342b7223 */ /* 0x040fe20000010841 */
[----:B------:R-:W-:Y:S01]  /*9670*/  LOP3.LUT R61, R61, 0xffff0000, RZ, 0xc0, !PT ;  /* 0xffff00003d3d7812 */ /* 0x000fe200078ec0ff */
[----:B------:R-:W-:Y:S01]  /*9680*/  FFMA.FTZ R52, R52, R63, R67 ;  /* 0x0000003f34347223 */ /* 0x000fe20000010043 */
[----:B------:R-:W-:Y:S01]  /*9690*/  PRMT R167, R167, 0x5410, R62 ;  /* 0x00005410a7a77816 */ /* 0x000fe2000000003e */
[----:B------:R-:W-:Y:S01]  /*96a0*/  IMAD.U32 R62, R156, 0x10000, RZ ;  /* 0x000100009c3e7824 */ /* 0x000fe200078e00ff */
[----:B------:R-:W-:Y:S01]  /*96b0*/  LOP3.LUT R155, R155, 0xffff0000, RZ, 0xc0, !PT ;  /* 0xffff00009b9b7812 */ /* 0x000fe200078ec0ff */
[----:B------:R-:W-:Y:S01]  /*96c0*/  IMAD.U32 R60, R154, 0x10000, RZ ;  /* 0x000100009a3c7824 */ /* 0x000fe200078e00ff */
[----:B------:R-:W-:Y:S01]  /*96d0*/  LOP3.LUT R57, R37, 0xffff0000, RZ, 0xc0, !PT ;  /* 0xffff000025397812 */ /* 0x000fe200078ec0ff */
[C---:B------:R-:W-:Y:S01]  /*96e0*/  FMUL.FTZ R64, R54.reuse, R61 ;  /* 0x0000003d36407220 */ /* 0x040fe20000410000 */
[C---:B------:R-:W-:Y:S01]  /*96f0*/  FMUL.FTZ R63, R59.reuse, R62 ;  /* 0x0000003e3b3f7220 */ /* 0x040fe20000410000 */
[-C--:B------:R-:W-:Y:S01]  /*9700*/  FMUL.FTZ R66, R54, R155.reuse ;  /* 0x0000009b36427220 */ /* 0x080fe20000410000 */
[-C--:B------:R-:W-:Y:S01]  /*9710*/  FMUL.FTZ R59, R59, R60.reuse ;  /* 0x0000003c3b3b7220 */ /* 0x080fe20000410000 */
[C---:B------:R-:W-:Y:S01]  /*9720*/  FFMA.FTZ R54, R57.reuse, R155, -R64 ;  /* 0x0000009b39367223 */ /* 0x040fe20000010840 */
[----:B------:R-:W-:Y:S01]  /*9730*/  LOP3.LUT R156, R156, 0xffff0000, RZ, 0xc0, !PT ;  /* 0xffff00009c9c7812 */ /* 0x000fe200078ec0ff */
[----:B------:R-:W-:Y:S01]  /*9740*/  FFMA.FTZ R57, R57, R61, R66 ;  /* 0x0000003d39397223 */ /* 0x000fe20000010042 */
[----:B------:R-:W-:Y:S01]  /*9750*/  FFMA.FTZ R60, R58, R60, -R63 ;  /* 0x0000003c3a3c7223 */ /* 0x000fe2000001083f */
[----:B------:R-:W-:Y:S01]  /*9760*/  LOP3.LUT R154, R154, 0xffff0000, RZ, 0xc0, !PT ;  /* 0xffff00009a9a7812 */ /* 0x000fe200078ec0ff */
[----:B------:R-:W-:Y:S01]  /*9770*/  FFMA.FTZ R58, R58, R62, R59 ;  /* 0x0000003e3a3a7223 */ /* 0x000fe2000001003b */
[----:B------:R-:W-:Y:S01]  /*9780*/  IMAD.U32 R61, R167, 0x10000, RZ ;  /* 0x00010000a73d7824 */ /* 0x000fe200078e00ff */
[----:B------:R-:W-:Y:S01]  /*9790*/  LOP3.LUT R51, R39, 0xffff0000, RZ, 0xc0, !PT ;  /* 0xffff000027337812 */ /* 0x000fe200078ec0ff */
[----:B------:R-:W-:-:S02]  /*97a0*/  IMAD.U32 R59, R56, 0x10000, RZ ;  /* 0x00010000383b7824 */ /* 0x000fc400078e00ff */
[C---:B------:R-:W-:Y:S01]  /*97b0*/  FMUL.FTZ R62, R55.reuse, R156 ;  /* 0x0000009c373e7220 */ /* 0x040fe20000410000 */
[-C--:B------:R-:W-:Y:S01]  /*97c0*/  FMUL.FTZ R64, R55, R154.reuse ;  /* 0x0000009a37407220 */ /* 0x080fe20000410000 */
[----:B------:R-:W-:Y:S01]  /*97d0*/  FMUL.FTZ R63, R50, R61 ;  /* 0x0000003d323f7220 */ /* 0x000fe20000410000 */
[----:B------:R-:W-:Y:S01]  /*97e0*/  LOP3.LUT R40, R40, 0xffff0000, RZ, 0xc0, !PT ;  /* 0xffff000028287812 */ /* 0x000fe200078ec0ff */
[-C--:B------:R-:W-:Y:S01]  /*97f0*/  FMUL.FTZ R50, R50, R59.reuse ;  /* 0x0000003b32327220 */ /* 0x080fe20000410000 */
[----:B------:R-:W-:Y:S01]  /*9800*/  LOP3.LUT R167, R167, 0xffff0000, RZ, 0xc0, !PT ;  /* 0xffff0000a7a77812 */ /* 0x000fe200078ec0ff */
[----:B------:R-:W-:Y:S01]  /*9810*/  IMAD.U32 R37, R38, 0x10000, RZ ;  /* 0x0001000026257824 */ /* 0x000fe200078e00ff */
[----:B------:R-:W-:Y:S01]  /*9820*/  LOP3.LUT R55, R56, 0xffff0000, RZ, 0xc0, !PT ;  /* 0xffff000038377812 */ /* 0x000fe200078ec0ff */
[C---:B------:R-:W-:Y:S01]  /*9830*/  FFMA.FTZ R65, R51.reuse, R154, -R62 ;  /* 0x0000009a33417223 */ /* 0x040fe2000001083e */
[----:B------:R-:W-:Y:S01]  /*9840*/  LOP3.LUT R36, R36, 0xffff0000, RZ, 0xc0, !PT ;  /* 0xffff000024247812 */ /* 0x000fe200078ec0ff */
[----:B------:R-:W-:Y:S01]  /*9850*/  FFMA.FTZ R67, R51, R156, R64 ;  /* 0x0000009c33437223 */ /* 0x000fe20000010040 */
[----:B------:R-:W-:Y:S01]  /*9860*/  LOP3.LUT R39, R38, 0xffff0000, RZ, 0xc0, !PT ;  /* 0xffff000026277812 */ /* 0x000fe200078ec0ff */
[C---:B------:R-:W-:Y:S01]  /*9870*/  FFMA.FTZ R63, R48.reuse, R59, -R63 ;  /* 0x0000003b303f7223 */ /* 0x040fe2000001083f */
[----:B------:R-:W-:Y:S01]  /*9880*/  FFMA.FTZ R50, R48, R61, R50 ;  /* 0x0000003d30327223 */ /* 0x000fe20000010032 */
[----:B------:R-:W-:-:S02]  /*9890*/  IMAD.U32 R38, R42, 0x10000, RZ ;  /* 0x000100002a267824 */ /* 0x000fc400078e00ff */
[C---:B------:R-:W-:Y:S01]  /*98a0*/  FMUL.FTZ R51, R40.reuse, R167 ;  /* 0x000000a728337220 */ /* 0x040fe20000410000 */
[-C--:B------:R-:W-:Y:S01]  /*98b0*/  FMUL.FTZ R59, R40, R55.reuse ;  /* 0x00000037283b7220 */ /* 0x080fe20000410000 */
[----:B------:R-:W-:Y:S01]  /*98c0*/  IMAD.U32 R48, R53, 0x10000, RZ ;  /* 0x0001000035307824 */ /* 0x000fe200078e00ff */
[----:B------:R-:W-:Y:S01]  /*98d0*/  LOP3.LUT R42, R42, 0xffff0000, RZ, 0xc0, !PT ;  /* 0xffff00002a2a7812 */ /* 0x000fe200078ec0ff */
[----:B------:R-:W-:Y:S01]  /*98e0*/  IMAD.U32 R40, R41, 0x10000, RZ ;  /* 0x0001000029287824 */ /* 0x000fe200078e00ff */
[----:B------:R-:W-:Y:S01]  /*98f0*/  LOP3.LUT R53, R53, 0xffff0000, RZ, 0xc0, !PT ;  /* 0xffff000035357812 */ /* 0x000fe200078ec0ff */
[C---:B------:R-:W-:Y:S01]  /*9900*/  FFMA.FTZ R56, R36.reuse, R55, -R51 ;  /* 0x0000003724387223 */ /* 0x040fe20000010833 */
[----:B------:R-:W-:Y:S01]  /*9910*/  LOP3.LUT R41, R41, 0xffff0000, RZ, 0xc0, !PT ;  /* 0xffff000029297812 */ /* 0x000fe200078ec0ff */
[----:B------:R-:W-:Y:S01]  /*9920*/  FFMA.FTZ R59, R36, R167, R59 ;  /* 0x000000a7243b7223 */ /* 0x000fe2000001003b */
[C---:B------:R-:W-:Y:S01]  /*9930*/  FMUL.FTZ R36, R38.reuse, R48 ;  /* 0x0000003026247220 */ /* 0x040fe20000410000 */
[-C--:B------:R-:W-:Y:S01]  /*9940*/  FMUL.FTZ R51, R38, R40.reuse ;  /* 0x0000002826337220 */ /* 0x080fe20000410000 */
        /* <DEDUP_REMOVED lines=13> */
[----:B------:R-:W-:Y:S02]  /*9a20*/  F2FP.BF16.F32.PACK_AB R43, R67, R58 ;  /* 0x0000003a432b723e */ /* 0x000fe400000010ff */
[----:B------:R-:W-:-:S02]  /*9a30*/  F2FP.BF16.F32.PACK_AB R40, R59, R50 ;  /* 0x000000323b28723e */ /* 0x000fc400000010ff */
[----:B------:R-:W-:-:S07]  /*9a40*/  F2FP.BF16.F32.PACK_AB R42, R42, R51 ;  /* 0x000000332a2a723e */ /* 0x000fce00000010ff */
.L_x_741:
[----:B------:R-:W-:Y:S05]  /*9a50*/  BSYNC B2 ;  /* 0x0000000000027941 */ /* 0x000fea0003800000 */
.L_x_740:
[----:B------:R-:W-:Y:S02]  /*9a60*/  ULDC.64 UR4, c[0x0][0x208] ;  /* 0x0000820000047ab9 */ /* 0x000fe40000000a00 */
[----:B--2---:R2:W-:Y:S04]  /*9a70*/  STG.E.128 desc[UR4][R44.64], R36 ;  /* 0x000000242c007986 */ /* 0x0045e8000c101d04 */
[----:B---3--:R2:W-:Y:S02]  /*9a80*/  @!P3 STG.E.128 desc[UR4][R46.64], R40 ;  /* 0x000000282e00b986 */ /* 0x0085e4000c101d04 */
.L_x_739:
[----:B------:R-:W-:Y:S05]  /*9a90*/  BSYNC B1 ;  /* 0x0000000000017941 */ /* 0x000fea0003800000 */
.L_x_738:
[----:B------:R-:W-:-:S13]  /*9aa0*/  ISETP.NE.AND P3, PT, R10, RZ, PT ;  /* 0x000000ff0a00720c */ /* 0x000fda0003f65270 */
[----:B------:R-:W-:Y:S05]  /*9ab0*/  @!P3 BRA `(.L_x_698) ;  /* 0x0000000800f8b947 */ /* 0x000fea0003800000 */
[----:B------:R-:W-:Y:S01]  /*9ac0*/  SEL R148, R118, R148, !P1 ;  /* 0x0000009476947207 */ /* 0x000fe20004800000 */
[----:B------:R-:W-:Y:S01]  /*9ad0*/  BSSY B1, `(.L_x_742) ;  /* 0x0000073000017945 */ /* 0x000fe20003800000 */
[----:B--2---:R-:W-:Y:S02]  /*9ae0*/  SHF.R.U32.HI R39, RZ, 0x3, R224 ;  /* 0x00000003ff277819 */ /* 0x004fe400000116e0 */
[----:B------:R-:W-:Y:S02]  /*9af0*/  SHF.R.S32.HI R37, RZ, 0x1f, R148 ;  /* 0x0000001fff257819 */ /* 0x000fe40000011494 */
[----:B------:R-:W-:Y:S02]  /*9b00*/  IADD3 R45, P3, P4, R96, R124, R11 ;  /* 0x0000007c602d7210 */ /* 0x000fe40007c7e00b */
[----:B------:R-:W-:Y:S02]  /*9b10*/  LEA.HI R37, R37, R148, RZ, 0x4 ;  /* 0x0000009425257211 */ /* 0x000fe400078f20ff */
[----:B------:R-:W-:-:S02]  /*9b20*/  IADD3.X R46, R92, R49, R6, P3, P4 ;  /* 0x000000315c2e7210 */ /* 0x000fc40001fe8406 */
[----:B------:R-:W-:Y:S02]  /*9b30*/  LEA.HI.SX32 R37, R37, R12, 0x1c ;  /* 0x0000000c25257211 */ /* 0x000fe400078fe2ff */
[----:B------:R-:W-:Y:S02]  /*9b40*/  ISETP.GE.AND P4, PT, R213, R115, PT ;  /* 0x00000073d500720c */ /* 0x000fe40003f86270 */
[----:B------:R-:W-:Y:S01]  /*9b50*/  SHF.R.S32.HI R36, RZ, 0x1f, R37 ;  /* 0x0000001fff247819 */ /* 0x000fe20000011425 */
[----:B------:R-:W-:Y:S01]  /*9b60*/  IMAD.SHL.U32 R47, R37, 0x8, RZ ;  /* 0x00000008252f7824 */ /* 0x000fe200078e00ff */
[C---:B------:R-:W-:Y:S02]  /*9b70*/  LEA R44, P3, R45.reuse, R116, 0x1 ;  /* 0x000000742d2c7211 */ /* 0x040fe400078608ff */
[----:B------:R-:W-:Y:S02]  /*9b80*/  LEA.HI R36, R36, R37, RZ, 0x3 ;  /* 0x0000002524247211 */ /* 0x000fe400078f18ff */
[----:B------:R-:W-:-:S02]  /*9b90*/  LEA.HI.X R45, R45, R117, R46, 0x1, P3 ;  /* 0x000000752d2d7211 */ /* 0x000fc400018f0c2e */
[----:B------:R-:W-:Y:S02]  /*9ba0*/  SHF.R.S32.HI R38, RZ, 0x3, R36 ;  /* 0x00000003ff267819 */ /* 0x000fe40000011424 */
[----:B------:R-:W-:-:S03]  /*9bb0*/  LOP3.LUT R36, R224, 0x38, R47, 0xf8, !PT ;  /* 0x00000038e0247812 */ /* 0x000fc600078ef82f */
[----:B------:R-:W-:Y:S01]  /*9bc0*/  IMAD R37, R38, 0x1400, R227 ;  /* 0x0000140026257824 */ /* 0x000fe200078e02e3 */
[----:B------:R-:W-:-:S05]  /*9bd0*/  LOP3.LUT R36, R36, R39, RZ, 0x3c, !PT ;  /* 0x0000002724247212 */ /* 0x000fca00078e3cff */
[----:B------:R-:W-:Y:S02]  /*9be0*/  IMAD.IADD R36, R37, 0x1, R36 ;  /* 0x0000000125247824 */ /* 0x000fe400078e0224 */
[C---:B------:R-:W-:Y:S02]  /*9bf0*/  IMAD R37, R19.reuse, 0x5000, R132 ;  /* 0x0000500013257824 */ /* 0x040fe400078e0284 */
[----:B------:R-:W-:Y:S02]  /*9c00*/  IMAD R39, R19, 0x5000, R36 ;  /* 0x0000500013277824 */ /* 0x000fe400078e0224 */
[--C-:B------:R-:W-:Y:S02]  /*9c10*/  IMAD R37, R37, 0x2, R18.reuse ;  /* 0x0000000225257824 */ /* 0x100fe400078e0212 */
[----:B------:R-:W-:-:S04]  /*9c20*/  IMAD R40, R39, 0x2, R18 ;  /* 0x0000000227287824 */ /* 0x000fc800078e0212 */
[----:B------:R-:W2:Y:S04]  /*9c30*/  LDS.128 R36, [R37+0x24400] ;  /* 0x0244000025247984 */ /* 0x000ea80000000c00 */
[----:B------:R-:W3:Y:S01]  /*9c40*/  LDS.128 R40, [R40+0x24400] ;  /* 0x0244000028287984 */ /* 0x000ee20000000c00 */
        /* <DEDUP_REMOVED lines=9> */
[----:B------:R-:W-:Y:S01]  /*9ce0*/  PRMT R56, R151, 0x5432, R56 ;  /* 0x0000543297387816 */ /* 0x000fe20000000038 */
[----:B------:R-:W-:Y:S01]  /*9cf0*/  IMAD.U32 R46, R36, 0x10000, RZ ;  /* 0x00010000242e7824 */ /* 0x000fe200078e00ff */
[----:B------:R-:W-:-:S02]  /*9d00*/  PRMT R59, R153, 0x5432, R76 ;  /* 0x00005432993b7816 */ /* 0x000fc4000000004c */
[----:B------:R-:W-:Y:S02]  /*9d10*/  SHF.R.U64 R57, R70, 0x10, R71 ;  /* 0x0000001046397819 */ /* 0x000fe40000001247 */
[----:B------:R-:W-:Y:S01]  /*9d20*/  PRMT R151, R151, 0x5410, R68 ;  /* 0x0000541097977816 */ /* 0x000fe20000000044 */
[----:B------:R-:W-:Y:S01]  /*9d30*/  IMAD.U32 R60, R59, 0x10000, RZ ;  /* 0x000100003b3c7824 */ /* 0x000fe200078e00ff */
[--C-:B------:R-:W-:Y:S02]  /*9d40*/  SHF.R.U64 R61, R78, 0x10, R79.reuse ;  /* 0x000000104e3d7819 */ /* 0x100fe4000000124f */
[----:B------:R-:W-:Y:S01]  /*9d50*/  SHF.R.U32.HI R79, RZ, 0x10, R79 ;  /* 0x00000010ff4f7819 */ /* 0x000fe2000001164f */
[----:B------:R-:W-:Y:S01]  /*9d60*/  FMUL.FTZ R63, R53, R60 ;  /* 0x0000003c353f7220 */ /* 0x000fe20000410000 */
[----:B------:R-:W-:Y:S01]  /*9d70*/  PRMT R58, R152, 0x5432, R57 ;  /* 0x00005432983a7816 */ /* 0x000fe20000000039 */
[----:B------:R-:W-:Y:S01]  /*9d80*/  IMAD.U32 R57, R151, 0x10000, RZ ;  /* 0x0001000097397824 */ /* 0x000fe200078e00ff */
[----:B------:R-:W-:-:S02]  /*9d90*/  SHF.R.U32.HI R71, RZ, 0x10, R71 ;  /* 0x00000010ff477819 */ /* 0x000fc40000011647 */
[C---:B------:R-:W-:Y:S01]  /*9da0*/  PRMT R61, R150.reuse, 0x5432, R61 ;  /* 0x00005432963d7816 */ /* 0x040fe2000000003d */
[-C--:B------:R-:W-:Y:S01]  /*9db0*/  FMUL.FTZ R53, R53, R57.reuse ;  /* 0x0000003935357220 */ /* 0x080fe20000410000 */
[----:B------:R-:W-:Y:S01]  /*9dc0*/  PRMT R150, R150, 0x5410, R79 ;  /* 0x0000541096967816 */ /* 0x000fe2000000004f */
[----:B------:R-:W-:Y:S01]  /*9dd0*/  FFMA.FTZ R63, R48, R57, -R63 ;  /* 0x00000039303f7223 */ /* 0x000fe2000001083f */
[----:B------:R-:W-:Y:S01]  /*9de0*/  PRMT R152, R152, 0x5410, R71 ;  /* 0x0000541098987816 */ /* 0x000fe20000000047 */
[----:B------:R-:W-:Y:S01]  /*9df0*/  FFMA.FTZ R60, R48, R60, R53 ;  /* 0x0000003c303c7223 */ /* 0x000fe20000010035 */
[----:B------:R-:W-:Y:S01]  /*9e00*/  LOP3.LUT R54, R41, 0xffff0000, RZ, 0xc0, !PT ;  /* 0xffff000029367812 */ /* 0x000fe200078ec0ff */
[----:B------:R-:W-:Y:S01]  /*9e10*/  IMAD.U32 R41, R39, 0x10000, RZ ;  /* 0x0001000027297824 */ /* 0x000fe200078e00ff */
[----:B------:R-:W-:Y:S01]  /*9e20*/  PRMT R153, R153, 0x5410, R62 ;  /* 0x0000541099997816 */ /* 0x000fe2000000003e */
[----:B------:R-:W-:Y:S01]  /*9e30*/  IMAD.U32 R62, R150, 0x10000, RZ ;  /* 0x00010000963e7824 */ /* 0x000fe200078e00ff */
[----:B------:R-:W-:Y:S01]  /*9e40*/  LOP3.LUT R151, R151, 0xffff0000, RZ, 0xc0, !PT ;  /* 0xffff000097977812 */ /* 0x000fe200078ec0ff */
[----:B------:R-:W-:Y:S01]  /*9e50*/  IMAD.U32 R48, R152, 0x10000, RZ ;  /* 0x0001000098307824 */ /* 0x000fe200078e00ff */
[----:B------:R-:W-:Y:S01]  /*9e60*/  LOP3.LUT R59, R59, 0xffff0000, RZ, 0xc0, !PT ;  /* 0xffff00003b3b7812 */ /* 0x000fe200078ec0ff */
[----:B------:R-:W-:Y:S01]  /*9e70*/  FMUL.FTZ R64, R55, R62 ;  /* 0x0000003e37407220 */ /* 0x000fe20000410000 */
[----:B------:R-:W-:Y:S01]  /*9e80*/  LOP3.LUT R50, R37, 0xffff0000, RZ, 0xc0, !PT ;  /* 0xffff000025327812 */ /* 0x000fe200078ec0ff */
[C---:B------:R-:W-:Y:S01]  /*9e90*/  FMUL.FTZ R53, R54.reuse, R151 ;  /* 0x0000009736357220 */ /* 0x040fe20000410000 */
[-C--:B------:R-:W-:Y:S01]  /*9ea0*/  FMUL.FTZ R55, R55, R48.reuse ;  /* 0x0000003037377220 */ /* 0x080fe20000410000 */
[----:B------:R-:W-:Y:S01]  /*9eb0*/  LOP3.LUT R43, R43, 0xffff0000, RZ, 0xc0, !PT ;  /* 0xffff00002b2b7812 */ /* 0x000fe200078ec0ff */
[-C--:B------:R-:W-:Y:S01]  /*9ec0*/  FMUL.FTZ R57, R54, R59.reuse ;  /* 0x0000003b36397220 */ /* 0x080fe20000410000 */
[----:B------:R-:W-:Y:S01]  /*9ed0*/  LOP3.LUT R150, R150, 0xffff0000, RZ, 0xc0, !PT ;  /* 0xffff000096967812 */ /* 0x000fe200078ec0ff */
[----:B------:R-:W-:Y:S01]  /*9ee0*/  FFMA.FTZ R59, R50, R59, R53 ;  /* 0x0000003b323b7223 */ /* 0x000fe20000010035 */
[----:B------:R-:W-:Y:S01]  /*9ef0*/  LOP3.LUT R152, R152, 0xffff0000, RZ, 0xc0, !PT ;  /* 0xffff000098987812 */ /* 0x000fe200078ec0ff */
[C---:B------:R-:W-:Y:S01]  /*9f00*/  FFMA.FTZ R64, R41.reuse, R48, -R64 ;  /* 0x0000003029407223 */ /* 0x040fe20000010840 */
[----:B------:R-:W-:Y:S01]  /*9f10*/  FFMA.FTZ R55, R41, R62, R55 ;  /* 0x0000003e29377223 */ /* 0x000fe20000010037 */
[----:B------:R-:W-:-:S02]  /*9f20*/  IMAD.U32 R53, R153, 0x10000, RZ ;  /* 0x0001000099357824 */ /* 0x000fc400078e00ff */
[----:B------:R-:W-:Y:S01]  /*9f30*/  FFMA.FTZ R54, R50, R151, -R57 ;  /* 0x0000009732367223 */ /* 0x000fe20000010839 */
[----:B------:R-:W-:Y:S01]  /*9f40*/  IMAD.U32 R41, R56, 0x10000, RZ ;  /* 0x0001000038297824 */ /* 0x000fe200078e00ff */
[----:B------:R-:W-:Y:S01]  /*9f50*/  LOP3.LUT R51, R39, 0xffff0000, RZ, 0xc0, !PT ;  /* 0xffff000027337812 */ /* 0x000fe200078ec0ff */
[C---:B------:R-:W-:Y:S01]  /*9f60*/  FMUL.FTZ R48, R43.reuse, R150 ;  /* 0x000000962b307220 */ /* 0x040fe20000410000 */
[-C--:B------:R-:W-:Y:S01]  /*9f70*/  FMUL.FTZ R50, R43, R152.reuse ;  /* 0x000000982b327220 */ /* 0x080fe20000410000 */
[----:B------:R-:W-:Y:S01]  /*9f80*/  LOP3.LUT R40, R40, 0xffff0000, RZ, 0xc0, !PT ;  /* 0xffff000028287812 */ /* 0x000fe200078ec0ff */
[C---:B------:R-:W-:Y:S01]  /*9f90*/  FMUL.FTZ R43, R52.reuse, R53 ;  /* 0x00000035342b7220 */ /* 0x040fe20000410000 */
[----:B------:R-:W-:Y:S01]  /*9fa0*/  LOP3.LUT R153, R153, 0xffff0000, RZ, 0xc0, !PT ;  /* 0xffff000099997812 */ /* 0x000fe200078ec0ff */
[----:B------:R-:W-:Y:S01]  /*9fb0*/  FMUL.FTZ R52, R52, R41 ;  /* 0x0000002934347220 */ /* 0x000fe20000410000 */
[----:B------:R-:W-:Y:S01]  /*9fc0*/  LOP3.LUT R56, R56, 0xffff0000, RZ, 0xc0, !PT ;  /* 0xffff000038387812 */ /* 0x000fe200078ec0ff */
[C---:B------:R-:W-:Y:S01]  /*9fd0*/  FFMA.FTZ R57, R51.reuse, R152, -R48 ;  /* 0x0000009833397223 */ /* 0x040fe20000010830 */
[----:B------:R-:W-:Y:S01]  /*9fe0*/  LOP3.LUT R37, R36, 0xffff0000, RZ, 0xc0, !PT ;  /* 0xffff000024257812 */ /* 0x000fe200078ec0ff */
[----:B------:R-:W-:Y:S01]  /*9ff0*/  FFMA.FTZ R150, R51, R150, R50 ;  /* 0x0000009633967223 */ /* 0x000fe20000010032 */
[----:B------:R-:W-:Y:S01]  /*a000*/  FMUL.FTZ R50, R40, R153 ;  /* 0x0000009928327220 */ /* 0x000fe20000410000 */
[C---:B------:R-:W-:Y:S01]  /*a010*/  FFMA.FTZ R48, R46.reuse, R41, -R43 ;  /* 0x000000292e307223 */ /* 0x040fe2000001082b */
[----:B------:R-:W-:Y:S01]  /*a020*/  FFMA.FTZ R52, R46, R53, R52 ;  /* 0x000000352e347223 */ /* 0x000fe20000010034 */
[----:B------:R-:W-:-:S02]  /*a030*/  IMAD.U32 R39, R42, 0x10000, RZ ;  /* 0x000100002a277824 */ /* 0x000fc400078e00ff */
[-C--:B------:R-:W-:Y:S01]  /*a040*/  FMUL.FTZ R46, R40, R56.reuse ;  /* 0x00000038282e7220 */ /* 0x080fe20000410000 */
[C---:B------:R-:W-:Y:S01]  /*a050*/  IMAD.U32 R43, R61.reuse, 0x10000, RZ ;  /* 0x000100003d2b7824 */ /* 0x040fe200078e00ff */
[----:B------:R-:W-:Y:S01]  /*a060*/  LOP3.LUT R42, R42, 0xffff0000, RZ, 0xc0, !PT ;  /* 0xffff00002a2a7812 */ /* 0x000fe200078ec0ff */
[C---:B------:R-:W-:Y:S01]  /*a070*/  IMAD.U32 R40, R58.reuse, 0x10000, RZ ;  /* 0x000100003a287824 */ /* 0x040fe200078e00ff */
[----:B------:R-:W-:Y:S01]  /*a080*/  LOP3.LUT R61, R61, 0xffff0000, RZ, 0xc0, !PT ;  /* 0xffff00003d3d7812 */ /* 0x000fe200078ec0ff */
[C---:B------:R-:W-:Y:S01]  /*a090*/  FFMA.FTZ R51, R37.reuse, R56, -R50 ;  /* 0x0000003825337223 */ /* 0x040fe20000010832 */
[----:B------:R-:W-:Y:S01]  /*a0a0*/  LOP3.LUT R41, R58, 0xffff0000, RZ, 0xc0, !PT ;  /* 0xffff00003a297812 */ /* 0x000fe200078ec0ff */
[C---:B------:R-:W-:Y:S02]  /*a0b0*/  IMAD.U32 R36, R38.reuse, 0x10000, RZ ;  /* 0x0001000026247824 */ /* 0x040fe400078e00ff */
[----:B------:R-:W-:Y:S01]  /*a0c0*/  FFMA.FTZ R37, R37, R153, R46 ;  /* 0x0000009925257223 */ /* 0x000fe2000001002e */
[----:B------:R-:W-:Y:S01]  /*a0d0*/  LOP3.LUT R38, R38, 0xffff0000, RZ, 0xc0, !PT ;  /* 0xffff000026267812 */ /* 0x000fe200078ec0ff */
[C---:B------:R-:W-:Y:S01]  /*a0e0*/  FMUL.FTZ R53, R39.reuse, R43 ;  /* 0x0000002b27357220 */ /* 0x040fe20000410000 */
[-C--:B------:R-:W-:Y:S01]  /*a0f0*/  FMUL.FTZ R46, R39, R40.reuse ;  /* 0x00000028272e7220 */ /* 0x080fe20000410000 */
        /* <DEDUP_REMOVED lines=13> */
[----:B------:R-:W-:Y:S02]  /*a1d0*/  F2FP.BF16.F32.PACK_AB R41, R59, R60 ;  /* 0x0000003c3b29723e */ /* 0x000fe400000010ff */
[----:B------:R-:W-:-:S02]  /*a1e0*/  F2FP.BF16.F32.PACK_AB R43, R150, R55 ;  /* 0x00000037962b723e */ /* 0x000fc400000010ff */
[----:B------:R-:W-:-:S07]  /*a1f0*/  F2FP.BF16.F32.PACK_AB R42, R61, R46 ;  /* 0x0000002e3d2a723e */ /* 0x000fce00000010ff */
.L_x_743:
[----:B------:R-:W-:Y:S05]  /*a200*/  BSYNC B1 ;  /* 0x0000000000017941 */ /* 0x000fea0003800000 */
.L_x_742:
[----:B------:R-:W-:Y:S01]  /*a210*/  ISETP.GE.AND P3, PT, R47, R145, PT ;  /* 0x000000912f00720c */ /* 0x000fe20003f66270 */
[----:B------:R-:W-:Y:S02]  /*a220*/  ULDC.64 UR4, c[0x0][0x208] ;  /* 0x0000820000047ab9 */ /* 0x000fe40000000a00 */
[----:B--2---:R2:W-:Y:S10]  /*a230*/  STG.E.128 desc[UR4][R44.64], R36 ;  /* 0x000000242c007986 */ /* 0x0045f4000c101d04 */
[----:B------:R-:W-:Y:S05]  /*a240*/  @P3 BRA `(.L_x_698) ;  /* 0x0000000400143947 */ /* 0x000fea0003800000 */
[--C-:B------:R-:W-:Y:S01]  /*a250*/  IADD3 R124, P3, P4, R96, R124, R47.reuse ;  /* 0x0000007c607c7210 */ /* 0x100fe20007c7e02f */
[----:B------:R-:W-:Y:S01]  /*a260*/  ULDC.64 UR4, c[0x0][0x208] ;  /* 0x0000820000047ab9 */ /* 0x000fe20000000a00 */
[----:B------:R-:W-:-:S04]  /*a270*/  SHF.R.S32.HI R47, RZ, 0x1f, R47 ;  /* 0x0000001fff2f7819 */ /* 0x000fc8000001142f */
[----:B------:R-:W-:Y:S02]  /*a280*/  IADD3.X R49, R92, R49, R47, P3, P4 ;  /* 0x000000315c317210 */ /* 0x000fe40001fe842f */
[----:B------:R-:W-:-:S04]  /*a290*/  LEA R116, P3, R124, R116, 0x1 ;  /* 0x000000747c747211 */ /* 0x000fc800078608ff */
[----:B------:R-:W-:-:S05]  /*a2a0*/  LEA.HI.X R117, R124, R117, R49, 0x1, P3 ;  /* 0x000000757c757211 */ /* 0x000fca00018f0c31 */
[----:B---3--:R3:W-:Y:S01]  /*a2b0*/  STG.E.128 desc[UR4][R116.64], R40 ;  /* 0x0000002874007986 */ /* 0x0087e2000c101d04 */
[----:B------:R-:W-:Y:S05]  /*a2c0*/  BRA `(.L_x_698) ;  /* 0x0000000000f47947 */ /* 0x000fea0003800000 */
.L_x_655:
[----:B------:R-:W-:-:S13]  /*a2d0*/  ISETP.NE.AND P2, PT, R220, 0x3, PT ;  /* 0x00000003dc00780c */ /* 0x000fda0003f45270 */
[----:B------:R-:W-:Y:S05]  /*a2e0*/  @!P2 BRA `(.L_x_744) ;  /* 0x000000000004a947 */ /* 0x000fea0003800000 */
[----:B------:R-:W-:Y:S01]  /*a2f0*/  BPT.TRAP 0x1 ;  /* 0x000000040000795c */ /* 0x000fe20000300000 */
.L_x_744:
[----:B------:R-:W-:Y:S01]  /*a300*/  IMAD R0, R19, 0x8, R18 ;  /* 0x0000000813007824 */ /* 0x000fe200078e0212 */
[----:B------:R-:W-:Y:S01]  /*a310*/  SHF.L.U32 R114, R217, 0x1f, RZ ;  /* 0x0000001fd9727819 */ /* 0x000fe200000006ff */
[----:B------:R-:W-:Y:S01]  /*a320*/  IMAD R3, R24, -0x50, R2 ;  /* 0xffffffb018037824 */ /* 0x000fe200078e0202 */
[----:B------:R-:W-:Y:S02]  /*a330*/  BSSY B1, `(.L_x_745) ;  /* 0x0000005000017945 */ /* 0x000fe40003800000 */
[----:B------:R-:W1:Y:S02]  /*a340*/  SYNCS.PHASECHK.TRANS64.TRYWAIT P3, [R0+URZ+0x38890], R114 ;  /* 0x03889072000075a7 */ /* 0x000e64000806017f */
[----:B------:R-:W-:-:S04]  /*a350*/  VIMNMX R3, R3, 0x50, PT ;  /* 0x0000005003037848 */ /* 0x000fc80003fe0100 */
[----:B------:R-:W-:Y:S01]  /*a360*/  ISETP.GE.AND P4, PT, R212, R3, PT ;  /* 0x00000003d400720c */ /* 0x000fe20003f86270 */
[----:B-1----:R-:W-:-:S12]  /*a370*/  @!P3 BRA `(.L_x_746) ;  /* 0x000001ec0058b947 */ /* 0x002fd80003800000 */
.L_x_1050:
[----:B------:R-:W-:Y:S05]  /*a380*/  BSYNC B1 ;  /* 0x0000000000017941 */ /* 0x000fea0003800000 */
.L_x_745:
[----:B------:R-:W-:Y:S04]  /*a390*/  BSSY B1, `(.L_x_747) ;  /* 0x000000f000017945 */ /* 0x000fe80003800000 */
[----:B------:R-:W-:Y:S05]  /*a3a0*/  @P4 BRA `(.L_x_748) ;  /* 0x0000000000344947 */ /* 0x000fea0003800000 */
[----:B------:R-:W-:Y:S01]  /*a3b0*/  ISETP.NE.AND P5, PT, R26, RZ, PT ;  /* 0x000000ff1a00720c */ /* 0x000fe20003fa5270 */
[----:B------:R-:W-:Y:S01]  /*a3c0*/  ULDC.64 UR4, c[0x0][0x208] ;  /* 0x0000820000047ab9 */ /* 0x000fe20000000a00 */
[----:B------:R-:W-:Y:S02]  /*a3d0*/  ISETP.NE.AND P4, PT, R10, RZ, PT ;  /* 0x000000ff0a00720c */ /* 0x000fe40003f85270 */
[----:B------:R-:W-:-:S09]  /*a3e0*/  ISETP.NE.AND P3, PT, R9, RZ, PT ;  /* 0x000000ff0900720c */ /* 0x000fd20003f65270 */
[----:B0-----:R-:W0:Y:S04]  /*a3f0*/  @P5 LDS.128 R36, [R4+0x24400] ;  /* 0x0244000004245984 */ /* 0x001e280000000c00 */
[----:B------:R-:W2:Y:S04]  /*a400*/  @P3 LDS.128 R40, [R4+0x29400] ;  /* 0x0294000004283984 */ /* 0x000ea80000000c00 */
[----:B0-----:R-:W-:Y:S01]  /*a410*/  @P5 STG.E.128 desc[UR4][R56.64], R36 ;  /* 0x0000002438005986 */ /* 0x001fe2000c101d04 */
[----:B------:R-:W-:-:S03]  /*a420*/  ISETP.NE.AND P5, PT, R8, RZ, PT ;  /* 0x000000ff0800720c */ /* 0x000fc60003fa5270 */
[----:B------:R-:W0:Y:S04]  /*a430*/  @P4 LDS.128 R36, [R4+0x26c00] ;  /* 0x026c000004244984 */ /* 0x000e280000000c00 */
[----:B--2---:R-:W-:Y:S06]  /*a440*/  @P3 STG.E.128 desc[UR4][R56.64+0x100], R40 ;  /* 0x0001002838003986 */ /* 0x004fec000c101d04 */
[----:B------:R-:W2:Y:S04]  /*a450*/  @P5 LDS.128 R44, [R4+0x2bc00] ;  /* 0x02bc0000042c5984 */ /* 0x000ea80000000c00 */
[----:B0-----:R3:W-:Y:S04]  /*a460*/  @P4 STG.E.128 desc[UR4][R56.64+0x80], R36 ;  /* 0x0000802438004986 */ /* 0x0017e8000c101d04 */
[----:B--2---:R3:W-:Y:S02]  /*a470*/  @P5 STG.E.128 desc[UR4][R56.64+0x180], R44 ;  /* 0x0001802c38005986 */ /* 0x0047e4000c101d04 */
.L_x_748:
[----:B------:R-:W-:Y:S05]  /*a480*/  BSYNC B1 ;  /* 0x0000000000017941 */ /* 0x000fea0003800000 */
.L_x_747:
[----:B---3--:R-:W-:Y:S01]  /*a490*/  VIADD R36, R212, 0x20 ;  /* 0x00000020d4247836 */ /* 0x008fe20000000000 */
[----:B------:R-:W-:Y:S04]  /*a4a0*/  BSSY B1, `(.L_x_749) ;  /* 0x0000010000017945 */ /* 0x000fe80003800000 */
[----:B------:R-:W-:-:S13]  /*a4b0*/  ISETP.GE.AND P3, PT, R36, R3, PT ;  /* 0x000000032400720c */ /* 0x000fda0003f66270 */
        /* <DEDUP_REMOVED lines=14> */
.L_x_750:
[----:B------:R-:W-:Y:S05]  /*a5a0*/  BSYNC B1 ;  /* 0x0000000000017941 */ /* 0x000fea0003800000 */
.L_x_749:
[----:B------:R-:W-:-:S13]  /*a5b0*/  ISETP.GE.AND P3, PT, R237, R3, PT ;  /* 0x00000003ed00720c */ /* 0x000fda0003f66270 */
[----:B------:R-:W-:Y:S05]  /*a5c0*/  @P3 BRA `(.L_x_698) ;  /* 0x0000000000343947 */ /* 0x000fea0003800000 */
[----:B------:R-:W-:Y:S01]  /*a5d0*/  ISETP.NE.AND P5, PT, R26, RZ, PT ;  /* 0x000000ff1a00720c */ /* 0x000fe20003fa5270 */
[----:B------:R-:W-:Y:S01]  /*a5e0*/  ULDC.64 UR4, c[0x0][0x208] ;  /* 0x0000820000047ab9 */ /* 0x000fe20000000a00 */
[----:B------:R-:W-:Y:S02]  /*a5f0*/  ISETP.NE.AND P4, PT, R10, RZ, PT ;  /* 0x000000ff0a00720c */ /* 0x000fe40003f85270 */
[----:B------:R-:W-:-:S09]  /*a600*/  ISETP.NE.AND P3, PT, R9, RZ, PT ;  /* 0x000000ff0900720c */ /* 0x000fd20003f65270 */
[----:B0--3--:R-:W0:Y:S04]  /*a610*/  @P5 LDS.128 R36, [R4+0x26400] ;  /* 0x0264000004245984 */ /* 0x009e280000000c00 */
        /* <DEDUP_REMOVED lines=8> */
.L_x_698:
[----:B------:R-:W-:Y:S05]  /*a6a0*/  BSYNC B0 ;  /* 0x0000000000007941 */ /* 0x000fea0003800000 */
.L_x_654:
[----:B-1234-:R-:W1:Y:S01]  /*a6b0*/  S2R R36, SR_TID.X ;  /* 0x0000000000247919 */ /* 0x01ee620000002100 */
[----:B------:R-:W-:Y:S01]  /*a6c0*/  @!PT LDS RZ, [RZ] ;  /* 0x00000000fffff984 */ /* 0x000fe20000000800 */
[----:B------:R-:W-:Y:S01]  /*a6d0*/  @!PT LDS RZ, [RZ] ;  /* 0x00000000fffff984 */ /* 0x000fe20000000800 */
[----:B------:R-:W-:Y:S01]  /*a6e0*/  @!PT LDS RZ, [RZ] ;  /* 0x00000000fffff984 */ /* 0x000fe20000000800 */
[----:B------:R-:W-:Y:S01]  /*a6f0*/  @!PT LDS RZ, [RZ] ;  /* 0x00000000fffff984 */ /* 0x000fe20000000800 */
[----:B------:R2:W-:Y:S06]  /*a700*/  MEMBAR.ALL.CTA ;  /* 0x0000000000007992 */ /* 0x0005ec0000008000 */
[----:B--2---:R-:W2:Y:S01]  /*a710*/  FENCE.VIEW.ASYNC.S ;  /* 0x00000000000073c6 */ /* 0x004ea20000000000 */
[----:B------:R-:W-:Y:S05]  /*a720*/  WARPSYNC.ALL ;  /* 0x0000000000007948 */ /* 0x000fea0003800000 */
[----:B------:R-:W-:Y:S01]  /*a730*/  BSSY B0, `(.L_x_751) ;  /* 0x0000009000007945 */ /* 0x000fe20003800000 */
[----:B-1----:R-:W-:Y:S01]  /*a740*/  LOP3.LUT R36, R36, 0x7f, RZ, 0xc0, !PT ;  /* 0x0000007f24247812 */ /* 0x002fe200078ec0ff */
[----:B--2---:R1:W-:Y:S03]  /*a750*/  BAR.SYNC.DEFER_BLOCKING R149, 0x80 ;  /* 0x000200950000751d */ /* 0x0043e60000010000 */
[----:B------:R-:W-:-:S13]  /*a760*/  ISETP.NE.AND P3, PT, R36, RZ, PT ;  /* 0x000000ff2400720c */ /* 0x000fda0003f65270 */
[----:B------:R-:W-:-:S05]  /*a770*/  @!P3 VIADD R36, R0, 0x388a0 ;  /* 0x000388a00024b836 */ /* 0x000fca0000000000 */
[----:B------:R-:W-:-:S04]  /*a780*/  @!P3 PRMT R36, RZ, 0x654, R36 ;  /* 0x00000654ff24b816 */ /* 0x000fc80000000024 */
[----:B------:R1:W-:Y:S01]  /*a790*/  @!P3 SYNCS.ARRIVE.TRANS64.RED.A1T0 RZ, [R36+URZ], RZ ;  /* 0x000000ff24ffb9a7 */ /* 0x0003e2000810043f */
[----:B------:R-:W-:Y:S05]  /*a7a0*/  @!P2 BRA `(.L_x_752) ;  /* 0x000000000004a947 */ /* 0x000fea0003800000 */
[----:B------:R-:W-:Y:S01]  /*a7b0*/  BPT.TRAP 0x1 ;  /* 0x000000040000795c */ /* 0x000fe20000300000 */
.L_x_752:
[----:B------:R-:W-:Y:S05]  /*a7c0*/  BSYNC B0 ;  /* 0x0000000000007941 */ /* 0x000fea0003800000 */
.L_x_751:
[----:B------:R-:W2:Y:S01]  /*a7d0*/  SYNCS.PHASECHK.TRANS64.TRYWAIT P2, [R0+URZ+0x388b0], R114 ;  /* 0x0388b072000075a7 */ /* 0x000ea2000804017f */
[----:B------:R-:W-:Y:S01]  /*a7e0*/  ULDC UR60, c[0x0][0x2f4] ;  /* 0x0000bd00003c7ab9 */ /* 0x000fe20000000800 */
[----:B------:R-:W-:Y:S01]  /*a7f0*/  ULDC.64 UR56, c[0x0][0x328] ;  /* 0x0000ca0000387ab9 */ /* 0x000fe20000000a00 */
[----:B------:R-:W-:Y:S01]  /*a800*/  ULDC.64 UR58, c[0x0][0x318] ;  /* 0x0000c600003a7ab9 */ /* 0x000fe20000000a00 */
[----:B------:R-:W-:Y:S01]  /*a810*/  BSSY B0, `(.L_x_753) ;  /* 0x0000004000007945 */ /* 0x000fe20003800000 */
[----:B------:R-:W-:Y:S01]  /*a820*/  ISETP.GE.AND P4, PT, R212, R3, PT ;  /* 0x00000003d400720c */ /* 0x000fe20003f86270 */
[----:B------:R-:W-:Y:S02]  /*a830*/  IMAD.WIDE R48, R24, 0x50, R112 ;  /* 0x0000005018307825 */ /* 0x000fe400078e0270 */
[----:B--2---:R-:W-:Y:S10]  /*a840*/  @!P2 BRA `(.L_x_754) ;  /* 0x000001e80038a947 */ /* 0x004ff40003800000 */
.L_x_1051:
[----:B------:R-:W-:Y:S05]  /*a850*/  BSYNC B0 ;  /* 0x0000000000007941 */ /* 0x000fea0003800000 */
.L_x_753:
[----:B------:R-:W-:Y:S04]  /*a860*/  BSSY B0, `(.L_x_755) ;  /* 0x0000017000007945 */ /* 0x000fe80003800000 */
[----:B------:R-:W-:Y:S05]  /*a870*/  @P4 BRA `(.L_x_756) ;  /* 0x0000000000544947 */ /* 0x000fea0003800000 */
[----:B------:R-:W-:Y:S01]  /*a880*/  ISETP.GE.AND P5, PT, R16, UR60, PT ;  /* 0x0000003c10007c0c */ /* 0x000fe2000bfa6270 */
[----:B------:R-:W-:Y:S01]  /*a890*/  IMAD R43, R49, UR56, RZ ;  /* 0x00000038312b7c24 */ /* 0x000fe2000f8e02ff */
[----:B------:R-:W-:Y:S01]  /*a8a0*/  ULDC.64 UR4, c[0x0][0x208] ;  /* 0x0000820000047ab9 */ /* 0x000fe20000000a00 */
[----:B------:R-:W-:Y:S01]  /*a8b0*/  IMAD.MOV.U32 R40, RZ, RZ, R94 ;  /* 0x000000ffff287224 */ /* 0x000fe200078e005e */
[----:B------:R-:W-:Y:S01]  /*a8c0*/  ISETP.GE.AND P4, PT, R213, UR60, PT ;  /* 0x0000003cd5007c0c */ /* 0x000fe2000bf86270 */
[----:B------:R-:W-:Y:S02]  /*a8d0*/  IMAD.MOV.U32 R41, RZ, RZ, R5 ;  /* 0x000000ffff297224 */ /* 0x000fe400078e0005 */
[C---:B------:R-:W-:Y:S02]  /*a8e0*/  IMAD R43, R48.reuse, UR57, R43 ;  /* 0x00000039302b7c24 */ /* 0x040fe4000f8e022b */
[----:B------:R-:W-:-:S04]  /*a8f0*/  IMAD.WIDE.U32 R40, R48, UR56, R40 ;  /* 0x0000003830287c25 */ /* 0x000fc8000f8e0028 */
[----:B01----:R-:W0:Y:S01]  /*a900*/  @!P5 LDS.128 R36, [R4+0x400] ;  /* 0x000400000424d984 */ /* 0x003e220000000c00 */
[----:B------:R-:W-:Y:S01]  /*a910*/  IMAD.IADD R41, R41, 0x1, R43 ;  /* 0x0000000129297824 */ /* 0x000fe200078e022b */
[----:B------:R-:W-:-:S04]  /*a920*/  LEA R50, P2, R40, UR58, 0x1 ;  /* 0x0000003a28327c11 */ /* 0x000fc8000f8408ff */
[----:B------:R-:W-:Y:S02]  /*a930*/  LEA.HI.X R51, R40, UR59, R41, 0x1, P2 ;  /* 0x0000003b28337c11 */ /* 0x000fe400090f0c29 */
[----:B------:R-:W-:-:S13]  /*a940*/  ISETP.GE.AND P2, PT, R218, UR60, PT ;  /* 0x0000003cda007c0c */ /* 0x000fda000bf46270 */
[----:B------:R-:W1:Y:S04]  /*a950*/  @!P2 LDS.128 R40, [R4+0x5400] ;  /* 0x005400000428a984 */ /* 0x000e680000000c00 */
[----:B0-----:R-:W-:Y:S01]  /*a960*/  @!P5 STG.E.128 desc[UR4][R50.64], R36 ;  /* 0x000000243200d986 */ /* 0x001fe2000c101d04 */
[----:B------:R-:W-:-:S03]  /*a970*/  ISETP.GE.AND P5, PT, R219, UR60, PT ;  /* 0x0000003cdb007c0c */ /* 0x000fc6000bfa6270 */
[----:B------:R-:W0:Y:S10]  /*a980*/  @!P4 LDS.128 R36, [R4+0x2c00] ;  /* 0x002c00000424c984 */ /* 0x000e340000000c00 */
[----:B------:R-:W3:Y:S04]  /*a990*/  @!P5 LDS.128 R44, [R4+0x7c00] ;  /* 0x007c0000042cd984 */ /* 0x000ee80000000c00 */
[----:B-1----:R4:W-:Y:S04]  /*a9a0*/  @!P2 STG.E.128 desc[UR4][R50.64+0x100], R40 ;  /* 0x000100283200a986 */ /* 0x0029e8000c101d04 */
[----:B0-----:R4:W-:Y:S04]  /*a9b0*/  @!P4 STG.E.128 desc[UR4][R50.64+0x80], R36 ;  /* 0x000080243200c986 */ /* 0x0019e8000c101d04 */
[----:B---3--:R4:W-:Y:S02]  /*a9c0*/  @!P5 STG.E.128 desc[UR4][R50.64+0x180], R44 ;  /* 0x0001802c3200d986 */ /* 0x0089e4000c101d04 */
.L_x_756:
[----:B------:R-:W-:Y:S05]  /*a9d0*/  BSYNC B0 ;  /* 0x0000000000007941 */ /* 0x000fea0003800000 */
.L_x_755:
[----:B-1--4-:R-:W-:Y:S01]  /*a9e0*/  VIADD R36, R212, 0x20 ;  /* 0x00000020d4247836 */ /* 0x012fe20000000000 */
[----:B------:R-:W-:Y:S04]  /*a9f0*/  BSSY B0, `(.L_x_757) ;  /* 0x000001a000007945 */ /* 0x000fe80003800000 */
[----:B------:R-:W-:-:S13]  /*aa00*/  ISETP.GE.AND P2, PT, R36, R3, PT ;  /* 0x000000032400720c */ /* 0x000fda0003f46270 */
[----:B------:R-:W-:Y:S05]  /*aa10*/  @P2 BRA `(.L_x_758) ;  /* 0x00000000005c2947 */ /* 0x000fea0003800000 */
[----:B------:R-:W-:Y:S01]  /*aa20*/  ISETP.GE.AND P2, PT, R16, UR60, PT ;  /* 0x0000003c10007c0c */ /* 0x000fe2000bf46270 */
[----:B------:R-:W-:Y:S01]  /*aa30*/  IMAD.MOV.U32 R41, RZ, RZ, R5 ;  /* 0x000000ffff297224 */ /* 0x000fe200078e0005 */
[----:B------:R-:W-:Y:S01]  /*aa40*/  IADD3 R43, P4, R48, 0x20, RZ ;  /* 0x00000020302b7810 */ /* 0x000fe20007f9e0ff */
[----:B------:R-:W-:Y:S01]  /*aa50*/  ULDC.64 UR4, c[0x0][0x208] ;  /* 0x0000820000047ab9 */ /* 0x000fe20000000a00 */
[----:B------:R-:W-:-:S03]  /*aa60*/  ISETP.GE.AND P5, PT, R213, UR60, PT ;  /* 0x0000003cd5007c0c */ /* 0x000fc6000bfa6270 */
[----:B------:R-:W-:-:S04]  /*aa70*/  IMAD.X R40, RZ, RZ, R49, P4 ;  /* 0x000000ffff287224 */ /* 0x000fc800020e0631 */
[----:B------:R-:W-:Y:S01]  /*aa80*/  IMAD R42, R40, UR56, RZ ;  /* 0x00000038282a7c24 */ /* 0x000fe2000f8e02ff */
[----:B------:R-:W-:Y:S01]  /*aa90*/  MOV R40, R94 ;  /* 0x0000005e00287202 */ /* 0x000fe20000000f00 */
[----:B0-----:R-:W0:Y:S04]  /*aaa0*/  @!P2 LDS.128 R36, [R4+0x1400] ;  /* 0x001400000424a984 */ /* 0x001e280000000c00 */
[----:B------:R-:W-:-:S04]  /*aab0*/  IMAD.WIDE.U32 R40, R43, UR56, R40 ;  /* 0x000000382b287c25 */ /* 0x000fc8000f8e0028 */
[----:B------:R-:W-:Y:S01]  /*aac0*/  IMAD R43, R43, UR57, R42 ;  /* 0x000000392b2b7c24 */ /* 0x000fe2000f8e022a */
[----:B------:R-:W-:-:S03]  /*aad0*/  LEA R50, P4, R40, UR58, 0x1 ;  /* 0x0000003a28327c11 */ /* 0x000fc6000f8808ff */
[----:B------:R-:W-:-:S05]  /*aae0*/  IMAD.IADD R41, R41, 0x1, R43 ;  /* 0x0000000129297824 */ /* 0x000fca00078e022b */
        /* <DEDUP_REMOVED lines=10> */
.L_x_758:
[----:B------:R-:W-:Y:S05]  /*ab90*/  BSYNC B0 ;  /* 0x0000000000007941 */ /* 0x000fea0003800000 */
.L_x_757:
[----:B------:R-:W-:Y:S01]  /*aba0*/  ISETP.GE.AND P2, PT, R237, R3, PT ;  /* 0x00000003ed00720c */ /* 0x000fe20003f46270 */
[----:B------:R-:W-:-:S12]  /*abb0*/  BSSY B0, `(.L_x_759) ;  /* 0x0000019000007945 */ /* 0x000fd80003800000 */
[----:B------:R-:W-:Y:S05]  /*abc0*/  @P2 BRA `(.L_x_760) ;  /* 0x00000000005c2947 */ /* 0x000fea0003800000 */
[----:B------:R-:W-:Y:S01]  /*abd0*/  ISETP.GE.AND P2, PT, R16, UR60, PT ;  /* 0x0000003c10007c0c */ /* 0x000fe2000bf46270 */
[----:B-1----:R-:W-:Y:S01]  /*abe0*/  IMAD.MOV.U32 R40, RZ, RZ, R94 ;  /* 0x000000ffff287224 */ /* 0x002fe200078e005e */
[----:B------:R-:W-:Y:S01]  /*abf0*/  IADD3 R3, P4, R48, 0x40, RZ ;  /* 0x0000004030037810 */ /* 0x000fe20007f9e0ff */
[----:B------:R-:W-:Y:S01]  /*ac00*/  IMAD.MOV.U32 R41, RZ, RZ, R5 ;  /* 0x000000ffff297224 */ /* 0x000fe200078e0005 */
[----:B------:R-:W-:Y:S01]  /*ac10*/  ULDC.64 UR4, c[0x0][0x208] ;  /* 0x0000820000047ab9 */ /* 0x000fe20000000a00 */
[----:B------:R-:W-:Y:S02]  /*ac20*/  ISETP.GE.AND P5, PT, R213, UR60, PT ;  /* 0x0000003cd5007c0c */ /* 0x000fe4000bfa6270 */
[----:B------:R-:W-:Y:S02]  /*ac30*/  IMAD.X R48, RZ, RZ, R49, P4 ;  /* 0x000000ffff307224 */ /* 0x000fe400020e0631 */
[----:B------:R-:W-:-:S04]  /*ac40*/  IMAD.WIDE.U32 R40, R3, UR56, R40 ;  /* 0x0000003803287c25 */ /* 0x000fc8000f8e0028 */
[----:B0-----:R-:W0:Y:S01]  /*ac50*/  @!P2 LDS.128 R36, [R4+0x2400] ;  /* 0x002400000424a984 */ /* 0x001e220000000c00 */
[----:B------:R-:W-:-:S04]  /*ac60*/  IMAD R48, R48, UR56, RZ ;  /* 0x0000003830307c24 */ /* 0x000fc8000f8e02ff */
[----:B------:R-:W-:Y:S01]  /*ac70*/  IMAD R3, R3, UR57, R48 ;  /* 0x0000003903037c24 */ /* 0x000fe2000f8e0230 */
[----:B------:R-:W-:-:S03]  /*ac80*/  LEA R48, P4, R40, UR58, 0x1 ;  /* 0x0000003a28307c11 */ /* 0x000fc6000f8808ff */
[----:B------:R-:W-:-:S05]  /*ac90*/  IMAD.IADD R3, R41, 0x1, R3 ;  /* 0x0000000129037824 */ /* 0x000fca00078e0203 */
[----:B------:R-:W-:Y:S02]  /*aca0*/  LEA.HI.X R49, R40, UR59, R3, 0x1, P4 ;  /* 0x0000003b28317c11 */ /* 0x000fe4000a0f0c03 */
[----:B------:R-:W-:Y:S01]  /*acb0*/  ISETP.GE.AND P4, PT, R218, UR60, PT ;  /* 0x0000003cda007c0c */ /* 0x000fe2000bf86270 */
[----:B------:R-:W1:Y:S04]  /*acc0*/  @!P5 LDS.128 R40, [R4+0x4c00] ;  /* 0x004c00000428d984 */ /* 0x000e680000000c00 */
[----:B0-----:R-:W-:Y:S01]  /*acd0*/  @!P2 STG.E.128 desc[UR4][R48.64], R36 ;  /* 0x000000243000a986 */ /* 0x001fe2000c101d04 */
[----:B------:R-:W-:-:S07]  /*ace0*/  ISETP.GE.AND P2, PT, R219, UR60, PT ;  /* 0x0000003cdb007c0c */ /* 0x000fce000bf46270 */
[----:B------:R-:W0:Y:S06]  /*acf0*/  @!P4 LDS.128 R36, [R4+0x7400] ;  /* 0x007400000424c984 */ /* 0x000e2c0000000c00 */
[----:B------:R-:W3:Y:S04]  /*ad00*/  @!P2 LDS.128 R44, [R4+0x9c00] ;  /* 0x009c0000042ca984 */ /* 0x000ee80000000c00 */
[----:B-1----:R4:W-:Y:S04]  /*ad10*/  @!P5 STG.E.128 desc[UR4][R48.64+0x80], R40 ;  /* 0x000080283000d986 */ /* 0x0029e8000c101d04 */
[----:B0-----:R4:W-:Y:S04]  /*ad20*/  @!P4 STG.E.128 desc[UR4][R48.64+0x100], R36 ;  /* 0x000100243000c986 */ /* 0x0019e8000c101d04 */
[----:B---3--:R4:W-:Y:S02]  /*ad30*/  @!P2 STG.E.128 desc[UR4][R48.64+0x180], R44 ;  /* 0x0001802c3000a986 */ /* 0x0089e4000c101d04 */
.L_x_760:
[----:B------:R-:W-:Y:S05]  /*ad40*/  BSYNC B0 ;  /* 0x0000000000007941 */ /* 0x000fea0003800000 */
.L_x_759:
[----:B------:R-:W3:Y:S01]  /*ad50*/  LDL R3, [R1+0x20] ;  /* 0x0000200001037983 */ /* 0x000ee20000100800 */
[----:B0-2---:R-:W-:Y:S01]  /*ad60*/  @!P3 VIADD R0, R0, 0x388c0 ;  /* 0x000388c00000b836 */ /* 0x005fe20000000000 */
[----:B------:R-:W-:Y:S01]  /*ad70*/  PLOP3.LUT P2, PT, PT, PT, PT, 0x8, 0x0 ;  /* 0x000000000000781c */ /* 0x000fe20003f4e170 */
[----:B------:R-:W-:Y:S01]  /*ad80*/  VIADD R19, R19, 0x1 ;  /* 0x0000000113137836 */ /* 0x000fe20000000000 */
[----:B------:R-:W-:Y:S01]  /*ad90*/  @!PT LDS RZ, [RZ] ;  /* 0x00000000fffff984 */ /* 0x000fe20000000800 */
[----:B------:R-:W-:Y:S01]  /*ada0*/  @!PT LDS RZ, [RZ] ;  /* 0x00000000fffff984 */ /* 0x000fe20000000800 */
[----:B------:R-:W-:Y:S01]  /*adb0*/  @!PT LDS RZ, [RZ] ;  /* 0x00000000fffff984 */ /* 0x000fe20000000800 */
[----:B------:R-:W-:Y:S01]  /*adc0*/  @!PT LDS RZ, [RZ] ;  /* 0x00000000fffff984 */ /* 0x000fe20000000800 */
[----:B------:R0:W-:Y:S06]  /*add0*/  MEMBAR.ALL.CTA ;  /* 0x0000000000007992 */ /* 0x0001ec0000008000 */
[----:B0-----:R-:W0:Y:S01]  /*ade0*/  FENCE.VIEW.ASYNC.S ;  /* 0x00000000000073c6 */ /* 0x001e220000000000 */
[----:B------:R-:W-:Y:S01]  /*adf0*/  @!P3 PRMT R0, RZ, 0x654, R0 ;  /* 0x00000654ff00b816 */ /* 0x000fe20000000000 */
[----:B0-----:R0:W-:Y:S06]  /*ae00*/  BAR.SYNC.DEFER_BLOCKING R149, 0x80 ;  /* 0x000200950000751d */ /* 0x0011ec0000010000 */
[----:B------:R2:W-:Y:S01]  /*ae10*/  @!P3 SYNCS.ARRIVE.TRANS64.RED.A1T0 RZ, [R0+URZ], RZ ;  /* 0x000000ff00ffb9a7 */ /* 0x0005e2000810043f */
[----:B------:R-:W-:-:S04]  /*ae20*/  ISETP.NE.AND P3, PT, R19, 0x2, PT ;  /* 0x000000021300780c */ /* 0x000fc80003f65270 */
[----:B------:R-:W-:Y:S02]  /*ae30*/  SEL R19, R19, RZ, P3 ;  /* 0x000000ff13137207 */ /* 0x000fe40001800000 */
[----:B--2---:R-:W-:-:S04]  /*ae40*/  SEL R0, RZ, 0x1, P3 ;  /* 0x00000001ff007807 */ /* 0x004fc80001800000 */
[----:B------:R-:W-:Y:S02]  /*ae50*/  LOP3.LUT R217, R217, R0, RZ, 0x3c, !PT ;  /* 0x00000000d9d97212 */ /* 0x000fe400078e3cff */
[----:B---3--:R-:W-:-:S13]  /*ae60*/  LOP3.LUT P4, RZ, R3, 0x2, RZ, 0xc0, !PT ;  /* 0x0000000203ff7812 */ /* 0x008fda000788c0ff */
[----:B0-----:R-:W-:Y:S05]  /*ae70*/  @P4 BRA `(.L_x_761) ;  /* 0xffffff7800284947 */ /* 0x001fea000383ffff */
.L_x_649:
[----:B------:R-:W-:Y:S01]  /*ae80*/  BSSY B0, `(.L_x_762) ;  /* 0x0000049000007945 */ /* 0x000fe20003800000 */
[----:B------:R-:W-:Y:S02]  /*ae90*/  ISETP.GE.AND P1, PT, R179, 0x1, PT ;  /* 0x00000001b300780c */ /* 0x000fe40003f26270 */
[----:B------:R-:W-:Y:S02]  /*aea0*/  CS2R R2, SRZ ;  /* 0x0000000000027805 */ /* 0x000fe4000001ff00 */
[----:B------:R-:W-:Y:S01]  /*aeb0*/  PLOP3.LUT P0, PT, PT, PT, PT, 0x80, 0x0 ;  /* 0x000000000000781c */ /* 0x000fe20003f0f070 */
[----:B------:R-:W-:Y:S01]  /*aec0*/  IMAD.MOV.U32 R0, RZ, RZ, RZ ;  /* 0x000000ffff007224 */ /* 0x000fe200078e00ff */
[----:B------:R-:W-:Y:S02]  /*aed0*/  CS2R R150, SRZ ;  /* 0x0000000000967805 */ /* 0x000fe4000001ff00 */
[----:B------:R-:W-:Y:S02]  /*aee0*/  CS2R R148, SRZ ;  /* 0x0000000000947805 */ /* 0x000fe4000001ff00 */
[----:B------:R-:W-:Y:S01]  /*aef0*/  CS2R R146, SRZ ;  /* 0x0000000000927805 */ /* 0x000fe2000001ff00 */
[----:B------:R-:W-:Y:S01]  /*af00*/  IMAD.MOV.U32 R145, RZ, RZ, RZ ;  /* 0x000000ffff917224 */ /* 0x000fe200078e00ff */
        /* <DEDUP_REMOVED lines=19> */
[----:B-1----:R-:W-:Y:S02]  /*b040*/  CS2R R50, SRZ ;  /* 0x0000000000327805 */ /* 0x002fe4000001ff00 */
[----:B----4-:R-:W-:Y:S02]  /*b050*/  CS2R R48, SRZ ;  /* 0x0000000000307805 */ /* 0x010fe4000001ff00 */
        /* <DEDUP_REMOVED lines=28> */
[----:B------:R-:W-:Y:S01]  /*b220*/  IMAD.MOV.U32 R55, RZ, RZ, RZ ;  /* 0x000000ffff377224 */ /* 0x000fe200078e00ff */
[----:B------:R-:W-:Y:S02]  /*b230*/  CS2R R14, SRZ ;  /* 0x00000000000e7805 */ /* 0x000fe4000001ff00 */
[----:B------:R-:W-:-:S02]  /*b240*/  CS2R R52, SRZ ;  /* 0x0000000000347805 */ /* 0x000fc4000001ff00 */
[----:B------:R-:W-:Y:S02]  /*b250*/  CS2R R12, SRZ ;  /* 0x00000000000c7805 */ /* 0x000fe4000001ff00 */
[----:B------:R-:W-:Y:S02]  /*b260*/  CS2R R156, SRZ ;  /* 0x00000000009c7805 */ /* 0x000fe4000001ff00 */
[----:B------:R-:W-:Y:S01]  /*b270*/  CS2R R10, SRZ ;  /* 0x00000000000a7805 */ /* 0x000fe2000001ff00 */
[----:B------:R-:W-:Y:S01]  /*b280*/  IMAD.MOV.U32 R43, RZ, RZ, RZ ;  /* 0x000000ffff2b7224 */ /* 0x000fe200078e00ff */
[----:B------:R-:W-:Y:S02]  /*b290*/  CS2R R8, SRZ ;  /* 0x0000000000087805 */ /* 0x000fe4000001ff00 */
[----:B------:R-:W-:Y:S01]  /*b2a0*/  CS2R R40, SRZ ;  /* 0x0000000000287805 */ /* 0x000fe2000001ff00 */
[----:B------:R-:W-:Y:S01]  /*b2b0*/  IMAD.MOV.U32 R7, RZ, RZ, RZ ;  /* 0x000000ffff077224 */ /* 0x000fe200078e00ff */
[----:B------:R-:W-:-:S02]  /*b2c0*/  CS2R R4, SRZ ;  /* 0x0000000000047805 */ /* 0x000fc4000001ff00 */
[----:B------:R-:W-:Y:S01]  /*b2d0*/  CS2R R28, SRZ ;  /* 0x00000000001c7805 */ /* 0x000fe2000001ff00 */
[----:B------:R-:W-:Y:S06]  /*b2e0*/  @P2 BRA `(.L_x_763) ;  /* 0x0000000000082947 */ /* 0x000fec0003800000 */
[----:B------:R-:W0:Y:S02]  /*b2f0*/  FENCE.VIEW.ASYNC.G ;  /* 0x00000000000073c6 */ /* 0x000e240000000100 */
[----:B0-----:R-:W-:Y:S06]  /*b300*/  BAR.ARV 0xc, 0x180 ;  /* 0x0306000000007b1d */ /* 0x001fec0000002000 */
.L_x_763:
[----:B------:R-:W-:Y:S05]  /*b310*/  BSYNC B0 ;  /* 0x0000000000007941 */ /* 0x000fea0003800000 */
.L_x_762:
[----:B------:R-:W-:Y:S01]  /*b320*/  CS2R R24, SRZ ;  /* 0x0000000000187805 */ /* 0x000fe2000001ff00 */
[----:B------:R-:W-:Y:S06]  /*b330*/  @!P1 BRA `(.L_x_764) ;  /* 0x0000012400389947 */ /* 0x000fec0003800000 */
[----:B------:R-:W0:Y:S02]  /*b340*/  S2R R6, SR_TID.X ;  /* 0x0000000000067919 */ /* 0x000e240000002100 */
[----:B0-----:R-:W-:-:S05]  /*b350*/  VIADD R6, R6, 0xffffff80 ;  /* 0xffffff8006067836 */ /* 0x001fca0000000000 */
[----:B------:R-:W-:-:S04]  /*b360*/  SHF.R.S32.HI R20, RZ, 0x1f, R6 ;  /* 0x0000001fff147819 */ /* 0x000fc80000011406 */
[----:B------:R-:W-:Y:S02]  /*b370*/  LEA.HI R20, R20, R6, RZ, 0x7 ;  /* 0x0000000614147211 */ /* 0x000fe400078f38ff */
[----:B------:R-:W2:Y:S02]  /*b380*/  LDL R6, [R1+0x60] ;  /* 0x0000600001067983 */ /* 0x000ea40000100800 */
[----:B------:R-:W-:-:S05]  /*b390*/  SHF.R.S32.HI R20, RZ, 0x7, R20 ;  /* 0x00000007ff147819 */ /* 0x000fca0000011414 */
[----:B------:R-:W0:Y:S02]  /*b3a0*/  SHFL.IDX PT, R0, R20, RZ, 0x1f ;  /* 0x00001fff14007589 */ /* 0x000e2400000e0000 */
[----:B0-----:R-:W-:-:S04]  /*b3b0*/  LEA.HI R2, R0, R0, RZ, 0x1 ;  /* 0x0000000000027211 */ /* 0x001fc800078f08ff */
[----:B------:R-:W-:-:S05]  /*b3c0*/  LOP3.LUT R3, R2, 0x1e, RZ, 0xc0, !PT ;  /* 0x0000001e02037812 */ /* 0x000fca00078ec0ff */
[----:B------:R-:W-:Y:S01]  /*b3d0*/  IMAD.IADD R3, R0, 0x1, -R3 ;  /* 0x0000000100037824 */ /* 0x000fe200078e0a03 */
[----:B--2---:R-:W-:-:S03]  /*b3e0*/  LOP3.LUT P0, RZ, R6, 0x9f, RZ, 0xc0, !PT ;  /* 0x0000009f06ff7812 */ /* 0x004fc6000780c0ff */
[----:B------:R-:W-:-:S05]  /*b3f0*/  IMAD R3, R3, 0x2000, R6 ;  /* 0x0000200003037824 */ /* 0x000fca00078e0206 */
[----:B------:R-:W-:-:S04]  /*b400*/  SHF.R.U32.HI R2, RZ, 0x4, R3 ;  /* 0x00000004ff027819 */ /* 0x000fc80000011603 */
[----:B------:R-:W-:Y:S01]  /*b410*/  LOP3.LUT R2, R2, 0x3fff, RZ, 0xc0, !PT ;  /* 0x00003fff02027812 */ /* 0x000fe200078ec0ff */
[----:B------:R-:W-:Y:S06]  /*b420*/  @!P0 BRA `(.L_x_765) ;  /* 0x0000000000408947 */ /* 0x000fec0003800000 */
        /* <DEDUP_REMOVED lines=16> */
.L_x_765:
[----:B------:R-:W-:Y:S02]  /*b530*/  ULDC UR4, c[0x0][0x3f4] ;  /* 0x0000fd0000047ab9 */ /* 0x000fe40000000800 */
[----:B------:R-:W-:-:S13]  /*b540*/  ISETP.LT.AND P0, PT, RZ, UR4, PT ;  /* 0x00000004ff007c0c */ /* 0x000fda000bf01270 */
[----:B------:R-:W-:Y:S05]  /*b550*/  @P0 BRA `(.L_x_766) ;  /* 0x00000000003c0947 */ /* 0x000fea0003800000 */
[----:B------:R-:W-:-:S04]  /*b560*/  LEA.HI R0, R235, R235, RZ, 0x1 ;  /* 0x000000ebeb007211 */ /* 0x000fc800078f08ff */
[----:B------:R-:W-:-:S05]  /*b570*/  LOP3.LUT R0, R0, 0xfffffffe, RZ, 0xc0, !PT ;  /* 0xfffffffe00007812 */ /* 0x000fca00078ec0ff */
[----:B------:R-:W-:-:S05]  /*b580*/  IMAD.IADD R0, R235, 0x1, -R0 ;  /* 0x00000001eb007824 */ /* 0x000fca00078e0a00 */
[----:B------:R-:W-:-:S04]  /*b590*/  SHF.L.U32 R3, R0, 0x1f, RZ ;  /* 0x0000001f00037819 */ /* 0x000fc800000006ff */
[----:B------:R0:W1:Y:S03]  /*b5a0*/  SYNCS.PHASECHK.TRANS64.TRYWAIT P0, [R18+URZ+0x38800], R3 ;  /* 0x03880003120075a7 */ /* 0x000066000800017f */
[----:B-1----:R-:W-:Y:S05]  /*b5b0*/  @!P0 NANOSLEEP.SYNCS 0x989680 ;  /* 0x009896800000895d */ /* 0x002fea0003900000 */
[----:B------:R-:W1:Y:S01]  /*b5c0*/  @!P0 SYNCS.PHASECHK.TRANS64 P0, [R18+URZ+0x38800], R3 ;  /* 0x03880003120085a7 */ /* 0x000e62000800007f */
[----:B------:R-:W-:Y:S04]  /*b5d0*/  BSSY B0, `(.L_x_767) ;  /* 0x0000006000007945 */ /* 0x000fe80003800000 */
[----:B-1----:R-:W-:Y:S05]  /*b5e0*/  @P0 BRA `(.L_x_768) ;  /* 0x0000000000100947 */ /* 0x002fea0003800000 */
.L_x_769:
[----:B-1----:R1:W2:Y:S02]  /*b5f0*/  SYNCS.PHASECHK.TRANS64.TRYWAIT P0, [R18+URZ+0x38800], R3 ;  /* 0x03880003120075a7 */ /* 0x0022a4000800017f */
[----:B--2---:R-:W-:Y:S05]  /*b600*/  @!P0 NANOSLEEP.SYNCS 0x989680 ;  /* 0x009896800000895d */ /* 0x004fea0003900000 */
[----:B------:R-:W2:Y:S02]  /*b610*/  @!P0 SYNCS.PHASECHK.TRANS64 P0, [R18+URZ+0x38800], R3 ;  /* 0x03880003120085a7 */ /* 0x000ea4000800007f */
[----:B--2---:R-:W-:Y:S05]  /*b620*/  @!P0 BRA `(.L_x_769) ;  /* 0xfffffffc00f08947 */ /* 0x004fea000383ffff */
.L_x_768:
[----:B------:R-:W-:Y:S05]  /*b630*/  BSYNC B0 ;  /* 0x0000000000007941 */ /* 0x000fea0003800000 */
.L_x_767:
[----:B------:R-:W-:Y:S05]  /*b640*/  BRA `(.L_x_770) ;  /* 0x0000006800ec7947 */ /* 0x000fea0003800000 */
.L_x_766:
[----:B------:R-:W2:Y:S01]  /*b650*/  LDL R29, [R1+0x60] ;  /* 0x00006000011d7983 */ /* 0x000ea20000100800 */
[----:B-----5:R-:W-:Y:S01]  /*b660*/  SHF.R.S32.HI R0, RZ, 0x1f, R144 ;  /* 0x0000001fff007819 */ /* 0x020fe20000011490 */
[----:B------:R-:W-:Y:S01]  /*b670*/  ULDC.64 UR4, c[0x0][0x3f8] ;  /* 0x0000fe0000047ab9 */ /* 0x000fe20000000a00 */
[----:B------:R-:W-:Y:S01]  /*b680*/  ULDC.64 UR6, c[0x0][0x408] ;  /* 0x0001020000067ab9 */ /* 0x000fe20000000a00 */
[----:B------:R-:W-:-:S04]  /*b690*/  IMAD.WIDE.U32 R4, R144, UR4, RZ ;  /* 0x0000000490047c25 */ /* 0x000fc8000f8e00ff */
[C---:B------:R-:W-:Y:S02]  /*b6a0*/  IMAD R3, R0.reuse, UR4, RZ ;  /* 0x0000000400037c24 */ /* 0x040fe4000f8e02ff */
[----:B------:R-:W-:Y:S02]  /*b6b0*/  IMAD R7, R0, UR6, RZ ;  /* 0x0000000600077c24 */ /* 0x000fe4000f8e02ff */
[C---:B------:R-:W-:Y:S01]  /*b6c0*/  IMAD R3, R144.reuse, UR5, R3 ;  /* 0x0000000590037c24 */ /* 0x040fe2000f8e0203 */
[----:B------:R-:W-:Y:S01]  /*b6d0*/  ULDC.64 UR4, c[0x0][0x3e8] ;  /* 0x0000fa0000047ab9 */ /* 0x000fe20000000a00 */
[----:B------:R-:W-:Y:S01]  /*b6e0*/  IMAD R7, R144, UR7, R7 ;  /* 0x0000000790077c24 */ /* 0x000fe2000f8e0207 */
[----:B------:R-:W-:Y:S01]  /*b6f0*/  LEA R24, P1, R4, UR4, 0x1 ;  /* 0x0000000404187c11 */ /* 0x000fe2000f8208ff */
[----:B------:R-:W-:Y:S01]  /*b700*/  IMAD.WIDE.U32 R26, R144, UR6, RZ ;  /* 0x00000006901a7c25 */ /* 0x000fe2000f8e00ff */
[----:B------:R-:W-:-:S03]  /*b710*/  ULDC.64 UR6, c[0x0][0x400] ;  /* 0x0001000000067ab9 */ /* 0x000fc60000000a00 */
[----:B------:R-:W-:Y:S01]  /*b720*/  IMAD.IADD R25, R3, 0x1, R5 ;  /* 0x0000000103197824 */ /* 0x000fe200078e0205 */
[----:B------:R-:W-:Y:S01]  /*b730*/  LEA R28, P2, R26, UR6, 0x1 ;  /* 0x000000061a1c7c11 */ /* 0x000fe2000f8408ff */
[----:B------:R-:W-:-:S03]  /*b740*/  IMAD.IADD R3, R7, 0x1, R27 ;  /* 0x0000000107037824 */ /* 0x000fc600078e021b */
[----:B------:R-:W-:Y:S02]  /*b750*/  LEA.HI.X R25, R4, UR5, R25, 0x1, P1 ;  /* 0x0000000504197c11 */ /* 0x000fe400088f0c19 */
[----:B------:R-:W-:Y:S02]  /*b760*/  LEA.HI.X R26, R26, UR7, R3, 0x1, P2 ;  /* 0x000000071a1a7c11 */ /* 0x000fe400090f0c03 */
[----:B--2---:R-:W-:-:S13]  /*b770*/  LOP3.LUT P0, RZ, R29, 0x3ff, RZ, 0xc0, !PT ;  /* 0x000003ff1dff7812 */ /* 0x004fda000780c0ff */
        /* <DEDUP_REMOVED lines=17> */
.L_x_771:
[----:B------:R-:W-:Y:S01]  /*b890*/  ULDC.U8 UR4, c[0x0][0x410] ;  /* 0x0001040000047ab9 */ /* 0x000fe20000000000 */
[----:B------:R-:W-:Y:S01]  /*b8a0*/  BSSY B0, `(.L_x_772) ;  /* 0x000068d000007945 */ /* 0x000fe20003800000 */
[----:B------:R-:W-:Y:S01]  /*b8b0*/  ISETP.NE.AND P0, PT, RZ, UR4, PT ;  /* 0x00000004ff007c0c */ /* 0x000fe2000bf05270 */
[----:B------:R-:W-:Y:S02]  /*b8c0*/  IMAD R0, R230, 0x2, R29 ;  /* 0x00000002e6007824 */ /* 0x000fe400078e021d */
[----:B------:R-:W-:-:S10]  /*b8d0*/  IMAD R6, R121, 0x80, R212 ;  /* 0x0000008079067824 */ /* 0x000fd400078e02d4 */
[----:B------:R-:W-:Y:S05]  /*b8e0*/  @!P0 BRA `(.L_x_773) ;  /* 0x0000003000ac8947 */ /* 0x000fea0003800000 */
[----:B------:R-:W-:-:S03]  /*b8f0*/  UMOV UR4, 0xffffffff ;  /* 0xffffffff00047882 */ /* 0x000fc60000000000 */
[----:B------:R-:W-:Y:S05]  /*b900*/  BRA.DIV UR4, `(.L_x_774) ;  /* 0x000001da041c7947 */ /* 0x000fea000b800000 */
[----:B------:R0:W1:Y:S04]  /*b910*/  SHFL.IDX PT, R3, R25, RZ, 0x181f ;  /* 0x00181fff19037589 */ /* 0x00006800000e0000 */
[----:B------:R0:W2:Y:S04]  /*b920*/  SHFL.IDX PT, R4, R24, RZ, 0x181f ;  /* 0x00181fff18047589 */ /* 0x0000a800000e0000 */
[----:B------:R0:W3:Y:S04]  /*b930*/  SHFL.IDX PT, R5, R26, RZ, 0x181f ;  /* 0x00181fff1a057589 */ /* 0x0000e800000e0000 */
[----:B------:R0:W4:Y:S02]  /*b940*/  SHFL.IDX PT, R14, R28, RZ, 0x181f ;  /* 0x00181fff1c0e7589 */ /* 0x00012400000e0000 */
.L_x_1057:
[----:B------:R-:W-:Y:S01]  /*b950*/  ULDC UR4, c[0x0][0x448] ;  /* 0x0001120000047ab9 */ /* 0x000fe20000000800 */
[----:B------:R-:W-:Y:S01]  /*b960*/  LEA.HI R7, R235, R235, RZ, 0x1 ;  /* 0x000000ebeb077211 */ /* 0x000fe200078f08ff */
[----:B------:R-:W-:Y:S01]  /*b970*/  IMAD R44, R178, UR4, RZ ;  /* 0x00000004b22c7c24 */ /* 0x000fe2000f8e02ff */
[----:B------:R-:W-:Y:S01]  /*b980*/  BSSY B1, `(.L_x_775) ;  /* 0x000003e000017945 */ /* 0x000fe20003800000 */
[----:B------:R-:W-:Y:S02]  /*b990*/  CS2R R10, SRZ ;  /* 0x00000000000a7805 */ /* 0x000fe4000001ff00 */
[----:B------:R-:W-:Y:S02]  /*b9a0*/  LOP3.LUT R8, R7, 0xfffffffe, RZ, 0xc0, !PT ;  /* 0xfffffffe07087812 */ /* 0x000fe400078ec0ff */
[----:B------:R-:W-:Y:S02]  /*b9b0*/  CS2R R12, SRZ ;  /* 0x00000000000c7805 */ /* 0x000fe4000001ff00 */
[----:B------:R-:W-:Y:S01]  /*b9c0*/  ISETP.GE.AND P0, PT, R6, R44, PT ;  /* 0x0000002c0600720c */ /* 0x000fe20003f06270 */
[----:B------:R-:W-:Y:S01]  /*b9d0*/  IMAD R44, R121, -0x80, R44 ;  /* 0xffffff80792c7824 */ /* 0x000fe200078e022c */
[----:B------:R-:W-:Y:S01]  /*b9e0*/  CS2R R20, SRZ ;  /* 0x0000000000147805 */ /* 0x000fe2000001ff00 */
[----:B------:R-:W-:Y:S01]  /*b9f0*/  IMAD.IADD R45, R235, 0x1, -R8 ;  /* 0x00000001eb2d7824 */ /* 0x000fe200078e0a08 */
[----:B0-----:R-:W-:-:S02]  /*ba00*/  CS2R R24, SRZ ;  /* 0x0000000000187805 */ /* 0x001fc4000001ff00 */
[----:B------:R-:W-:Y:S02]  /*ba10*/  CS2R R6, SRZ ;  /* 0x0000000000067805 */ /* 0x000fe4000001ff00 */
[----:B------:R-:W-:Y:S02]  /*ba20*/  CS2R R26, SRZ ;  /* 0x00000000001a7805 */ /* 0x000fe4000001ff00 */
[----:B------:R-:W-:Y:S02]  /*ba30*/  CS2R R28, SRZ ;  /* 0x00000000001c7805 */ /* 0x000fe4000001ff00 */
[----:B------:R-:W-:Y:S01]  /*ba40*/  CS2R R8, SRZ ;  /* 0x0000000000087805 */ /* 0x000fe2000001ff00 */
[----:B------:R-:W-:Y:S06]  /*ba50*/  @P0 BRA `(.L_x_776) ;  /* 0x0000000000c00947 */ /* 0x000fec0003800000 */
[----:B------:R-:W-:Y:S01]  /*ba60*/  ULDC UR4, c[0x0][0x3f4] ;  /* 0x0000fd0000047ab9 */ /* 0x000fe20000000800 */
[C---:B------:R-:W-:Y:S01]  /*ba70*/  IMAD.SHL.U32 R35, R215.reuse, 0x2, RZ ;  /* 0x00000002d7237824 */ /* 0x040fe200078e00ff */
[----:B------:R-:W-:Y:S01]  /*ba80*/  ISETP.GE.AND P2, PT, R215, UR4, PT ;  /* 0x00000004d7007c0c */ /* 0x000fe2000bf46270 */
[C---:B------:R-:W-:Y:S01]  /*ba90*/  IMAD.SHL.U32 R39, R214.reuse, 0x2, RZ ;  /* 0x00000002d6277824 */ /* 0x040fe200078e00ff */
[----:B------:R-:W-:Y:S01]  /*baa0*/  ISETP.GE.AND P1, PT, R214, UR4, PT ;  /* 0x00000004d6007c0c */ /* 0x000fe2000bf26270 */
[C---:B------:R-:W-:Y:S01]  /*bab0*/  IMAD.SHL.U32 R43, R216.reuse, 0x2, RZ ;  /* 0x00000002d82b7824 */ /* 0x040fe200078e00ff */
[----:B------:R-:W-:Y:S02]  /*bac0*/  ISETP.GE.AND P0, PT, R216, UR4, PT ;  /* 0x00000004d8007c0c */ /* 0x000fe4000bf06270 */
[----:B------:R-:W-:Y:S02]  /*bad0*/  CS2R R24, SRZ ;  /* 0x0000000000187805 */ /* 0x000fe4000001ff00 */
[----:B------:R-:W-:-:S02]  /*bae0*/  ISETP.GE.AND P3, PT, R22, UR4, PT ;  /* 0x0000000416007c0c */ /* 0x000fc4000bf66270 */
[----:B------:R-:W-:Y:S02]  /*baf0*/  CS2R R8, SRZ ;  /* 0x0000000000087805 */ /* 0x000fe4000001ff00 */
[----:B------:R-:W-:Y:S02]  /*bb00*/  SHF.R.S32.HI R6, RZ, 0x1f, R215 ;  /* 0x0000001fff067819 */ /* 0x000fe400000114d7 */
[----:B------:R-:W-:Y:S02]  /*bb10*/  CS2R R20, SRZ ;  /* 0x0000000000147805 */ /* 0x000fe4000001ff00 */
[----:B------:R-:W-:Y:S01]  /*bb20*/  SHF.R.S32.HI R11, RZ, 0x1f, R214 ;  /* 0x0000001fff0b7819 */ /* 0x000fe200000114d6 */
[----:B------:R-:W-:Y:S01]  /*bb30*/  ULDC.64 UR6, c[0x0][0x208] ;  /* 0x0000820000067ab9 */ /* 0x000fe20000000a00 */
[----:B------:R-:W-:Y:S02]  /*bb40*/  SHF.L.U64.HI R6, R215, 0x1, R6 ;  /* 0x00000001d7067819 */ /* 0x000fe40000010206 */
[----:B------:R-:W-:-:S02]  /*bb50*/  SHF.L.U64.HI R12, R214, 0x1, R11 ;  /* 0x00000001d60c7819 */ /* 0x000fc4000001020b */
[-C--:B--2---:R-:W-:Y:S02]  /*bb60*/  @!P2 IADD3 R32, P4, R4, R35.reuse, RZ ;  /* 0x000000230420a210 */ /* 0x084fe40007f9e0ff */
[----:B----4-:R-:W-:Y:S02]  /*bb70*/  @!P2 IADD3 R34, P6, R14, R35, RZ ;  /* 0x000000230e22a210 */ /* 0x010fe40007fde0ff */
[-C--:B------:R-:W-:Y:S01]  /*bb80*/  @!P1 IADD3 R36, P5, R4, R39.reuse, RZ ;  /* 0x0000002704249210 */ /* 0x080fe20007fbe0ff */
[----:B-1----:R-:W-:Y:S01]  /*bb90*/  @!P2 IMAD.X R33, R3, 0x1, R6, P4 ;  /* 0x000000010321a824 */ /* 0x002fe200020e0606 */
[----:B------:R-:W-:Y:S01]  /*bba0*/  SHF.R.S32.HI R7, RZ, 0x1f, R216 ;  /* 0x0000001fff077819 */ /* 0x000fe200000114d8 */
[----:B---3--:R-:W-:Y:S01]  /*bbb0*/  @!P2 IMAD.X R35, R5, 0x1, R6, P6 ;  /* 0x000000010523a824 */ /* 0x008fe200030e0606 */
[----:B------:R-:W-:Y:S01]  /*bbc0*/  @!P1 IADD3 R38, P4, R14, R39, RZ ;  /* 0x000000270e269210 */ /* 0x000fe20007f9e0ff */
[----:B------:R-:W-:Y:S01]  /*bbd0*/  @!P1 IMAD.X R37, R3, 0x1, R12, P5 ;  /* 0x0000000103259824 */ /* 0x000fe200028e060c */
[----:B------:R-:W-:Y:S01]  /*bbe0*/  SHF.L.U64.HI R10, R216, 0x1, R7 ;  /* 0x00000001d80a7819 */ /* 0x000fe20000010207 */
[----:B------:R-:W-:Y:S01]  /*bbf0*/  @!P3 IMAD.MOV.U32 R6, RZ, RZ, R4 ;  /* 0x000000ffff06b224 */ /* 0x000fe200078e0004 */
[-C--:B------:R-:W-:Y:S01]  /*bc00*/  @!P0 IADD3 R40, P6, R4, R43.reuse, RZ ;  /* 0x0000002b04288210 */ /* 0x080fe20007fde0ff */
[----:B------:R-:W-:Y:S01]  /*bc10*/  @!P3 IMAD.MOV.U32 R7, RZ, RZ, R3 ;  /* 0x000000ffff07b224 */ /* 0x000fe200078e0003 */
[----:B------:R-:W-:Y:S01]  /*bc20*/  @!P0 IADD3 R42, P5, R14, R43, RZ ;  /* 0x0000002b0e2a8210 */ /* 0x000fe20007fbe0ff */
[----:B------:R-:W-:Y:S01]  /*bc30*/  @!P3 IMAD.MOV.U32 R4, RZ, RZ, R14 ;  /* 0x000000ffff04b224 */ /* 0x000fe200078e000e */
[----:B------:R-:W-:Y:S01]  /*bc40*/  CS2R R28, SRZ ;  /* 0x00000000001c7805 */ /* 0x000fe2000001ff00 */
[----:B------:R-:W-:Y:S01]  /*bc50*/  @!P1 IMAD.X R39, R5, 0x1, R12, P4 ;  /* 0x0000000105279824 */ /* 0x000fe200020e060c */
[----:B------:R-:W-:Y:S01]  /*bc60*/  CS2R R12, SRZ ;  /* 0x00000000000c7805 */ /* 0x000fe2000001ff00 */
[----:B------:R-:W-:Y:S01]  /*bc70*/  @!P3 IMAD.WIDE R14, R22, 0x2, R6 ;  /* 0x00000002160eb825 */ /* 0x000fe200078e0206 */
[----:B------:R-:W-:-:S02]  /*bc80*/  CS2R R26, SRZ ;  /* 0x00000000001a7805 */ /* 0x000fc4000001ff00 */
[----:B------:R-:W-:Y:S01]  /*bc90*/  CS2R R6, SRZ ;  /* 0x0000000000067805 */ /* 0x000fe2000001ff00 */
[----:B------:R0:W5:Y:S01]  /*bca0*/  @!P2 LD.E.64 R20, desc[UR6][R32.64] ;  /* 0x000000062014a980 */ /* 0x000162000c101b00 */
[--C-:B------:R-:W-:Y:S02]  /*bcb0*/  @!P0 IMAD.X R41, R3, 0x1, R10.reuse, P6 ;  /* 0x0000000103298824 */ /* 0x100fe400030e060a */
[----:B------:R-:W-:Y:S01]  /*bcc0*/  @!P0 IMAD.X R43, R5, 0x1, R10, P5 ;  /* 0x00000001052b8824 */ /* 0x000fe200028e060a */
[----:B------:R-:W-:Y:S01]  /*bcd0*/  CS2R R10, SRZ ;  /* 0x00000000000a7805 */ /* 0x000fe2000001ff00 */
[----:B------:R-:W-:Y:S01]  /*bce0*/  @!P3 IMAD.WIDE R30, R22, 0x2, R4 ;  /* 0x00000002161eb825 */ /* 0x000fe200078e0204 */
[----:B------:R0:W5:Y:S04]  /*bcf0*/  @!P3 LD.E.64 R24, desc[UR6][R14.64] ;  /* 0x000000060e18b980 */ /* 0x000168000c101b00 */
[----:B------:R0:W5:Y:S04]  /*bd00*/  @!P3 LD.E.64 R8, desc[UR6][R30.64] ;  /* 0x000000061e08b980 */ /* 0x000168000c101b00 */
[----:B------:R0:W5:Y:S04]  /*bd10*/  @!P2 LD.E.64 R28, desc[UR6][R34.64] ;  /* 0x00000006221ca980 */ /* 0x000168000c101b00 */
[----:B------:R0:W5:Y:S04]  /*bd20*/  @!P1 LD.E.64 R12, desc[UR6][R36.64] ;  /* 0x00000006240c9980 */ /* 0x000168000c101b00 */
[----:B------:R0:W5:Y:S04]  /*bd30*/  @!P1 LD.E.64 R26, desc[UR6][R38.64] ;  /* 0x00000006261a9980 */ /* 0x000168000c101b00 */
[----:B------:R0:W5:Y:S04]  /*bd40*/  @!P0 LD.E.64 R10, desc[UR6][R40.64] ;  /* 0x00000006280a8980 */ /* 0x000168000c101b00 */
[----:B------:R0:W5:Y:S02]  /*bd50*/  @!P0 LD.E.64 R6, desc[UR6][R42.64] ;  /* 0x000000062a068980 */ /* 0x000164000c101b00 */
.L_x_776:
[----:B------:R-:W-:Y:S05]  /*bd60*/  BSYNC B1 ;  /* 0x0000000000017941 */ /* 0x000fea0003800000 */
.L_x_775:
[----:B---3--:R-:W-:Y:S01]  /*bd70*/  SHF.L.U32 R5, R45, 0x1f, RZ ;  /* 0x0000001f2d057819 */ /* 0x008fe200000006ff */
[----:B0----5:R-:W-:Y:S01]  /*bd80*/  IMAD.MOV.U32 R30, RZ, RZ, R24 ;  /* 0x000000ffff1e7224 */ /* 0x021fe200078e0018 */
[----:B------:R-:W-:Y:S01]  /*bd90*/  SHF.R.U64 R49, R24, 0x10, R25 ;  /* 0x0000001018317819 */ /* 0x000fe20000001219 */
[----:B------:R-:W-:Y:S01]  /*bda0*/  IMAD.MOV.U32 R15, RZ, RZ, R20 ;  /* 0x000000ffff0f7224 */ /* 0x000fe200078e0014 */
[----:B------:R-:W0:Y:S01]  /*bdb0*/  SYNCS.PHASECHK.TRANS64.TRYWAIT P0, [R18+URZ+0x38800], R5 ;  /* 0x03880005120075a7 */ /* 0x000e22000800017f */
[--C-:B------:R-:W-:Y:S01]  /*bdc0*/  SHF.R.U64 R20, R20, 0x10, R21.reuse ;  /* 0x0000001014147819 */ /* 0x100fe20000001215 */
[--C-:B------:R-:W-:Y:S01]  /*bdd0*/  IMAD.MOV.U32 R24, RZ, RZ, R21.reuse ;  /* 0x000000ffff187224 */ /* 0x100fe200078e0015 */
[----:B------:R-:W-:Y:S01]  /*bde0*/  SHF.R.U32.HI R47, RZ, 0x10, R21 ;  /* 0x00000010ff2f7819 */ /* 0x000fe20000011615 */
[----:B----4-:R-:W-:Y:S01]  /*bdf0*/  IMAD.MOV.U32 R14, RZ, RZ, R12 ;  /* 0x000000ffff0e7224 */ /* 0x010fe200078e000c */
[--C-:B------:R-:W-:Y:S01]  /*be00*/  SHF.R.U64 R45, R12, 0x10, R13.reuse ;  /* 0x000000100c2d7819 */ /* 0x100fe2000000120d */
[--C-:B------:R-:W-:Y:S01]  /*be10*/  IMAD.MOV.U32 R21, RZ, RZ, R13.reuse ;  /* 0x000000ffff157224 */ /* 0x100fe200078e000d */
[----:B------:R-:W-:Y:S01]  /*be20*/  SHF.R.U32.HI R12, RZ, 0x10, R13 ;  /* 0x00000010ff0c7819 */ /* 0x000fe2000001160d */
[----:B------:R-:W-:Y:S01]  /*be30*/  IMAD.MOV.U32 R31, RZ, RZ, R25 ;  /* 0x000000ffff1f7224 */ /* 0x000fe200078e0019 */
[--C-:B------:R-:W-:Y:S01]  /*be40*/  SHF.R.U64 R40, R28, 0x10, R29.reuse ;  /* 0x000000101c287819 */ /* 0x100fe2000000121d */
[----:B-1----:R-:W-:Y:S01]  /*be50*/  IMAD.MOV.U32 R3, RZ, RZ, R10 ;  /* 0x000000ffff037224 */ /* 0x002fe200078e000a */
[----:B------:R-:W-:Y:S01]  /*be60*/  SHF.R.U32.HI R39, RZ, 0x10, R29 ;  /* 0x00000010ff277819 */ /* 0x000fe2000001161d */
[----:B--2---:R-:W-:Y:S01]  /*be70*/  IMAD.MOV.U32 R4, RZ, RZ, R11 ;  /* 0x000000ffff047224 */ /* 0x004fe200078e000b */
[----:B------:R-:W-:Y:S01]  /*be80*/  SHF.R.U32.HI R48, RZ, 0x10, R25 ;  /* 0x00000010ff307819 */ /* 0x000fe20000011619 */
[----:B------:R-:W-:Y:S01]  /*be90*/  IMAD.MOV.U32 R35, RZ, RZ, R8 ;  /* 0x000000ffff237224 */ /* 0x000fe200078e0008 */
[----:B------:R-:W-:Y:S01]  /*bea0*/  SHF.R.U64 R46, R10, 0x10, R11 ;  /* 0x000000100a2e7819 */ /* 0x000fe2000000120b */
[----:B------:R-:W-:Y:S01]  /*beb0*/  IMAD.MOV.U32 R36, RZ, RZ, R9 ;  /* 0x000000ffff247224 */ /* 0x000fe200078e0009 */
[----:B------:R-:W-:Y:S01]  /*bec0*/  SHF.R.U32.HI R43, RZ, 0x10, R11 ;  /* 0x00000010ff2b7819 */ /* 0x000fe2000001160b */
[----:B------:R-:W-:Y:S01]  /*bed0*/  IMAD.MOV.U32 R34, RZ, RZ, R29 ;  /* 0x000000ffff227224 */ /* 0x000fe200078e001d */
[--C-:B------:R-:W-:Y:S01]  /*bee0*/  SHF.R.U64 R42, R8, 0x10, R9.reuse ;  /* 0x00000010082a7819 */ /* 0x100fe20000001209 */
[----:B------:R-:W-:Y:S01]  /*bef0*/  BSSY B1, `(.L_x_777) ;  /* 0x000001a000017945 */ /* 0x000fe20003800000 */
[----:B------:R-:W-:Y:S01]  /*bf00*/  SHF.R.U32.HI R41, RZ, 0x10, R9 ;  /* 0x00000010ff297819 */ /* 0x000fe20000011609 */
[----:B------:R-:W-:Y:S01]  /*bf10*/  IMAD.MOV.U32 R9, RZ, RZ, R6 ;  /* 0x000000ffff097224 */ /* 0x000fe200078e0006 */
[----:B------:R-:W-:Y:S01]  /*bf20*/  MOV R33, R28 ;  /* 0x0000001c00217202 */ /* 0x000fe20000000f00 */
[----:B------:R-:W-:Y:S01]  /*bf30*/  IMAD.MOV.U32 R13, RZ, RZ, R26 ;  /* 0x000000ffff0d7224 */ /* 0x000fe200078e001a */
[----:B------:R-:W-:Y:S01]  /*bf40*/  VIMNMX R29, R44, 0x80, PT ;  /* 0x000000802c1d7848 */ /* 0x000fe20003fe0100 */
[----:B------:R-:W-:Y:S01]  /*bf50*/  IMAD.MOV.U32 R32, RZ, RZ, R27 ;  /* 0x000000ffff207224 */ /* 0x000fe200078e001b */
[----:B------:R-:W-:Y:S01]  /*bf60*/  PRMT R15, R15, 0x5410, R20 ;  /* 0x000054100f0f7816 */ /* 0x000fe20000000014 */
[----:B------:R-:W-:Y:S01]  /*bf70*/  IMAD.MOV.U32 R10, RZ, RZ, R7 ;  /* 0x000000ffff0a7224 */ /* 0x000fe200078e0007 */
[----:B------:R-:W-:-:S02]  /*bf80*/  SHF.R.U64 R38, R26, 0x10, R27 ;  /* 0x000000101a267819 */ /* 0x000fc4000000121b */
[----:B------:R-:W-:Y:S02]  /*bf90*/  SHF.R.U32.HI R37, RZ, 0x10, R27 ;  /* 0x00000010ff257819 */ /* 0x000fe4000001161b */
[----:B------:R-:W-:Y:S02]  /*bfa0*/  SHF.R.U64 R6, R6, 0x10, R7 ;  /* 0x0000001006067819 */ /* 0x000fe40000001207 */
[----:B------:R-:W-:Y:S02]  /*bfb0*/  PRMT R20, R24, 0x5410, R47 ;  /* 0x0000541018147816 */ /* 0x000fe4000000002f */
[----:B------:R-:W-:Y:S02]  /*bfc0*/  PRMT R12, R21, 0x5410, R12 ;  /* 0x00005410150c7816 */ /* 0x000fe4000000000c */
[----:B------:R-:W-:Y:S02]  /*bfd0*/  SHF.R.U32.HI R7, RZ, 0x10, R7 ;  /* 0x00000010ff077819 */ /* 0x000fe40000011607 */
[----:B------:R-:W-:-:S02]  /*bfe0*/  PRMT R25, R30, 0x5410, R49 ;  /* 0x000054101e197816 */ /* 0x000fc40000000031 */
[----:B------:R-:W-:Y:S02]  /*bff0*/  PRMT R26, R31, 0x5410, R48 ;  /* 0x000054101f1a7816 */ /* 0x000fe40000000030 */
[----:B------:R-:W-:Y:S02]  /*c000*/  PRMT R11, R14, 0x5410, R45 ;  /* 0x000054100e0b7816 */ /* 0x000fe4000000002d */
[----:B------:R-:W-:Y:S02]  /*c010*/  ISETP.GE.AND P1, PT, R212, R29, PT ;  /* 0x0000001dd400720c */ /* 0x000fe40003f26270 */
[----:B------:R-:W-:Y:S02]  /*c020*/  PRMT R3, R3, 0x5410, R46 ;  /* 0x0000541003037816 */ /* 0x000fe4000000002e */
[----:B------:R-:W-:Y:S02]  /*c030*/  PRMT R8, R4, 0x5410, R43 ;  /* 0x0000541004087816 */ /* 0x000fe4000000002b */
[----:B------:R-:W-:-:S02]  /*c040*/  PRMT R27, R35, 0x5410, R42 ;  /* 0x00005410231b7816 */ /* 0x000fc4000000002a */
[----:B------:R-:W-:Y:S02]  /*c050*/  PRMT R28, R36, 0x5410, R41 ;  /* 0x00005410241c7816 */ /* 0x000fe40000000029 */
[----:B------:R-:W-:Y:S02]  /*c060*/  PRMT R21, R33, 0x5410, R40 ;  /* 0x0000541021157816 */ /* 0x000fe40000000028 */
[----:B------:R-:W-:Y:S01]  /*c070*/  PRMT R24, R34, 0x5410, R39 ;  /* 0x0000541022187816 */ /* 0x000fe20000000027 */
[----:B0-----:R-:W-:Y:S06]  /*c080*/  @!P0 BRA `(.L_x_778) ;  /* 0x000001d000ac8947 */ /* 0x001fec0003800000 */
.L_x_1058:
[----:B------:R-:W-:Y:S05]  /*c090*/  BSYNC B1 ;  /* 0x0000000000017941 */ /* 0x000fea0003800000 */
.L_x_777:
[----:B------:R-:W-:Y:S01]  /*c0a0*/  BSSY B1, `(.L_x_779) ;  /* 0x00000ad000017945 */ /* 0x000fe20003800000 */
[----:B------:R-:W-:Y:S02]  /*c0b0*/  PRMT R13, R13, 0x5410, R38 ;  /* 0x000054100d0d7816 */ /* 0x000fe40000000026 */
[----:B------:R-:W-:Y:S02]  /*c0c0*/  PRMT R14, R32, 0x5410, R37 ;  /* 0x00005410200e7816 */ /* 0x000fe40000000025 */
[----:B------:R-:W-:Y:S02]  /*c0d0*/  PRMT R9, R9, 0x5410, R6 ;  /* 0x0000541009097816 */ /* 0x000fe40000000006 */
[----:B------:R-:W-:Y:S01]  /*c0e0*/  PRMT R10, R10, 0x5410, R7 ;  /* 0x000054100a0a7816 */ /* 0x000fe20000000007 */
[----:B------:R-:W-:Y:S06]  /*c0f0*/  @P1 BRA `(.L_x_780) ;  /* 0x00000008009c1947 */ /* 0x000fec0003800000 */
[----:B0-----:R-:W0:Y:S01]  /*c100*/  LDC R5, c[0x0][0x3f4] ;  /* 0x0000fd00ff057b82 */ /* 0x001e220000000800 */
[----:B------:R-:W-:Y:S01]  /*c110*/  BSSY B2, `(.L_x_781) ;  /* 0x000002c000027945 */ /* 0x000fe20003800000 */
[-C--:B0-----:R-:W-:Y:S02]  /*c120*/  ISETP.GE.AND P0, PT, R22, R5.reuse, PT ;  /* 0x000000051600720c */ /* 0x081fe40003f06270 */
[-C--:B------:R-:W-:Y:S02]  /*c130*/  ISETP.GE.AND P1, PT, R215, R5.reuse, PT ;  /* 0x00000005d700720c */ /* 0x080fe40003f26270 */
[-C--:B------:R-:W-:Y:S02]  /*c140*/  ISETP.GE.AND P2, PT, R214, R5.reuse, PT ;  /* 0x00000005d600720c */ /* 0x080fe40003f46270 */
[----:B------:R-:W-:-:S07]  /*c150*/  ISETP.GE.AND P3, PT, R216, R5, PT ;  /* 0x00000005d800720c */ /* 0x000fce0003f66270 */
[----:B------:R-:W-:Y:S06]  /*c160*/  @P0 BRA `(.L_x_782) ;  /* 0x0000000000980947 */ /* 0x000fec0003800000 */
[----:B------:R-:W0:Y:S01]  /*c170*/  LDS.128 R4, [R0] ;  /* 0x0000000000047984 */ /* 0x000e220000000c00 */
[C---:B------:R-:W-:Y:S01]  /*c180*/  IMAD.U32 R37, R27.reuse, 0x10000, RZ ;  /* 0x000100001b257824 */ /* 0x040fe200078e00ff */
[----:B------:R-:W-:Y:S01]  /*c190*/  LOP3.LUT R36, R27, 0xffff0000, RZ, 0xc0, !PT ;  /* 0xffff00001b247812 */ /* 0x000fe200078ec0ff */
[C---:B------:R-:W-:Y:S01]  /*c1a0*/  IMAD.U32 R35, R25.reuse, 0x10000, RZ ;  /* 0x0001000019237824 */ /* 0x040fe200078e00ff */
[----:B------:R-:W-:Y:S01]  /*c1b0*/  LOP3.LUT R34, R25, 0xffff0000, RZ, 0xc0, !PT ;  /* 0xffff000019227812 */ /* 0x000fe200078ec0ff */
[C---:B0-----:R-:W-:Y:S01]  /*c1c0*/  IMAD.U32 R30, R4.reuse, 0x10000, RZ ;  /* 0x00010000041e7824 */ /* 0x041fe200078e00ff */
[----:B------:R-:W-:Y:S01]  /*c1d0*/  LOP3.LUT R4, R4, 0xffff0000, RZ, 0xc0, !PT ;  /* 0xffff000004047812 */ /* 0x000fe200078ec0ff */
[C---:B------:R-:W-:Y:S01]  /*c1e0*/  IMAD.U32 R31, R5.reuse, 0x10000, RZ ;  /* 0x00010000051f7824 */ /* 0x040fe200078e00ff */
[----:B------:R-:W-:Y:S01]  /*c1f0*/  LOP3.LUT R5, R5, 0xffff0000, RZ, 0xc0, !PT ;  /* 0xffff000005057812 */ /* 0x000fe200078ec0ff */
[C---:B------:R-:W-:Y:S01]  /*c200*/  IMAD.U32 R32, R6.reuse, 0x10000, RZ ;  /* 0x0001000006207824 */ /* 0x040fe200078e00ff */
[----:B------:R-:W-:Y:S01]  /*c210*/  LOP3.LUT R6, R6, 0xffff0000, RZ, 0xc0, !PT ;  /* 0xffff000006067812 */ /* 0x000fe200078ec0ff */
[C---:B------:R-:W-:Y:S01]  /*c220*/  FMUL.FTZ R39, R4.reuse, R37 ;  /* 0x0000002504277220 */ /* 0x040fe20000410000 */
[----:B------:R-:W-:Y:S01]  /*c230*/  FMUL.FTZ R4, R4, R35 ;  /* 0x0000002304047220 */ /* 0x000fe20000410000 */
[----:B------:R-:W-:-:S02]  /*c240*/  IMAD.U32 R33, R7, 0x10000, RZ ;  /* 0x0001000007217824 */ /* 0x000fc400078e00ff */
[----:B------:R-:W-:Y:S01]  /*c250*/  FMUL.FTZ R40, R5, R36 ;  /* 0x0000002405287220 */ /* 0x000fe20000410000 */
[C---:B------:R-:W-:Y:S01]  /*c260*/  FFMA.FTZ R39, R30.reuse, R35, -R39 ;  /* 0x000000231e277223 */ /* 0x040fe20000010827 */
[----:B------:R-:W-:Y:S01]  /*c270*/  FFMA.FTZ R38, R30, R37, R4 ;  /* 0x000000251e267223 */ /* 0x000fe20000010004 */
[----:B------:R-:W-:Y:S01]  /*c280*/  LOP3.LUT R7, R7, 0xffff0000, RZ, 0xc0, !PT ;  /* 0xffff000007077812 */ /* 0x000fe200078ec0ff */
[-C--:B------:R-:W-:Y:S01]  /*c290*/  FMUL.FTZ R42, R5, R34.reuse ;  /* 0x00000022052a7220 */ /* 0x080fe20000410000 */
[C---:B------:R-:W-:Y:S01]  /*c2a0*/  LOP3.LUT R30, R28.reuse, 0xffff0000, RZ, 0xc0, !PT ;  /* 0xffff00001c1e7812 */ /* 0x040fe200078ec0ff */
[----:B------:R-:W-:Y:S01]  /*c2b0*/  IMAD.U32 R35, R28, 0x10000, RZ ;  /* 0x000100001c237824 */ /* 0x000fe200078e00ff */
[C---:B------:R-:W-:Y:S01]  /*c2c0*/  LOP3.LUT R4, R26.reuse, 0xffff0000, RZ, 0xc0, !PT ;  /* 0xffff00001a047812 */ /* 0x040fe200078ec0ff */
[----:B------:R-:W-:Y:S02]  /*c2d0*/  IMAD.U32 R5, R26, 0x10000, RZ ;  /* 0x000100001a057824 */ /* 0x000fe400078e00ff */
[C---:B------:R-:W-:Y:S01]  /*c2e0*/  FFMA.FTZ R40, R31.reuse, R34, -R40 ;  /* 0x000000221f287223 */ /* 0x040fe20000010828 */
        /* <DEDUP_REMOVED lines=12> */
[----:B------:R-:W-:-:S05]  /*c3b0*/  F2FP.BF16.F32.PACK_AB R7, R30, R7 ;  /* 0x000000071e07723e */ /* 0x000fca00000010ff */
[----:B------:R0:W-:Y:S02]  /*c3c0*/  STS.128 [R0], R4 ;  /* 0x0000000400007388 */ /* 0x0001e40000000c00 */
.L_x_782:
[----:B------:R-:W-:Y:S05]  /*c3d0*/  BSYNC B2 ;  /* 0x0000000000027941 */ /* 0x000fea0003800000 */
.L_x_781:
[----:B------:R-:W-:Y:S04]  /*c3e0*/  BSSY B2, `(.L_x_783) ;  /* 0x0000028000027945 */ /* 0x000fe80003800000 */
[----:B------:R-:W-:Y:S05]  /*c3f0*/  @P1 BRA `(.L_x_784) ;  /* 0x0000000000981947 */ /* 0x000fea0003800000 */
[----:B0-----:R-:W0:Y:S01]  /*c400*/  LDS.128 R4, [R0+0x4000] ;  /* 0x0040000000047984 */ /* 0x001e220000000c00 */
        /* <DEDUP_REMOVED lines=36> */
[----:B------:R1:W-:Y:S02]  /*c650*/  STS.128 [R0+0x4000], R4 ;  /* 0x0040000400007388 */ /* 0x0003e40000000c00 */
.L_x_784:
[----:B------:R-:W-:Y:S05]  /*c660*/  BSYNC B2 ;  /* 0x0000000000027941 */ /* 0x000fea0003800000 */
.L_x_783:
[----:B------:R-:W-:Y:S04]  /*c670*/  BSSY B2, `(.L_x_785) ;  /* 0x0000028000027945 */ /* 0x000fe80003800000 */
[----:B------:R-:W-:Y:S05]  /*c680*/  @P2 BRA `(.L_x_786) ;  /* 0x0000000000982947 */ /* 0x000fea0003800000 */
[----:B01----:R-:W0:Y:S01]  /*c690*/  LDS.128 R4, [R0+0x8000] ;  /* 0x0080000000047984 */ /* 0x003e220000000c00 */
        /* <DEDUP_REMOVED lines=37> */
.L_x_786:
[----:B------:R-:W-:Y:S05]  /*c8f0*/  BSYNC B2 ;  /* 0x0000000000027941 */ /* 0x000fea0003800000 */
.L_x_785:
[----:B------:R-:W-:Y:S05]  /*c900*/  @P3 BRA `(.L_x_780) ;  /* 0x0000000000983947 */ /* 0x000fea0003800000 */
[----:B012---:R-:W0:Y:S01]  /*c910*/  LDS.128 R4, [R0+0xc000] ;  /* 0x00c0000000047984 */ /* 0x007e220000000c00 */
        /* <DEDUP_REMOVED lines=37> */
.L_x_780:
[----:B------:R-:W-:Y:S05]  /*cb70*/  BSYNC B1 ;  /* 0x0000000000017941 */ /* 0x000fea0003800000 */
.L_x_779:
[----:B0123--:R-:W-:Y:S01]  /*cb80*/  VIADD R4, R212, 0x20 ;  /* 0x00000020d4047836 */ /* 0x00ffe20000000000 */
[----:B------:R-:W-:Y:S04]  /*cb90*/  BSSY B1, `(.L_x_787) ;  /* 0x00000aa000017945 */ /* 0x000fe80003800000 */
[----:B------:R-:W-:-:S13]  /*cba0*/  ISETP.GE.AND P0, PT, R4, R29, PT ;  /* 0x0000001d0400720c */ /* 0x000fda0003f06270 */
[----:B------:R-:W-:Y:S05]  /*cbb0*/  @P0 BRA `(.L_x_788) ;  /* 0x00000008009c0947 */ /* 0x000fea0003800000 */
[----:B------:R-:W0:Y:S01]  /*cbc0*/  LDC R5, c[0x0][0x3f4] ;  /* 0x0000fd00ff057b82 */ /* 0x000e220000000800 */
[----:B------:R-:W-:Y:S01]  /*cbd0*/  BSSY B2, `(.L_x_789) ;  /* 0x000002c000027945 */ /* 0x000fe20003800000 */
[-C--:B0-----:R-:W-:Y:S02]  /*cbe0*/  ISETP.GE.AND P0, PT, R22, R5.reuse, PT ;  /* 0x000000051600720c */ /* 0x081fe40003f06270 */
[-C--:B------:R-:W-:Y:S02]  /*cbf0*/  ISETP.GE.AND P1, PT, R215, R5.reuse, PT ;  /* 0x00000005d700720c */ /* 0x080fe40003f26270 */
[-C--:B------:R-:W-:Y:S02]  /*cc00*/  ISETP.GE.AND P2, PT, R214, R5.reuse, PT ;  /* 0x00000005d600720c */ /* 0x080fe40003f46270 */
[----:B------:R-:W-:-:S07]  /*cc10*/  ISETP.GE.AND P3, PT, R216, R5, PT ;  /* 0x00000005d800720c */ /* 0x000fce0003f66270 */
[----:B------:R-:W-:Y:S06]  /*cc20*/  @P0 BRA `(.L_x_790) ;  /* 0x0000000000980947 */ /* 0x000fec0003800000 */
[----:B------:R-:W0:Y:S01]  /*cc30*/  LDS.128 R4, [R0+0x1000] ;  /* 0x0010000000047984 */ /* 0x000e220000000c00 */
[----:B------:R-:W-:Y:S01]  /*cc40*/  IMAD.U32 R36, R25, 0x10000, RZ ;  /* 0x0001000019247824 */ /* 0x000fe200078e00ff */
[C---:B------:R-:W-:Y:S01]  /*cc50*/  LOP3.LUT R41, R27.reuse, 0xffff0000, RZ, 0xc0, !PT ;  /* 0xffff00001b297812 */ /* 0x040fe200078ec0ff */
[----:B------:R-:W-:Y:S01]  /*cc60*/  IMAD.U32 R38, R27, 0x10000, RZ ;  /* 0x000100001b267824 */ /* 0x000fe200078e00ff */
        /* <DEDUP_REMOVED lines=9> */
[-C--:B------:R-:W-:Y:S01]  /*cd00*/  FMUL.FTZ R35, R38, R4.reuse ;  /* 0x0000000426237220 */ /* 0x080fe20000410000 */
[----:B------:R-:W-:Y:S01]  /*cd10*/  FMUL.FTZ R37, R36, R4 ;  /* 0x0000000424257220 */ /* 0x000fe20000410000 */
[----:B------:R-:W-:Y:S01]  /*cd20*/  FMUL.FTZ R34, R41, R5 ;  /* 0x0000000529227220 */ /* 0x000fe20000410000 */
[----:B------:R-:W-:-:S02]  /*cd30*/  IMAD.U32 R33, R7, 0x10000, RZ ;  /* 0x0001000007217824 */ /* 0x000fc400078e00ff */
[-C--:B------:R-:W-:Y:S01]  /*cd40*/  FFMA.FTZ R4, R36, R30.reuse, -R35 ;  /* 0x0000001e24047223 */ /* 0x080fe20000010823 */
[----:B------:R-:W-:Y:S01]  /*cd50*/  FFMA.FTZ R37, R38, R30, R37 ;  /* 0x0000001e26257223 */ /* 0x000fe20000010025 */
[C---:B------:R-:W-:Y:S01]  /*cd60*/  FMUL.FTZ R30, R39.reuse, R5 ;  /* 0x00000005271e7220 */ /* 0x040fe20000410000 */
[-C--:B------:R-:W-:Y:S01]  /*cd70*/  FFMA.FTZ R5, R39, R31.reuse, -R34 ;  /* 0x0000001f27057223 */ /* 0x080fe20000010822 */
[----:B------:R-:W-:Y:S01]  /*cd80*/  LOP3.LUT R7, R7, 0xffff0000, RZ, 0xc0, !PT ;  /* 0xffff000007077812 */ /* 0x000fe200078ec0ff */
[C---:B------:R-:W-:Y:S01]  /*cd90*/  IMAD.U32 R38, R26.reuse, 0x10000, RZ ;  /* 0x000100001a267824 */ /* 0x040fe200078e00ff */
[----:B------:R-:W-:Y:S01]  /*cda0*/  LOP3.LUT R39, R26, 0xffff0000, RZ, 0xc0, !PT ;  /* 0xffff00001a277812 */ /* 0x000fe200078ec0ff */
[----:B------:R-:W-:Y:S01]  /*cdb0*/  FFMA.FTZ R30, R41, R31, R30 ;  /* 0x0000001f291e7223 */ /* 0x000fe2000001001e */
[-C--:B------:R-:W-:Y:S01]  /*cdc0*/  FMUL.FTZ R31, R40, R6.reuse ;  /* 0x00000006281f7220 */ /* 0x080fe20000410000 */
[C---:B------:R-:W-:Y:S01]  /*cdd0*/  FMUL.FTZ R35, R38.reuse, R6 ;  /* 0x0000000626237220 */ /* 0x040fe20000410000 */
[-C--:B------:R-:W-:Y:S01]  /*cde0*/  FMUL.FTZ R34, R43, R7.reuse ;  /* 0x000000072b227220 */ /* 0x080fe20000410000 */
[C---:B------:R-:W-:Y:S01]  /*cdf0*/  FMUL.FTZ R36, R39.reuse, R7 ;  /* 0x0000000727247220 */ /* 0x040fe20000410000 */
[-C--:B------:R-:W-:Y:S01]  /*ce00*/  FFMA.FTZ R6, R38, R32.reuse, -R31 ;  /* 0x0000002026067223 */ /* 0x080fe2000001081f */
[----:B------:R-:W-:Y:S01]  /*ce10*/  FFMA.FTZ R35, R40, R32, R35 ;  /* 0x0000002028237223 */ /* 0x000fe20000010023 */
[-C--:B------:R-:W-:Y:S01]  /*ce20*/  FFMA.FTZ R7, R39, R33.reuse, -R34 ;  /* 0x0000002127077223 */ /* 0x080fe20000010822 */
[----:B------:R-:W-:Y:S01]  /*ce30*/  FFMA.FTZ R36, R43, R33, R36 ;  /* 0x000000212b247223 */ /* 0x000fe20000010024 */
[----:B------:R-:W-:-:S02]  /*ce40*/  F2FP.BF16.F32.PACK_AB R4, R37, R4 ;  /* 0x000000042504723e */ /* 0x000fc400000010ff */
[----:B------:R-:W-:Y:S02]  /*ce50*/  F2FP.BF16.F32.PACK_AB R5, R30, R5 ;  /* 0x000000051e05723e */ /* 0x000fe400000010ff */
[----:B------:R-:W-:Y:S02]  /*ce60*/  F2FP.BF16.F32.PACK_AB R6, R35, R6 ;  /* 0x000000062306723e */ /* 0x000fe400000010ff */
[----:B------:R-:W-:-:S05]  /*ce70*/  F2FP.BF16.F32.PACK_AB R7, R36, R7 ;  /* 0x000000072407723e */ /* 0x000fca00000010ff */
[----:B------:R0:W-:Y:S02]  /*ce80*/  STS.128 [R0+0x1000], R4 ;  /* 0x0010000400007388 */ /* 0x0001e40000000c00 */
.L_x_790:
[----:B------:R-:W-:Y:S05]  /*ce90*/  BSYNC B2 ;  /* 0x0000000000027941 */ /* 0x000fea0003800000 */
.L_x_789:
[----:B------:R-:W-:Y:S04]  /*cea0*/  BSSY B2, `(.L_x_791) ;  /* 0x0000028000027945 */ /* 0x000fe80003800000 */
[----:B------:R-:W-:Y:S05]  /*ceb0*/  @P1 BRA `(.L_x_792) ;  /* 0x0000000000981947 */ /* 0x000fea0003800000 */
[----:B0-----:R-:W0:Y:S01]  /*cec0*/  LDS.128 R4, [R0+0x5000] ;  /* 0x0050000000047984 */ /* 0x001e220000000c00 */
        /* <DEDUP_REMOVED lines=37> */
.L_x_792:
[----:B------:R-:W-:Y:S05]  /*d120*/  BSYNC B2 ;  /* 0x0000000000027941 */ /* 0x000fea0003800000 */
.L_x_791:
[----:B------:R-:W-:Y:S04]  /*d130*/  BSSY B2, `(.L_x_793) ;  /* 0x0000028000027945 */ /* 0x000fe80003800000 */
[----:B------:R-:W-:Y:S05]  /*d140*/  @P2 BRA `(.L_x_794) ;  /* 0x0000000000982947 */ /* 0x000fea0003800000 */
[----:B01----:R-:W0:Y:S01]  /*d150*/  LDS.128 R4, [R0+0x9000] ;  /* 0x0090000000047984 */ /* 0x003e220000000c00 */
        /* <DEDUP_REMOVED lines=37> */
.L_x_794:
[----:B------:R-:W-:Y:S05]  /*d3b0*/  BSYNC B2 ;  /* 0x0000000000027941 */ /* 0x000fea0003800000 */
.L_x_793:
[----:B------:R-:W-:Y:S05]  /*d3c0*/  @P3 BRA `(.L_x_788) ;  /* 0x0000000000983947 */ /* 0x000fea0003800000 */
[----:B012---:R-:W0:Y:S01]  /*d3d0*/  LDS.128 R4, [R0+0xd000] ;  /* 0x00d0000000047984 */ /* 0x007e220000000c00 */
        /* <DEDUP_REMOVED lines=8> */
[----:B------:R-:W-:Y:S01]  /*d460*/  IMAD.U32 R32, R6, 0x10000, RZ ;  /* 0x0001000006207824 */ /* 0x000fe200078e00ff */
[----:B------:R-:W-:Y:S01]  /*d470*/  SHF.L.U32 R31, R5, 0x10, RZ ;  /* 0x00000010051f7819 */ /* 0x000fe200000006ff */
[----:B------:R-:W-:Y:S01]  /*d480*/  IMAD.U32 R33, R7, 0x10000, RZ ;  /* 0x0001000007217824 */ /* 0x000fe200078e00ff */
[----:B------:R-:W-:Y:S01]  /*d490*/  LOP3.LUT R5, R5, 0xffff0000, RZ, 0xc0, !PT ;  /* 0xffff000005057812 */ /* 0x000fe200078ec0ff */
[-C--:B------:R-:W-:Y:S01]  /*d4a0*/  FMUL.FTZ R35, R38, R4.reuse ;  /* 0x0000000426237220 */ /* 0x080fe20000410000 */
[----:B------:R-:W-:Y:S01]  /*d4b0*/  FMUL.FTZ R37, R36, R4 ;  /* 0x0000000424257220 */ /* 0x000fe20000410000 */
[----:B------:R-:W-:-:S02]  /*d4c0*/  LOP3.LUT R6, R6, 0xffff0000, RZ, 0xc0, !PT ;  /* 0xffff000006067812 */ /* 0x000fc400078ec0ff */
[-C--:B------:R-:W-:Y:S01]  /*d4d0*/  FMUL.FTZ R34, R41, R5.reuse ;  /* 0x0000000529227220 */ /* 0x080fe20000410000 */
        /* <DEDUP_REMOVED lines=21> */
.L_x_788:
[----:B------:R-:W-:Y:S05]  /*d630*/  BSYNC B1 ;  /* 0x0000000000017941 */ /* 0x000fea0003800000 */
.L_x_787:
[----:B------:R-:W-:Y:S01]  /*d640*/  ISETP.GE.AND P0, PT, R237, R29, PT ;  /* 0x0000001ded00720c */ /* 0x000fe20003f06270 */
[----:B------:R-:W-:-:S12]  /*d650*/  BSSY B1, `(.L_x_795) ;  /* 0x00000a9000017945 */ /* 0x000fd80003800000 */
[----:B------:R-:W-:Y:S05]  /*d660*/  @P0 BRA `(.L_x_796) ;  /* 0x00000008009c0947 */ /* 0x000fea0003800000 */
[----:B0123--:R-:W0:Y:S01]  /*d670*/  LDC R5, c[0x0][0x3f4] ;  /* 0x0000fd00ff057b82 */ /* 0x00fe220000000800 */
        /* <DEDUP_REMOVED lines=44> */
.L_x_798:
[----:B------:R-:W-:Y:S05]  /*d940*/  BSYNC B2 ;  /* 0x0000000000027941 */ /* 0x000fea0003800000 */
.L_x_797:
        /* <DEDUP_REMOVED lines=40> */
.L_x_800:
[----:B------:R-:W-:Y:S05]  /*dbd0*/  BSYNC B2 ;  /* 0x0000000000027941 */ /* 0x000fea0003800000 */
.L_x_799:
        /* <DEDUP_REMOVED lines=40> */
.L_x_802:
[----:B------:R-:W-:Y:S05]  /*de60*/  BSYNC B2 ;  /* 0x0000000000027941 */ /* 0x000fea0003800000 */
.L_x_801:
        /* <DEDUP_REMOVED lines=39> */
.L_x_796:
[----:B------:R-:W-:Y:S05]  /*e0e0*/  BSYNC B1 ;  /* 0x0000000000017941 */ /* 0x000fea0003800000 */
.L_x_795:
[----:B01234-:R-:W-:-:S05]  /*e0f0*/  VIADD R4, R212, 0x60 ;  /* 0x00000060d4047836 */ /* 0x01ffca0000000000 */
        /* <DEDUP_REMOVED lines=10> */
[C---:B------:R-:W-:Y:S01]  /*e1a0*/  IMAD.U32 R35, R27.reuse, 0x10000, RZ ;  /* 0x000100001b237824 */ /* 0x040fe200078e00ff */
[----:B------:R-:W-:Y:S01]  /*e1b0*/  LOP3.LUT R38, R27, 0xffff0000, RZ, 0xc0, !PT ;  /* 0xffff00001b267812 */ /* 0x000fe200078ec0ff */
        /* <DEDUP_REMOVED lines=17> */
[----:B------:R-:W-:Y:S01]  /*e2d0*/  LOP3.LUT R7, R7, 0xffff0000, RZ, 0xc0, !PT ;  /* 0xffff000007077812 */ /* 0x000fe200078ec0ff */
[----:B------:R-:W-:Y:S01]  /*e2e0*/  FFMA.FTZ R5, R36, R30, -R31 ;  /* 0x0000001e24057223 */ /* 0x000fe2000001081f */
[C---:B------:R-:W-:Y:S01]  /*e2f0*/  LOP3.LUT R35, R26.reuse, 0xffff0000, RZ, 0xc0, !PT ;  /* 0xffff00001a237812 */ /* 0x040fe200078ec0ff */
[----:B------:R-:W-:Y:S02]  /*e300*/  IMAD.U32 R31, R26, 0x10000, RZ ;  /* 0x000100001a1f7824 */ /* 0x000fe400078e00ff */
[----:B------:R-:W-:Y:S01]  /*e310*/  FMUL.FTZ R26, R37, R6 ;  /* 0x00000006251a7220 */ /* 0x000fe20000410000 */
[-C--:B------:R-:W-:Y:S01]  /*e320*/  FMUL.FTZ R32, R39, R7.reuse ;  /* 0x0000000727207220 */ /* 0x080fe20000410000 */
[----:B------:R-:W-:Y:S01]  /*e330*/  FFMA.FTZ R30, R38, R30, R33 ;  /* 0x0000001e261e7223 */ /* 0x000fe20000010021 */
[----:B------:R-:W-:Y:S01]  /*e340*/  FMUL.FTZ R28, R31, R6 ;  /* 0x000000061f1c7220 */ /* 0x000fe20000410000 */
[----:B------:R-:W-:Y:S01]  /*e350*/  FMUL.FTZ R34, R35, R7 ;  /* 0x0000000723227220 */ /* 0x000fe20000410000 */
[----:B------:R-:W-:Y:S01]  /*e360*/  FFMA.FTZ R6, R31, R25, -R26 ;  /* 0x000000191f067223 */ /* 0x000fe2000001081a */
[----:B------:R-:W-:Y:S01]  /*e370*/  FFMA.FTZ R7, R35, R27, -R32 ;  /* 0x0000001b23077223 */ /* 0x000fe20000010820 */
[----:B------:R-:W-:Y:S01]  /*e380*/  FFMA.FTZ R25, R37, R25, R28 ;  /* 0x0000001925197223 */ /* 0x000fe2000001001c */
[----:B------:R-:W-:Y:S01]  /*e390*/  FFMA.FTZ R34, R39, R27, R34 ;  /* 0x0000001b27227223 */ /* 0x000fe20000010022 */
[----:B------:R-:W-:-:S02]  /*e3a0*/  F2FP.BF16.F32.PACK_AB R4, R29, R4 ;  /* 0x000000041d04723e */ /* 0x000fc400000010ff */
[----:B------:R-:W-:Y:S02]  /*e3b0*/  F2FP.BF16.F32.PACK_AB R5, R30, R5 ;  /* 0x000000051e05723e */ /* 0x000fe400000010ff */
[----:B------:R-:W-:Y:S02]  /*e3c0*/  F2FP.BF16.F32.PACK_AB R6, R25, R6 ;  /* 0x000000061906723e */ /* 0x000fe400000010ff */
[----:B------:R-:W-:-:S05]  /*e3d0*/  F2FP.BF16.F32.PACK_AB R7, R34, R7 ;  /* 0x000000072207723e */ /* 0x000fca00000010ff */
[----:B------:R0:W-:Y:S02]  /*e3e0*/  STS.128 [R0+0x3000], R4 ;  /* 0x0030000400007388 */ /* 0x0001e40000000c00 */
.L_x_805:
[----:B------:R-:W-:Y:S05]  /*e3f0*/  BSYNC B1 ;  /* 0x0000000000017941 */ /* 0x000fea0003800000 */
.L_x_804:
[----:B------:R-:W-:Y:S04]  /*e400*/  BSSY B1, `(.L_x_806) ;  /* 0x0000028000017945 */ /* 0x000fe80003800000 */
[----:B------:R-:W-:Y:S05]  /*e410*/  @P1 BRA `(.L_x_807) ;  /* 0x0000000000981947 */ /* 0x000fea0003800000 */
[----:B0-----:R-:W0:Y:S01]  /*e420*/  LDS.128 R4, [R0+0x7000] ;  /* 0x0070000000047984 */ /* 0x001e220000000c00 */
        /* <DEDUP_REMOVED lines=37> */
.L_x_807:
[----:B------:R-:W-:Y:S05]  /*e680*/  BSYNC B1 ;  /* 0x0000000000017941 */ /* 0x000fea0003800000 */
.L_x_806:
[----:B------:R-:W-:Y:S04]  /*e690*/  BSSY B1, `(.L_x_808) ;  /* 0x0000028000017945 */ /* 0x000fe80003800000 */
[----:B------:R-:W-:Y:S05]  /*e6a0*/  @P2 BRA `(.L_x_809) ;  /* 0x0000000000982947 */ /* 0x000fea0003800000 */
[----:B01----:R-:W0:Y:S01]  /*e6b0*/  LDS.128 R4, [R0+0xb000] ;  /* 0x00b0000000047984 */ /* 0x003e220000000c00 */
        /* <DEDUP_REMOVED lines=37> */
.L_x_809:
[----:B------:R-:W-:Y:S05]  /*e910*/  BSYNC B1 ;  /* 0x0000000000017941 */ /* 0x000fea0003800000 */
.L_x_808:
[----:B------:R-:W-:Y:S05]  /*e920*/  @P3 BRA `(.L_x_803) ;  /* 0x0000003800103947 */ /* 0x000fea0003800000 */
[----:B012---:R-:W0:Y:S01]  /*e930*/  LDS.128 R4, [R0+0xf000] ;  /* 0x00f0000000047984 */ /* 0x007e220000000c00 */
[C---:B------:R-:W-:Y:S01]  /*e940*/  IMAD.U32 R21, R9.reuse, 0x10000, RZ ;  /* 0x0001000009157824 */ /* 0x040fe200078e00ff */
[----:B------:R-:W-:Y:S01]  /*e950*/  LOP3.LUT R26, R9, 0xffff0000, RZ, 0xc0, !PT ;  /* 0xffff0000091a7812 */ /* 0x000fe200078ec0ff */
[C---:B------:R-:W-:Y:S01]  /*e960*/  IMAD.U32 R15, R3.reuse, 0x10000, RZ ;  /* 0x00010000030f7824 */ /* 0x040fe200078e00ff */
[----:B------:R-:W-:Y:S01]  /*e970*/  LOP3.LUT R24, R3, 0xffff0000, RZ, 0xc0, !PT ;  /* 0xffff000003187812 */ /* 0x000fe200078ec0ff */
[C---:B------:R-:W-:Y:S01]  /*e980*/  IMAD.U32 R25, R10.reuse, 0x10000, RZ ;  /* 0x000100000a197824 */ /* 0x040fe200078e00ff */
[----:B------:R-:W-:Y:S02]  /*e990*/  LOP3.LUT R27, R10, 0xffff0000, RZ, 0xc0, !PT ;  /* 0xffff00000a1b7812 */ /* 0x000fe400078ec0ff */
[C---:B0-----:R-:W-:Y:S01]  /*e9a0*/  SHF.L.U32 R11, R4.reuse, 0x10, RZ ;  /* 0x00000010040b7819 */ /* 0x041fe200000006ff */
[C---:B------:R-:W-:Y:S01]  /*e9b0*/  IMAD.U32 R12, R5.reuse, 0x10000, RZ ;  /* 0x00010000050c7824 */ /* 0x040fe200078e00ff */
[----:B------:R-:W-:Y:S01]  /*e9c0*/  LOP3.LUT R4, R4, 0xffff0000, RZ, 0xc0, !PT ;  /* 0xffff000004047812 */ /* 0x000fe200078ec0ff */
[C---:B------:R-:W-:Y:S01]  /*e9d0*/  IMAD.U32 R3, R6.reuse, 0x10000, RZ ;  /* 0x0001000006037824 */ /* 0x040fe200078e00ff */
[----:B------:R-:W-:Y:S01]  /*e9e0*/  LOP3.LUT R5, R5, 0xffff0000, RZ, 0xc0, !PT ;  /* 0xffff000005057812 */ /* 0x000fe200078ec0ff */
[----:B------:R-:W-:Y:S01]  /*e9f0*/  IMAD.U32 R9, R7, 0x10000, RZ ;  /* 0x0001000007097824 */ /* 0x000fe200078e00ff */
[----:B------:R-:W-:Y:S01]  /*ea00*/  LOP3.LUT R6, R6, 0xffff0000, RZ, 0xc0, !PT ;  /* 0xffff000006067812 */ /* 0x000fe200078ec0ff */
[-C--:B------:R-:W-:Y:S01]  /*ea10*/  FMUL.FTZ R14, R21, R4.reuse ;  /* 0x00000004150e7220 */ /* 0x080fe20000410000 */
[----:B------:R-:W-:Y:S01]  /*ea20*/  FMUL.FTZ R20, R15, R4 ;  /* 0x000000040f147220 */ /* 0x000fe20000410000 */
[----:B------:R-:W-:Y:S01]  /*ea30*/  FMUL.FTZ R13, R26, R5 ;  /* 0x000000051a0d7220 */ /* 0x000fe20000410000 */
[----:B------:R-:W-:Y:S01]  /*ea40*/  LOP3.LUT R7, R7, 0xffff0000, RZ, 0xc0, !PT ;  /* 0xffff000007077812 */ /* 0x000fe200078ec0ff */
[-C--:B------:R-:W-:Y:S01]  /*ea50*/  FFMA.FTZ R4, R15, R11.reuse, -R14 ;  /* 0x0000000b0f047223 */ /* 0x080fe2000001080e */
[----:B------:R-:W-:Y:S01]  /*ea60*/  FFMA.FTZ R11, R21, R11, R20 ;  /* 0x0000000b150b7223 */ /* 0x000fe20000010014 */
[C---:B------:R-:W-:Y:S01]  /*ea70*/  FMUL.FTZ R15, R24.reuse, R5 ;  /* 0x00000005180f7220 */ /* 0x040fe20000410000 */
[----:B------:R-:W-:Y:S01]  /*ea80*/  FFMA.FTZ R5, R24, R12, -R13 ;  /* 0x0000000c18057223 */ /* 0x000fe2000001080d */
[C---:B------:R-:W-:Y:S01]  /*ea90*/  LOP3.LUT R21, R8.reuse, 0xffff0000, RZ, 0xc0, !PT ;  /* 0xffff000008157812 */ /* 0x040fe200078ec0ff */
[----:B------:R-:W-:-:S02]  /*eaa0*/  IMAD.U32 R13, R8, 0x10000, RZ ;  /* 0x00010000080d7824 */ /* 0x000fc400078e00ff */
        /* <DEDUP_REMOVED lines=9> */
[----:B------:R-:W-:Y:S02]  /*eb40*/  F2FP.BF16.F32.PACK_AB R4, R11, R4 ;  /* 0x000000040b04723e */ /* 0x000fe400000010ff */
[----:B------:R-:W-:-:S02]  /*eb50*/  F2FP.BF16.F32.PACK_AB R5, R12, R5 ;  /* 0x000000050c05723e */ /* 0x000fc400000010ff */
[----:B------:R-:W-:Y:S02]  /*eb60*/  F2FP.BF16.F32.PACK_AB R6, R3, R6 ;  /* 0x000000060306723e */ /* 0x000fe400000010ff */
[----:B------:R-:W-:-:S05]  /*eb70*/  F2FP.BF16.F32.PACK_AB R7, R20, R7 ;  /* 0x000000071407723e */ /* 0x000fca00000010ff */
[----:B------:R3:W-:Y:S01]  /*eb80*/  STS.128 [R0+0xf000], R4 ;  /* 0x00f0000400007388 */ /* 0x0007e20000000c00 */
[----:B------:R-:W-:Y:S05]  /*eb90*/  BRA `(.L_x_803) ;  /* 0x0000003400747947 */ /* 0x000fea0003800000 */
.L_x_773:
[----:B------:R-:W-:-:S03]  /*eba0*/  UMOV UR4, 0xffffffff ;  /* 0xffffffff00047882 */ /* 0x000fc60000000000 */
[----:B------:R-:W-:Y:S05]  /*ebb0*/  BRA.DIV UR4, `(.L_x_810) ;  /* 0x000001a604f47947 */ /* 0x000fea000b800000 */
[----:B------:R0:W1:Y:S04]  /*ebc0*/  SHFL.IDX PT, R3, R25, RZ, 0x181f ;  /* 0x00181fff19037589 */ /* 0x00006800000e0000 */
[----:B------:R0:W2:Y:S04]  /*ebd0*/  SHFL.IDX PT, R20, R24, RZ, 0x181f ;  /* 0x00181fff18147589 */ /* 0x0000a800000e0000 */
[----:B------:R0:W3:Y:S04]  /*ebe0*/  SHFL.IDX PT, R21, R26, RZ, 0x181f ;  /* 0x00181fff1a157589 */ /* 0x0000e800000e0000 */
[----:B------:R-:W4:Y:S02]  /*ebf0*/  SHFL.IDX PT, R28, R28, RZ, 0x181f ;  /* 0x00181fff1c1c7589 */ /* 0x000f2400000e0000 */
.L_x_1064:
[----:B------:R-:W-:Y:S01]  /*ec00*/  ULDC UR4, c[0x0][0x448] ;  /* 0x0001120000047ab9 */ /* 0x000fe20000000800 */
[----:B------:R-:W-:Y:S01]  /*ec10*/  LEA.HI R12, R235, R235, RZ, 0x1 ;  /* 0x000000ebeb0c7211 */ /* 0x000fe200078f08ff */
[----:B------:R-:W-:Y:S01]  /*ec20*/  IMAD R34, R178, UR4, RZ ;  /* 0x00000004b2227c24 */ /* 0x000fe2000f8e02ff */
[----:B------:R-:W-:Y:S01]  /*ec30*/  BSSY B1, `(.L_x_811) ;  /* 0x000002a000017945 */ /* 0x000fe20003800000 */
[----:B------:R-:W-:Y:S02]  /*ec40*/  CS2R R4, SRZ ;  /* 0x0000000000047805 */ /* 0x000fe4000001ff00 */
[----:B0-----:R-:W-:Y:S02]  /*ec50*/  LOP3.LUT R26, R12, 0xfffffffe, RZ, 0xc0, !PT ;  /* 0xfffffffe0c1a7812 */ /* 0x001fe400078ec0ff */
[----:B------:R-:W-:Y:S02]  /*ec60*/  CS2R R8, SRZ ;  /* 0x0000000000087805 */ /* 0x000fe4000001ff00 */
[----:B------:R-:W-:Y:S01]  /*ec70*/  ISETP.GE.AND P0, PT, R6, R34, PT ;  /* 0x000000220600720c */ /* 0x000fe20003f06270 */
[----:B------:R-:W-:Y:S01]  /*ec80*/  IMAD R34, R121, -0x80, R34 ;  /* 0xffffff8079227824 */ /* 0x000fe200078e0222 */
[----:B------:R-:W-:Y:S01]  /*ec90*/  CS2R R6, SRZ ;  /* 0x0000000000067805 */ /* 0x000fe2000001ff00 */
[----:B------:R-:W-:Y:S01]  /*eca0*/  IMAD.IADD R35, R235, 0x1, -R26 ;  /* 0x00000001eb237824 */ /* 0x000fe200078e0a1a */
[----:B------:R-:W-:-:S02]  /*ecb0*/  CS2R R10, SRZ ;  /* 0x00000000000a7805 */ /* 0x000fc4000001ff00 */
[----:B------:R-:W-:Y:S02]  /*ecc0*/  CS2R R12, SRZ ;  /* 0x00000000000c7805 */ /* 0x000fe4000001ff00 */
[----:B------:R-:W-:Y:S02]  /*ecd0*/  CS2R R14, SRZ ;  /* 0x00000000000e7805 */ /* 0x000fe4000001ff00 */
[----:B------:R-:W-:Y:S02]  /*ece0*/  CS2R R24, SRZ ;  /* 0x0000000000187805 */ /* 0x000fe4000001ff00 */
[----:B------:R-:W-:Y:S01]  /*ecf0*/  CS2R R26, SRZ ;  /* 0x00000000001a7805 */ /* 0x000fe2000001ff00 */
[----:B------:R-:W-:Y:S06]  /*ed00*/  @P0 BRA `(.L_x_812) ;  /* 0x0000000000700947 */ /* 0x000fec0003800000 */
[----:B------:R-:W-:Y:S01]  /*ed10*/  ULDC UR4, c[0x0][0x3f4] ;  /* 0x0000fd0000047ab9 */ /* 0x000fe20000000800 */
[----:B--2---:R-:W-:Y:S01]  /*ed20*/  IMAD.MOV.U32 R4, RZ, RZ, R20 ;  /* 0x000000ffff047224 */ /* 0x004fe200078e0014 */
[----:B------:R-:W-:Y:S01]  /*ed30*/  ISETP.GE.AND P2, PT, R16, UR4, PT ;  /* 0x0000000410007c0c */ /* 0x000fe2000bf46270 */
[----:B-1----:R-:W-:Y:S01]  /*ed40*/  IMAD.MOV.U32 R5, RZ, RZ, R3 ;  /* 0x000000ffff057224 */ /* 0x002fe200078e0003 */
[----:B------:R-:W-:Y:S01]  /*ed50*/  ISETP.GE.AND P3, PT, R213, UR4, PT ;  /* 0x00000004d5007c0c */ /* 0x000fe2000bf66270 */
[----:B---3--:R-:W-:Y:S01]  /*ed60*/  IMAD.MOV.U32 R29, RZ, RZ, R21 ;  /* 0x000000ffff1d7224 */ /* 0x008fe200078e0015 */
[----:B------:R-:W-:Y:S02]  /*ed70*/  CS2R R24, SRZ ;  /* 0x0000000000187805 */ /* 0x000fe4000001ff00 */
[----:B------:R-:W-:Y:S01]  /*ed80*/  CS2R R26, SRZ ;  /* 0x00000000001a7805 */ /* 0x000fe2000001ff00 */
[----:B------:R-:W-:-:S06]  /*ed90*/  ULDC.64 UR6, c[0x0][0x208] ;  /* 0x0000820000067ab9 */ /* 0x000fcc0000000a00 */
[C---:B------:R-:W-:Y:S01]  /*eda0*/  @!P2 IMAD.SHL.U32 R9, R16.reuse, 0x2, RZ ;  /* 0x000000021009a824 */ /* 0x040fe200078e00ff */
[----:B------:R-:W-:Y:S01]  /*edb0*/  @!P2 SHF.L.U64.HI R6, R16, 0x1, R17 ;  /* 0x000000011006a819 */ /* 0x000fe20000010211 */
[----:B------:R-:W-:-:S03]  /*edc0*/  @!P3 IMAD.SHL.U32 R7, R234, 0x8, RZ ;  /* 0x00000008ea07b824 */ /* 0x000fc600078e00ff */
[-C--:B------:R-:W-:Y:S01]  /*edd0*/  @!P2 IADD3 R32, P0, R20, R9.reuse, RZ ;  /* 0x000000091420a210 */ /* 0x080fe20007f1e0ff */
[C---:B------:R-:W-:Y:S01]  /*ede0*/  @!P3 IMAD.WIDE R30, R7.reuse, 0x2, R4 ;  /* 0x00000002071eb825 */ /* 0x040fe200078e0204 */
[----:B----4-:R-:W-:Y:S02]  /*edf0*/  @!P2 IADD3 R20, P1, R28, R9, RZ ;  /* 0x000000091c14a210 */ /* 0x010fe40007f3e0ff */
[----:B------:R-:W-:Y:S02]  /*ee00*/  CS2R R8, SRZ ;  /* 0x0000000000087805 */ /* 0x000fe4000001ff00 */
[----:B------:R-:W-:Y:S01]  /*ee10*/  CS2R R10, SRZ ;  /* 0x00000000000a7805 */ /* 0x000fe2000001ff00 */
[----:B------:R-:W-:Y:S01]  /*ee20*/  @!P3 IMAD.WIDE R28, R7, 0x2, R28 ;  /* 0x00000002071cb825 */ /* 0x000fe200078e021c */
[----:B------:R-:W-:Y:S02]  /*ee30*/  CS2R R12, SRZ ;  /* 0x00000000000c7805 */ /* 0x000fe4000001ff00 */
[----:B------:R-:W-:-:S02]  /*ee40*/  CS2R R14, SRZ ;  /* 0x00000000000e7805 */ /* 0x000fc4000001ff00 */
[----:B------:R-:W-:Y:S01]  /*ee50*/  CS2R R4, SRZ ;  /* 0x0000000000047805 */ /* 0x000fe2000001ff00 */
[--C-:B------:R-:W-:Y:S01]  /*ee60*/  @!P2 IMAD.X R33, R3, 0x1, R6.reuse, P0 ;  /* 0x000000010321a824 */ /* 0x100fe200000e0606 */
[----:B------:R0:W5:Y:S01]  /*ee70*/  @!P3 LD.E.128 R24, desc[UR6][R30.64] ;  /* 0x000000061e18b980 */ /* 0x000162000c101d00 */
[----:B------:R-:W-:Y:S01]  /*ee80*/  @!P2 IMAD.X R21, R21, 0x1, R6, P1 ;  /* 0x000000011515a824 */ /* 0x000fe200008e0606 */
[----:B------:R-:W-:Y:S02]  /*ee90*/  CS2R R6, SRZ ;  /* 0x0000000000067805 */ /* 0x000fe4000001ff00 */
[----:B------:R0:W5:Y:S04]  /*eea0*/  @!P3 LD.E.128 R8, desc[UR6][R28.64] ;  /* 0x000000061c08b980 */ /* 0x000168000c101d00 */
[----:B------:R0:W5:Y:S04]  /*eeb0*/  @!P2 LD.E.128 R12, desc[UR6][R32.64] ;  /* 0x00000006200ca980 */ /* 0x000168000c101d00 */
[----:B------:R0:W5:Y:S02]  /*eec0*/  @!P2 LD.E.128 R4, desc[UR6][R20.64] ;  /* 0x000000061404a980 */ /* 0x000164000c101d00 */
.L_x_812:
[----:B------:R-:W-:Y:S05]  /*eed0*/  BSYNC B1 ;  /* 0x0000000000017941 */ /* 0x000fea0003800000 */
.L_x_811:
[----:B0--3--:R-:W-:Y:S01]  /*eee0*/  SHF.L.U32 R21, R35, 0x1f, RZ ;  /* 0x0000001f23157819 */ /* 0x009fe200000006ff */
[--C-:B----45:R-:W-:Y:S01]  /*eef0*/  IMAD.MOV.U32 R28, RZ, RZ, R13.reuse ;  /* 0x000000ffff1c7224 */ /* 0x130fe200078e000d */
[--C-:B------:R-:W-:Y:S01]  /*ef00*/  SHF.R.U32.HI R33, RZ, 0x10, R13.reuse ;  /* 0x00000010ff217819 */ /* 0x100fe2000001160d */
[----:B-1----:R-:W-:Y:S01]  /*ef10*/  IMAD.MOV.U32 R3, RZ, RZ, R12 ;  /* 0x000000ffff037224 */ /* 0x002fe200078e000c */
[----:B------:R-:W0:Y:S01]  /*ef20*/  SYNCS.PHASECHK.TRANS64.TRYWAIT P0, [R18+URZ+0x38800], R21 ;  /* 0x03880015120075a7 */ /* 0x000e22000800017f */
[----:B------:R-:W-:Y:S01]  /*ef30*/  SHF.R.U64 R48, R12, 0x10, R13 ;  /* 0x000000100c307819 */ /* 0x000fe2000000120d */
[----:B------:R-:W-:Y:S01]  /*ef40*/  IMAD.MOV.U32 R12, RZ, RZ, R14 ;  /* 0x000000ffff0c7224 */ /* 0x000fe200078e000e */
[--C-:B------:R-:W-:Y:S01]  /*ef50*/  SHF.R.U64 R47, R14, 0x10, R15.reuse ;  /* 0x000000100e2f7819 */ /* 0x100fe2000000120f */
[----:B------:R-:W-:Y:S01]  /*ef60*/  IMAD.MOV.U32 R13, RZ, RZ, R15 ;  /* 0x000000ffff0d7224 */ /* 0x000fe200078e000f */
[----:B------:R-:W-:Y:S01]  /*ef70*/  SHF.R.U64 R43, R26, 0x10, R27 ;  /* 0x000000101a2b7819 */ /* 0x000fe2000000121b */
[----:B------:R-:W-:Y:S01]  /*ef80*/  IMAD.MOV.U32 R14, RZ, RZ, R24 ;  /* 0x000000ffff0e7224 */ /* 0x000fe200078e0018 */
[----:B------:R-:W-:Y:S01]  /*ef90*/  SHF.R.U32.HI R46, RZ, 0x10, R15 ;  /* 0x00000010ff2e7819 */ /* 0x000fe2000001160f */
[----:B------:R-:W-:Y:S01]  /*efa0*/  IMAD.MOV.U32 R36, RZ, RZ, R26 ;  /* 0x000000ffff247224 */ /* 0x000fe200078e001a */
[--C-:B------:R-:W-:Y:S01]  /*efb0*/  SHF.R.U64 R45, R24, 0x10, R25.reuse ;  /* 0x00000010182d7819 */ /* 0x100fe20000001219 */
[----:B------:R-:W-:Y:S01]  /*efc0*/  IMAD.MOV.U32 R35, RZ, RZ, R25 ;  /* 0x000000ffff237224 */ /* 0x000fe200078e0019 */
[----:B------:R-:W-:Y:S01]  /*efd0*/  PRMT R26, R28, 0x5410, R33 ;  /* 0x000054101c1a7816 */ /* 0x000fe20000000021 */
[----:B------:R-:W-:Y:S01]  /*efe0*/  IMAD.MOV.U32 R37, RZ, RZ, R27 ;  /* 0x000000ffff257224 */ /* 0x000fe200078e001b */
[----:B------:R-:W-:Y:S01]  /*eff0*/  SHF.R.U32.HI R44, RZ, 0x10, R25 ;  /* 0x00000010ff2c7819 */ /* 0x000fe20000011619 */
[----:B------:R-:W-:Y:S01]  /*f000*/  IMAD.MOV.U32 R29, RZ, RZ, R4 ;  /* 0x000000ffff1d7224 */ /* 0x000fe200078e0004 */
[----:B------:R-:W-:Y:S01]  /*f010*/  SHF.R.U32.HI R42, RZ, 0x10, R27 ;  /* 0x00000010ff2a7819 */ /* 0x000fe2000001161b */
[--C-:B------:R-:W-:Y:S01]  /*f020*/  IMAD.MOV.U32 R30, RZ, RZ, R5.reuse ;  /* 0x000000ffff1e7224 */ /* 0x100fe200078e0005 */
[--C-:B------:R-:W-:Y:S01]  /*f030*/  SHF.R.U64 R40, R4, 0x10, R5.reuse ;  /* 0x0000001004287819 */ /* 0x100fe20000001205 */
[----:B------:R-:W-:Y:S01]  /*f040*/  IMAD.MOV.U32 R31, RZ, RZ, R6 ;  /* 0x000000ffff1f7224 */ /* 0x000fe200078e0006 */
[----:B------:R-:W-:Y:S01]  /*f050*/  SHF.R.U32.HI R41, RZ, 0x10, R5 ;  /* 0x00000010ff297819 */ /* 0x000fe20000011605 */
[--C-:B------:R-:W-:Y:S01]  /*f060*/  IMAD.MOV.U32 R32, RZ, RZ, R7.reuse ;  /* 0x000000ffff207224 */ /* 0x100fe200078e0007 */
[--C-:B------:R-:W-:Y:S01]  /*f070*/  SHF.R.U64 R38, R6, 0x10, R7.reuse ;  /* 0x0000001006267819 */ /* 0x100fe20000001207 */
[----:B------:R-:W-:Y:S01]  /*f080*/  BSSY B1, `(.L_x_813) ;  /* 0x0000018000017945 */ /* 0x000fe20003800000 */
[----:B------:R-:W-:Y:S01]  /*f090*/  SHF.R.U32.HI R39, RZ, 0x10, R7 ;  /* 0x00000010ff277819 */ /* 0x000fe20000011607 */
[--C-:B--2---:R-:W-:Y:S01]  /*f0a0*/  IMAD.MOV.U32 R20, RZ, RZ, R9.reuse ;  /* 0x000000ffff147224 */ /* 0x104fe200078e0009 */
[----:B------:R-:W-:Y:S01]  /*f0b0*/  VIMNMX R33, R34, 0x80, PT ;  /* 0x0000008022217848 */ /* 0x000fe20003fe0100 */
[----:B------:R-:W-:Y:S01]  /*f0c0*/  IMAD.MOV.U32 R15, RZ, RZ, R8 ;  /* 0x000000ffff0f7224 */ /* 0x000fe200078e0008 */
[----:B------:R-:W-:Y:S01]  /*f0d0*/  PRMT R25, R3, 0x5410, R48 ;  /* 0x0000541003197816 */ /* 0x000fe20000000030 */
[----:B------:R-:W-:Y:S01]  /*f0e0*/  IMAD.MOV.U32 R4, RZ, RZ, R10 ;  /* 0x000000ffff047224 */ /* 0x000fe200078e000a */
[----:B------:R-:W-:Y:S01]  /*f0f0*/  SHF.R.U64 R6, R8, 0x10, R9 ;  /* 0x0000001008067819 */ /* 0x000fe20000001209 */
[----:B------:R-:W-:Y:S01]  /*f100*/  IMAD.MOV.U32 R24, RZ, RZ, R11 ;  /* 0x000000ffff187224 */ /* 0x000fe200078e000b */
[----:B------:R-:W-:-:S02]  /*f110*/  PRMT R27, R12, 0x5410, R47 ;  /* 0x000054100c1b7816 */ /* 0x000fc4000000002f */
[----:B------:R-:W-:Y:S02]  /*f120*/  PRMT R28, R13, 0x5410, R46 ;  /* 0x000054100d1c7816 */ /* 0x000fe4000000002e */
[----:B------:R-:W-:Y:S02]  /*f130*/  PRMT R3, R14, 0x5410, R45 ;  /* 0x000054100e037816 */ /* 0x000fe4000000002d */
[----:B------:R-:W-:Y:S02]  /*f140*/  SHF.R.U32.HI R9, RZ, 0x10, R9 ;  /* 0x00000010ff097819 */ /* 0x000fe40000011609 */
[--C-:B------:R-:W-:Y:S02]  /*f150*/  SHF.R.U64 R7, R10, 0x10, R11.reuse ;  /* 0x000000100a077819 */ /* 0x100fe4000000120b */
[----:B------:R-:W-:Y:S02]  /*f160*/  SHF.R.U32.HI R5, RZ, 0x10, R11 ;  /* 0x00000010ff057819 */ /* 0x000fe4000001160b */
[----:B------:R-:W-:-:S02]  /*f170*/  ISETP.GE.AND P1, PT, R212, R33, PT ;  /* 0x00000021d400720c */ /* 0x000fc40003f26270 */
[----:B------:R-:W-:Y:S02]  /*f180*/  PRMT R12, R35, 0x5410, R44 ;  /* 0x00005410230c7816 */ /* 0x000fe4000000002c */
[----:B------:R-:W-:Y:S02]  /*f190*/  PRMT R13, R36, 0x5410, R43 ;  /* 0x00005410240d7816 */ /* 0x000fe4000000002b */
[----:B------:R-:W-:Y:S02]  /*f1a0*/  PRMT R14, R37, 0x5410, R42 ;  /* 0x00005410250e7816 */ /* 0x000fe4000000002a */
[----:B------:R-:W-:Y:S02]  /*f1b0*/  PRMT R29, R29, 0x5410, R40 ;  /* 0x000054101d1d7816 */ /* 0x000fe40000000028 */
[----:B------:R-:W-:Y:S02]  /*f1c0*/  PRMT R30, R30, 0x5410, R41 ;  /* 0x000054101e1e7816 */ /* 0x000fe40000000029 */
[----:B------:R-:W-:-:S02]  /*f1d0*/  PRMT R31, R31, 0x5410, R38 ;  /* 0x000054101f1f7816 */ /* 0x000fc40000000026 */
[----:B------:R-:W-:Y:S01]  /*f1e0*/  PRMT R32, R32, 0x5410, R39 ;  /* 0x0000541020207816 */ /* 0x000fe20000000027 */
[----:B0-----:R-:W-:Y:S06]  /*f1f0*/  @!P0 BRA `(.L_x_814) ;  /* 0x000001a000d88947 */ /* 0x001fec0003800000 */
.L_x_1065:
[----:B------:R-:W-:Y:S05]  /*f200*/  BSYNC B1 ;  /* 0x0000000000017941 */ /* 0x000fea0003800000 */
.L_x_813:
[----:B------:R-:W-:Y:S01]  /*f210*/  BSSY B1, `(.L_x_815) ;  /* 0x00000bd000017945 */ /* 0x000fe20003800000 */
[----:B------:R-:W-:Y:S02]  /*f220*/  PRMT R15, R15, 0x5410, R6 ;  /* 0x000054100f0f7816 */ /* 0x000fe40000000006 */
[----:B------:R-:W-:Y:S02]  /*f230*/  PRMT R20, R20, 0x5410, R9 ;  /* 0x0000541014147816 */ /* 0x000fe40000000009 */
[----:B0-----:R-:W-:Y:S02]  /*f240*/  PRMT R21, R4, 0x5410, R7 ;  /* 0x0000541004157816 */ /* 0x001fe40000000007 */
[----:B------:R-:W-:Y:S01]  /*f250*/  PRMT R24, R24, 0x5410, R5 ;  /* 0x0000541018187816 */ /* 0x000fe20000000005 */
[----:B------:R-:W-:Y:S06]  /*f260*/  @P1 BRA `(.L_x_816) ;  /* 0x0000000800dc1947 */ /* 0x000fec0003800000 */
[----:B------:R-:W0:Y:S01]  /*f270*/  LDC R53, c[0x0][0x3f4] ;  /* 0x0000fd00ff357b82 */ /* 0x000e220000000800 */
[----:B------:R-:W-:Y:S01]  /*f280*/  BSSY B2, `(.L_x_817) ;  /* 0x000005c000027945 */ /* 0x000fe20003800000 */
[----:B------:R-:W-:Y:S01]  /*f290*/  IMAD.SHL.U32 R54, R212, 0x40, RZ ;  /* 0x00000040d4367824 */ /* 0x000fe200078e00ff */
[-C--:B0-----:R-:W-:Y:S02]  /*f2a0*/  ISETP.GE.AND P0, PT, R16, R53.reuse, PT ;  /* 0x000000351000720c */ /* 0x081fe40003f06270 */
[----:B------:R-:W-:-:S11]  /*f2b0*/  ISETP.GE.AND P1, PT, R213, R53, PT ;  /* 0x00000035d500720c */ /* 0x000fd60003f26270 */
[----:B------:R-:W-:Y:S05]  /*f2c0*/  @P0 BRA `(.L_x_818) ;  /* 0x00000004005c0947 */ /* 0x000fea0003800000 */
[----:B------:R-:W-:Y:S01]  /*f2d0*/  LEA.HI R4, R53, R233, RZ, 0x1d ;  /* 0x000000e935047211 */ /* 0x000fe200078fe8ff */
[C---:B------:R-:W-:Y:S01]  /*f2e0*/  IMAD.U32 R46, R29.reuse, 0x10000, RZ ;  /* 0x000100001d2e7824 */ /* 0x040fe200078e00ff */
[----:B------:R-:W-:Y:S01]  /*f2f0*/  LOP3.LUT R43, R29, 0xffff0000, RZ, 0xc0, !PT ;  /* 0xffff00001d2b7812 */ /* 0x000fe200078ec0ff */
[----:B------:R-:W-:Y:S01]  /*f300*/  IMAD.U32 R44, R25, 0x10000, RZ ;  /* 0x00010000192c7824 */ /* 0x000fe200078e00ff */
[----:B------:R-:W-:Y:S01]  /*f310*/  SHF.R.S32.HI R7, RZ, 0x1f, R4 ;  /* 0x0000001fff077819 */ /* 0x000fe20000011404 */
[----:B------:R-:W-:Y:S02]  /*f320*/  IMAD.SHL.U32 R5, R4, 0x8, RZ ;  /* 0x0000000804057824 */ /* 0x000fe400078e00ff */
[----:B------:R-:W-:Y:S01]  /*f330*/  IMAD.U32 R45, R30, 0x10000, RZ ;  /* 0x000100001e2d7824 */ /* 0x000fe200078e00ff */
[----:B------:R-:W-:Y:S02]  /*f340*/  LEA.HI R7, R7, R4, RZ, 0x3 ;  /* 0x0000000407077211 */ /* 0x000fe400078f18ff */
[----:B------:R-:W-:-:S03]  /*f350*/  LOP3.LUT R5, R5, 0x38, RZ, 0xc0, !PT ;  /* 0x0000003805057812 */ /* 0x000fc600078ec0ff */
[----:B------:R-:W-:Y:S01]  /*f360*/  IMAD.SHL.U32 R7, R7, 0x400, RZ ;  /* 0x0000040007077824 */ /* 0x000fe200078e00ff */
[----:B------:R-:W-:-:S04]  /*f370*/  LOP3.LUT R4, R5, 0x1c0, R54, 0xf8, !PT ;  /* 0x000001c005047812 */ /* 0x000fc800078ef836 */
[----:B------:R-:W-:Y:S02]  /*f380*/  LOP3.LUT R4, R4, R229, RZ, 0x3c, !PT ;  /* 0x000000e504047212 */ /* 0x000fe400078e3cff */
[----:B------:R-:W-:-:S04]  /*f390*/  LOP3.LUT R7, R7, 0x7fffe000, RZ, 0xc0, !PT ;  /* 0x7fffe00007077812 */ /* 0x000fc800078ec0ff */
[----:B------:R-:W-:Y:S02]  /*f3a0*/  IADD3 R9, R4, R7, R228 ;  /* 0x0000000704097210 */ /* 0x000fe40007ffe0e4 */
[----:B------:R-:W0:Y:S03]  /*f3b0*/  LDS.128 R4, [R0] ;  /* 0x0000000000047984 */ /* 0x000e260000000c00 */
[----:B------:R-:W-:-:S05]  /*f3c0*/  IMAD R34, R9, 0x2, R18 ;  /* 0x0000000209227824 */ /* 0x000fca00078e0212 */
[----:B------:R-:W1:Y:S01]  /*f3d0*/  LDS.128 R8, [R34+0x14400] ;  /* 0x0144000022087984 */ /* 0x000e620000000c00 */
[C---:B0-----:R-:W-:Y:S01]  /*f3e0*/  IMAD.U32 R35, R4.reuse, 0x10000, RZ ;  /* 0x0001000004237824 */ /* 0x041fe200078e00ff */
[----:B------:R-:W-:Y:S01]  /*f3f0*/  LOP3.LUT R4, R4, 0xffff0000, RZ, 0xc0, !PT ;  /* 0xffff000004047812 */ /* 0x000fe200078ec0ff */
[C---:B------:R-:W-:Y:S01]  /*f400*/  IMAD.U32 R36, R5.reuse, 0x10000, RZ ;  /* 0x0001000005247824 */ /* 0x040fe200078e00ff */
[----:B------:R-:W-:Y:S01]  /*f410*/  LOP3.LUT R5, R5, 0xffff0000, RZ, 0xc0, !PT ;  /* 0xffff000005057812 */ /* 0x000fe200078ec0ff */
[C---:B------:R-:W-:Y:S01]  /*f420*/  IMAD.U32 R37, R6.reuse, 0x10000, RZ ;  /* 0x0001000006257824 */ /* 0x040fe200078e00ff */
[----:B------:R-:W-:Y:S01]  /*f430*/  LOP3.LUT R6, R6, 0xffff0000, RZ, 0xc0, !PT ;  /* 0xffff000006067812 */ /* 0x000fe200078ec0ff */
[C---:B------:R-:W-:Y:S01]  /*f440*/  IMAD.U32 R38, R7.reuse, 0x10000, RZ ;  /* 0x0001000007267824 */ /* 0x040fe200078e00ff */
[----:B------:R-:W-:Y:S01]  /*f450*/  LOP3.LUT R7, R7, 0xffff0000, RZ, 0xc0, !PT ;  /* 0xffff000007077812 */ /* 0x000fe200078ec0ff */
[C---:B-1----:R-:W-:Y:S01]  /*f460*/  IMAD.U32 R39, R8.reuse, 0x10000, RZ ;  /* 0x0001000008277824 */ /* 0x042fe200078e00ff */
[----:B------:R-:W-:Y:S01]  /*f470*/  LOP3.LUT R8, R8, 0xffff0000, RZ, 0xc0, !PT ;  /* 0xffff000008087812 */ /* 0x000fe200078ec0ff */
[C---:B------:R-:W-:Y:S01]  /*f480*/  IMAD.U32 R40, R9.reuse, 0x10000, RZ ;  /* 0x0001000009287824 */ /* 0x040fe200078e00ff */
[----:B------:R-:W-:Y:S01]  /*f490*/  LOP3.LUT R9, R9, 0xffff0000, RZ, 0xc0, !PT ;  /* 0xffff000009097812 */ /* 0x000fe200078ec0ff */
[C---:B------:R-:W-:Y:S01]  /*f4a0*/  FMUL.FTZ R48, R39.reuse, R46 ;  /* 0x0000002e27307220 */ /* 0x040fe20000410000 */
[-C--:B------:R-:W-:Y:S01]  /*f4b0*/  FMUL.FTZ R50, R39, R44.reuse ;  /* 0x0000002c27327220 */ /* 0x080fe20000410000 */
[----:B------:R-:W-:Y:S01]  /*f4c0*/  LOP3.LUT R39, R25, 0xffff0000, RZ, 0xc0, !PT ;  /* 0xffff000019277812 */ /* 0x000fe200078ec0ff */
[----:B------:R-:W-:Y:S01]  /*f4d0*/  FMUL.FTZ R47, R8, R43 ;  /* 0x0000002b082f7220 */ /* 0x000fe20000410000 */
[C---:B------:R-:W-:Y:S01]  /*f4e0*/  FFMA.FTZ R48, R35.reuse, R44, -R48 ;  /* 0x0000002c23307223 */ /* 0x040fe20000010830 */
[----:B------:R-:W-:Y:S01]  /*f4f0*/  FFMA.FTZ R50, R35, R46, R50 ;  /* 0x0000002e23327223 */ /* 0x000fe20000010032 */
[----:B------:R-:W-:-:S02]  /*f500*/  IMAD.U32 R35, R26, 0x10000, RZ ;  /* 0x000100001a237824 */ /* 0x000fc400078e00ff */
[-C--:B------:R-:W-:Y:S01]  /*f510*/  FMUL.FTZ R49, R8, R39.reuse ;  /* 0x0000002708317220 */ /* 0x080fe20000410000 */
[----:B------:R-:W-:Y:S01]  /*f520*/  FFMA.FTZ R47, R4, R39, -R47 ;  /* 0x00000027042f7223 */ /* 0x000fe2000001082f */
[----:B------:R-:W-:Y:S01]  /*f530*/  FMUL.FTZ R39, R40, R45 ;  /* 0x0000002d28277220 */ /* 0x000fe20000410000 */
[----:B------:R-:W-:Y:S02]  /*f540*/  IMAD.U32 R41, R10, 0x10000, RZ ;  /* 0x000100000a297824 */ /* 0x000fe400078e00ff */
[----:B------:R-:W-:Y:S01]  /*f550*/  FMUL.FTZ R44, R40, R35 ;  /* 0x00000023282c7220 */ /* 0x000fe20000410000 */
[----:B------:R-:W-:Y:S01]  /*f560*/  FFMA.FTZ R49, R4, R43, R49 ;  /* 0x0000002b04317223 */ /* 0x000fe20000010031 */
[----:B------:R-:W-:Y:S01]  /*f570*/  LOP3.LUT R10, R10, 0xffff0000, RZ, 0xc0, !PT ;  /* 0xffff00000a0a7812 */ /* 0x000fe200078ec0ff */
[----:B------:R-:W-:Y:S01]  /*f580*/  FFMA.FTZ R40, R36, R35, -R39 ;  /* 0x0000002324287223 */ /* 0x000fe20000010827 */
[C---:B------:R-:W-:Y:S01]  /*f590*/  LOP3.LUT R43, R31.reuse, 0xffff0000, RZ, 0xc0, !PT ;  /* 0xffff00001f2b7812 */ /* 0x040fe200078ec0ff */
[----:B------:R-:W-:Y:S01]  /*f5a0*/  IMAD.U32 R8, R31, 0x10000, RZ ;  /* 0x000100001f087824 */ /* 0x000fe200078e00ff */
[C---:B------:R-:W-:Y:S01]  /*f5b0*/  LOP3.LUT R35, R27.reuse, 0xffff0000, RZ, 0xc0, !PT ;  /* 0xffff00001b237812 */ /* 0x040fe200078ec0ff */
[----:B------:R-:W-:-:S02]  /*f5c0*/  IMAD.U32 R4, R27, 0x10000, RZ ;  /* 0x000100001b047824 */ /* 0x000fc400078e00ff */
[----:B------:R-:W-:Y:S01]  /*f5d0*/  FFMA.FTZ R44, R36, R45, R44 ;  /* 0x0000002d242c7223 */ /* 0x000fe2000001002c */
[C---:B------:R-:W-:Y:S01]  /*f5e0*/  FMUL.FTZ R51, R10.reuse, R43 ;  /* 0x0000002b0a337220 */ /* 0x040fe20000410000 */
[C---:B------:R-:W-:Y:S01]  /*f5f0*/  FMUL.FTZ R36, R41.reuse, R8 ;  /* 0x0000000829247220 */ /* 0x040fe20000410000 */
[-C--:B------:R-:W-:Y:S01]  /*f600*/  FMUL.FTZ R46, R41, R4.reuse ;  /* 0x00000004292e7220 */ /* 0x080fe20000410000 */
[----:B------:R-:W-:Y:S01]  /*f610*/  FMUL.FTZ R10, R10, R35 ;  /* 0x000000230a0a7220 */ /* 0x000fe20000410000 */
[----:B------:R-:W-:Y:S02]  /*f620*/  IMAD.U32 R42, R11, 0x10000, RZ ;  /* 0x000100000b2a7824 */ /* 0x000fe400078e00ff */
[C---:B------:R-:W-:Y:S01]  /*f630*/  FFMA.FTZ R45, R37.reuse, R4, -R36 ;  /* 0x00000004252d7223 */ /* 0x040fe20000010824 */
[----:B------:R-:W-:Y:S02]  /*f640*/  IMAD.U32 R41, R32, 0x10000, RZ ;  /* 0x0001000020297824 */ /* 0x000fe400078e00ff */
[----:B------:R-:W-:Y:S01]  /*f650*/  FFMA.FTZ R46, R37, R8, R46 ;  /* 0x00000008252e7223 */ /* 0x000fe2000001002e */
[----:B------:R-:W-:-:S02]  /*f660*/  IMAD.U32 R39, R28, 0x10000, RZ ;  /* 0x000100001c277824 */ /* 0x000fc400078e00ff */
[----:B------:R-:W-:Y:S01]  /*f670*/  FFMA.FTZ R43, R6, R43, R10 ;  /* 0x0000002b062b7223 */ /* 0x000fe2000001000a */
[----:B------:R-:W-:Y:S01]  /*f680*/  LOP3.LUT R11, R11, 0xffff0000, RZ, 0xc0, !PT ;  /* 0xffff00000b0b7812 */ /* 0x000fe200078ec0ff */
[----:B------:R-:W-:Y:S01]  /*f690*/  FMUL.FTZ R37, R42, R41 ;  /* 0x000000292a257220 */ /* 0x000fe20000410000 */
[----:B------:R-:W-:Y:S01]  /*f6a0*/  FFMA.FTZ R52, R6, R35, -R51 ;  /* 0x0000002306347223 */ /* 0x000fe20000010833 */
[----:B------:R-:W-:Y:S01]  /*f6b0*/  LOP3.LUT R8, R30, 0xffff0000, RZ, 0xc0, !PT ;  /* 0xffff00001e087812 */ /* 0x000fe200078ec0ff */
[-C--:B------:R-:W-:Y:S01]  /*f6c0*/  FMUL.FTZ R35, R42, R39.reuse ;  /* 0x000000272a237220 */ /* 0x080fe20000410000 */
[----:B------:R-:W-:Y:S01]  /*f6d0*/  LOP3.LUT R10, R32, 0xffff0000, RZ, 0xc0, !PT ;  /* 0xffff0000200a7812 */ /* 0x000fe200078ec0ff */
[----:B------:R-:W-:Y:S01]  /*f6e0*/  FFMA.FTZ R37, R38, R39, -R37 ;  /* 0x0000002726257223 */ /* 0x000fe20000010825 */
[----:B------:R-:W-:Y:S01]  /*f6f0*/  LOP3.LUT R4, R26, 0xffff0000, RZ, 0xc0, !PT ;  /* 0xffff00001a047812 */ /* 0x000fe200078ec0ff */
[----:B------:R-:W-:Y:S01]  /*f700*/  FFMA.FTZ R38, R38, R41, R35 ;  /* 0x0000002926267223 */ /* 0x000fe20000010023 */
[----:B------:R-:W-:Y:S01]  /*f710*/  LOP3.LUT R6, R28, 0xffff0000, RZ, 0xc0, !PT ;  /* 0xffff00001c067812 */ /* 0x000fe200078ec0ff */
[----:B------:R-:W-:Y:S01]  /*f720*/  FMUL.FTZ R36, R9, R8 ;  /* 0x0000000809247220 */ /* 0x000fe20000410000 */
[----:B------:R-:W-:Y:S01]  /*f730*/  FMUL.FTZ R42, R11, R10 ;  /* 0x0000000a0b2a7220 */ /* 0x000fe20000410000 */
[----:B------:R-:W-:-:S02]  /*f740*/  FMUL.FTZ R35, R9, R4 ;  /* 0x0000000409237220 */ /* 0x000fc40000410000 */
[----:B------:R-:W-:Y:S01]  /*f750*/  FMUL.FTZ R11, R11, R6 ;  /* 0x000000060b0b7220 */ /* 0x000fe20000410000 */
[----:B------:R-:W-:Y:S01]  /*f760*/  FFMA.FTZ R9, R5, R4, -R36 ;  /* 0x0000000405097223 */ /* 0x000fe20000010824 */
[----:B------:R-:W-:Y:S01]  /*f770*/  FFMA.FTZ R42, R7, R6, -R42 ;  /* 0x00000006072a7223 */ /* 0x000fe2000001082a */
[----:B------:R-:W-:Y:S01]  /*f780*/  FFMA.FTZ R35, R5, R8, R35 ;  /* 0x0000000805237223 */ /* 0x000fe20000010023 */
[----:B------:R-:W-:Y:S01]  /*f790*/  FFMA.FTZ R11, R7, R10, R11 ;  /* 0x0000000a070b7223 */ /* 0x000fe2000001000b */
[----:B------:R-:W-:Y:S02]  /*f7a0*/  F2FP.BF16.F32.PACK_AB R6, R52, R45 ;  /* 0x0000002d3406723e */ /* 0x000fe400000010ff */
[----:B------:R-:W-:Y:S02]  /*f7b0*/  F2FP.BF16.F32.PACK_AB R4, R47, R48 ;  /* 0x000000302f04723e */ /* 0x000fe400000010ff */
[----:B------:R-:W-:Y:S02]  /*f7c0*/  F2FP.BF16.F32.PACK_AB R5, R9, R40 ;  /* 0x000000280905723e */ /* 0x000fe400000010ff */
[----:B------:R-:W-:-:S02]  /*f7d0*/  F2FP.BF16.F32.PACK_AB R7, R42, R37 ;  /* 0x000000252a07723e */ /* 0x000fc400000010ff */
[----:B------:R-:W-:Y:S02]  /*f7e0*/  F2FP.BF16.F32.PACK_AB R10, R43, R46 ;  /* 0x0000002e2b0a723e */ /* 0x000fe400000010ff */
[----:B------:R-:W-:Y:S01]  /*f7f0*/  F2FP.BF16.F32.PACK_AB R8, R49, R50 ;  /* 0x000000323108723e */ /* 0x000fe200000010ff */
[----:B------:R0:W-:Y:S01]  /*f800*/  STS.128 [R0], R4 ;  /* 0x0000000400007388 */ /* 0x0001e20000000c00 */
[----:B------:R-:W-:Y:S02]  /*f810*/  F2FP.BF16.F32.PACK_AB R9, R35, R44 ;  /* 0x0000002c2309723e */ /* 0x000fe400000010ff */
[----:B------:R-:W-:-:S05]  /*f820*/  F2FP.BF16.F32.PACK_AB R11, R11, R38 ;  /* 0x000000260b0b723e */ /* 0x000fca00000010ff */
[----:B------:R0:W-:Y:S02]  /*f830*/  STS.128 [R34+0x14400], R8 ;  /* 0x0144000822007388 */ /* 0x0001e40000000c00 */
.L_x_818:
[----:B------:R-:W-:Y:S05]  /*f840*/  BSYNC B2 ;  /* 0x0000000000027941 */ /* 0x000fea0003800000 */
.L_x_817:
[----:B------:R-:W-:Y:S05]  /*f850*/  @P1 BRA `(.L_x_816) ;  /* 0x0000000400601947 */ /* 0x000fea0003800000 */
[----:B------:R-:W2:Y:S01]  /*f860*/  LDL R50, [R1+0x7c] ;  /* 0x00007c0001327983 */ /* 0x000ea20000100800 */
[----:B0-----:R-:W-:Y:S01]  /*f870*/  LEA.HI R0, R53, R234, RZ, 0x1d ;  /* 0x000000ea35007211 */ /* 0x001fe200078fe8ff */
[C---:B------:R-:W-:Y:S01]  /*f880*/  IMAD.U32 R45, R15.reuse, 0x10000, RZ ;  /* 0x000100000f2d7824 */ /* 0x040fe200078e00ff */
[----:B------:R-:W-:Y:S01]  /*f890*/  LOP3.LUT R47, R15, 0xffff0000, RZ, 0xc0, !PT ;  /* 0xffff00000f2f7812 */ /* 0x000fe200078ec0ff */
[----:B------:R-:W-:Y:S01]  /*f8a0*/  IMAD.U32 R43, R3, 0x10000, RZ ;  /* 0x00010000032b7824 */ /* 0x000fe200078e00ff */
[----:B------:R-:W-:Y:S01]  /*f8b0*/  SHF.R.S32.HI R5, RZ, 0x1f, R0 ;  /* 0x0000001fff057819 */ /* 0x000fe20000011400 */
[----:B------:R-:W-:-:S03]  /*f8c0*/  IMAD.SHL.U32 R4, R0, 0x8, RZ ;  /* 0x0000000800047824 */ /* 0x000fc600078e00ff */
[----:B------:R-:W-:Y:S02]  /*f8d0*/  LEA.HI R5, R5, R0, RZ, 0x3 ;  /* 0x0000000005057211 */ /* 0x000fe400078f18ff */
[----:B------:R-:W-:-:S03]  /*f8e0*/  LOP3.LUT R4, R4, 0x38, RZ, 0xc0, !PT ;  /* 0x0000003804047812 */ /* 0x000fc600078ec0ff */
[----:B------:R-:W-:Y:S01]  /*f8f0*/  IMAD.SHL.U32 R5, R5, 0x400, RZ ;  /* 0x0000040005057824 */ /* 0x000fe200078e00ff */
[----:B------:R-:W-:-:S04]  /*f900*/  LOP3.LUT R4, R4, 0x1c0, R54, 0xf8, !PT ;  /* 0x000001c004047812 */ /* 0x000fc800078ef836 */
[----:B------:R-:W-:Y:S02]  /*f910*/  LOP3.LUT R4, R4, R229, RZ, 0x3c, !PT ;  /* 0x000000e504047212 */ /* 0x000fe400078e3cff */
[----:B------:R-:W-:-:S04]  /*f920*/  LOP3.LUT R5, R5, 0x7fffe000, RZ, 0xc0, !PT ;  /* 0x7fffe00005057812 */ /* 0x000fc800078ec0ff */
[----:B------:R-:W-:-:S05]  /*f930*/  IADD3 R9, R4, R5, R228 ;  /* 0x0000000504097210 */ /* 0x000fca0007ffe0e4 */
[----:B------:R-:W-:-:S05]  /*f940*/  IMAD R0, R9, 0x2, R18 ;  /* 0x0000000209007824 */ /* 0x000fca00078e0212 */
[----:B------:R-:W0:Y:S02]  /*f950*/  LDS.128 R8, [R0+0x14400] ;  /* 0x0144000000087984 */ /* 0x000e240000000c00 */
[C---:B0-----:R-:W-:Y:S01]  /*f960*/  IMAD.U32 R38, R8.reuse, 0x10000, RZ ;  /* 0x0001000008267824 */ /* 0x041fe200078e00ff */
[----:B------:R-:W-:Y:S01]  /*f970*/  LOP3.LUT R8, R8, 0xffff0000, RZ, 0xc0, !PT ;  /* 0xffff000008087812 */ /* 0x000fe200078ec0ff */
[----:B------:R-:W-:Y:S01]  /*f980*/  IMAD.U32 R39, R9, 0x10000, RZ ;  /* 0x0001000009277824 */ /* 0x000fe200078e00ff */
[----:B------:R-:W-:Y:S01]  /*f990*/  SHF.L.U32 R41, R11, 0x10, RZ ;  /* 0x000000100b297819 */ /* 0x000fe200000006ff */
[C---:B------:R-:W-:Y:S01]  /*f9a0*/  FMUL.FTZ R49, R38.reuse, R45 ;  /* 0x0000002d26317220 */ /* 0x040fe20000410000 */
[----:B------:R-:W-:Y:S01]  /*f9b0*/  FMUL.FTZ R51, R38, R43 ;  /* 0x0000002b26337220 */ /* 0x000fe20000410000 */
[----:B------:R-:W-:Y:S01]  /*f9c0*/  FMUL.FTZ R53, R8, R47 ;  /* 0x0000002f08357220 */ /* 0x000fe20000410000 */
[----:B------:R-:W-:Y:S01]  /*f9d0*/  IMAD.U32 R38, R20, 0x10000, RZ ;  /* 0x0001000014267824 */ /* 0x000fe200078e00ff */
[----:B------:R-:W-:Y:S01]  /*f9e0*/  LOP3.LUT R9, R9, 0xffff0000, RZ, 0xc0, !PT ;  /* 0xffff000009097812 */ /* 0x000fe200078ec0ff */
[C---:B------:R-:W-:Y:S01]  /*f9f0*/  IMAD.U32 R40, R10.reuse, 0x10000, RZ ;  /* 0x000100000a287824 */ /* 0x040fe200078e00ff */
[----:B------:R-:W-:-:S02]  /*fa00*/  LOP3.LUT R10, R10, 0xffff0000, RZ, 0xc0, !PT ;  /* 0xffff00000a0a7812 */ /* 0x000fc400078ec0ff */
[----:B------:R-:W-:Y:S01]  /*fa10*/  LOP3.LUT R11, R11, 0xffff0000, RZ, 0xc0, !PT ;  /* 0xffff00000b0b7812 */ /* 0x000fe200078ec0ff */
[----:B--2---:R-:W0:Y:S02]  /*fa20*/  LDS.128 R4, [R50] ;  /* 0x0000000032047984 */ /* 0x004e240000000c00 */
[C---:B0-----:R-:W-:Y:S01]  /*fa30*/  IMAD.U32 R34, R4.reuse, 0x10000, RZ ;  /* 0x0001000004227824 */ /* 0x041fe200078e00ff */
[----:B------:R-:W-:Y:S01]  /*fa40*/  LOP3.LUT R4, R4, 0xffff0000, RZ, 0xc0, !PT ;  /* 0xffff000004047812 */ /* 0x000fe200078ec0ff */
[C---:B------:R-:W-:Y:S01]  /*fa50*/  IMAD.U32 R35, R5.reuse, 0x10000, RZ ;  /* 0x0001000005237824 */ /* 0x040fe200078e00ff */
[----:B------:R-:W-:Y:S01]  /*fa60*/  LOP3.LUT R5, R5, 0xffff0000, RZ, 0xc0, !PT ;  /* 0xffff000005057812 */ /* 0x000fe200078ec0ff */
[C---:B------:R-:W-:Y:S01]  /*fa70*/  FFMA.FTZ R49, R34.reuse, R43, -R49 ;  /* 0x0000002b22317223 */ /* 0x040fe20000010831 */
[----:B------:R-:W-:Y:S01]  /*fa80*/  LOP3.LUT R43, R3, 0xffff0000, RZ, 0xc0, !PT ;  /* 0xffff0000032b7812 */ /* 0x000fe200078ec0ff */
[----:B------:R-:W-:Y:S01]  /*fa90*/  FFMA.FTZ R51, R34, R45, R51 ;  /* 0x0000002d22337223 */ /* 0x000fe20000010033 */
[----:B------:R-:W-:-:S02]  /*faa0*/  IMAD.U32 R34, R12, 0x10000, RZ ;  /* 0x000100000c227824 */ /* 0x000fc400078e00ff */
[----:B------:R-:W-:Y:S02]  /*fab0*/  IMAD.U32 R36, R6, 0x10000, RZ ;  /* 0x0001000006247824 */ /* 0x000fe400078e00ff */
[-C--:B------:R-:W-:Y:S01]  /*fac0*/  FMUL.FTZ R45, R8, R43.reuse ;  /* 0x0000002b082d7220 */ /* 0x080fe20000410000 */
[C---:B------:R-:W-:Y:S01]  /*fad0*/  FFMA.FTZ R42, R4.reuse, R43, -R53 ;  /* 0x0000002b042a7223 */ /* 0x040fe20000010835 */
[----:B------:R-:W-:Y:S01]  /*fae0*/  FMUL.FTZ R8, R39, R38 ;  /* 0x0000002627087220 */ /* 0x000fe20000410000 */
[----:B------:R-:W-:Y:S02]  /*faf0*/  IMAD.U32 R43, R21, 0x10000, RZ ;  /* 0x00010000152b7824 */ /* 0x000fe400078e00ff */
[-C--:B------:R-:W-:Y:S01]  /*fb00*/  FMUL.FTZ R53, R39, R34.reuse ;  /* 0x0000002227357220 */ /* 0x080fe20000410000 */
[----:B------:R-:W-:Y:S01]  /*fb10*/  FFMA.FTZ R44, R4, R47, R45 ;  /* 0x0000002f042c7223 */ /* 0x000fe2000001002d */
[----:B------:R-:W-:Y:S01]  /*fb20*/  FFMA.FTZ R46, R35, R34, -R8 ;  /* 0x00000022232e7223 */ /* 0x000fe20000010808 */
[----:B------:R-:W-:-:S02]  /*fb30*/  IMAD.U32 R39, R13, 0x10000, RZ ;  /* 0x000100000d277824 */ /* 0x000fc400078e00ff */
[----:B------:R-:W-:Y:S01]  /*fb40*/  FFMA.FTZ R53, R35, R38, R53 ;  /* 0x0000002623357223 */ /* 0x000fe20000010035 */
[----:B------:R-:W-:Y:S01]  /*fb50*/  FMUL.FTZ R47, R40, R43 ;  /* 0x0000002b282f7220 */ /* 0x000fe20000410000 */
[----:B------:R-:W-:Y:S01]  /*fb60*/  LOP3.LUT R45, R21, 0xffff0000, RZ, 0xc0, !PT ;  /* 0xffff0000152d7812 */ /* 0x000fe200078ec0ff */
[----:B------:R-:W-:Y:S01]  /*fb70*/  IMAD.U32 R34, R24, 0x10000, RZ ;  /* 0x0001000018227824 */ /* 0x000fe200078e00ff */
[----:B------:R-:W-:Y:S01]  /*fb80*/  LOP3.LUT R35, R13, 0xffff0000, RZ, 0xc0, !PT ;  /* 0xffff00000d237812 */ /* 0x000fe200078ec0ff */
[-C--:B------:R-:W-:Y:S01]  /*fb90*/  FMUL.FTZ R55, R40, R39.reuse ;  /* 0x0000002728377220 */ /* 0x080fe20000410000 */
[----:B------:R-:W-:Y:S01]  /*fba0*/  LOP3.LUT R6, R6, 0xffff0000, RZ, 0xc0, !PT ;  /* 0xffff000006067812 */ /* 0x000fe200078ec0ff */
[----:B------:R-:W-:Y:S01]  /*fbb0*/  FFMA.FTZ R47, R36, R39, -R47 ;  /* 0x00000027242f7223 */ /* 0x000fe2000001082f */
[C---:B------:R-:W-:Y:S01]  /*fbc0*/  FMUL.FTZ R39, R10.reuse, R45 ;  /* 0x0000002d0a277220 */ /* 0x040fe20000410000 */
[----:B------:R-:W-:Y:S02]  /*fbd0*/  IMAD.U32 R37, R7, 0x10000, RZ ;  /* 0x0001000007257824 */ /* 0x000fe400078e00ff */
[----:B------:R-:W-:Y:S01]  /*fbe0*/  FMUL.FTZ R10, R10, R35 ;  /* 0x000000230a0a7220 */ /* 0x000fe20000410000 */
[----:B------:R-:W-:-:S02]  /*fbf0*/  IMAD.U32 R4, R14, 0x10000, RZ ;  /* 0x000100000e047824 */ /* 0x000fc400078e00ff */
[----:B------:R-:W-:Y:S01]  /*fc00*/  FMUL.FTZ R8, R41, R34 ;  /* 0x0000002229087220 */ /* 0x000fe20000410000 */
[----:B------:R-:W-:Y:S01]  /*fc10*/  FFMA.FTZ R55, R36, R43, R55 ;  /* 0x0000002b24377223 */ /* 0x000fe20000010037 */
[C---:B------:R-:W-:Y:S01]  /*fc20*/  FFMA.FTZ R36, R6.reuse, R35, -R39 ;  /* 0x0000002306247223 */ /* 0x040fe20000010827 */
[----:B------:R-:W-:Y:S01]  /*fc30*/  FFMA.FTZ R38, R6, R45, R10 ;  /* 0x0000002d06267223 */ /* 0x000fe2000001000a */
[-C--:B------:R-:W-:Y:S01]  /*fc40*/  FFMA.FTZ R39, R37, R4.reuse, -R8 ;  /* 0x0000000425277223 */ /* 0x080fe20000010808 */
[----:B------:R-:W-:Y:S01]  /*fc50*/  FMUL.FTZ R40, R41, R4 ;  /* 0x0000000429287220 */ /* 0x000fe20000410000 */
[----:B------:R-:W-:Y:S02]  /*fc60*/  LOP3.LUT R8, R20, 0xffff0000, RZ, 0xc0, !PT ;  /* 0xffff000014087812 */ /* 0x000fe400078ec0ff */
[----:B------:R-:W-:Y:S01]  /*fc70*/  LOP3.LUT R10, R24, 0xffff0000, RZ, 0xc0, !PT ;  /* 0xffff0000180a7812 */ /* 0x000fe200078ec0ff */
[----:B------:R-:W-:Y:S01]  /*fc80*/  FFMA.FTZ R40, R37, R34, R40 ;  /* 0x0000002225287223 */ /* 0x000fe20000010028 */
[----:B------:R-:W-:Y:S01]  /*fc90*/  LOP3.LUT R4, R12, 0xffff0000, RZ, 0xc0, !PT ;  /* 0xffff00000c047812 */ /* 0x000fe200078ec0ff */
[----:B------:R-:W-:Y:S01]  /*fca0*/  FMUL.FTZ R34, R9, R8 ;  /* 0x0000000809227220 */ /* 0x000fe20000410000 */
[----:B------:R-:W-:Y:S01]  /*fcb0*/  LOP3.LUT R6, R14, 0xffff0000, RZ, 0xc0, !PT ;  /* 0xffff00000e067812 */ /* 0x000fe200078ec0ff */
[----:B------:R-:W-:Y:S01]  /*fcc0*/  FMUL.FTZ R48, R11, R10 ;  /* 0x0000000a0b307220 */ /* 0x000fe20000410000 */
[----:B------:R-:W-:Y:S01]  /*fcd0*/  LOP3.LUT R7, R7, 0xffff0000, RZ, 0xc0, !PT ;  /* 0xffff000007077812 */ /* 0x000fe200078ec0ff */
[-C--:B------:R-:W-:Y:S01]  /*fce0*/  FMUL.FTZ R35, R9, R4.reuse ;  /* 0x0000000409237220 */ /* 0x080fe20000410000 */
[----:B------:R-:W-:Y:S01]  /*fcf0*/  FFMA.FTZ R9, R5, R4, -R34 ;  /* 0x0000000405097223 */ /* 0x000fe20000010822 */
[-C--:B------:R-:W-:Y:S01]  /*fd00*/  FMUL.FTZ R11, R11, R6.reuse ;  /* 0x000000060b0b7220 */ /* 0x080fe20000410000 */
[----:B------:R-:W-:Y:S01]  /*fd10*/  F2FP.BF16.F32.PACK_AB R4, R42, R49 ;  /* 0x000000312a04723e */ /* 0x000fe200000010ff */
[----:B------:R-:W-:Y:S01]  /*fd20*/  FFMA.FTZ R48, R7, R6, -R48 ;  /* 0x0000000607307223 */ /* 0x000fe20000010830 */
[----:B------:R-:W-:Y:S01]  /*fd30*/  FFMA.FTZ R34, R5, R8, R35 ;  /* 0x0000000805227223 */ /* 0x000fe20000010023 */
[----:B------:R-:W-:Y:S01]  /*fd40*/  FFMA.FTZ R11, R7, R10, R11 ;  /* 0x0000000a070b7223 */ /* 0x000fe2000001000b */
[----:B------:R-:W-:-:S02]  /*fd50*/  F2FP.BF16.F32.PACK_AB R6, R36, R47 ;  /* 0x0000002f2406723e */ /* 0x000fc400000010ff */
[----:B------:R-:W-:Y:S02]  /*fd60*/  F2FP.BF16.F32.PACK_AB R5, R9, R46 ;  /* 0x0000002e0905723e */ /* 0x000fe400000010ff */
[----:B------:R-:W-:Y:S02]  /*fd70*/  F2FP.BF16.F32.PACK_AB R7, R48, R39 ;  /* 0x000000273007723e */ /* 0x000fe400000010ff */
[----:B------:R-:W-:Y:S02]  /*fd80*/  F2FP.BF16.F32.PACK_AB R10, R38, R55 ;  /* 0x00000037260a723e */ /* 0x000fe400000010ff */
[----:B------:R-:W-:Y:S01]  /*fd90*/  F2FP.BF16.F32.PACK_AB R8, R44, R51 ;  /* 0x000000332c08723e */ /* 0x000fe200000010ff */
[----:B------:R1:W-:Y:S01]  /*fda0*/  STS.128 [R50], R4 ;  /* 0x0000000432007388 */ /* 0x0003e20000000c00 */
[----:B------:R-:W-:Y:S02]  /*fdb0*/  F2FP.BF16.F32.PACK_AB R9, R34, R53 ;  /* 0x000000352209723e */ /* 0x000fe400000010ff */
[----:B------:R-:W-:-:S05]  /*fdc0*/  F2FP.BF16.F32.PACK_AB R11, R11, R40 ;  /* 0x000000280b0b723e */ /* 0x000fca00000010ff */
[----:B------:R1:W-:Y:S02]  /*fdd0*/  STS.128 [R0+0x14400], R8 ;  /* 0x0144000800007388 */ /* 0x0003e40000000c00 */
.L_x_816:
[----:B------:R-:W-:Y:S05]  /*fde0*/  BSYNC B1 ;  /* 0x0000000000017941 */ /* 0x000fea0003800000 */
.L_x_815:
[----:B01----:R-:W-:Y:S01]  /*fdf0*/  VIADD R0, R212, 0x20 ;  /* 0x00000020d4007836 */ /* 0x003fe20000000000 */
[----:B------:R-:W-:Y:S04]  /*fe00*/  BSSY B1, `(.L_x_819) ;  /* 0x00000bc000017945 */ /* 0x000fe80003800000 */
[----:B------:R-:W-:-:S13]  /*fe10*/  ISETP.GE.AND P0, PT, R0, R33, PT ;  /* 0x000000210000720c */ /* 0x000fda0003f06270 */
[----:B------:R-:W-:Y:S05]  /*fe20*/  @P0 BRA `(.L_x_820) ;  /* 0x0000000800e40947 */ /* 0x000fea0003800000 */
[----:B------:R-:W0:Y:S01]  /*fe30*/  LDC R46, c[0x0][0x3f4] ;  /* 0x0000fd00ff2e7b82 */ /* 0x000e220000000800 */
[----:B------:R-:W-:Y:S01]  /*fe40*/  BSSY B2, `(.L_x_821) ;  /* 0x000005f000027945 */ /* 0x000fe20003800000 */
[----:B------:R-:W-:Y:S02]  /*fe50*/  SHF.R.U32.HI R54, RZ, 0x3, R223 ;  /* 0x00000003ff367819 */ /* 0x000fe400000116df */
[-C--:B0-----:R-:W-:Y:S02]  /*fe60*/  ISETP.GE.AND P0, PT, R16, R46.reuse, PT ;  /* 0x0000002e1000720c */ /* 0x081fe40003f06270 */
[----:B------:R-:W-:-:S11]  /*fe70*/  ISETP.GE.AND P1, PT, R213, R46, PT ;  /* 0x0000002ed500720c */ /* 0x000fd60003f26270 */
[----:B------:R-:W-:Y:S05]  /*fe80*/  @P0 BRA `(.L_x_822) ;  /* 0x0000000400680947 */ /* 0x000fea0003800000 */
[----:B------:R-:W2:Y:S01]  /*fe90*/  LDL R7, [R1+0x60] ;  /* 0x0000600001077983 */ /* 0x000ea20000100800 */
[----:B------:R-:W-:Y:S01]  /*fea0*/  LEA.HI R0, R46, R233, RZ, 0x1d ;  /* 0x000000e92e007211 */ /* 0x000fe200078fe8ff */
[----:B------:R-:W-:Y:S01]  /*feb0*/  IMAD.U32 R44, R29, 0x10000, RZ ;  /* 0x000100001d2c7824 */ /* 0x000fe200078e00ff */
[----:B------:R-:W-:Y:S01]  /*fec0*/  LOP3.LUT R6, R223, 0x38, R16, 0xf8, !PT ;  /* 0x00000038df067812 */ /* 0x000fe200078ef810 */
[----:B------:R-:W-:Y:S01]  /*fed0*/  IMAD.U32 R42, R25, 0x10000, RZ ;  /* 0x00010000192a7824 */ /* 0x000fe200078e00ff */
[----:B------:R-:W-:Y:S01]  /*fee0*/  SHF.R.S32.HI R5, RZ, 0x1f, R0 ;  /* 0x0000001fff057819 */ /* 0x000fe20000011400 */
[----:B------:R-:W-:Y:S01]  /*fef0*/  IMAD.SHL.U32 R4, R0, 0x8, RZ ;  /* 0x0000000800047824 */ /* 0x000fe200078e00ff */
[----:B------:R-:W-:Y:S01]  /*ff00*/  LOP3.LUT R6, R225, R6, R54, 0xf6, !PT ;  /* 0x00000006e1067212 */ /* 0x000fe200078ef636 */
[----:B------:R-:W-:Y:S01]  /*ff10*/  IMAD.U32 R53, R30, 0x10000, RZ ;  /* 0x000100001e357824 */ /* 0x000fe200078e00ff */
[----:B------:R-:W-:Y:S01]  /*ff20*/  LEA.HI R5, R5, R0, RZ, 0x3 ;  /* 0x0000000005057211 */ /* 0x000fe200078f18ff */
[----:B------:R-:W-:Y:S01]  /*ff30*/  IMAD.U32 R51, R26, 0x10000, RZ ;  /* 0x000100001a337824 */ /* 0x000fe200078e00ff */
[----:B------:R-:W-:Y:S01]  /*ff40*/  LOP3.LUT R0, R223, 0x38, R4, 0xf8, !PT ;  /* 0x00000038df007812 */ /* 0x000fe200078ef804 */
[----:B------:R-:W-:Y:S01]  /*ff50*/  IMAD.U32 R50, R31, 0x10000, RZ ;  /* 0x000100001f327824 */ /* 0x000fe200078e00ff */
[----:B------:R-:W-:Y:S01]  /*ff60*/  LOP3.LUT R48, R29, 0xffff0000, RZ, 0xc0, !PT ;  /* 0xffff00001d307812 */ /* 0x000fe200078ec0ff */
[----:B------:R-:W-:Y:S01]  /*ff70*/  IMAD.SHL.U32 R5, R5, 0x400, RZ ;  /* 0x0000040005057824 */ /* 0x000fe200078e00ff */
[----:B------:R-:W-:-:S02]  /*ff80*/  LOP3.LUT R0, R0, R54, RZ, 0x3c, !PT ;  /* 0x0000003600007212 */ /* 0x000fc400078e3cff */
[----:B------:R-:W-:Y:S02]  /*ff90*/  LOP3.LUT R55, R32, 0xffff0000, RZ, 0xc0, !PT ;  /* 0xffff000020377812 */ /* 0x000fe400078ec0ff */
[----:B------:R-:W-:-:S04]  /*ffa0*/  LOP3.LUT R5, R5, 0x7fffe000, RZ, 0xc0, !PT ;  /* 0x7fffe00005057812 */ /* 0x000fc800078ec0ff */
[----:B------:R-:W-:-:S05]  /*ffb0*/  IADD3 R9, R0, R5, R225 ;  /* 0x0000000500097210 */ /* 0x000fca0007ffe0e1 */
[----:B------:R-:W-:-:S05]  /*ffc0*/  IMAD R0, R9, 0x2, R18 ;  /* 0x0000000209007824 */ /* 0x000fca00078e0212 */
[----:B------:R-:W0:Y:S02]  /*ffd0*/  LDS.128 R8, [R0+0x14400] ;  /* 0x0144000000087984 */ /* 0x000e240000000c00 */
[C---:B0-----:R-:W-:Y:S01]  /*ffe0*/  IMAD.U32 R38, R8.reuse, 0x10000, RZ ;  /* 0x0001000008267824 */ /* 0x041fe200078e00ff */
[----:B------:R-:W-:Y:S01]  /*fff0*/  LOP3.LUT R8, R8, 0xffff0000, RZ, 0xc0, !PT ;  /* 0xffff000008087812 */ /* 0x000fe200078ec0ff */
[C---:B------:R-:W-:Y:S01]  /*10000*/  IMAD.U32 R39, R9.reuse, 0x10000, RZ ;  /* 0x0001000009277824 */ /* 0x040fe200078e00ff */
[----:B------:R-:W-:Y:S01]  /*10010*/  LOP3.LUT R9, R9, 0xffff0000, RZ, 0xc0, !PT ;  /* 0xffff000009097812 */ /* 0x000fe200078ec0ff */
[-C--:B------:R-:W-:Y:S01]  /*10020*/  FMUL.FTZ R43, R44, R38.reuse ;  /* 0x000000262c2b7220 */ /* 0x080fe20000410000 */
[----:B------:R-:W-:Y:S01]  /*10030*/  FMUL.FTZ R45, R42, R38 ;  /* 0x000000262a2d7220 */ /* 0x000fe20000410000 */
[----:B------:R-:W-:Y:S01]  /*10040*/  LOP3.LUT R38, R25, 0xffff0000, RZ, 0xc0, !PT ;  /* 0xffff000019267812 */ /* 0x000fe200078ec0ff */
[----:B------:R-:W-:Y:S01]  /*10050*/  FMUL.FTZ R47, R48, R8 ;  /* 0x00000008302f7220 */ /* 0x000fe20000410000 */
[C---:B------:R-:W-:Y:S01]  /*10060*/  IMAD.U32 R40, R10.reuse, 0x10000, RZ ;  /* 0x000100000a287824 */ /* 0x040fe200078e00ff */
[----:B------:R-:W-:Y:S01]  /*10070*/  LOP3.LUT R10, R10, 0xffff0000, RZ, 0xc0, !PT ;  /* 0xffff00000a0a7812 */ /* 0x000fe200078ec0ff */
[----:B------:R-:W-:-:S02]  /*10080*/  IMAD.U32 R41, R11, 0x10000, RZ ;  /* 0x000100000b297824 */ /* 0x000fc400078e00ff */
[----:B------:R-:W-:Y:S01]  /*10090*/  FMUL.FTZ R49, R38, R8 ;  /* 0x0000000826317220 */ /* 0x000fe20000410000 */
[----:B------:R-:W-:Y:S01]  /*100a0*/  LOP3.LUT R11, R11, 0xffff0000, RZ, 0xc0, !PT ;  /* 0xffff00000b0b7812 */ /* 0x000fe200078ec0ff */
[----:B--2---:R-:W-:-:S05]  /*100b0*/  IMAD R52, R6, 0x2, R7 ;  /* 0x0000000206347824 */ /* 0x004fca00078e0207 */
[----:B------:R-:W0:Y:S02]  /*100c0*/  LDS.128 R4, [R52] ;  /* 0x0000000034047984 */ /* 0x000e240000000c00 */
[C---:B0-----:R-:W-:Y:S01]  /*100d0*/  IMAD.U32 R34, R4.reuse, 0x10000, RZ ;  /* 0x0001000004227824 */ /* 0x041fe200078e00ff */
[----:B------:R-:W-:Y:S01]  /*100e0*/  LOP3.LUT R4, R4, 0xffff0000, RZ, 0xc0, !PT ;  /* 0xffff000004047812 */ /* 0x000fe200078ec0ff */
[C---:B------:R-:W-:Y:S01]  /*100f0*/  IMAD.U32 R35, R5.reuse, 0x10000, RZ ;  /* 0x0001000005237824 */ /* 0x040fe200078e00ff */
[----:B------:R-:W-:Y:S01]  /*10100*/  LOP3.LUT R5, R5, 0xffff0000, RZ, 0xc0, !PT ;  /* 0xffff000005057812 */ /* 0x000fe200078ec0ff */
[----:B------:R-:W-:Y:S01]  /*10110*/  FFMA.FTZ R43, R42, R34, -R43 ;  /* 0x000000222a2b7223 */ /* 0x000fe2000001082b */
[-C--:B------:R-:W-:Y:S01]  /*10120*/  FMUL.FTZ R42, R51, R39.reuse ;  /* 0x00000027332a7220 */ /* 0x080fe20000410000 */
[----:B------:R-:W-:Y:S01]  /*10130*/  FFMA.FTZ R8, R38, R4, -R47 ;  /* 0x0000000426087223 */ /* 0x000fe2000001082f */
[----:B------:R-:W-:Y:S01]  /*10140*/  FMUL.FTZ R38, R53, R39 ;  /* 0x0000002735267220 */ /* 0x000fe20000410000 */
[----:B------:R-:W-:Y:S01]  /*10150*/  FFMA.FTZ R45, R44, R34, R45 ;  /* 0x000000222c2d7223 */ /* 0x000fe2000001002d */
[----:B------:R-:W-:Y:S01]  /*10160*/  FFMA.FTZ R34, R48, R4, R49 ;  /* 0x0000000430227223 */ /* 0x000fe20000010031 */
[----:B------:R-:W-:-:S02]  /*10170*/  IMAD.U32 R4, R27, 0x10000, RZ ;  /* 0x000100001b047824 */ /* 0x000fc400078e00ff */
[-C--:B------:R-:W-:Y:S01]  /*10180*/  FFMA.FTZ R38, R51, R35.reuse, -R38 ;  /* 0x0000002333267223 */ /* 0x080fe20000010826 */
[----:B------:R-:W-:Y:S01]  /*10190*/  FFMA.FTZ R42, R53, R35, R42 ;  /* 0x00000023352a7223 */ /* 0x000fe2000001002a */
[----:B------:R-:W-:Y:S01]  /*101a0*/  LOP3.LUT R44, R27, 0xffff0000, RZ, 0xc0, !PT ;  /* 0xffff00001b2c7812 */ /* 0x000fe200078ec0ff */
[----:B------:R-:W-:Y:S01]  /*101b0*/  IMAD.U32 R36, R6, 0x10000, RZ ;  /* 0x0001000006247824 */ /* 0x000fe200078e00ff */
[----:B------:R-:W-:Y:S01]  /*101c0*/  LOP3.LUT R48, R31, 0xffff0000, RZ, 0xc0, !PT ;  /* 0xffff00001f307812 */ /* 0x000fe200078ec0ff */
[-C--:B------:R-:W-:Y:S01]  /*101d0*/  FMUL.FTZ R35, R50, R40.reuse ;  /* 0x0000002832237220 */ /* 0x080fe20000410000 */
[----:B------:R-:W-:Y:S01]  /*101e0*/  IMAD.U32 R53, R32, 0x10000, RZ ;  /* 0x0001000020357824 */ /* 0x000fe200078e00ff */
[----:B------:R-:W-:Y:S01]  /*101f0*/  LOP3.LUT R6, R6, 0xffff0000, RZ, 0xc0, !PT ;  /* 0xffff000006067812 */ /* 0x000fe200078ec0ff */
[C---:B------:R-:W-:Y:S01]  /*10200*/  FMUL.FTZ R39, R4.reuse, R40 ;  /* 0x0000002804277220 */ /* 0x040fe20000410000 */
[----:B------:R-:W-:Y:S01]  /*10210*/  FFMA.FTZ R35, R4, R36, -R35 ;  /* 0x0000002404237223 */ /* 0x000fe20000010823 */
[-C--:B------:R-:W-:Y:S01]  /*10220*/  FMUL.FTZ R47, R48, R10.reuse ;  /* 0x0000000a302f7220 */ /* 0x080fe20000410000 */
[----:B------:R-:W-:Y:S01]  /*10230*/  FMUL.FTZ R49, R44, R10 ;  /* 0x0000000a2c317220 */ /* 0x000fe20000410000 */
[----:B------:R-:W-:-:S02]  /*10240*/  IMAD.U32 R37, R7, 0x10000, RZ ;  /* 0x0001000007257824 */ /* 0x000fc400078e00ff */
[-C--:B------:R-:W-:Y:S01]  /*10250*/  FMUL.FTZ R4, R53, R41.reuse ;  /* 0x0000002935047220 */ /* 0x080fe20000410000 */
[----:B------:R-:W-:Y:S02]  /*10260*/  IMAD.U32 R51, R28, 0x10000, RZ ;  /* 0x000100001c337824 */ /* 0x000fe400078e00ff */
[----:B------:R-:W-:Y:S01]  /*10270*/  FFMA.FTZ R10, R50, R36, R39 ;  /* 0x00000024320a7223 */ /* 0x000fe20000010027 */
[-C--:B------:R-:W-:Y:S01]  /*10280*/  FFMA.FTZ R36, R44, R6.reuse, -R47 ;  /* 0x000000062c247223 */ /* 0x080fe2000001082f */
[----:B------:R-:W-:Y:S01]  /*10290*/  FFMA.FTZ R49, R48, R6, R49 ;  /* 0x0000000630317223 */ /* 0x000fe20000010031 */
[C---:B------:R-:W-:Y:S01]  /*102a0*/  FMUL.FTZ R6, R51.reuse, R41 ;  /* 0x0000002933067220 */ /* 0x040fe20000410000 */
[----:B------:R-:W-:Y:S01]  /*102b0*/  FFMA.FTZ R39, R51, R37, -R4 ;  /* 0x0000002533277223 */ /* 0x000fe20000010804 */
[----:B------:R-:W-:Y:S01]  /*102c0*/  LOP3.LUT R51, R30, 0xffff0000, RZ, 0xc0, !PT ;  /* 0xffff00001e337812 */ /* 0x000fe200078ec0ff */
[----:B------:R-:W-:Y:S01]  /*102d0*/  FMUL.FTZ R40, R55, R11 ;  /* 0x0000000b37287220 */ /* 0x000fe20000410000 */
[----:B------:R-:W-:Y:S01]  /*102e0*/  LOP3.LUT R41, R26, 0xffff0000, RZ, 0xc0, !PT ;  /* 0xffff00001a297812 */ /* 0x000fe200078ec0ff */
[----:B------:R-:W-:Y:S01]  /*102f0*/  FFMA.FTZ R37, R53, R37, R6 ;  /* 0x0000002535257223 */ /* 0x000fe20000010006 */
[----:B------:R-:W-:Y:S01]  /*10300*/  LOP3.LUT R47, R28, 0xffff0000, RZ, 0xc0, !PT ;  /* 0xffff00001c2f7812 */ /* 0x000fe200078ec0ff */
[-C--:B------:R-:W-:Y:S01]  /*10310*/  FMUL.FTZ R4, R51, R9.reuse ;  /* 0x0000000933047220 */ /* 0x080fe20000410000 */
[----:B------:R-:W-:Y:S01]  /*10320*/  LOP3.LUT R7, R7, 0xffff0000, RZ, 0xc0, !PT ;  /* 0xffff000007077812 */ /* 0x000fe200078ec0ff */
[----:B------:R-:W-:Y:S01]  /*10330*/  FMUL.FTZ R6, R41, R9 ;  /* 0x0000000929067220 */ /* 0x000fe20000410000 */
[----:B------:R-:W-:Y:S01]  /*10340*/  F2FP.BF16.F32.PACK_AB R10, R49, R10 ;  /* 0x0000000a310a723e */ /* 0x000fe200000010ff */
[----:B------:R-:W-:Y:S01]  /*10350*/  FMUL.FTZ R44, R47, R11 ;  /* 0x0000000b2f2c7220 */ /* 0x000fe20000410000 */
[-C--:B------:R-:W-:Y:S01]  /*10360*/  FFMA.FTZ R9, R41, R5.reuse, -R4 ;  /* 0x0000000529097223 */ /* 0x080fe20000010804 */
[----:B------:R-:W-:Y:S01]  /*10370*/  FFMA.FTZ R11, R51, R5, R6 ;  /* 0x00000005330b7223 */ /* 0x000fe20000010006 */
[-C--:B------:R-:W-:Y:S01]  /*10380*/  FFMA.FTZ R40, R47, R7.reuse, -R40 ;  /* 0x000000072f287223 */ /* 0x080fe20000010828 */
[----:B------:R-:W-:Y:S01]  /*10390*/  FFMA.FTZ R44, R55, R7, R44 ;  /* 0x00000007372c7223 */ /* 0x000fe2000001002c */
[----:B------:R-:W-:-:S02]  /*103a0*/  F2FP.BF16.F32.PACK_AB R6, R36, R35 ;  /* 0x000000232406723e */ /* 0x000fc400000010ff */
[----:B------:R-:W-:Y:S02]  /*103b0*/  F2FP.BF16.F32.PACK_AB R5, R9, R38 ;  /* 0x000000260905723e */ /* 0x000fe400000010ff */
[----:B------:R-:W-:Y:S02]  /*103c0*/  F2FP.BF16.F32.PACK_AB R4, R8, R43 ;  /* 0x0000002b0804723e */ /* 0x000fe400000010ff */
[----:B------:R-:W-:Y:S02]  /*103d0*/  F2FP.BF16.F32.PACK_AB R9, R11, R42 ;  /* 0x0000002a0b09723e */ /* 0x000fe400000010ff */
[----:B------:R-:W-:Y:S02]  /*103e0*/  F2FP.BF16.F32.PACK_AB R7, R40, R39 ;  /* 0x000000272807723e */ /* 0x000fe400000010ff */
[----:B------:R-:W-:Y:S02]  /*103f0*/  F2FP.BF16.F32.PACK_AB R8, R34, R45 ;  /* 0x0000002d2208723e */ /* 0x000fe400000010ff */
[----:B------:R-:W-:Y:S01]  /*10400*/  F2FP.BF16.F32.PACK_AB R11, R44, R37 ;  /* 0x000000252c0b723e */ /* 0x000fe200000010ff */
[----:B------:R0:W-:Y:S04]  /*10410*/  STS.128 [R52], R4 ;  /* 0x0000000434007388 */ /* 0x0001e80000000c00 */
[----:B------:R0:W-:Y:S02]  /*10420*/  STS.128 [R0+0x14400], R8 ;  /* 0x0144000800007388 */ /* 0x0001e40000000c00 */
.L_x_822:
[----:B------:R-:W-:Y:S05]  /*10430*/  BSYNC B2 ;  /* 0x0000000000027941 */ /* 0x000fea0003800000 */
.L_x_821:
[----:B------:R-:W-:Y:S05]  /*10440*/  @P1 BRA `(.L_x_820) ;  /* 0x00000004005c1947 */ /* 0x000fea0003800000 */
[----:B------:R-:W2:Y:S01]  /*10450*/  LDL R50, [R1+0x78] ;  /* 0x0000780001327983 */ /* 0x000ea20000100800 */
[----:B------:R-:W-:Y:S01]  /*10460*/  LEA.HI R46, R46, R234, RZ, 0x1d ;  /* 0x000000ea2e2e7211 */ /* 0x000fe200078fe8ff */
[----:B------:R-:W-:Y:S01]  /*10470*/  IMAD.U32 R44, R15, 0x10000, RZ ;  /* 0x000100000f2c7824 */ /* 0x000fe200078e00ff */
[----:B------:R-:W-:Y:S01]  /*10480*/  LOP3.LUT R55, R24, 0xffff0000, RZ, 0xc0, !PT ;  /* 0xffff000018377812 */ /* 0x000fe200078ec0ff */
[----:B------:R-:W-:Y:S01]  /*10490*/  IMAD.U32 R42, R3, 0x10000, RZ ;  /* 0x00010000032a7824 */ /* 0x000fe200078e00ff */
[----:B0-----:R-:W-:Y:S01]  /*104a0*/  SHF.R.S32.HI R5, RZ, 0x1f, R46 ;  /* 0x0000001fff057819 */ /* 0x001fe2000001142e */
[----:B------:R-:W-:Y:S02]  /*104b0*/  IMAD.SHL.U32 R0, R46, 0x8, RZ ;  /* 0x000000082e007824 */ /* 0x000fe400078e00ff */
[----:B------:R-:W-:Y:S01]  /*104c0*/  IMAD.U32 R53, R20, 0x10000, RZ ;  /* 0x0001000014357824 */ /* 0x000fe200078e00ff */
[----:B------:R-:W-:Y:S01]  /*104d0*/  LEA.HI R5, R5, R46, RZ, 0x3 ;  /* 0x0000002e05057211 */ /* 0x000fe200078f18ff */
[----:B------:R-:W-:Y:S01]  /*104e0*/  IMAD.U32 R51, R12, 0x10000, RZ ;  /* 0x000100000c337824 */ /* 0x000fe200078e00ff */
[----:B------:R-:W-:Y:S01]  /*104f0*/  LOP3.LUT R0, R223, 0x38, R0, 0xf8, !PT ;  /* 0x00000038df007812 */ /* 0x000fe200078ef800 */
[----:B------:R-:W-:Y:S01]  /*10500*/  IMAD.U32 R48, R21, 0x10000, RZ ;  /* 0x0001000015307824 */ /* 0x000fe200078e00ff */
[----:B------:R-:W-:Y:S01]  /*10510*/  LOP3.LUT R46, R15, 0xffff0000, RZ, 0xc0, !PT ;  /* 0xffff00000f2e7812 */ /* 0x000fe200078ec0ff */
[----:B------:R-:W-:Y:S01]  /*10520*/  IMAD.SHL.U32 R5, R5, 0x400, RZ ;  /* 0x0000040005057824 */ /* 0x000fe200078e00ff */
[----:B------:R-:W-:-:S04]  /*10530*/  LOP3.LUT R0, R0, R54, RZ, 0x3c, !PT ;  /* 0x0000003600007212 */ /* 0x000fc800078e3cff */
        /* <DEDUP_REMOVED lines=17> */
[----:B--2---:R-:W0:Y:S02]  /*10650*/  LDS.128 R4, [R50] ;  /* 0x0000000032047984 */ /* 0x004e240000000c00 */
        /* <DEDUP_REMOVED lines=54> */
.L_x_820:
[----:B------:R-:W-:Y:S05]  /*109c0*/  BSYNC B1 ;  /* 0x0000000000017941 */ /* 0x000fea0003800000 */
.L_x_819:
[----:B------:R-:W-:Y:S01]  /*109d0*/  ISETP.GE.AND P0, PT, R237, R33, PT ;  /* 0x00000021ed00720c */ /* 0x000fe20003f06270 */
[----:B------:R-:W-:-:S12]  /*109e0*/  BSSY B1, `(.L_x_823) ;  /* 0x00000b8000017945 */ /* 0x000fd80003800000 */
[----:B------:R-:W-:Y:S05]  /*109f0*/  @P0 BRA `(.L_x_824) ;  /* 0x0000000800d80947 */ /* 0x000fea0003800000 */
[----:B------:R-:W2:Y:S01]  /*10a00*/  LDC R46, c[0x0][0x3f4] ;  /* 0x0000fd00ff2e7b82 */ /* 0x000ea20000000800 */
[----:B------:R-:W-:Y:S01]  /*10a10*/  BSSY B2, `(.L_x_825) ;  /* 0x000005c000027945 */ /* 0x000fe20003800000 */
[----:B0-----:R-:W-:Y:S02]  /*10a20*/  SHF.R.U32.HI R52, RZ, 0x3, R224 ;  /* 0x00000003ff347819 */ /* 0x001fe400000116e0 */
[-C--:B--2---:R-:W-:Y:S02]  /*10a30*/  ISETP.GE.AND P0, PT, R16, R46.reuse, PT ;  /* 0x0000002e1000720c */ /* 0x084fe40003f06270 */
[----:B------:R-:W-:-:S11]  /*10a40*/  ISETP.GE.AND P1, PT, R213, R46, PT ;  /* 0x0000002ed500720c */ /* 0x000fd60003f26270 */
[----:B------:R-:W-:Y:S05]  /*10a50*/  @P0 BRA `(.L_x_826) ;  /* 0x00000004005c0947 */ /* 0x000fea0003800000 */
[----:B------:R-:W2:Y:S01]  /*10a60*/  LDL R54, [R1+0x74] ;  /* 0x0000740001367983 */ /* 0x000ea20000100800 */
[----:B-1----:R-:W-:Y:S01]  /*10a70*/  LEA.HI R0, R46, R233, RZ, 0x1d ;  /* 0x000000e92e007211 */ /* 0x002fe200078fe8ff */
[C---:B------:R-:W-:Y:S01]  /*10a80*/  IMAD.U32 R44, R29.reuse, 0x10000, RZ ;  /* 0x000100001d2c7824 */ /* 0x040fe200078e00ff */
[----:B------:R-:W-:Y:S01]  /*10a90*/  LOP3.LUT R48, R29, 0xffff0000, RZ, 0xc0, !PT ;  /* 0xffff00001d307812 */ /* 0x000fe200078ec0ff */
[----:B------:R-:W-:Y:S01]  /*10aa0*/  IMAD.U32 R42, R25, 0x10000, RZ ;  /* 0x00010000192a7824 */ /* 0x000fe200078e00ff */
[----:B------:R-:W-:Y:S01]  /*10ab0*/  SHF.R.S32.HI R7, RZ, 0x1f, R0 ;  /* 0x0000001fff077819 */ /* 0x000fe20000011400 */
[----:B------:R-:W-:Y:S01]  /*10ac0*/  IMAD.SHL.U32 R5, R0, 0x8, RZ ;  /* 0x0000000800057824 */ /* 0x000fe200078e00ff */
[----:B------:R-:W-:Y:S01]  /*10ad0*/  LOP3.LUT R55, R32, 0xffff0000, RZ, 0xc0, !PT ;  /* 0xffff000020377812 */ /* 0x000fe200078ec0ff */
[----:B------:R-:W-:Y:S01]  /*10ae0*/  IMAD.U32 R53, R30, 0x10000, RZ ;  /* 0x000100001e357824 */ /* 0x000fe200078e00ff */
[----:B------:R-:W-:Y:S01]  /*10af0*/  LEA.HI R7, R7, R0, RZ, 0x3 ;  /* 0x0000000007077211 */ /* 0x000fe200078f18ff */
[----:B------:R-:W-:Y:S01]  /*10b00*/  IMAD.U32 R51, R26, 0x10000, RZ ;  /* 0x000100001a337824 */ /* 0x000fe200078e00ff */
[----:B------:R-:W-:Y:S01]  /*10b10*/  LOP3.LUT R0, R224, 0x38, R5, 0xf8, !PT ;  /* 0x00000038e0007812 */ /* 0x000fe200078ef805 */
[----:B------:R-:W-:-:S02]  /*10b20*/  IMAD.U32 R50, R31, 0x10000, RZ ;  /* 0x000100001f327824 */ /* 0x000fc400078e00ff */
        /* <DEDUP_REMOVED lines=30> */
[----:B------:R-:W-:Y:S01]  /*10d10*/  SHF.L.U32 R4, R27, 0x10, RZ ;  /* 0x000000101b047819 */ /* 0x000fe200000006ff */
        /* <DEDUP_REMOVED lines=43> */
.L_x_826:
[----:B------:R-:W-:Y:S05]  /*10fd0*/  BSYNC B2 ;  /* 0x0000000000027941 */ /* 0x000fea0003800000 */
.L_x_825:
[----:B------:R-:W-:Y:S05]  /*10fe0*/  @P1 BRA `(.L_x_824) ;  /* 0x00000004005c1947 */ /* 0x000fea0003800000 */
[----:B-1----:R-:W2:Y:S01]  /*10ff0*/  LDL R50, [R1+0x70] ;  /* 0x0000700001327983 */ /* 0x002ea20000100800 */
        /* <DEDUP_REMOVED lines=86> */
.L_x_824:
[----:B------:R-:W-:Y:S05]  /*11560*/  BSYNC B1 ;  /* 0x0000000000017941 */ /* 0x000fea0003800000 */
.L_x_823:
[----:B012---:R-:W-:-:S05]  /*11570*/  VIADD R0, R212, 0x60 ;  /* 0x00000060d4007836 */ /* 0x007fca0000000000 */
[----:B------:R-:W-:-:S13]  /*11580*/  ISETP.GE.AND P0, PT, R0, R33, PT ;  /* 0x000000210000720c */ /* 0x000fda0003f06270 */
[----:B------:R-:W-:Y:S05]  /*11590*/  @P0 BRA `(.L_x_803) ;  /* 0x0000000800f40947 */ /* 0x000fea0003800000 */
[----:B------:R0:W5:Y:S01]  /*115a0*/  LDL R51, [R1+0x64] ;  /* 0x0000640001337983 */ /* 0x0001620000100800 */
[----:B------:R-:W1:Y:S01]  /*115b0*/  LDC R41, c[0x0][0x3f4] ;  /* 0x0000fd00ff297b82 */ /* 0x000e620000000800 */
[C---:B------:R-:W-:Y:S01]  /*115c0*/  VIADD R53, R212.reuse, 0x60 ;  /* 0x00000060d4357836 */ /* 0x040fe20000000000 */
[----:B------:R-:W-:Y:S01]  /*115d0*/  BSSY B1, `(.L_x_827) ;  /* 0x0000061000017945 */ /* 0x000fe20003800000 */
[----:B------:R-:W-:Y:S02]  /*115e0*/  VIADD R54, R212, 0x60 ;  /* 0x00000060d4367836 */ /* 0x000fe40000000000 */
[----:B------:R-:W-:Y:S02]  /*115f0*/  IMAD.SHL.U32 R53, R53, 0x40, RZ ;  /* 0x0000004035357824 */ /* 0x000fe400078e00ff */
[----:B------:R-:W-:-:S03]  /*11600*/  IMAD.SHL.U32 R54, R54, 0x40, RZ ;  /* 0x0000004036367824 */ /* 0x000fc600078e00ff */
[----:B------:R-:W-:Y:S02]  /*11610*/  LOP3.LUT R53, R53, 0x1c0, RZ, 0xc0, !PT ;  /* 0x000001c035357812 */ /* 0x000fe400078ec0ff */
[----:B------:R-:W-:Y:S02]  /*11620*/  LOP3.LUT R54, R54, 0x1c0, RZ, 0xc0, !PT ;  /* 0x000001c036367812 */ /* 0x000fe400078ec0ff */
[----:B------:R-:W-:Y:S02]  /*11630*/  SHF.R.U32.HI R53, RZ, 0x3, R53 ;  /* 0x00000003ff357819 */ /* 0x000fe40000011635 */
[-C--:B-1----:R-:W-:Y:S02]  /*11640*/  ISETP.GE.AND P0, PT, R16, R41.reuse, PT ;  /* 0x000000291000720c */ /* 0x082fe40003f06270 */
[----:B------:R-:W-:-:S11]  /*11650*/  ISETP.GE.AND P1, PT, R213, R41, PT ;  /* 0x00000029d500720c */ /* 0x000fd60003f26270 */
[----:B0-----:R-:W-:Y:S05]  /*11660*/  @P0 BRA `(.L_x_828) ;  /* 0x00000004005c0947 */ /* 0x001fea0003800000 */
[----:B------:R-:W2:Y:S01]  /*11670*/  LDL R55, [R1+0x6c] ;  /* 0x00006c0001377983 */ /* 0x000ea20000100800 */
[----:B------:R-:W-:Y:S01]  /*11680*/  LEA.HI R0, R41, R233, RZ, 0x1d ;  /* 0x000000e929007211 */ /* 0x000fe200078fe8ff */
[C---:B------:R-:W-:Y:S01]  /*11690*/  IMAD.U32 R45, R29.reuse, 0x10000, RZ ;  /* 0x000100001d2d7824 */ /* 0x040fe200078e00ff */
[----:B------:R-:W-:Y:S01]  /*116a0*/  LOP3.LUT R50, R29, 0xffff0000, RZ, 0xc0, !PT ;  /* 0xffff00001d327812 */ /* 0x000fe200078ec0ff */
[C---:B------:R-:W-:Y:S01]  /*116b0*/  IMAD.U32 R43, R25.reuse, 0x10000, RZ ;  /* 0x00010000192b7824 */ /* 0x040fe200078e00ff */
[----:B------:R-:W-:Y:S01]  /*116c0*/  SHF.R.S32.HI R5, RZ, 0x1f, R0 ;  /* 0x0000001fff057819 */ /* 0x000fe20000011400 */
[----:B------:R-:W-:Y:S01]  /*116d0*/  IMAD.SHL.U32 R4, R0, 0x8, RZ ;  /* 0x0000000800047824 */ /* 0x000fe200078e00ff */
[----:B------:R-:W-:Y:S01]  /*116e0*/  LOP3.LUT R46, R25, 0xffff0000, RZ, 0xc0, !PT ;  /* 0xffff0000192e7812 */ /* 0x000fe200078ec0ff */
[----:B------:R-:W-:Y:S01]  /*116f0*/  IMAD.U32 R52, R30, 0x10000, RZ ;  /* 0x000100001e347824 */ /* 0x000fe200078e00ff */
[----:B------:R-:W-:Y:S01]  /*11700*/  LEA.HI R5, R5, R0, RZ, 0x3 ;  /* 0x0000000005057211 */ /* 0x000fe200078f18ff */
[----:B------:R-:W-:Y:S01]  /*11710*/  IMAD.U32 R48, R26, 0x10000, RZ ;  /* 0x000100001a307824 */ /* 0x000fe200078e00ff */
[----:B------:R-:W-:-:S02]  /*11720*/  LOP3.LUT R0, R54, 0x38, R4, 0xf8, !PT ;  /* 0x0000003836007812 */ /* 0x000fc400078ef804 */
[----:B------:R-:W-:Y:S01]  /*11730*/  LOP3.LUT R47, R30, 0xffff0000, RZ, 0xc0, !PT ;  /* 0xffff00001e2f7812 */ /* 0x000fe200078ec0ff */
[----:B------:R-:W-:Y:S01]  /*11740*/  IMAD.SHL.U32 R5, R5, 0x400, RZ ;  /* 0x0000040005057824 */ /* 0x000fe200078e00ff */
[----:B------:R-:W-:Y:S02]  /*11750*/  LOP3.LUT R0, R0, R53, RZ, 0x3c, !PT ;  /* 0x0000003500007212 */ /* 0x000fe400078e3cff */
[----:B------:R-:W-:Y:S02]  /*11760*/  LOP3.LUT R49, R32, 0xffff0000, RZ, 0xc0, !PT ;  /* 0xffff000020317812 */ /* 0x000fe400078ec0ff */
[----:B------:R-:W-:-:S04]  /*11770*/  LOP3.LUT R5, R5, 0x7fffe000, RZ, 0xc0, !PT ;  /* 0x7fffe00005057812 */ /* 0x000fc800078ec0ff */
[----:B-----5:R-:W-:-:S05]  /*11780*/  IADD3 R9, R0, R5, R51 ;  /* 0x0000000500097210 */ /* 0x020fca0007ffe033 */
        /* <DEDUP_REMOVED lines=8> */
[-C--:B------:R-:W-:Y:S01]  /*11810*/  FMUL.FTZ R25, R50, R8.reuse ;  /* 0x0000000832197220 */ /* 0x080fe20000410000 */
[----:B------:R-:W-:Y:S01]  /*11820*/  FMUL.FTZ R29, R46, R8 ;  /* 0x000000082e1d7220 */ /* 0x000fe20000410000 */
[----:B------:R-:W-:Y:S01]  /*11830*/  FMUL.FTZ R37, R48, R38 ;  /* 0x0000002630257220 */ /* 0x000fe20000410000 */
[C---:B------:R-:W-:Y:S01]  /*11840*/  IMAD.U32 R39, R10.reuse, 0x10000, RZ ;  /* 0x000100000a277824 */ /* 0x040fe200078e00ff */
[----:B------:R-:W-:Y:S01]  /*11850*/  LOP3.LUT R10, R10, 0xffff0000, RZ, 0xc0, !PT ;  /* 0xffff00000a0a7812 */ /* 0x000fe200078ec0ff */
[C---:B------:R-:W-:Y:S01]  /*11860*/  IMAD.U32 R40, R11.reuse, 0x10000, RZ ;  /* 0x000100000b287824 */ /* 0x040fe200078e00ff */
[----:B------:R-:W-:-:S05]  /*11870*/  LOP3.LUT R11, R11, 0xffff0000, RZ, 0xc0, !PT ;  /* 0xffff00000b0b7812 */ /* 0x000fca00078ec0ff */
[----:B------:R-:W-:Y:S01]  /*11880*/  FMUL.FTZ R30, R49, R11 ;  /* 0x0000000b311e7220 */ /* 0x000fe20000410000 */
[----:B--2---:R-:W0:Y:S02]  /*11890*/  LDS.128 R4, [R55] ;  /* 0x0000000037047984 */ /* 0x004e240000000c00 */
[C---:B0-----:R-:W-:Y:S01]  /*118a0*/  IMAD.U32 R33, R4.reuse, 0x10000, RZ ;  /* 0x0001000004217824 */ /* 0x041fe200078e00ff */
[----:B------:R-:W-:Y:S01]  /*118b0*/  LOP3.LUT R4, R4, 0xffff0000, RZ, 0xc0, !PT ;  /* 0xffff000004047812 */ /* 0x000fe200078ec0ff */
[C---:B------:R-:W-:Y:S01]  /*118c0*/  IMAD.U32 R34, R5.reuse, 0x10000, RZ ;  /* 0x0001000005227824 */ /* 0x040fe200078e00ff */
[----:B------:R-:W-:Y:S01]  /*118d0*/  LOP3.LUT R5, R5, 0xffff0000, RZ, 0xc0, !PT ;  /* 0xffff000005057812 */ /* 0x000fe200078ec0ff */
[-C--:B------:R-:W-:Y:S01]  /*118e0*/  FFMA.FTZ R42, R43, R33.reuse, -R42 ;  /* 0x000000212b2a7223 */ /* 0x080fe2000001082a */
[----:B------:R-:W-:Y:S01]  /*118f0*/  FFMA.FTZ R44, R45, R33, R44 ;  /* 0x000000212d2c7223 */ /* 0x000fe2000001002c */
[----:B------:R-:W-:Y:S01]  /*11900*/  FMUL.FTZ R33, R52, R38 ;  /* 0x0000002634217220 */ /* 0x000fe20000410000 */
[----:B------:R-:W-:-:S02]  /*11910*/  IMAD.U32 R45, R31, 0x10000, RZ ;  /* 0x000100001f2d7824 */ /* 0x000fc400078e00ff */
[-C--:B------:R-:W-:Y:S01]  /*11920*/  FFMA.FTZ R25, R46, R4.reuse, -R25 ;  /* 0x000000042e197223 */ /* 0x080fe20000010819 */
[C---:B------:R-:W-:Y:S01]  /*11930*/  IMAD.U32 R43, R27.reuse, 0x10000, RZ ;  /* 0x000100001b2b7824 */ /* 0x040fe200078e00ff */
[----:B------:R-:W-:Y:S01]  /*11940*/  LOP3.LUT R38, R27, 0xffff0000, RZ, 0xc0, !PT ;  /* 0xffff00001b267812 */ /* 0x000fe200078ec0ff */
[----:B------:R-:W-:Y:S01]  /*11950*/  FFMA.FTZ R29, R50, R4, R29 ;  /* 0x00000004321d7223 */ /* 0x000fe2000001001d */
[----:B------:R-:W-:Y:S01]  /*11960*/  LOP3.LUT R46, R31, 0xffff0000, RZ, 0xc0, !PT ;  /* 0xffff00001f2e7812 */ /* 0x000fe200078ec0ff */
[-C--:B------:R-:W-:Y:S01]  /*11970*/  FFMA.FTZ R33, R48, R34.reuse, -R33 ;  /* 0x0000002230217223 */ /* 0x080fe20000010821 */
[----:B------:R-:W-:Y:S01]  /*11980*/  FFMA.FTZ R37, R52, R34, R37 ;  /* 0x0000002234257223 */ /* 0x000fe20000010025 */
[----:B------:R-:W-:Y:S02]  /*11990*/  IMAD.U32 R35, R6, 0x10000, RZ ;  /* 0x0001000006237824 */ /* 0x000fe400078e00ff */
[-C--:B------:R-:W-:Y:S01]  /*119a0*/  FMUL.FTZ R4, R45, R39.reuse ;  /* 0x000000272d047220 */ /* 0x080fe20000410000 */
[----:B------:R-:W-:Y:S01]  /*119b0*/  FMUL.FTZ R34, R43, R39 ;  /* 0x000000272b227220 */ /* 0x000fe20000410000 */
[----:B------:R-:W-:-:S02]  /*119c0*/  IMAD.U32 R48, R32, 0x10000, RZ ;  /* 0x0001000020307824 */ /* 0x000fc400078e00ff */
[-C--:B------:R-:W-:Y:S01]  /*119d0*/  FMUL.FTZ R27, R46, R10.reuse ;  /* 0x0000000a2e1b7220 */ /* 0x080fe20000410000 */
[----:B------:R-:W-:Y:S01]  /*119e0*/  FMUL.FTZ R31, R38, R10 ;  /* 0x0000000a261f7220 */ /* 0x000fe20000410000 */
[-C--:B------:R-:W-:Y:S01]  /*119f0*/  FFMA.FTZ R8, R43, R35.reuse, -R4 ;  /* 0x000000232b087223 */ /* 0x080fe20000010804 */
[----:B------:R-:W-:Y:S01]  /*11a00*/  FFMA.FTZ R10, R45, R35, R34 ;  /* 0x000000232d0a7223 */ /* 0x000fe20000010022 */
[----:B------:R-:W-:Y:S01]  /*11a10*/  LOP3.LUT R6, R6, 0xffff0000, RZ, 0xc0, !PT ;  /* 0xffff000006067812 */ /* 0x000fe200078ec0ff */
[C---:B------:R-:W-:Y:S02]  /*11a20*/  IMAD.U32 R36, R7.reuse, 0x10000, RZ ;  /* 0x0001000007247824 */ /* 0x040fe400078e00ff */
[----:B------:R-:W-:Y:S01]  /*11a30*/  FMUL.FTZ R35, R48, R40 ;  /* 0x0000002830237220 */ /* 0x000fe20000410000 */
[----:B------:R-:W-:Y:S01]  /*11a40*/  IMAD.U32 R4, R28, 0x10000, RZ ;  /* 0x000100001c047824 */ /* 0x000fe200078e00ff */
[----:B------:R-:W-:Y:S01]  /*11a50*/  LOP3.LUT R43, R26, 0xffff0000, RZ, 0xc0, !PT ;  /* 0xffff00001a2b7812 */ /* 0x000fe200078ec0ff */
[----:B------:R-:W-:Y:S01]  /*11a60*/  FFMA.FTZ R27, R38, R6, -R27 ;  /* 0x00000006261b7223 */ /* 0x000fe2000001081b */
[----:B------:R-:W-:Y:S01]  /*11a70*/  LOP3.LUT R45, R28, 0xffff0000, RZ, 0xc0, !PT ;  /* 0xffff00001c2d7812 */ /* 0x000fe200078ec0ff */
[C---:B------:R-:W-:Y:S01]  /*11a80*/  FMUL.FTZ R39, R4.reuse, R40 ;  /* 0x0000002804277220 */ /* 0x040fe20000410000 */
[----:B------:R-:W-:Y:S01]  /*11a90*/  LOP3.LUT R7, R7, 0xffff0000, RZ, 0xc0, !PT ;  /* 0xffff000007077812 */ /* 0x000fe200078ec0ff */
[----:B------:R-:W-:Y:S01]  /*11aa0*/  FFMA.FTZ R35, R4, R36, -R35 ;  /* 0x0000002404237223 */ /* 0x000fe20000010823 */
[----:B------:R-:W-:Y:S01]  /*11ab0*/  FFMA.FTZ R31, R46, R6, R31 ;  /* 0x000000062e1f7223 */ /* 0x000fe2000001001f */
[-C--:B------:R-:W-:Y:S01]  /*11ac0*/  FMUL.FTZ R4, R47, R9.reuse ;  /* 0x000000092f047220 */ /* 0x080fe20000410000 */
[----:B------:R-:W-:Y:S01]  /*11ad0*/  FMUL.FTZ R6, R43, R9 ;  /* 0x000000092b067220 */ /* 0x000fe20000410000 */
[C---:B------:R-:W-:Y:S01]  /*11ae0*/  FMUL.FTZ R32, R45.reuse, R11 ;  /* 0x0000000b2d207220 */ /* 0x040fe20000410000 */
[----:B------:R-:W-:Y:S01]  /*11af0*/  FFMA.FTZ R30, R45, R7, -R30 ;  /* 0x000000072d1e7223 */ /* 0x000fe2000001081e */
[-C--:B------:R-:W-:Y:S01]  /*11b00*/  FFMA.FTZ R26, R43, R5.reuse, -R4 ;  /* 0x000000052b1a7223 */ /* 0x080fe20000010804 */
[----:B------:R-:W-:Y:S01]  /*11b10*/  FFMA.FTZ R39, R48, R36, R39 ;  /* 0x0000002430277223 */ /* 0x000fe20000010027 */
[----:B------:R-:W-:Y:S01]  /*11b20*/  FFMA.FTZ R28, R47, R5, R6 ;  /* 0x000000052f1c7223 */ /* 0x000fe20000010006 */
[----:B------:R-:W-:Y:S01]  /*11b30*/  FFMA.FTZ R32, R49, R7, R32 ;  /* 0x0000000731207223 */ /* 0x000fe20000010020 */
[----:B------:R-:W-:-:S02]  /*11b40*/  F2FP.BF16.F32.PACK_AB R6, R27, R8 ;  /* 0x000000081b06723e */ /* 0x000fc400000010ff */
[----:B------:R-:W-:Y:S02]  /*11b50*/  F2FP.BF16.F32.PACK_AB R4, R25, R42 ;  /* 0x0000002a1904723e */ /* 0x000fe400000010ff */
[----:B------:R-:W-:Y:S02]  /*11b60*/  F2FP.BF16.F32.PACK_AB R5, R26, R33 ;  /* 0x000000211a05723e */ /* 0x000fe400000010ff */
[----:B------:R-:W-:Y:S02]  /*11b70*/  F2FP.BF16.F32.PACK_AB R7, R30, R35 ;  /* 0x000000231e07723e */ /* 0x000fe400000010ff */
[----:B------:R-:W-:Y:S02]  /*11b80*/  F2FP.BF16.F32.PACK_AB R10, R31, R10 ;  /* 0x0000000a1f0a723e */ /* 0x000fe400000010ff */
[----:B------:R-:W-:Y:S01]  /*11b90*/  F2FP.BF16.F32.PACK_AB R8, R29, R44 ;  /* 0x0000002c1d08723e */ /* 0x000fe200000010ff */
[----:B------:R0:W-:Y:S01]  /*11ba0*/  STS.128 [R55], R4 ;  /* 0x0000000437007388 */ /* 0x0001e20000000c00 */
[----:B------:R-:W-:-:S02]  /*11bb0*/  F2FP.BF16.F32.PACK_AB R9, R28, R37 ;  /* 0x000000251c09723e */ /* 0x000fc400000010ff */
[----:B------:R-:W-:-:S05]  /*11bc0*/  F2FP.BF16.F32.PACK_AB R11, R32, R39 ;  /* 0x00000027200b723e */ /* 0x000fca00000010ff */
[----:B------:R0:W-:Y:S02]  /*11bd0*/  STS.128 [R0+0x14400], R8 ;  /* 0x0144000800007388 */ /* 0x0001e40000000c00 */
.L_x_828:
[----:B------:R-:W-:Y:S05]  /*11be0*/  BSYNC B1 ;  /* 0x0000000000017941 */ /* 0x000fea0003800000 */
.L_x_827:
[----:B------:R-:W-:Y:S05]  /*11bf0*/  @P1 BRA `(.L_x_803) ;  /* 0x00000004005c1947 */ /* 0x000fea0003800000 */
[----:B------:R-:W2:Y:S01]  /*11c00*/  LDL R43, [R1+0x68] ;  /* 0x00006800012b7983 */ /* 0x000ea20000100800 */
[----:B------:R-:W-:Y:S01]  /*11c10*/  LEA.HI R41, R41, R234, RZ, 0x1d ;  /* 0x000000ea29297211 */ /* 0x000fe200078fe8ff */
[C---:B------:R-:W-:Y:S01]  /*11c20*/  IMAD.U32 R35, R15.reuse, 0x10000, RZ ;  /* 0x000100000f237824 */ /* 0x040fe200078e00ff */
[----:B------:R-:W-:Y:S01]  /*11c30*/  LOP3.LUT R42, R15, 0xffff0000, RZ, 0xc0, !PT ;  /* 0xffff00000f2a7812 */ /* 0x000fe200078ec0ff */
[----:B------:R-:W-:Y:S01]  /*11c40*/  IMAD.U32 R33, R3, 0x10000, RZ ;  /* 0x0001000003217824 */ /* 0x000fe200078e00ff */
[----:B0-----:R-:W-:Y:S01]  /*11c50*/  SHF.R.S32.HI R4, RZ, 0x1f, R41 ;  /* 0x0000001fff047819 */ /* 0x001fe20000011429 */
        /* <DEDUP_REMOVED lines=46> */
[C---:B------:R-:W-:Y:S01]  /*11f40*/  FMUL.FTZ R26, R33.reuse, R31 ;  /* 0x0000001f211a7220 */ /* 0x040fe20000410000 */
[----:B------:R-:W-:Y:S01]  /*11f50*/  SHF.L.U32 R40, R24, 0x10, RZ ;  /* 0x0000001018287819 */ /* 0x000fe200000006ff */
[-C--:B------:R-:W-:Y:S01]  /*11f60*/  FMUL.FTZ R13, R38, R10.reuse ;  /* 0x0000000a260d7220 */ /* 0x080fe20000410000 */
[----:B------:R-:W-:Y:S01]  /*11f70*/  FMUL.FTZ R21, R30, R10 ;  /* 0x0000000a1e157220 */ /* 0x000fe20000410000 */
[-C--:B------:R-:W-:Y:S01]  /*11f80*/  FFMA.FTZ R8, R33, R27.reuse, -R4 ;  /* 0x0000001b21087223 */ /* 0x080fe20000010804 */
[----:B------:R-:W-:Y:S01]  /*11f90*/  FFMA.FTZ R10, R35, R27, R26 ;  /* 0x0000001b230a7223 */ /* 0x000fe2000001001a */
[----:B------:R-:W-:Y:S01]  /*11fa0*/  LOP3.LUT R6, R6, 0xffff0000, RZ, 0xc0, !PT ;  /* 0xffff000006067812 */ /* 0x000fe200078ec0ff */
[----:B------:R-:W-:-:S02]  /*11fb0*/  IMAD.U32 R28, R7, 0x10000, RZ ;  /* 0x00010000071c7824 */ /* 0x000fc400078e00ff */
        /* <DEDUP_REMOVED lines=27> */
.L_x_803:
[----:B------:R-:W-:Y:S05]  /*12170*/  BSYNC B0 ;  /* 0x0000000000007941 */ /* 0x000fea0003800000 */
.L_x_772:
[----:B------:R-:W-:Y:S01]  /*12180*/  @!PT LDS RZ, [RZ] ;  /* 0x00000000fffff984 */ /* 0x000fe20000000800 */
[----:B------:R-:W-:Y:S01]  /*12190*/  @!PT LDS RZ, [RZ] ;  /* 0x00000000fffff984 */ /* 0x000fe20000000800 */
[----:B------:R-:W-:Y:S01]  /*121a0*/  @!PT LDS RZ, [RZ] ;  /* 0x00000000fffff984 */ /* 0x000fe20000000800 */
[----:B------:R-:W-:Y:S01]  /*121b0*/  @!PT LDS RZ, [RZ] ;  /* 0x00000000fffff984 */ /* 0x000fe20000000800 */
[----:B------:R0:W-:Y:S06]  /*121c0*/  MEMBAR.ALL.CTA ;  /* 0x0000000000007992 */ /* 0x0001ec0000008000 */
[----:B0-----:R-:W0:Y:S01]  /*121d0*/  FENCE.VIEW.ASYNC.S ;  /* 0x00000000000073c6 */ /* 0x001e220000000000 */
[----:B------:R-:W-:Y:S05]  /*121e0*/  WARPSYNC.ALL ;  /* 0x0000000000007948 */ /* 0x000fea0003800000 */
[----:B0-----:R-:W-:Y:S06]  /*121f0*/  BAR.SYNC.DEFER_BLOCKING 0xd, 0x100 ;  /* 0x0344000000007b1d */ /* 0x001fec0000010000 */
.L_x_770:
[----:B------:R-:W-:-:S13]  /*12200*/  ISETP.NE.AND P0, PT, R220, 0x3, PT ;  /* 0x00000003dc00780c */ /* 0x000fda0003f05270 */
[----:B------:R-:W-:Y:S05]  /*12210*/  @!P0 BRA `(.L_x_829) ;  /* 0x0000000000048947 */ /* 0x000fea0003800000 */
[----:B------:R-:W-:Y:S01]  /*12220*/  BPT.TRAP 0x1 ;  /* 0x000000040000795c */ /* 0x000fe20000300000 */
.L_x_829:
[----:B-1234-:R-:W-:Y:S01]  /*12230*/  IMAD R0, R221, 0x8, R18 ;  /* 0x00000008dd007824 */ /* 0x01efe200078e0212 */
[----:B0-----:R-:W-:-:S04]  /*12240*/  SHF.L.U32 R3, R222, 0x1f, RZ ;  /* 0x0000001fde037819 */ /* 0x001fc800000006ff */
[----:B------:R0:W1:Y:S01]  /*12250*/  SYNCS.PHASECHK.TRANS64.TRYWAIT P2, [R0+URZ+0x38830], R3 ;  /* 0x03883003000075a7 */ /* 0x000062000804017f */
[----:B------:R-:W-:Y:S05]  /*12260*/  @!P0 BRA `(.L_x_830) ;  /* 0x0000000000048947 */ /* 0x000fea0003800000 */
[----:B------:R-:W-:Y:S01]  /*12270*/  BPT.TRAP 0x1 ;  /* 0x000000040000795c */ /* 0x000fe20000300000 */
.L_x_830:
[----:B------:R-:W2:Y:S01]  /*12280*/  S2R R4, SR_TID.X ;  /* 0x0000000000047919 */ /* 0x000ea20000002100 */
[----:B------:R-:W-:Y:S01]  /*12290*/  IMAD.MOV.U32 R151, RZ, RZ, RZ ;  /* 0x000000ffff977224 */ /* 0x000fe200078e00ff */
[----:B--2---:R-:W-:-:S04]  /*122a0*/  LOP3.LUT R4, R4, 0x7f, RZ, 0xc0, !PT ;  /* 0x0000007f04047812 */ /* 0x004fc800078ec0ff */
[----:B------:R-:W-:Y:S01]  /*122b0*/  ISETP.NE.AND P1, PT, R4, RZ, PT ;  /* 0x000000ff0400720c */ /* 0x000fe20003f25270 */
[----:B-1----:R-:W-:-:S12]  /*122c0*/  @P2 BRA `(.L_x_831) ;  /* 0x0000000000082947 */ /* 0x002fd80003800000 */
[----:B------:R-:W1:Y:S02]  /*122d0*/  SYNCS.PHASECHK.TRANS64.TRYWAIT P2, [R0+URZ+0x38830], R3 ;  /* 0x03883003000075a7 */ /* 0x000e64000804017f */
[----:B-1----:R-:W-:Y:S05]  /*122e0*/  @!P2 BRA `(.L_x_832) ;  /* 0x0000017000b0a947 */ /* 0x002fea0003800000 */
.L_x_831:
[----:B------:R-:W-:Y:S05]  /*122f0*/  WARPSYNC.ALL ;  /* 0x0000000000007948 */ /* 0x000fea0003800000 */
[----:B01----:R-:W-:Y:S01]  /*12300*/  VIADD R3, R18, 0x24400 ;  /* 0x0002440012037836 */ /* 0x003fe20000000000 */
[----:B------:R-:W-:Y:S01]  /*12310*/  R2UR UR20, R2 ;  /* 0x00000000021472ca */ /* 0x000fe200000e0000 */
[----:B------:R-:W-:Y:S01]  /*12320*/  WARPGROUP.ARRIVE ;  /* 0x00000000000079c5 */ /* 0x000fe20000000000 */
[----:B------:R-:W-:Y:S01]  /*12330*/  UMOV UR5, 0x40000040 ;  /* 0x4000004000057882 */ /* 0x000fe20000000000 */
[----:B------:R-:W-:Y:S01]  /*12340*/  IMAD.MOV.U32 R5, RZ, RZ, 0x40000040 ;  /* 0x40000040ff057424 */ /* 0x000fe200078e00ff */
[----:B------:R-:W-:Y:S01]  /*12350*/  SHF.R.U32.HI R3, RZ, 0x4, R3 ;  /* 0x00000004ff037819 */ /* 0x000fe20000011603 */
[----:B------:R-:W-:Y:S01]  /*12360*/  UMOV UR17, UR5 ;  /* 0x0000000500117c82 */ /* 0x000fe20008000000 */
[----:B------:R-:W-:Y:S01]  /*12370*/  IMAD.U32 R13, RZ, RZ, UR5 ;  /* 0x00000005ff0d7e24 */ /* 0x000fe2000f8e00ff */
[----:B------:R-:W-:Y:S01]  /*12380*/  UMOV UR9, UR17 ;  /* 0x0000001100097c82 */ /* 0x000fe20008000000 */
[----:B------:R-:W-:Y:S01]  /*12390*/  LOP3.LUT R3, R3, 0x3fff, RZ, 0xc0, !PT ;  /* 0x00003fff03037812 */ /* 0x000fe200078ec0ff */
[----:B------:R-:W-:Y:S01]  /*123a0*/  IMAD.MOV.U32 R7, RZ, RZ, 0x40000040 ;  /* 0x40000040ff077424 */ /* 0x000fe200078e00ff */
[----:B------:R-:W-:Y:S01]  /*123b0*/  UMOV UR13, UR17 ;  /* 0x00000011000d7c82 */ /* 0x000fe20008000000 */
[----:B------:R-:W-:Y:S01]  /*123c0*/  IMAD.MOV.U32 R9, RZ, RZ, 0x40000040 ;  /* 0x40000040ff097424 */ /* 0x000fe200078e00ff */
[----:B------:R-:W-:Y:S01]  /*123d0*/  LOP3.LUT R226, R3, 0x10000, RZ, 0xfc, !PT ;  /* 0x0001000003e27812 */ /* 0x000fe200078efcff */
[----:B------:R-:W-:Y:S01]  /*123e0*/  IMAD.MOV.U32 R3, RZ, RZ, 0x40000040 ;  /* 0x40000040ff037424 */ /* 0x000fe200078e00ff */
[----:B------:R-:W-:Y:S01]  /*123f0*/  ULOP3.LUT UR20, UR20, 0x10000, URZ, 0xfc, !UPT ;  /* 0x0001000014147892 */ /* 0x000fe2000f8efc3f */
[----:B------:R-:W-:Y:S01]  /*12400*/  R2UR UR11, R7 ;  /* 0x00000000070b72ca */ /* 0x000fe200000e0000 */
[----:B------:R-:W-:Y:S01]  /*12410*/  IMAD.MOV.U32 R7, RZ, RZ, 0x40000040 ;  /* 0x40000040ff077424 */ /* 0x000fe200078e00ff */
[----:B------:R-:W-:Y:S01]  /*12420*/  R2UR UR27, R9 ;  /* 0x00000000091b72ca */ /* 0x000fe200000e0000 */
[----:B------:R-:W-:Y:S01]  /*12430*/  IMAD R2, R221, 0xa00, R226 ;  /* 0x00000a00dd027824 */ /* 0x000fe200078e02e2 */
[----:B------:R-:W-:Y:S01]  /*12440*/  R2UR UR7, R3 ;  /* 0x00000000030772ca */ /* 0x000fe200000e0000 */
[----:B------:R-:W-:Y:S01]  /*12450*/  UMOV UR25, 0x40000040 ;  /* 0x4000004000197882 */ /* 0x000fe20000000000 */
[----:B------:R-:W-:Y:S01]  /*12460*/  UMOV UR4, UR20 ;  /* 0x0000001400047c82 */ /* 0x000fe20008000000 */
[C---:B------:R-:W-:Y:S01]  /*12470*/  VIADD R4, R2.reuse, 0x80 ;  /* 0x0000008002047836 */ /* 0x040fe20000000000 */
[C---:B------:R-:W-:Y:S01]  /*12480*/  R2UR UR6, R2.reuse ;  /* 0x00000000020672ca */ /* 0x040fe200000e0000 */
[----:B------:R-:W-:Y:S01]  /*12490*/  UMOV UR16, UR4 ;  /* 0x0000000400107c82 */ /* 0x000fe20008000000 */
[----:B------:R-:W-:Y:S01]  /*124a0*/  IMAD.U32 R12, RZ, RZ, UR4 ;  /* 0x00000004ff0c7e24 */ /* 0x000fe2000f8e00ff */
[----:B------:R-:W-:Y:S01]  /*124b0*/  UMOV UR8, UR16 ;  /* 0x0000001000087c82 */ /* 0x000fe20008000000 */
[C---:B------:R-:W-:Y:S01]  /*124c0*/  VIADD R6, R2.reuse, 0x100 ;  /* 0x0000010002067836 */ /* 0x040fe20000000000 */
[----:B------:R-:W-:Y:S01]  /*124d0*/  UMOV UR12, UR16 ;  /* 0x00000010000c7c82 */ /* 0x000fe20008000000 */
[----:B------:R-:W-:Y:S01]  /*124e0*/  R2UR UR19, R7 ;  /* 0x00000000071372ca */ /* 0x000fe200000e0000 */
[----:B------:R-:W-:Y:S01]  /*124f0*/  VIADD R8, R2, 0x2 ;  /* 0x0000000202087836 */ /* 0x000fe20000000000 */
[----:B------:R0:W-:Y:S01]  /*12500*/  STL.64 [R1+0x58], R12 ;  /* 0x0000580c01007387 */ /* 0x0001e20000100a00 */
[----:B------:R-:W-:Y:S01]  /*12510*/  R2UR UR10, R6 ;  /* 0x00000000060a72ca */ /* 0x000fe200000e0000 */
[----:B------:R-:W-:Y:S01]  /*12520*/  VIADD R6, R2, 0x200 ;  /* 0x0000020002067836 */ /* 0x000fe20000000000 */
[----:B------:R-:W-:Y:S01]  /*12530*/  P2R R10, PR, RZ, 0x1 ;  /* 0x00000001ff0a7803 */ /* 0x000fe20000000000 */
[----:B------:R-:W-:Y:S01]  /*12540*/  IMAD.MOV.U32 R7, RZ, RZ, 0x40000040 ;  /* 0x40000040ff077424 */ /* 0x000fe200078e00ff */
[----:B------:R-:W-:Y:S01]  /*12550*/  HGMMA.64x16x16.F32.BF16 R56, gdesc[UR4], RZ, !UPT, gsb0 ;  /* 0x00200000043879f0 */ /* 0x000fe2000c0018ff */
[----:B------:R-:W-:Y:S01]  /*12560*/  R2UR UR6, R4 ;  /* 0x00000000040672ca */ /* 0x000fe200000e0000 */
[----:B------:R-:W-:Y:S01]  /*12570*/  UMOV UR4, UR16 ;  /* 0x0000001000047c82 */ /* 0x000fe20008000000 */
[----:B------:R-:W-:Y:S01]  /*12580*/  R2UR UR7, R5 ;  /* 0x00000000050772ca */ /* 0x000fe200000e0000 */
[----:B------:R-:W-:Y:S01]  /*12590*/  UMOV UR5, UR17 ;  /* 0x0000001100057c82 */ /* 0x000fe20008000000 */
[----:B------:R-:W-:Y:S01]  /*125a0*/  VIADD R4, R2, 0x180 ;  /* 0x0000018002047836 */ /* 0x000fe20000000000 */
[----:B------:R-:W-:Y:S01]  /*125b0*/  R2UR UR18, R6 ;  /* 0x00000000061272ca */ /* 0x000fe200000e0000 */
[----:B------:R-:W-:Y:S01]  /*125c0*/  IMAD.MOV.U32 R5, RZ, RZ, 0x40000040 ;  /* 0x40000040ff057424 */ /* 0x000fe200078e00ff */
[----:B------:R-:W-:Y:S01]  /*125d0*/  R2UR UR26, R8 ;  /* 0x00000000081a72ca */ /* 0x000fe200000e0000 */
[----:B------:R-:W-:Y:S01]  /*125e0*/  VIADD R6, R2, 0x102 ;  /* 0x0000010202067836 */ /* 0x000fe20000000000 */
[----:B------:R-:W-:Y:S01]  /*125f0*/  R2UR UR14, R4 ;  /* 0x00000000040e72ca */ /* 0x000fe200000e0000 */
[----:B------:R-:W-:Y:S01]  /*12600*/  VIADD R4, R2, 0x82 ;  /* 0x0000008202047836 */ /* 0x000fe20000000000 */
[----:B------:R-:W-:Y:S01]  /*12610*/  R2UR UR15, R5 ;  /* 0x00000000050f72ca */ /* 0x000fe200000e0000 */
[----:B------:R-:W-:-:S02]  /*12620*/  IMAD.MOV.U32 R5, RZ, RZ, 0x40000040 ;  /* 0x40000040ff057424 */ /* 0x000fc400078e00ff */
[----:B------:R-:W-:Y:S02]  /*12630*/  VIADD R8, R2, 0x4 ;  /* 0x0000000402087836 */ /* 0x000fe40000000000 */
[----:B------:R-:W-:Y:S02]  /*12640*/  IMAD.MOV.U32 R9, RZ, RZ, 0x40000040 ;  /* 0x40000040ff097424 */ /* 0x000fe400078e00ff */
[----:B0-----:R-:W-:Y:S01]  /*12650*/  IMAD.U32 R13, RZ, RZ, UR25 ;  /* 0x00000019ff0d7e24 */ /* 0x001fe2000f8e00ff */
[----:B------:R-:W-:Y:S02]  /*12660*/  WARPGROUP.DEPBAR.LE gsb0, 0x0 ;  /* 0x00008000000079c5 */ /* 0x000fe40000010000 */
[----:B-----5:R-:W-:-:S06]  /*12670*/  WARPGROUP.ARRIVE ;  /* 0x00000000000079c5 */ /* 0x020fcc0000000000 */
[----:B------:R-:W-:Y:S01]  /*12680*/  HGMMA.64x16x16.F32.BF16 R48, gdesc[UR4], RZ, !UPT, gsb0 ;  /* 0x00200000043079f0 */ /* 0x000fe2000c0018ff */
[----:B------:R-:W-:Y:S01]  /*12690*/  UIADD3 UR4, UR20, 0x2, URZ ;  /* 0x0000000214047890 */ /* 0x000fe2000fffe03f */
[----:B------:R-:W-:Y:S01]  /*126a0*/  R2UR UR6, R4 ;  /* 0x00000000040672ca */ /* 0x000fe200000e0000 */
[----:B------:R-:W-:Y:S01]  /*126b0*/  VIADD R4, R2, 0x182 ;  /* 0x0000018202047836 */ /* 0x000fe20000000000 */
[----:B------:R-:W-:Y:S01]  /*126c0*/  R2UR UR7, R5 ;  /* 0x00000000050772ca */ /* 0x000fe200000e0000 */
[----:B------:R-:W-:-:S03]  /*126d0*/  IMAD.MOV.U32 R5, RZ, RZ, 0x40000040 ;  /* 0x40000040ff057424 */ /* 0x000fc600078e00ff */
[----:B------:R-:W-:Y:S02]  /*126e0*/  UMOV UR24, UR4 ;  /* 0x0000000400187c82 */ /* 0x000fe40008000000 */
[----:B------:R-:W-:-:S05]  /*126f0*/  IMAD.U32 R12, RZ, RZ, UR24 ;  /* 0x00000018ff0c7e24 */ /* 0x000fca000f8e00ff */
[----:B------:R0:W-:Y:S01]  /*12700*/  STL.64 [R1+0x50], R12 ;  /* 0x0000500c01007387 */ /* 0x0001e20000100a00 */
[----:B------:R-:W-:Y:S02]  /*12710*/  WARPGROUP.DEPBAR.LE gsb0, 0x0 ;  /* 0x00008000000079c5 */ /* 0x000fe40000010000 */
[----:B------:R-:W-:-:S06]  /*12720*/  WARPGROUP.ARRIVE ;  /* 0x00000000000079c5 */ /* 0x000fcc0000000000 */
[----:B------:R-:W-:Y:S01]  /*12730*/  HGMMA.64x16x16.F32.BF16 R40, gdesc[UR8], RZ, !UPT, gsb0 ;  /* 0x00200000082879f0 */ /* 0x000fe2000c0018ff */
[----:B------:R-:W-:Y:S01]  /*12740*/  R2UR UR10, R6 ;  /* 0x00000000060a72ca */ /* 0x000fe200000e0000 */
[----:B------:R-:W-:Y:S01]  /*12750*/  VIADD R6, R2, 0x202 ;  /* 0x0000020202067836 */ /* 0x000fe20000000000 */
[----:B------:R-:W-:Y:S01]  /*12760*/  R2UR UR11, R7 ;  /* 0x00000000070b72ca */ /* 0x000fe200000e0000 */
[----:B------:R-:W-:Y:S01]  /*12770*/  IMAD.MOV.U32 R7, RZ, RZ, 0x40000040 ;  /* 0x40000040ff077424 */ /* 0x000fe200078e00ff */
        /* <DEDUP_REMOVED lines=10> */
[----:B------:R-:W-:Y:S01]  /*12820*/  UMOV UR16, UR24 ;  /* 0x0000001800107c82 */ /* 0x000fe20008000000 */
[----:B------:R-:W-:Y:S01]  /*12830*/  UMOV UR17, UR25 ;  /* 0x0000001900117c82 */ /* 0x000fe20008000000 */
[----:B------:R-:W-:Y:S01]  /*12840*/  UMOV UR4, UR16 ;  /* 0x0000001000047c82 */ /* 0x000fe20008000000 */
[----:B------:R-:W-:Y:S01]  /*12850*/  UMOV UR5, UR17 ;  /* 0x0000001100057c82 */ /* 0x000fe20008000000 */
[----:B------:R-:W-:Y:S01]  /*12860*/  UMOV UR8, UR16 ;  /* 0x0000001000087c82 */ /* 0x000fe20008000000 */
[----:B------:R-:W-:Y:S01]  /*12870*/  UMOV UR9, UR17 ;  /* 0x0000001100097c82 */ /* 0x000fe20008000000 */
[----:B------:R-:W-:Y:S01]  /*12880*/  UMOV UR12, UR16 ;  /* 0x00000010000c7c82 */ /* 0x000fe20008000000 */
[----:B------:R-:W-:Y:S01]  /*12890*/  UMOV UR13, UR17 ;  /* 0x00000011000d7c82 */ /* 0x000fe20008000000 */
[----:B------:R-:W-:Y:S01]  /*128a0*/  R2UR UR18, R6 ;  /* 0x00000000061272ca */ /* 0x000fe200000e0000 */
[----:B------:R-:W-:Y:S01]  /*128b0*/  VIADD R6, R2, 0x104 ;  /* 0x0000010402067836 */ /* 0x000fe20000000000 */
[----:B------:R-:W-:Y:S01]  /*128c0*/  R2UR UR19, R7 ;  /* 0x00000000071372ca */ /* 0x000fe200000e0000 */
[----:B------:R-:W-:Y:S01]  /*128d0*/  IMAD.MOV.U32 R7, RZ, RZ, 0x40000040 ;  /* 0x40000040ff077424 */ /* 0x000fe200078e00ff */
[----:B------:R-:W-:-:S02]  /*128e0*/  WARPGROUP.DEPBAR.LE gsb0, 0x0 ;  /* 0x00008000000079c5 */ /* 0x000fc40000010000 */
[----:B------:R-:W-:-:S06]  /*128f0*/  WARPGROUP.ARRIVE ;  /* 0x00000000000079c5 */ /* 0x000fcc0000000000 */
[----:B------:R-:W-:Y:S01]  /*12900*/  HGMMA.64x16x16.F32.BF16 R56, gdesc[UR24], R56, gsb0 ;  /* 0x00200000183879f0 */ /* 0x000fe20008001838 */
[----:B------:R-:W-:Y:S01]  /*12910*/  R2UR UR26, R8 ;  /* 0x00000000081a72ca */ /* 0x000fe200000e0000 */
[----:B------:R-:W-:Y:S01]  /*12920*/  UMOV UR25, 0x40000040 ;  /* 0x4000004000197882 */ /* 0x000fe20000000000 */
[----:B------:R-:W-:Y:S01]  /*12930*/  R2UR UR27, R9 ;  /* 0x00000000091b72ca */ /* 0x000fe200000e0000 */
[----:B------:R-:W-:Y:S02]  /*12940*/  VIADD R8, R2, 0x6 ;  /* 0x0000000602087836 */ /* 0x000fe40000000000 */
[----:B------:R-:W-:Y:S02]  /*12950*/  IMAD.MOV.U32 R9, RZ, RZ, 0x40000040 ;  /* 0x40000040ff097424 */ /* 0x000fe400078e00ff */
[----:B0-----:R-:W-:Y:S01]  /*12960*/  IMAD.U32 R13, RZ, RZ, UR25 ;  /* 0x00000019ff0d7e24 */ /* 0x001fe2000f8e00ff */
[----:B------:R-:W-:Y:S02]  /*12970*/  WARPGROUP.DEPBAR.LE gsb0, 0x0 ;  /* 0x00008000000079c5 */ /* 0x000fe40000010000 */
[----:B------:R-:W-:-:S06]  /*12980*/  WARPGROUP.ARRIVE ;  /* 0x00000000000079c5 */ /* 0x000fcc0000000000 */
[----:B------:R-:W-:Y:S01]  /*12990*/  HGMMA.64x16x16.F32.BF16 R48, gdesc[UR4], R48, gsb0 ;  /* 0x00200000043079f0 */ /* 0x000fe20008001830 */
        /* <DEDUP_REMOVED lines=10> */
[----:B------:R-:W-:Y:S01]  /*12a40*/  HGMMA.64x16x16.F32.BF16 R40, gdesc[UR8], R40, gsb0 ;  /* 0x00200000082879f0 */ /* 0x000fe20008001828 */
[----:B------:R-:W-:Y:S01]  /*12a50*/  R2UR UR10, R6 ;  /* 0x00000000060a72ca */ /* 0x000fe200000e0000 */
[----:B------:R-:W-:Y:S01]  /*12a60*/  VIADD R6, R2, 0x204 ;  /* 0x0000020402067836 */ /* 0x000fe20000000000 */
[----:B------:R-:W-:Y:S01]  /*12a70*/  R2UR UR11, R7 ;  /* 0x00000000070b72ca */ /* 0x000fe200000e0000 */
[----:B------:R-:W-:Y:S01]  /*12a80*/  IMAD.MOV.U32 R7, RZ, RZ, 0x40000040 ;  /* 0x40000040ff077424 */ /* 0x000fe200078e00ff */
        /* <DEDUP_REMOVED lines=83> */
[----:B------:R-:W-:-:S07]  /*12fc0*/  UIADD3 UR4, UR20, 0x400, URZ ;  /* 0x0000040014047890 */ /* 0x000fce000fffe03f */
[----:B------:R-:W-:Y:S02]  /*12fd0*/  UMOV UR24, UR4 ;  /* 0x0000000400187c82 */ /* 0x000fe40008000000 */
[----:B------:R-:W-:-:S05]  /*12fe0*/  IMAD.U32 R12, RZ, RZ, UR24 ;  /* 0x00000018ff0c7e24 */ /* 0x000fca000f8e00ff */
[----:B------:R0:W-:Y:S01]  /*12ff0*/  STL.64 [R1+0x38], R12 ;  /* 0x0000380c01007387 */ /* 0x0001e20000100a00 */
[----:B------:R-:W-:Y:S02]  /*13000*/  WARPGROUP.DEPBAR.LE gsb0, 0x0 ;  /* 0x00008000000079c5 */ /* 0x000fe40000010000 */
[----:B------:R-:W-:-:S06]  /*13010*/  WARPGROUP.ARRIVE ;  /* 0x00000000000079c5 */ /* 0x000fcc0000000000 */
[----:B------:R-:W-:Y:S01]  /*13020*/  HGMMA.64x16x16.F32.BF16 R40, gdesc[UR8], R40, gsb0 ;  /* 0x00200000082879f0 */ /* 0x000fe20008001828 */
[----:B------:R-:W-:Y:S01]  /*13030*/  UMOV UR8, UR24 ;  /* 0x0000001800087c82 */ /* 0x000fe20008000000 */
[----:B------:R-:W-:Y:S01]  /*13040*/  UMOV UR9, UR25 ;  /* 0x0000001900097c82 */ /* 0x000fe20008000000 */
[----:B------:R-:W-:Y:S01]  /*13050*/  UMOV UR4, UR8 ;  /* 0x0000000800047c82 */ /* 0x000fe20008000000 */
[----:B------:R-:W-:Y:S01]  /*13060*/  UMOV UR5, UR9 ;  /* 0x0000000900057c82 */ /* 0x000fe20008000000 */
[----:B------:R-:W-:Y:S02]  /*13070*/  WARPGROUP.DEPBAR.LE gsb0, 0x0 ;  /* 0x00008000000079c5 */ /* 0x000fe40000010000 */
[----:B------:R-:W-:-:S06]  /*13080*/  WARPGROUP.ARRIVE ;  /* 0x00000000000079c5 */ /* 0x000fcc0000000000 */
[----:B------:R-:W-:Y:S01]  /*13090*/  HGMMA.64x16x16.F32.BF16 R32, gdesc[UR12], R32, gsb0 ;  /* 0x002000000c2079f0 */ /* 0x000fe20008001820 */
[----:B------:R-:W-:Y:S01]  /*130a0*/  R2UR UR14, R4 ;  /* 0x00000000040e72ca */ /* 0x000fe200000e0000 */
[----:B------:R-:W-:Y:S01]  /*130b0*/  UMOV UR12, UR8 ;  /* 0x00000008000c7c82 */ /* 0x000fe20008000000 */
[----:B------:R-:W-:Y:S01]  /*130c0*/  R2UR UR15, R5 ;  /* 0x00000000050f72ca */ /* 0x000fe200000e0000 */
[----:B------:R-:W-:Y:S01]  /*130d0*/  UMOV UR13, UR9 ;  /* 0x00000009000d7c82 */ /* 0x000fe20008000000 */
[----:B------:R-:W-:Y:S01]  /*130e0*/  VIADD R4, R2, 0x400 ;  /* 0x0000040002047836 */ /* 0x000fe20000000000 */
[----:B------:R-:W-:-:S04]  /*130f0*/  MOV R5, 0x40000040 ;  /* 0x4000004000057802 */ /* 0x000fc80000000f00 */
        /* <DEDUP_REMOVED lines=8> */
[----:B------:R-:W-:Y:S01]  /*13180*/  UMOV UR16, UR8 ;  /* 0x0000000800107c82 */ /* 0x000fe20008000000 */
[----:B------:R-:W-:Y:S01]  /*13190*/  R2UR UR19, R7 ;  /* 0x00000000071372ca */ /* 0x000fe200000e0000 */
[----:B------:R-:W-:Y:S01]  /*131a0*/  UMOV UR17, UR9 ;  /* 0x0000000900117c82 */ /* 0x000fe20008000000 */
[----:B------:R-:W-:Y:S02]  /*131b0*/  VIADD R6, R2, 0x480 ;  /* 0x0000048002067836 */ /* 0x000fe40000000000 */
[----:B------:R-:W-:-:S03]  /*131c0*/  IMAD.MOV.U32 R7, RZ, RZ, 0x40000040 ;  /* 0x40000040ff077424 */ /* 0x000fc600078e00ff */
        /* <DEDUP_REMOVED lines=219> */
[----:B------:R-:W-:Y:S01]  /*13f80*/  UIADD3 UR4, UR20, 0x802, URZ ;  /* 0x0000080214047890 */ /* 0x000fe2000fffe03f */
[----:B------:R-:W-:Y:S02]  /*13f90*/  R2UR UR6, R4 ;  /* 0x00000000040672ca */ /* 0x000fe400000e0000 */
[----:B------:R-:W-:-:S04]  /*13fa0*/  R2UR UR7, R5 ;  /* 0x00000000050772ca */ /* 0x000fc800000e0000 */
[----:B------:R-:W-:Y:S02]  /*13fb0*/  UMOV UR24, UR4 ;  /* 0x0000000400187c82 */ /* 0x000fe40008000000 */
[----:B------:R-:W-:Y:S01]  /*13fc0*/  IMAD.U32 R12, RZ, RZ, UR24 ;  /* 0x00000018ff0c7e24 */ /* 0x000fe2000f8e00ff */
[----:B------:R-:W-:Y:S02]  /*13fd0*/  WARPGROUP.DEPBAR.LE gsb0, 0x0 ;  /* 0x00008000000079c5 */ /* 0x000fe40000010000 */
[----:B------:R-:W-:Y:S01]  /*13fe0*/  WARPGROUP.ARRIVE ;  /* 0x00000000000079c5 */ /* 0x000fe20000000000 */
[----:B------:R-:W-:Y:S01]  /*13ff0*/  VIADD R4, R2, 0x584 ;  /* 0x0000058402047836 */ /* 0x000fe20000000000 */
[----:B------:R-:W-:Y:S01]  /*14000*/  UIADD3 UR52, UR20, 0x806, URZ ;  /* 0x0000080614347890 */ /* 0x000fe2000fffe03f */
[----:B------:R-:W-:Y:S01]  /*14010*/  IMAD.MOV.U32 R5, RZ, RZ, 0x40000040 ;  /* 0x40000040ff057424 */ /* 0x000fe200078e00ff */
[----:B------:R-:W-:Y:S01]  /*14020*/  UMOV UR53, 0x40000040 ;  /* 0x4000004000357882 */ /* 0x000fe20000000000 */
[----:B------:R-:W-:Y:S01]  /*14030*/  UIADD3 UR48, UR20, 0xc00, URZ ;  /* 0x00000c0014307890 */ /* 0x000fe2000fffe03f */
[----:B------:R-:W-:Y:S01]  /*14040*/  HGMMA.64x16x16.F32.BF16 R32, gdesc[UR8], R32, gsb0 ;  /* 0x00200000082079f0 */ /* 0x000fe20008001820 */
[----:B------:R-:W-:Y:S01]  /*14050*/  UMOV UR8, UR24 ;  /* 0x0000001800087c82 */ /* 0x000fe20008000000 */
[----:B------:R-:W-:Y:S01]  /*14060*/  UMOV UR9, UR25 ;  /* 0x0000001900097c82 */ /* 0x000fe20008000000 */
[----:B------:R-:W-:Y:S01]  /*14070*/  UMOV UR16, UR8 ;  /* 0x0000000800107c82 */ /* 0x000fe20008000000 */
[----:B------:R-:W-:Y:S01]  /*14080*/  UMOV UR17, UR9 ;  /* 0x0000000900117c82 */ /* 0x000fe20008000000 */
[----:B------:R-:W-:Y:S01]  /*14090*/  UMOV UR4, UR8 ;  /* 0x0000000800047c82 */ /* 0x000fe20008000000 */
[----:B------:R-:W-:Y:S01]  /*140a0*/  UMOV UR5, UR9 ;  /* 0x0000000900057c82 */ /* 0x000fe20008000000 */
[----:B------:R-:W-:Y:S01]  /*140b0*/  UMOV UR49, 0x40000040 ;  /* 0x4000004000317882 */ /* 0x000fe20000000000 */
[----:B------:R-:W-:Y:S01]  /*140c0*/  UIADD3 UR44, UR20, 0xc02, URZ ;  /* 0x00000c02142c7890 */ /* 0x000fe2000fffe03f */
[----:B------:R0:W-:Y:S01]  /*140d0*/  STL.64 [R1+0x8], R12 ;  /* 0x0000080c01007387 */ /* 0x0001e20000100a00 */
[----:B------:R-:W-:Y:S01]  /*140e0*/  UMOV UR45, 0x40000040 ;  /* 0x40000040002d7882 */ /* 0x000fe20000000000 */
[----:B------:R-:W-:Y:S01]  /*140f0*/  UIADD3 UR40, UR20, 0xc04, URZ ;  /* 0x00000c0414287890 */ /* 0x000fe2000fffe03f */
[----:B------:R-:W-:Y:S01]  /*14100*/  UMOV UR41, 0x40000040 ;  /* 0x4000004000297882 */ /* 0x000fe20000000000 */
[----:B0-----:R-:W2:Y:S01]  /*14110*/  LDL R12, [R1+0x84] ;  /* 0x00008400010c7983 */ /* 0x001ea20000100800 */
        /* <DEDUP_REMOVED lines=9> */
[----:B------:R-:W-:Y:S02]  /*141b0*/  R2UR UR10, R6 ;  /* 0x00000000060a72ca */ /* 0x000fe400000e0000 */
[----:B------:R-:W-:Y:S01]  /*141c0*/  R2UR UR11, R7 ;  /* 0x00000000070b72ca */ /* 0x000fe200000e0000 */
[----:B------:R-:W-:Y:S02]  /*141d0*/  WARPGROUP.DEPBAR.LE gsb0, 0x0 ;  /* 0x00008000000079c5 */ /* 0x000fe40000010000 */
[----:B------:R-:W-:-:S06]  /*141e0*/  WARPGROUP.ARRIVE ;  /* 0x00000000000079c5 */ /* 0x000fcc0000000000 */
[----:B------:R-:W-:Y:S01]  /*141f0*/  HGMMA.64x16x16.F32.BF16 R56, gdesc[UR24], R56, gsb0 ;  /* 0x00200000183879f0 */ /* 0x000fe20008001838 */
[----:B------:R-:W-:Y:S01]  /*14200*/  R2UR UR26, R8 ;  /* 0x00000000081a72ca */ /* 0x000fe200000e0000 */
[----:B------:R-:W-:Y:S01]  /*14210*/  UMOV UR25, 0x40000040 ;  /* 0x4000004000197882 */ /* 0x000fe20000000000 */
[----:B------:R-:W-:Y:S01]  /*14220*/  R2UR UR27, R9 ;  /* 0x00000000091b72ca */ /* 0x000fe200000e0000 */
[----:B------:R-:W-:Y:S02]  /*14230*/  WARPGROUP.DEPBAR.LE gsb0, 0x0 ;  /* 0x00008000000079c5 */ /* 0x000fe40000010000 */
[----:B------:R-:W-:Y:S01]  /*14240*/  WARPGROUP.ARRIVE ;  /* 0x00000000000079c5 */ /* 0x000fe20000000000 */
[C---:B------:R-:W-:Y:S02]  /*14250*/  VIADD R6, R2.reuse, 0x604 ;  /* 0x0000060402067836 */ /* 0x040fe40000000000 */
[----:B------:R-:W-:Y:S02]  /*14260*/  IMAD.MOV.U32 R7, RZ, RZ, 0x40000040 ;  /* 0x40000040ff077424 */ /* 0x000fe400078e00ff */
[----:B------:R-:W-:Y:S01]  /*14270*/  VIADD R8, R2, 0x506 ;  /* 0x0000050602087836 */ /* 0x000fe20000000000 */
[----:B------:R-:W-:Y:S01]  /*14280*/  HGMMA.64x16x16.F32.BF16 R48, gdesc[UR16], R48, gsb0 ;  /* 0x00200000103079f0 */ /* 0x000fe20008001830 */
[----:B------:R-:W-:Y:S01]  /*14290*/  UIADD3 UR36, UR20, 0xc06, URZ ;  /* 0x00000c0614247890 */ /* 0x000fe2000fffe03f */
[----:B------:R-:W-:Y:S01]  /*142a0*/  UMOV UR37, 0x40000040 ;  /* 0x4000004000257882 */ /* 0x000fe20000000000 */
[----:B------:R-:W-:-:S02]  /*142b0*/  IMAD.MOV.U32 R3, RZ, RZ, 0x40000040 ;  /* 0x40000040ff037424 */ /* 0x000fc400078e00ff */
[----:B------:R-:W-:Y:S01]  /*142c0*/  IMAD.U32 R15, RZ, RZ, UR25 ;  /* 0x00000019ff0f7e24 */ /* 0x000fe2000f8e00ff */
[----:B------:R-:W-:Y:S02]  /*142d0*/  WARPGROUP.DEPBAR.LE gsb0, 0x0 ;  /* 0x00008000000079c5 */ /* 0x000fe40000010000 */
[----:B------:R-:W-:-:S06]  /*142e0*/  WARPGROUP.ARRIVE ;  /* 0x00000000000079c5 */ /* 0x000fcc0000000000 */
[----:B------:R-:W-:Y:S01]  /*142f0*/  HGMMA.64x16x16.F32.BF16 R40, gdesc[UR12], R40, gsb0 ;  /* 0x002000000c2879f0 */ /* 0x000fe20008001828 */
[----:B------:R-:W-:-:S07]  /*14300*/  UIADD3 UR12, UR20, 0x804, URZ ;  /* 0x00000804140c7890 */ /* 0x000fce000fffe03f */
[----:B------:R-:W-:Y:S01]  /*14310*/  UMOV UR24, UR12 ;  /* 0x0000000c00187c82 */ /* 0x000fe20008000000 */
[----:B------:R-:W-:Y:S01]  /*14320*/  R2UR UR18, R4 ;  /* 0x00000000041272ca */ /* 0x000fe200000e0000 */
[----:B------:R-:W-:Y:S02]  /*14330*/  WARPGROUP.DEPBAR.LE gsb0, 0x0 ;  /* 0x00008000000079c5 */ /* 0x000fe40000010000 */
[----:B------:R-:W-:Y:S01]  /*14340*/  WARPGROUP.ARRIVE ;  /* 0x00000000000079c5 */ /* 0x000fe20000000000 */
[----:B------:R-:W-:Y:S02]  /*14350*/  R2UR UR19, R5 ;  /* 0x00000000051372ca */ /* 0x000fe400000e0000 */
[----:B------:R-:W-:Y:S02]  /*14360*/  R2UR UR14, R6 ;  /* 0x00000000060e72ca */ /* 0x000fe400000e0000 */
[----:B------:R-:W-:Y:S01]  /*14370*/  R2UR UR15, R7 ;  /* 0x00000000070f72ca */ /* 0x000fe200000e0000 */
[----:B------:R-:W-:Y:S01]  /*14380*/  HGMMA.64x16x16.F32.BF16 R32, gdesc[UR4], R32, gsb0 ;  /* 0x00200000042079f0 */ /* 0x000fe20008001820 */
[----:B------:R-:W-:Y:S01]  /*14390*/  IMAD.MOV.U32 R9, RZ, RZ, 0x40000040 ;  /* 0x40000040ff097424 */ /* 0x000fe200078e00ff */
[----:B------:R-:W-:-:S02]  /*143a0*/  R2UR UR54, R8 ;  /* 0x00000000083672ca */ /* 0x000fc400000e0000 */
[----:B------:R-:W-:Y:S01]  /*143b0*/  MOV R14, UR24 ;  /* 0x00000018000e7c02 */ /* 0x000fe20008000f00 */
        /* <DEDUP_REMOVED lines=13> */
[----:B------:R-:W-:Y:S01]  /*14490*/  UMOV UR12, UR4 ;  /* 0x00000004000c7c82 */ /* 0x000fe20008000000 */
[----:B------:R-:W-:Y:S01]  /*144a0*/  UMOV UR13, UR5 ;  /* 0x00000005000d7c82 */ /* 0x000fe20008000000 */
[----:B------:R-:W-:Y:S01]  /*144b0*/  VIADD R4, R2, 0x684 ;  /* 0x0000068402047836 */ /* 0x000fe20000000000 */
[----:B------:R-:W-:Y:S02]  /*144c0*/  WARPGROUP.DEPBAR.LE gsb0, 0x0 ;  /* 0x00008000000079c5 */ /* 0x000fe40000010000 */
[----:B------:R-:W-:-:S06]  /*144d0*/  WARPGROUP.ARRIVE ;  /* 0x00000000000079c5 */ /* 0x000fcc0000000000 */
[----:B------:R-:W-:Y:S01]  /*144e0*/  HGMMA.64x16x16.F32.BF16 R40, gdesc[UR12], R40, gsb0 ;  /* 0x002000000c2879f0 */ /* 0x000fe20008001828 */
[----:B------:R-:W-:Y:S01]  /*144f0*/  IMAD.MOV.U32 R5, RZ, RZ, 0x40000040 ;  /* 0x40000040ff057424 */ /* 0x000fe200078e00ff */
[----:B------:R-:W-:-:S04]  /*14500*/  R2UR UR10, R4 ;  /* 0x00000000040a72ca */ /* 0x000fc800000e0000 */
[----:B------:R-:W-:Y:S01]  /*14510*/  R2UR UR11, R5 ;  /* 0x00000000050b72ca */ /* 0x000fe200000e0000 */
[----:B------:R-:W-:Y:S01]  /*14520*/  UMOV UR8, UR4 ;  /* 0x0000000400087c82 */ /* 0x000fe20008000000 */
[----:B------:R-:W-:Y:S01]  /*14530*/  UMOV UR9, UR5 ;  /* 0x0000000500097c82 */ /* 0x000fe20008000000 */
[----:B------:R-:W-:Y:S02]  /*14540*/  WARPGROUP.DEPBAR.LE gsb0, 0x0 ;  /* 0x00008000000079c5 */ /* 0x000fe40000010000 */
[----:B------:R-:W-:-:S08]  /*14550*/  WARPGROUP.ARRIVE ;  /* 0x00000000000079c5 */ /* 0x000fd00000000000 */
[----:B------:R-:W-:Y:S01]  /*14560*/  HGMMA.64x16x16.F32.BF16 R32, gdesc[UR8], R32, gsb0 ;  /* 0x00200000082079f0 */ /* 0x000fe20008001820 */
[----:B------:R-:W-:Y:S02]  /*14570*/  VIADD R6, R2, 0x704 ;  /* 0x0000070402067836 */ /* 0x000fe40000000000 */
[----:B------:R-:W-:-:S03]  /*14580*/  IMAD.MOV.U32 R7, RZ, RZ, 0x40000040 ;  /* 0x40000040ff077424 */ /* 0x000fc600078e00ff */
[----:B------:R-:W-:Y:S02]  /*14590*/  R2UR UR6, R6 ;  /* 0x00000000060672ca */ /* 0x000fe400000e0000 */
[----:B------:R-:W-:Y:S01]  /*145a0*/  R2UR UR7, R7 ;  /* 0x00000000070772ca */ /* 0x000fe200000e0000 */
[----:B------:R-:W-:Y:S02]  /*145b0*/  WARPGROUP.DEPBAR.LE gsb0, 0x0 ;  /* 0x00008000000079c5 */ /* 0x000fe40000010000 */
[----:B------:R-:W-:-:S10]  /*145c0*/  WARPGROUP.ARRIVE ;  /* 0x00000000000079c5 */ /* 0x000fd40000000000 */
[----:B------:R-:W-:Y:S01]  /*145d0*/  HGMMA.64x16x16.F32.BF16 R24, gdesc[UR4], R24, gsb0 ;  /* 0x00200000041879f0 */ /* 0x000fe20008001818 */
[----:B------:R-:W-:Y:S01]  /*145e0*/  R2UR UR55, R9 ;  /* 0x00000000093772ca */ /* 0x000fe200000e0000 */
[----:B------:R-:W-:Y:S02]  /*145f0*/  VIADD R4, R2, 0x586 ;  /* 0x0000058602047836 */ /* 0x000fe40000000000 */
[----:B------:R-:W-:Y:S01]  /*14600*/  IMAD.MOV.U32 R5, RZ, RZ, 0x40000040 ;  /* 0x40000040ff057424 */ /* 0x000fe200078e00ff */
[----:B------:R-:W-:Y:S02]  /*14610*/  WARPGROUP.DEPBAR.LE gsb0, 0x0 ;  /* 0x00008000000079c5 */ /* 0x000fe40000010000 */
[----:B------:R-:W-:-:S07]  /*14620*/  WARPGROUP.ARRIVE ;  /* 0x00000000000079c5 */ /* 0x000fce0000000000 */
[----:B------:R-:W-:Y:S01]  /*14630*/  HGMMA.64x16x16.F32.BF16 R56, gdesc[UR52], R56, gsb0 ;  /* 0x00200000343879f0 */ /* 0x000fe20008001838 */
[----:B------:R-:W-:Y:S02]  /*14640*/  R2UR UR18, R4 ;  /* 0x00000000041272ca */ /* 0x000fe400000e0000 */
        /* <DEDUP_REMOVED lines=153> */
[C---:B------:R-:W-:Y:S01]  /*14fe0*/  VIADD R6, R2.reuse, 0x984 ;  /* 0x0000098402067836 */ /* 0x040fe20000000000 */
[----:B------:R-:W-:Y:S01]  /*14ff0*/  UMOV UR4, UR40 ;  /* 0x0000002800047c82 */ /* 0x000fe20008000000 */
[----:B------:R-:W-:Y:S01]  /*15000*/  IMAD.MOV.U32 R7, RZ, RZ, 0x40000040 ;  /* 0x40000040ff077424 */ /* 0x000fe200078e00ff */
[----:B------:R-:W-:Y:S01]  /*15010*/  UMOV UR5, UR41 ;  /* 0x0000002900057c82 */ /* 0x000fe20008000000 */
[----:B------:R-:W-:Y:S01]  /*15020*/  VIADD R8, R2, 0x786 ;  /* 0x0000078602087836 */ /* 0x000fe20000000000 */
[----:B------:R-:W-:Y:S01]  /*15030*/  R2UR UR6, R6 ;  /* 0x00000000060672ca */ /* 0x000fe200000e0000 */
[----:B------:R-:W-:Y:S01]  /*15040*/  IMAD.MOV.U32 R9, RZ, RZ, 0x40000040 ;  /* 0x40000040ff097424 */ /* 0x000fe200078e00ff */
[----:B------:R-:W-:Y:S01]  /*15050*/  R2UR UR7, R7 ;  /* 0x00000000070772ca */ /* 0x000fe200000e0000 */
[----:B------:R-:W-:Y:S01]  /*15060*/  VIADD R4, R2, 0x806 ;  /* 0x0000080602047836 */ /* 0x000fe20000000000 */
[----:B------:R-:W-:Y:S01]  /*15070*/  ULDC UR8, c[0x0][0x9d8] ;  /* 0x0002760000087ab9 */ /* 0x000fe20000000800 */
[----:B------:R-:W-:-:S02]  /*15080*/  WARPGROUP.DEPBAR.LE gsb0, 0x0 ;  /* 0x00008000000079c5 */ /* 0x000fc40000010000 */
[----:B------:R-:W-:-:S08]  /*15090*/  WARPGROUP.ARRIVE ;  /* 0x00000000000079c5 */ /* 0x000fd00000000000 */
[----:B------:R-:W-:Y:S01]  /*150a0*/  HGMMA.64x16x16.F32.BF16 R24, gdesc[UR4], R24, gsb0 ;  /* 0x00200000041879f0 */ /* 0x000fe20008001818 */
[----:B------:R-:W-:Y:S02]  /*150b0*/  R2UR UR38, R8 ;  /* 0x00000000082672ca */ /* 0x000fe400000e0000 */
[----:B------:R-:W-:Y:S01]  /*150c0*/  R2UR UR39, R9 ;  /* 0x00000000092772ca */ /* 0x000fe200000e0000 */
[----:B------:R-:W-:Y:S01]  /*150d0*/  IMAD.MOV.U32 R5, RZ, RZ, 0x40000040 ;  /* 0x40000040ff057424 */ /* 0x000fe200078e00ff */
[----:B------:R-:W-:Y:S02]  /*150e0*/  WARPGROUP.DEPBAR.LE gsb0, 0x0 ;  /* 0x00008000000079c5 */ /* 0x000fe40000010000 */
[----:B------:R-:W-:-:S09]  /*150f0*/  WARPGROUP.ARRIVE ;  /* 0x00000000000079c5 */ /* 0x000fd20000000000 */
[----:B------:R-:W-:Y:S01]  /*15100*/  HGMMA.64x16x16.F32.BF16 R56, gdesc[UR36], R56, gsb0 ;  /* 0x00200000243879f0 */ /* 0x000fe20008001838 */
[----:B------:R-:W-:Y:S02]  /*15110*/  R2UR UR6, R4 ;  /* 0x00000000040672ca */ /* 0x000fe400000e0000 */
[----:B------:R-:W-:Y:S01]  /*15120*/  R2UR UR7, R5 ;  /* 0x00000000050772ca */ /* 0x000fe200000e0000 */
[----:B------:R-:W-:Y:S01]  /*15130*/  UMOV UR4, UR36 ;  /* 0x0000002400047c82 */ /* 0x000fe20008000000 */
[----:B------:R-:W-:Y:S01]  /*15140*/  UMOV UR5, UR37 ;  /* 0x0000002500057c82 */ /* 0x000fe20008000000 */
[----:B------:R0:W-:Y:S01]  /*15150*/  STL.64 [R1], R14 ;  /* 0x0000000e01007387 */ /* 0x0001e20000100a00 */
[----:B------:R-:W-:Y:S01]  /*15160*/  @!P1 VIADD R0, R0, 0x38840 ;  /* 0x0003884000009836 */ /* 0x000fe20000000000 */
[----:B------:R-:W-:Y:S01]  /*15170*/  ULDC UR39, c[0x0][0x9d8] ;  /* 0x0002760000277ab9 */ /* 0x000fe20000000800 */
[----:B------:R-:W-:Y:S01]  /*15180*/  ULDC UR38, c[0x0][0x988] ;  /* 0x0002620000267ab9 */ /* 0x000fe20000000800 */
[----:B------:R-:W-:-:S02]  /*15190*/  WARPGROUP.DEPBAR.LE gsb0, 0x0 ;  /* 0x00008000000079c5 */ /* 0x000fc40000010000 */
[----:B------:R-:W-:-:S06]  /*151a0*/  WARPGROUP.ARRIVE ;  /* 0x00000000000079c5 */ /* 0x000fcc0000000000 */
        /* <DEDUP_REMOVED lines=19> */
[----:B------:R-:W-:Y:S01]  /*152e0*/  VIADD R2, R2, 0x986 ;  /* 0x0000098602027836 */ /* 0x000fe20000000000 */
[----:B------:R-:W-:-:S04]  /*152f0*/  R2UR UR7, R3 ;  /* 0x00000000030772ca */ /* 0x000fc800000e0000 */
[----:B------:R-:W-:Y:S01]  /*15300*/  R2UR UR6, R2 ;  /* 0x00000000020672ca */ /* 0x000fe200000e0000 */
[----:B------:R-:W-:Y:S01]  /*15310*/  FMUL.FTZ R56, R56, UR8 ;  /* 0x0000000838387c20 */ /* 0x000fe20008410000 */
[----:B------:R-:W-:Y:S01]  /*15320*/  FMUL.FTZ R57, R57, UR8 ;  /* 0x0000000839397c20 */ /* 0x000fe20008410000 */
[----:B------:R-:W-:Y:S01]  /*15330*/  FMUL.FTZ R60, R60, UR8 ;  /* 0x000000083c3c7c20 */ /* 0x000fe20008410000 */
[----:B------:R-:W-:Y:S01]  /*15340*/  UMOV UR4, UR36 ;  /* 0x0000002400047c82 */ /* 0x000fe20008000000 */
[----:B------:R-:W-:Y:S02]  /*15350*/  UMOV UR5, UR37 ;  /* 0x0000002500057c82 */ /* 0x000fe40008000000 */
[----:B------:R-:W-:Y:S01]  /*15360*/  MUFU.TANH R56, R56 ;  /* 0x0000003800387308 */ /* 0x000fe20000002400 */
[----:B------:R-:W-:Y:S01]  /*15370*/  FMUL.FTZ R61, R61, UR8 ;  /* 0x000000083d3d7c20 */ /* 0x000fe20008410000 */
[----:B--2---:R-:W-:Y:S02]  /*15380*/  IMAD.IADD R3, R12, 0x1, R179 ;  /* 0x000000010c037824 */ /* 0x004fe400078e02b3 */
[----:B------:R-:W-:-:S04]  /*15390*/  FMUL.FTZ R58, R58, UR8 ;  /* 0x000000083a3a7c20 */ /* 0x000fc80008410000 */
[----:B------:R-:W1:Y:S01]  /*153a0*/  MUFU.TANH R57, R57 ;  /* 0x0000003900397308 */ /* 0x000e620000002400 */
[----:B------:R-:W-:Y:S01]  /*153b0*/  FMUL.FTZ R48, R48, UR8 ;  /* 0x0000000830307c20 */ /* 0x000fe20008410000 */
[----:B------:R-:W-:-:S06]  /*153c0*/  IMAD R8, R180, -0x50, R3 ;  /* 0xffffffb0b4087824 */ /* 0x000fcc00078e0203 */
[----:B------:R-:W-:Y:S01]  /*153d0*/  MUFU.TANH R60, R60 ;  /* 0x0000003c003c7308 */ /* 0x000fe20000002400 */
[----:B------:R-:W-:Y:S01]  /*153e0*/  FMUL.FTZ R49, R49, UR8 ;  /* 0x0000000831317c20 */ /* 0x000fe20008410000 */
[----:B------:R-:W-:Y:S01]  /*153f0*/  FMUL.FTZ R59, R59, UR8 ;  /* 0x000000083b3b7c20 */ /* 0x000fe20008410000 */
[----:B------:R-:W-:-:S05]  /*15400*/  FMUL.FTZ R51, R51, UR8 ;  /* 0x0000000833337c20 */ /* 0x000fca0008410000 */
[----:B------:R-:W2:Y:S01]  /*15410*/  MUFU.TANH R61, R61 ;  /* 0x0000003d003d7308 */ /* 0x000ea20000002400 */
[----:B------:R-:W-:Y:S02]  /*15420*/  WARPGROUP.DEPBAR.LE gsb0, 0x0 ;  /* 0x00008000000079c5 */ /* 0x000fe40000010000 */
[----:B------:R-:W-:-:S06]  /*15430*/  WARPGROUP.ARRIVE ;  /* 0x00000000000079c5 */ /* 0x000fcc0000000000 */
[----:B------:R-:W-:Y:S01]  /*15440*/  HGMMA.64x16x16.F32.BF16 R24, gdesc[UR4], R24, gsb0 ;  /* 0x00200000041879f0 */ /* 0x000fe20008001818 */
[----:B------:R-:W3:Y:S01]  /*15450*/  MUFU.TANH R58, R58 ;  /* 0x0000003a003a7308 */ /* 0x000ee20000002400 */
[----:B------:R-:W-:Y:S01]  /*15460*/  ISETP.GT.AND P6, PT, R8, RZ, PT ;  /* 0x000000ff0800720c */ /* 0x000fe20003fc4270 */
[----:B------:R-:W-:Y:S01]  /*15470*/  FMUL.FTZ R52, R52, UR8 ;  /* 0x0000000834347c20 */ /* 0x000fe20008410000 */
[----:B------:R-:W-:Y:S01]  /*15480*/  ISETP.GT.AND P5, PT, R8, 0x1, PT ;  /* 0x000000010800780c */ /* 0x000fe20003fa4270 */
[----:B------:R-:W-:-:S04]  /*15490*/  FMUL.FTZ R62, R62, UR8 ;  /* 0x000000083e3e7c20 */ /* 0x000fc80008410000 */
[----:B------:R-:W4:Y:S01]  /*154a0*/  MUFU.TANH R48, R48 ;  /* 0x0000003000307308 */ /* 0x000f220000002400 */
[----:B------:R-:W-:Y:S01]  /*154b0*/  FMUL.FTZ R55, R55, UR8 ;  /* 0x0000000837377c20 */ /* 0x000fe20008410000 */
[----:B------:R-:W-:Y:S01]  /*154c0*/  ISETP.GT.AND P4, PT, R8, 0x8, PT ;  /* 0x000000080800780c */ /* 0x000fe20003f84270 */
[----:B------:R-:W-:Y:S01]  /*154d0*/  FMUL.FTZ R53, R53, UR8 ;  /* 0x0000000835357c20 */ /* 0x000fe20008410000 */
[----:B-1----:R-:W-:-:S04]  /*154e0*/  FSEL R57, R57, -INF , P5 ;  /* 0xff80000039397808 */ /* 0x002fc80002800000 */
[----:B------:R-:W1:Y:S01]  /*154f0*/  MUFU.TANH R6, R59 ;  /* 0x0000003b00067308 */ /* 0x000e620000002400 */
[----:B------:R-:W-:Y:S01]  /*15500*/  FMUL.FTZ R63, R63, UR8 ;  /* 0x000000083f3f7c20 */ /* 0x000fe20008410000 */
[----:B------:R-:W-:-:S06]  /*15510*/  ISETP.GT.AND P2, PT, R8, 0x9, PT ;  /* 0x000000090800780c */ /* 0x000fcc0003f44270 */
[----:B------:R-:W0:Y:S01]  /*15520*/  MUFU.TANH R49, R49 ;  /* 0x0000003100317308 */ /* 0x000e220000002400 */
[----:B------:R-:W-:-:S07]  /*15530*/  FMUL.FTZ R40, R40, UR8 ;  /* 0x0000000828287c20 */ /* 0x000fce0008410000 */
[----:B------:R2:W-:Y:S01]  /*15540*/  MUFU.TANH R13, R51 ;  /* 0x00000033000d7308 */ /* 0x0005e20000002400 */
[----:B------:R-:W-:Y:S01]  /*15550*/  FMUL.FTZ R50, R50, UR8 ;  /* 0x0000000832327c20 */ /* 0x000fe20008410000 */
[----:B------:R-:W-:Y:S01]  /*15560*/  ISETP.GT.AND P3, PT, R8, 0x10, PT ;  /* 0x000000100800780c */ /* 0x000fe20003f64270 */
[----:B------:R-:W-:Y:S01]  /*15570*/  FMUL.FTZ R41, R41, UR8 ;  /* 0x0000000829297c20 */ /* 0x000fe20008410000 */
[----:B------:R-:W-:Y:S01]  /*15580*/  FMUL.FTZ R44, R44, UR8 ;  /* 0x000000082c2c7c20 */ /* 0x000fe20008410000 */
[----:B------:R-:W-:Y:S01]  /*15590*/  FMUL.FTZ R54, R54, UR8 ;  /* 0x0000000836367c20 */ /* 0x000fe20008410000 */
[----:B------:R-:W-:Y:S01]  /*155a0*/  FMUL.FTZ R45, R45, UR8 ;  /* 0x000000082d2d7c20 */ /* 0x000fe20008410000 */
[----:B------:R-:W-:Y:S01]  /*155b0*/  FMUL.FTZ R43, R43, UR8 ;  /* 0x000000082b2b7c20 */ /* 0x000fe20008410000 */
[----:B------:R-:W-:Y:S01]  /*155c0*/  FMUL.FTZ R32, R32, UR8 ;  /* 0x0000000820207c20 */ /* 0x000fe20008410000 */
[----:B--2---:R-:W-:Y:S01]  /*155d0*/  FSEL R51, R56, -INF , P6 ;  /* 0xff80000038337808 */ /* 0x004fe20003000000 */
[----:B------:R-:W2:Y:S01]  /*155e0*/  MUFU.TANH R7, R62 ;  /* 0x0000003e00077308 */ /* 0x000ea20000002400 */
[----:B------:R-:W-:Y:S01]  /*155f0*/  FMUL.FTZ R42, R42, UR8 ;  /* 0x000000082a2a7c20 */ /* 0x000fe20008410000 */
[----:B------:R-:W-:Y:S01]  /*15600*/  FMUL.FTZ R33, R33, UR8 ;  /* 0x0000000821217c20 */ /* 0x000fe20008410000 */
[----:B------:R-:W-:Y:S01]  /*15610*/  FMNMX.FTZ R12, R51, R57, !PT ;  /* 0x00000039330c7209 */ /* 0x000fe20007810000 */
[----:B------:R-:W-:Y:S01]  /*15620*/  FMUL.FTZ R46, R46, UR8 ;  /* 0x000000082e2e7c20 */ /* 0x000fe20008410000 */
[----:B------:R-:W-:Y:S01]  /*15630*/  FMUL.FTZ R47, R47, UR8 ;  /* 0x000000082f2f7c20 */ /* 0x000fe20008410000 */
[----:B------:R-:W-:Y:S01]  /*15640*/  FMUL.FTZ R36, R36, UR8 ;  /* 0x0000000824247c20 */ /* 0x000fe20008410000 */
[----:B------:R-:W-:Y:S01]  /*15650*/  FMUL.FTZ R37, R37, UR8 ;  /* 0x0000000825257c20 */ /* 0x000fe20008410000 */
[----:B------:R-:W2:Y:S01]  /*15660*/  MUFU.TANH R52, R52 ;  /* 0x0000003400347308 */ /* 0x000ea20000002400 */
[----:B------:R-:W-:Y:S01]  /*15670*/  FSEL R61, R61, -INF , P2 ;  /* 0xff8000003d3d7808 */ /* 0x000fe20001000000 */
[----:B------:R-:W-:Y:S01]  /*15680*/  FMUL.FTZ R34, R34, UR8 ;  /* 0x0000000822227c20 */ /* 0x000fe20008410000 */
[----:B------:R-:W-:Y:S01]  /*15690*/  FMUL.FTZ R35, R35, UR8 ;  /* 0x0000000823237c20 */ /* 0x000fe20008410000 */
[----:B------:R-:W-:Y:S01]  /*156a0*/  FMUL.FTZ R38, R38, UR8 ;  /* 0x0000000826267c20 */ /* 0x000fe20008410000 */
[----:B------:R-:W-:-:S03]  /*156b0*/  ULDC UR4, c[0x0][0x988] ;  /* 0x0002620000047ab9 */ /* 0x000fc60000000800 */
[----:B------:R4:W-:Y:S01]  /*156c0*/  MUFU.TANH R21, R55 ;  /* 0x0000003700157308 */ /* 0x0009e20000002400 */
[----:B---3--:R-:W-:Y:S02]  /*156d0*/  FSEL R3, R58, -INF , P6 ;  /* 0xff8000003a037808 */ /* 0x008fe40003000000 */
[----:B----4-:R-:W-:-:S05]  /*156e0*/  FSEL R55, R60, -INF , P4 ;  /* 0xff8000003c377808 */ /* 0x010fca0002000000 */
[----:B------:R3:W4:Y:S01]  /*156f0*/  MUFU.TANH R9, R63 ;  /* 0x0000003f00097308 */ /* 0x0007220000002400 */
[----:B------:R-:W-:-:S07]  /*15700*/  FMNMX.FTZ R12, R55, R12, !PT ;  /* 0x0000000c370c7209 */ /* 0x000fce0007810000 */
[----:B------:R-:W4:Y:S01]  /*15710*/  MUFU.TANH R53, R53 ;  /* 0x0000003500357308 */ /* 0x000f220000002400 */
[----:B------:R-:W-:Y:S02]  /*15720*/  ISETP.GT.AND P6, PT, R8, 0x11, PT ;  /* 0x000000110800780c */ /* 0x000fe40003fc4270 */
[----:B------:R-:W-:Y:S02]  /*15730*/  FSEL R59, R48, -INF , P3 ;  /* 0xff800000303b7808 */ /* 0x000fe40001800000 */
[----:B------:R-:W-:-:S03]  /*15740*/  FMNMX.FTZ R12, R61, R12, !PT ;  /* 0x0000000c3d0c7209 */ /* 0x000fc60007810000 */
[----:B------:R-:W4:Y:S01]  /*15750*/  MUFU.TANH R11, R50 ;  /* 0x00000032000b7308 */ /* 0x000f220000002400 */
[----:B-1----:R-:W-:Y:S02]  /*15760*/  FSEL R6, R6, -INF , P5 ;  /* 0xff80000006067808 */ /* 0x002fe40002800000 */
[----:B------:R-:W-:-:S05]  /*15770*/  ISETP.GT.AND P5, PT, R8, 0x18, PT ;  /* 0x000000180800780c */ /* 0x000fca0003fa4270 */
[----:B------:R-:W1:Y:S01]  /*15780*/  MUFU.TANH R40, R40 ;  /* 0x0000002800287308 */ /* 0x000e620000002400 */
[----:B0-----:R-:W-:Y:S02]  /*15790*/  FSEL R49, R49, -INF , P6 ;  /* 0xff80000031317808 */ /* 0x001fe40003000000 */
[----:B------:R-:W-:-:S05]  /*157a0*/  FMNMX.FTZ R12, R59, R12, !PT ;  /* 0x0000000c3b0c7209 */ /* 0x000fca0007810000 */
[----:B------:R-:W0:Y:S01]  /*157b0*/  MUFU.TANH R41, R41 ;  /* 0x0000002900297308 */ /* 0x000e220000002400 */
[----:B--2---:R-:W-:Y:S02]  /*157c0*/  FSEL R7, R7, -INF , P4 ;  /* 0xff80000007077808 */ /* 0x004fe40002000000 */
[----:B------:R-:W-:Y:S02]  /*157d0*/  ISETP.GT.AND P4, PT, R8, 0x19, PT ;  /* 0x000000190800780c */ /* 0x000fe40003f84270 */
[----:B---3--:R-:W-:-:S03]  /*157e0*/  FSEL R63, R52, -INF , P5 ;  /* 0xff800000343f7808 */ /* 0x008fc60002800000 */
[----:B------:R-:W2:Y:S01]  /*157f0*/  MUFU.TANH R15, R54 ;  /* 0x00000036000f7308 */ /* 0x000ea20000002400 */
[----:B------:R-:W-:Y:S02]  /*15800*/  FMNMX.FTZ R12, R49, R12, !PT ;  /* 0x0000000c310c7209 */ /* 0x000fe40007810000 */
[----:B----4-:R-:W-:-:S05]  /*15810*/  FSEL R9, R9, -INF , P2 ;  /* 0xff80000009097808 */ /* 0x010fca0001000000 */
[----:B------:R-:W3:Y:S01]  /*15820*/  MUFU.TANH R44, R44 ;  /* 0x0000002c002c7308 */ /* 0x000ee20000002400 */
[----:B------:R-:W-:Y:S02]  /*15830*/  ISETP.GT.AND P2, PT, R8, 0x20, PT ;  /* 0x000000200800780c */ /* 0x000fe40003f44270 */
[----:B------:R-:W-:Y:S02]  /*15840*/  FSEL R53, R53, -INF , P4 ;  /* 0xff80000035357808 */ /* 0x000fe40002000000 */
[----:B------:R-:W-:-:S03]  /*15850*/  FMNMX.FTZ R12, R63, R12, !PT ;  /* 0x0000000c3f0c7209 */ /* 0x000fc60007810000 */
[----:B------:R-:W4:Y:S01]  /*15860*/  MUFU.TANH R45, R45 ;  /* 0x0000002d002d7308 */ /* 0x000f220000002400 */
[----:B------:R-:W-:Y:S02]  /*15870*/  FSEL R11, R11, -INF , P3 ;  /* 0xff8000000b0b7808 */ /* 0x000fe40001800000 */
[----:B------:R-:W-:Y:S02]  /*15880*/  ISETP.GT.AND P3, PT, R8, 0x21, PT ;  /* 0x000000210800780c */ /* 0x000fe40003f64270 */
[----:B-1----:R-:W-:-:S03]  /*15890*/  FSEL R65, R40, -INF , P2 ;  /* 0xff80000028417808 */ /* 0x002fc60001000000 */
[----:B------:R-:W-:Y:S01]  /*158a0*/  MUFU.TANH R43, R43 ;  /* 0x0000002b002b7308 */ /* 0x000fe20000002400 */
[----:B------:R-:W-:Y:S02]  /*158b0*/  FMNMX.FTZ R12, R53, R12, !PT ;  /* 0x0000000c350c7209 */ /* 0x000fe40007810000 */
[----:B------:R-:W-:-:S05]  /*158c0*/  FSEL R13, R13, -INF , P6 ;  /* 0xff8000000d0d7808 */ /* 0x000fca0003000000 */
[----:B------:R-:W1:Y:S01]  /*158d0*/  MUFU.TANH R32, R32 ;  /* 0x0000002000207308 */ /* 0x000e620000002400 */
[----:B------:R-:W-:Y:S02]  /*158e0*/  ISETP.GT.AND P6, PT, R8, 0x28, PT ;  /* 0x000000280800780c */ /* 0x000fe40003fc4270 */
[----:B0-----:R-:W-:Y:S02]  /*158f0*/  FSEL R67, R41, -INF , P3 ;  /* 0xff80000029437808 */ /* 0x001fe40001800000 */
[----:B------:R-:W-:-:S03]  /*15900*/  FMNMX.FTZ R12, R65, R12, !PT ;  /* 0x0000000c410c7209 */ /* 0x000fc60007810000 */
[----:B------:R-:W0:Y:S01]  /*15910*/  MUFU.TANH R42, R42 ;  /* 0x0000002a002a7308 */ /* 0x000e220000002400 */
[----:B--2---:R-:W-:Y:S01]  /*15920*/  FSEL R15, R15, -INF , P5 ;  /* 0xff8000000f0f7808 */ /* 0x004fe20002800000 */
[----:B------:R-:W-:-:S06]  /*15930*/  WARPGROUP.DEPBAR.LE gsb0, 0x0 ;  /* 0x00008000000079c5 */ /* 0x000fcc0000010000 */
[----:B------:R0:W2:Y:S01]  /*15940*/  MUFU.TANH R2, R33 ;  /* 0x0000002100027308 */ /* 0x0000a20000002400 */
[----:B------:R-:W-:Y:S01]  /*15950*/  ISETP.GT.AND P5, PT, R8, 0x29, PT ;  /* 0x000000290800780c */ /* 0x000fe20003fa4270 */
[----:B------:R-:W-:Y:S01]  /*15960*/  FMUL.FTZ R24, R24, UR8 ;  /* 0x0000000818187c20 */ /* 0x000fe20008410000 */
[----:B---3--:R-:W-:Y:S02]  /*15970*/  FSEL R69, R44, -INF , P6 ;  /* 0xff8000002c457808 */ /* 0x008fe40003000000 */
[----:B------:R-:W-:-:S03]  /*15980*/  FMNMX.FTZ R12, R67, R12, !PT ;  /* 0x0000000c430c7209 */ /* 0x000fc60007810000 */
[----:B------:R-:W3:Y:S01]  /*15990*/  MUFU.TANH R46, R46 ;  /* 0x0000002e002e7308 */ /* 0x000ee20000002400 */
[----:B------:R-:W-:-:S07]  /*159a0*/  FSEL R21, R21, -INF , P4 ;  /* 0xff80000015157808 */ /* 0x000fce0002000000 */
[----:B------:R-:W3:Y:S01]  /*159b0*/  MUFU.TANH R47, R47 ;  /* 0x0000002f002f7308 */ /* 0x000ee20000002400 */
[----:B------:R-:W-:Y:S01]  /*159c0*/  ISETP.GT.AND P4, PT, R8, 0x30, PT ;  /* 0x000000300800780c */ /* 0x000fe20003f84270 */
[----:B------:R-:W-:Y:S01]  /*159d0*/  FMUL.FTZ R5, R25, UR8 ;  /* 0x0000000819057c20 */ /* 0x000fe20008410000 */
[----:B----4-:R-:W-:-:S05]  /*159e0*/  FSEL R45, R45, -INF , P5 ;  /* 0xff8000002d2d7808 */ /* 0x010fca0002800000 */
[----:B------:R-:W4:Y:S01]  /*159f0*/  MUFU.TANH R36, R36 ;  /* 0x0000002400247308 */ /* 0x000f220000002400 */
[----:B------:R-:W-:Y:S01]  /*15a00*/  FMNMX.FTZ R12, R69, R12, !PT ;  /* 0x0000000c450c7209 */ /* 0x000fe20007810000 */
[----:B------:R-:W-:Y:S01]  /*15a10*/  FMUL.FTZ R28, R28, UR8 ;  /* 0x000000081c1c7c20 */ /* 0x000fe20008410000 */
[----:B-1----:R-:W-:-:S05]  /*15a20*/  FSEL R71, R32, -INF , P4 ;  /* 0xff80000020477808 */ /* 0x002fca0002000000 */
[----:B------:R-:W1:Y:S01]  /*15a30*/  MUFU.TANH R37, R37 ;  /* 0x0000002500257308 */ /* 0x000e620000002400 */
[----:B------:R-:W-:Y:S02]  /*15a40*/  FMNMX.FTZ R12, R45, R12, !PT ;  /* 0x0000000c2d0c7209 */ /* 0x000fe40007810000 */
[----:B0-----:R-:W-:-:S05]  /*15a50*/  FSEL R33, R42, -INF , P2 ;  /* 0xff8000002a217808 */ /* 0x001fca0001000000 */
[----:B------:R-:W0:Y:S01]  /*15a60*/  MUFU.TANH R34, R34 ;  /* 0x0000002200227308 */ /* 0x000e220000002400 */
[----:B------:R-:W-:-:S07]  /*15a70*/  ISETP.GT.AND P2, PT, R8, 0x38, PT ;  /* 0x000000380800780c */ /* 0x000fce0003f44270 */
[----:B------:R2:W-:Y:S01]  /*15a80*/  MUFU.TANH R4, R35 ;  /* 0x0000002300047308 */ /* 0x0005e20000002400 */
[----:B------:R-:W-:-:S07]  /*15a90*/  FMNMX.FTZ R12, R71, R12, !PT ;  /* 0x0000000c470c7209 */ /* 0x000fce0007810000 */
[----:B------:R-:W0:Y:S01]  /*15aa0*/  MUFU.TANH R24, R24 ;  /* 0x0000001800187308 */ /* 0x000e220000002400 */
[----:B--2---:R-:W-:Y:S02]  /*15ab0*/  FSEL R35, R43, -INF , P3 ;  /* 0xff8000002b237808 */ /* 0x004fe40001800000 */
[----:B------:R-:W-:-:S04]  /*15ac0*/  ISETP.GT.AND P3, PT, R8, 0x31, PT ;  /* 0x000000310800780c */ /* 0x000fc80003f64270 */
[----:B------:R-:W-:Y:S01]  /*15ad0*/  FSEL R73, R2, -INF , P3 ;  /* 0xff80000002497808 */ /* 0x000fe20001800000 */
[----:B------:R-:W2:Y:S01]  /*15ae0*/  MUFU.TANH R5, R5 ;  /* 0x0000000500057308 */ /* 0x000ea20000002400 */
[----:B------:R-:W-:Y:S01]  /*15af0*/  FMUL.FTZ R2, R29, UR8 ;  /* 0x000000081d027c20 */ /* 0x000fe20008410000 */
[----:B---3--:R-:W-:Y:S02]  /*15b00*/  FSEL R25, R46, -INF , P6 ;  /* 0xff8000002e197808 */ /* 0x008fe40003000000 */
[----:B------:R-:W-:Y:S02]  /*15b10*/  FSEL R29, R47, -INF , P5 ;  /* 0xff8000002f1d7808 */ /* 0x000fe40002800000 */
[----:B------:R-:W-:Y:S02]  /*15b20*/  ISETP.GT.AND P6, PT, R8, 0x39, PT ;  /* 0x000000390800780c */ /* 0x000fe40003fc4270 */
[----:B------:R-:W3:Y:S01]  /*15b30*/  MUFU.TANH R38, R38 ;  /* 0x0000002600267308 */ /* 0x000ee20000002400 */
[----:B----4-:R-:W-:-:S02]  /*15b40*/  FSEL R47, R36, -INF , P2 ;  /* 0xff800000242f7808 */ /* 0x010fc40001000000 */
[----:B------:R-:W-:-:S05]  /*15b50*/  FMNMX.FTZ R12, R73, R12, !PT ;  /* 0x0000000c490c7209 */ /* 0x000fca0007810000 */
[----:B------:R-:W4:Y:S01]  /*15b60*/  MUFU.TANH R28, R28 ;  /* 0x0000001c001c7308 */ /* 0x000f220000002400 */
[----:B------:R-:W-:Y:S02]  /*15b70*/  ISETP.GT.AND P5, PT, R8, 0x40, PT ;  /* 0x000000400800780c */ /* 0x000fe40003fa4270 */
[----:B-1----:R-:W-:Y:S02]  /*15b80*/  FSEL R75, R37, -INF , P6 ;  /* 0xff800000254b7808 */ /* 0x002fe40003000000 */
[----:B------:R-:W-:-:S03]  /*15b90*/  FMNMX.FTZ R12, R47, R12, !PT ;  /* 0x0000000c2f0c7209 */ /* 0x000fc60007810000 */
[----:B------:R-:W1:Y:S01]  /*15ba0*/  MUFU.TANH R2, R2 ;  /* 0x0000000200027308 */ /* 0x000e620000002400 */
[----:B0-----:R-:W-:Y:S02]  /*15bb0*/  FSEL R37, R34, -INF , P4 ;  /* 0xff80000022257808 */ /* 0x001fe40002000000 */
[----:B------:R-:W-:Y:S02]  /*15bc0*/  ISETP.GT.AND P4, PT, R8, 0x41, PT ;  /* 0x000000410800780c */ /* 0x000fe40003f84270 */
[----:B------:R-:W-:Y:S02]  /*15bd0*/  FSEL R77, R24, -INF , P5 ;  /* 0xff800000184d7808 */ /* 0x000fe40002800000 */
[----:B------:R-:W-:Y:S02]  /*15be0*/  FMNMX.FTZ R12, R75, R12, !PT ;  /* 0x0000000c4b0c7209 */ /* 0x000fe40007810000 */
[----:B------:R-:W-:Y:S02]  /*15bf0*/  FSEL R41, R4, -INF , P3 ;  /* 0xff80000004297808 */ /* 0x000fe40001800000 */
[----:B------:R-:W-:-:S02]  /*15c00*/  ISETP.GT.AND P3, PT, R8, 0x48, PT ;  /* 0x000000480800780c */ /* 0x000fc40003f64270 */
[----:B--2---:R-:W-:Y:S02]  /*15c10*/  FSEL R79, R5, -INF , P4 ;  /* 0xff800000054f7808 */ /* 0x004fe40002000000 */
[----:B------:R-:W-:Y:S02]  /*15c20*/  FMNMX.FTZ R12, R77, R12, !PT ;  /* 0x0000000c4d0c7209 */ /* 0x000fe40007810000 */
[----:B---3--:R-:W-:Y:S02]  /*15c30*/  FSEL R43, R38, -INF , P2 ;  /* 0xff800000262b7808 */ /* 0x008fe40001000000 */
[----:B------:R-:W-:Y:S02]  /*15c40*/  ISETP.GT.AND P2, PT, R8, 0x49, PT ;  /* 0x000000490800780c */ /* 0x000fe40003f44270 */
[----:B----4-:R-:W-:Y:S02]  /*15c50*/  FSEL R81, R28, -INF , P3 ;  /* 0xff8000001c517808 */ /* 0x010fe40001800000 */
[----:B------:R-:W-:-:S02]  /*15c60*/  FMNMX.FTZ R12, R79, R12, !PT ;  /* 0x0000000c4f0c7209 */ /* 0x000fc40007810000 */
[----:B-1----:R-:W-:Y:S02]  /*15c70*/  FSEL R83, R2, -INF , P2 ;  /* 0xff80000002537808 */ /* 0x002fe40001000000 */
[----:B------:R-:W-:-:S04]  /*15c80*/  FMNMX.FTZ R12, R81, R12, !PT ;  /* 0x0000000c510c7209 */ /* 0x000fc80007810000 */
[----:B------:R-:W-:-:S05]  /*15c90*/  FMNMX.FTZ R12, R83, R12, !PT ;  /* 0x0000000c530c7209 */ /* 0x000fca0007810000 */
[----:B------:R-:W0:Y:S02]  /*15ca0*/  SHFL.BFLY PT, R5, R12, 0x2, 0x1f ;  /* 0x0c401f000c057f89 */ /* 0x000e2400000e0000 */
[----:B0-----:R-:W-:-:S05]  /*15cb0*/  FMNMX.FTZ R4, R12, R5, !PT ;  /* 0x000000050c047209 */ /* 0x001fca0007810000 */
[----:B------:R-:W0:Y:S01]  /*15cc0*/  SHFL.BFLY PT, R5, R4, 0x1, 0x1f ;  /* 0x0c201f0004057f89 */ /* 0x000e2200000e0000 */
[----:B------:R-:W-:Y:S01]  /*15cd0*/  IMAD.U32 R2, RZ, RZ, UR4 ;  /* 0x00000004ff027e24 */ /* 0x000fe2000f8e00ff */
[----:B0-----:R-:W-:-:S04]  /*15ce0*/  FMNMX.FTZ R5, R4, R5, !PT ;  /* 0x0000000504057209 */ /* 0x001fc80007810000 */
[C---:B------:R-:W-:Y:S01]  /*15cf0*/  FSETP.NEU.FTZ.AND P0, PT, R5.reuse, -INF , PT ;  /* 0xff8000000500780b */ /* 0x040fe20003f1d000 */
[----:B------:R-:W-:-:S05]  /*15d00*/  FMUL.FTZ R8, R5, R2 ;  /* 0x0000000205087220 */ /* 0x000fca0000410000 */
[----:B------:R-:W-:Y:S02]  /*15d10*/  FSEL R14, R8, RZ, P0 ;  /* 0x000000ff080e7208 */ /* 0x000fe40000000000 */
[----:B------:R-:W-:-:S04]  /*15d20*/  FMNMX.FTZ R8, R3, R6, !PT ;  /* 0x0000000603087209 */ /* 0x000fc80007810000 */
[----:B------:R-:W-:-:S04]  /*15d30*/  FMNMX.FTZ R8, R7, R8, !PT ;  /* 0x0000000807087209 */ /* 0x000fc80007810000 */
[----:B------:R-:W-:-:S04]  /*15d40*/  FMNMX.FTZ R8, R9, R8, !PT ;  /* 0x0000000809087209 */ /* 0x000fc80007810000 */
[----:B------:R-:W-:Y:S02]  /*15d50*/  FMNMX.FTZ R8, R11, R8, !PT ;  /* 0x000000080b087209 */ /* 0x000fe40007810000 */
[----:B------:R-:W-:Y:S02]  /*15d60*/  ISETP.NE.AND P0, PT, R10, RZ, PT ;  /* 0x000000ff0a00720c */ /* 0x000fe40003f05270 */
[----:B------:R-:W-:-:S04]  /*15d70*/  FMNMX.FTZ R10, R13, R8, !PT ;  /* 0x000000080d0a7209 */ /* 0x000fc80007810000 */
[----:B------:R-:W-:-:S04]  /*15d80*/  FMNMX.FTZ R10, R15, R10, !PT ;  /* 0x0000000a0f0a7209 */ /* 0x000fc80007810000 */
[----:B------:R-:W-:Y:S01]  /*15d90*/  FMNMX.FTZ R10, R21, R10, !PT ;  /* 0x0000000a150a7209 */ /* 0x000fe20007810000 */
[----:B------:R-:W-:-:S03]  /*15da0*/  FMUL.FTZ R39, R39, UR8 ;  /* 0x0000000827277c20 */ /* 0x000fc60008410000 */
[----:B------:R-:W-:Y:S01]  /*15db0*/  FMNMX.FTZ R10, R33, R10, !PT ;  /* 0x0000000a210a7209 */ /* 0x000fe20007810000 */
[----:B------:R-:W-:-:S03]  /*15dc0*/  FMUL.FTZ R26, R26, UR8 ;  /* 0x000000081a1a7c20 */ /* 0x000fc60008410000 */
[----:B------:R-:W-:Y:S01]  /*15dd0*/  FMNMX.FTZ R10, R35, R10, !PT ;  /* 0x0000000a230a7209 */ /* 0x000fe20007810000 */
[----:B------:R-:W0:Y:S03]  /*15de0*/  MUFU.TANH R39, R39 ;  /* 0x0000002700277308 */ /* 0x000e260000002400 */
[----:B------:R-:W-:Y:S01]  /*15df0*/  FMNMX.FTZ R10, R25, R10, !PT ;  /* 0x0000000a190a7209 */ /* 0x000fe20007810000 */
[----:B------:R-:W-:Y:S01]  /*15e00*/  FMUL.FTZ R27, R27, UR8 ;  /* 0x000000081b1b7c20 */ /* 0x000fe20008410000 */
[----:B------:R-:W-:Y:S02]  /*15e10*/  FMUL.FTZ R30, R30, UR8 ;  /* 0x000000081e1e7c20 */ /* 0x000fe40008410000 */
[----:B------:R-:W-:Y:S01]  /*15e20*/  FMNMX.FTZ R10, R29, R10, !PT ;  /* 0x0000000a1d0a7209 */ /* 0x000fe20007810000 */
[----:B------:R-:W1:Y:S03]  /*15e30*/  MUFU.TANH R26, R26 ;  /* 0x0000001a001a7308 */ /* 0x000e660000002400 */
[----:B------:R-:W-:Y:S01]  /*15e40*/  FMNMX.FTZ R10, R37, R10, !PT ;  /* 0x0000000a250a7209 */ /* 0x000fe20007810000 */
[----:B------:R-:W-:-:S04]  /*15e50*/  FMUL.FTZ R31, R31, UR8 ;  /* 0x000000081f1f7c20 */ /* 0x000fc80008410000 */
[----:B------:R-:W2:Y:S01]  /*15e60*/  MUFU.TANH R4, R27 ;  /* 0x0000001b00047308 */ /* 0x000ea20000002400 */
[----:B------:R-:W-:Y:S02]  /*15e70*/  FMNMX.FTZ R10, R41, R10, !PT ;  /* 0x0000000a290a7209 */ /* 0x000fe40007810000 */
[----:B0-----:R-:W-:-:S05]  /*15e80*/  FSEL R39, R39, -INF , P6 ;  /* 0xff80000027277808 */ /* 0x001fca0003000000 */
[----:B------:R-:W0:Y:S01]  /*15e90*/  MUFU.TANH R30, R30 ;  /* 0x0000001e001e7308 */ /* 0x000e220000002400 */
[----:B------:R-:W-:Y:S01]  /*15ea0*/  FMNMX.FTZ R10, R43, R10, !PT ;  /* 0x0000000a2b0a7209 */ /* 0x000fe20007810000 */
[----:B------:R-:W-:Y:S01]  /*15eb0*/  FFMA.FTZ R208, R51, R2, -R14 ;  /* 0x0000000233d07223 */ /* 0x000fe2000001080e */
[----:B-1----:R-:W-:-:S05]  /*15ec0*/  FSEL R51, R26, -INF , P5 ;  /* 0xff8000001a337808 */ /* 0x002fca0002800000 */
[----:B------:R-:W1:Y:S01]  /*15ed0*/  MUFU.TANH R8, R31 ;  /* 0x0000001f00087308 */ /* 0x000e620000002400 */
[----:B------:R-:W-:Y:S01]  /*15ee0*/  FMNMX.FTZ R10, R39, R10, !PT ;  /* 0x0000000a270a7209 */ /* 0x000fe20007810000 */
[--C-:B------:R-:W-:Y:S01]  /*15ef0*/  FFMA.FTZ R210, R55, R2, -R14.reuse ;  /* 0x0000000237d27223 */ /* 0x100fe2000001080e */
[----:B--2---:R-:W-:Y:S02]  /*15f00*/  FSEL R55, R4, -INF , P4 ;  /* 0xff80000004377808 */ /* 0x004fe40002000000 */
[----:B------:R-:W-:Y:S01]  /*15f10*/  FMNMX.FTZ R10, R51, R10, !PT ;  /* 0x0000000a330a7209 */ /* 0x000fe20007810000 */
[--C-:B------:R-:W-:Y:S01]  /*15f20*/  FFMA.FTZ R27, R57, R2, -R14.reuse ;  /* 0x00000002391b7223 */ /* 0x100fe2000001080e */
[----:B0-----:R-:W-:Y:S02]  /*15f30*/  FSEL R57, R30, -INF , P3 ;  /* 0xff8000001e397808 */ /* 0x001fe40001800000 */
[----:B------:R-:W-:Y:S01]  /*15f40*/  FMNMX.FTZ R10, R55, R10, !PT ;  /* 0x0000000a370a7209 */ /* 0x000fe20007810000 */
[----:B------:R-:W-:-:S03]  /*15f50*/  FFMA.FTZ R4, R49, R2, -R14 ;  /* 0x0000000231047223 */ /* 0x000fc6000001080e */
[----:B------:R-:W-:Y:S02]  /*15f60*/  FMNMX.FTZ R10, R57, R10, !PT ;  /* 0x0000000a390a7209 */ /* 0x000fe40007810000 */
[----:B-1----:R-:W-:-:S04]  /*15f70*/  FSEL R49, R8, -INF , P2 ;  /* 0xff80000008317808 */ /* 0x002fc80001000000 */
[----:B------:R-:W-:Y:S01]  /*15f80*/  FMNMX.FTZ R10, R49, R10, !PT ;  /* 0x0000000a310a7209 */ /* 0x000fe20007810000 */
[----:B------:R-:W-:-:S04]  /*15f90*/  FFMA.FTZ R8, R53, R2, -R14 ;  /* 0x0000000235087223 */ /* 0x000fc8000001080e */
[----:B------:R-:W0:Y:S01]  /*15fa0*/  SHFL.BFLY PT, R53, R10, 0x2, 0x1f ;  /* 0x0c401f000a357f89 */ /* 0x000e2200000e0000 */
[----:B------:R1:W-:Y:S01]  /*15fb0*/  MUFU.EX2 R204, R4 ;  /* 0x0000000400cc7308 */ /* 0x0003e20000000800 */
[----:B0-----:R-:W-:-:S05]  /*15fc0*/  FMNMX.FTZ R53, R10, R53, !PT ;  /* 0x000000350a357209 */ /* 0x001fca0007810000 */
[----:B-1----:R-:W0:Y:S02]  /*15fd0*/  SHFL.BFLY PT, R4, R53, 0x1, 0x1f ;  /* 0x0c201f0035047f89 */ /* 0x002e2400000e0000 */
[----:B------:R-:W-:Y:S01]  /*15fe0*/  MUFU.EX2 R208, R208 ;  /* 0x000000d000d07308 */ /* 0x000fe20000000800 */
[-CC-:B------:R-:W-:Y:S01]  /*15ff0*/  FFMA.FTZ R31, R61, R2.reuse, -R14.reuse ;  /* 0x000000023d1f7223 */ /* 0x180fe2000001080e */
[----:B------:R-:W-:-:S06]  /*16000*/  FFMA.FTZ R59, R59, R2, -R14 ;  /* 0x000000023b3b7223 */ /* 0x000fcc000001080e */
[----:B------:R-:W1:Y:S01]  /*16010*/  MUFU.EX2 R27, R27 ;  /* 0x0000001b001b7308 */ /* 0x000e620000000800 */
[----:B0-----:R-:W-:-:S04]  /*16020*/  FMNMX.FTZ R4, R53, R4, !PT ;  /* 0x0000000435047209 */ /* 0x001fc80007810000 */
[C---:B------:R-:W-:Y:S01]  /*16030*/  FSETP.NEU.FTZ.AND P2, PT, R4.reuse, -INF , PT ;  /* 0xff8000000400780b */ /* 0x040fe20003f5d000 */
[----:B------:R-:W-:Y:S02]  /*16040*/  FMUL.FTZ R10, R4, R2 ;  /* 0x00000002040a7220 */ /* 0x000fe40000410000 */
[----:B------:R-:W0:Y:S03]  /*16050*/  MUFU.EX2 R210, R210 ;  /* 0x000000d200d27308 */ /* 0x000e260000000800 */
[----:B------:R-:W-:-:S05]  /*16060*/  FSEL R10, R10, RZ, P2 ;  /* 0x000000ff0a0a7208 */ /* 0x000fca0001000000 */
[----:B------:R-:W2:Y:S01]  /*16070*/  MUFU.EX2 R31, R31 ;  /* 0x0000001f001f7308 */ /* 0x000ea20000000800 */
[-CC-:B------:R-:W-:Y:S01]  /*16080*/  FFMA.FTZ R3, R3, R2.reuse, -R10.reuse ;  /* 0x0000000203037223 */ /* 0x180fe2000001080a */
[-CC-:B------:R-:W-:Y:S01]  /*16090*/  FFMA.FTZ R6, R6, R2.reuse, -R10.reuse ;  /* 0x0000000206067223 */ /* 0x180fe2000001080a */
[-CC-:B------:R-:W-:Y:S01]  /*160a0*/  FFMA.FTZ R7, R7, R2.reuse, -R10.reuse ;  /* 0x0000000207077223 */ /* 0x180fe2000001080a */
[-C--:B------:R-:W-:Y:S01]  /*160b0*/  FFMA.FTZ R9, R9, R2.reuse, -R10 ;  /* 0x0000000209097223 */ /* 0x080fe2000001080a */
[----:B------:R-:W-:-:S03]  /*160c0*/  FFMA.FTZ R63, R63, R2, -R14 ;  /* 0x000000023f3f7223 */ /* 0x000fc6000001080e */
[----:B------:R-:W3:Y:S01]  /*160d0*/  MUFU.EX2 R59, R59 ;  /* 0x0000003b003b7308 */ /* 0x000ee20000000800 */
[----:B------:R-:W-:-:S07]  /*160e0*/  FFMA.FTZ R11, R11, R2, -R10 ;  /* 0x000000020b0b7223 */ /* 0x000fce000001080a */
[----:B------:R-:W-:Y:S08]  /*160f0*/  MUFU.EX2 R3, R3 ;  /* 0x0000000300037308 */ /* 0x000ff00000000800 */
[----:B------:R-:W4:Y:S01]  /*16100*/  MUFU.EX2 R6, R6 ;  /* 0x0000000600067308 */ /* 0x000f220000000800 */
[----:B------:R-:W-:-:S07]  /*16110*/  FFMA.FTZ R65, R65, R2, -R14 ;  /* 0x0000000241417223 */ /* 0x000fce000001080e */
[----:B------:R1:W-:Y:S08]  /*16120*/  MUFU.EX2 R12, R9 ;  /* 0x00000009000c7308 */ /* 0x0003f00000000800 */
[----:B------:R-:W4:Y:S01]  /*16130*/  MUFU.EX2 R7, R7 ;  /* 0x0000000700077308 */ /* 0x000f220000000800 */
[----:B-1----:R-:W-:-:S04]  /*16140*/  FADD.FTZ R9, R208, R27 ;  /* 0x0000001bd0097221 */ /* 0x002fc80000010000 */
[----:B0-----:R-:W-:-:S03]  /*16150*/  FADD.FTZ R30, R210, R9 ;  /* 0x00000009d21e7221 */ /* 0x001fc60000010000 */
[----:B------:R-:W0:Y:S01]  /*16160*/  MUFU.EX2 R63, R63 ;  /* 0x0000003f003f7308 */ /* 0x000e220000000800 */
[-C--:B------:R-:W-:Y:S01]  /*16170*/  FFMA.FTZ R13, R13, R2.reuse, -R10 ;  /* 0x000000020d0d7223 */ /* 0x080fe2000001080a */
[----:B--2---:R-:W-:Y:S01]  /*16180*/  FADD.FTZ R30, R31, R30 ;  /* 0x0000001e1f1e7221 */ /* 0x004fe20000010000 */
[----:B------:R-:W-:-:S05]  /*16190*/  FFMA.FTZ R67, R67, R2, -R14 ;  /* 0x0000000243437223 */ /* 0x000fca000001080e */
[----:B------:R-:W1:Y:S01]  /*161a0*/  MUFU.EX2 R8, R8 ;  /* 0x0000000800087308 */ /* 0x000e620000000800 */
[-C--:B------:R-:W-:Y:S01]  /*161b0*/  FFMA.FTZ R15, R15, R2.reuse, -R10 ;  /* 0x000000020f0f7223 */ /* 0x080fe2000001080a */
[----:B---3--:R-:W-:Y:S01]  /*161c0*/  FADD.FTZ R9, R59, R30 ;  /* 0x0000001e3b097221 */ /* 0x008fe20000010000 */
[----:B------:R-:W-:-:S05]  /*161d0*/  FFMA.FTZ R69, R69, R2, -R14 ;  /* 0x0000000245457223 */ /* 0x000fca000001080e */
[----:B------:R-:W2:Y:S01]  /*161e0*/  MUFU.EX2 R11, R11 ;  /* 0x0000000b000b7308 */ /* 0x000ea20000000800 */
[----:B----4-:R-:W-:Y:S01]  /*161f0*/  FADD.FTZ R30, R3, R6 ;  /* 0x00000006031e7221 */ /* 0x010fe20000010000 */
[----:B------:R-:W-:Y:S01]  /*16200*/  FFMA.FTZ R21, R21, R2, -R10 ;  /* 0x0000000215157223 */ /* 0x000fe2000001080a */
[----:B------:R-:W-:-:S05]  /*16210*/  FADD.FTZ R32, R204, R9 ;  /* 0x00000009cc207221 */ /* 0x000fca0000010000 */
[----:B------:R-:W3:Y:S01]  /*16220*/  MUFU.EX2 R65, R65 ;  /* 0x0000004100417308 */ /* 0x000ee20000000800 */
[----:B------:R-:W-:Y:S01]  /*16230*/  FADD.FTZ R9, R7, R30 ;  /* 0x0000001e07097221 */ /* 0x000fe20000010000 */
[----:B------:R-:W-:-:S06]  /*16240*/  FFMA.FTZ R33, R33, R2, -R10 ;  /* 0x0000000221217223 */ /* 0x000fcc000001080a */
[----:B------:R0:W4:Y:S01]  /*16250*/  MUFU.EX2 R20, R13 ;  /* 0x0000000d00147308 */ /* 0x0001220000000800 */
[-CC-:B------:R-:W-:Y:S01]  /*16260*/  FFMA.FTZ R45, R45, R2.reuse, -R14.reuse ;  /* 0x000000022d2d7223 */ /* 0x180fe2000001080e */
[----:B------:R-:W-:-:S06]  /*16270*/  FFMA.FTZ R71, R71, R2, -R14 ;  /* 0x0000000247477223 */ /* 0x000fcc000001080e */
[----:B------:R-:W4:Y:S01]  /*16280*/  MUFU.EX2 R200, R67 ;  /* 0x0000004300c87308 */ /* 0x000f220000000800 */
[----:B0-----:R-:W-:Y:S01]  /*16290*/  FADD.FTZ R13, R63, R32 ;  /* 0x000000203f0d7221 */ /* 0x001fe20000010000 */
[----:B------:R-:W-:-:S06]  /*162a0*/  FADD.FTZ R32, R12, R9 ;  /* 0x000000090c207221 */ /* 0x000fcc0000010000 */
[----:B------:R-:W0:Y:S01]  /*162b0*/  MUFU.EX2 R207, R15 ;  /* 0x0000000f00cf7308 */ /* 0x000e220000000800 */
[----:B------:R-:W-:Y:S01]  /*162c0*/  FFMA.FTZ R35, R35, R2, -R10 ;  /* 0x0000000223237223 */ /* 0x000fe2000001080a */
[----:B-1----:R-:W-:-:S06]  /*162d0*/  FADD.FTZ R34, R8, R13 ;  /* 0x0000000d08227221 */ /* 0x002fcc0000010000 */
[----:B------:R-:W1:Y:S01]  /*162e0*/  MUFU.EX2 R69, R69 ;  /* 0x0000004500457308 */ /* 0x000e620000000800 */
[----:B--2---:R-:W-:Y:S01]  /*162f0*/  FADD.FTZ R9, R11, R32 ;  /* 0x000000200b097221 */ /* 0x004fe20000010000 */
[----:B------:R-:W-:-:S06]  /*16300*/  FFMA.FTZ R25, R25, R2, -R10 ;  /* 0x0000000219197223 */ /* 0x000fcc000001080a */
[----:B------:R-:W2:Y:S01]  /*16310*/  MUFU.EX2 R24, R21 ;  /* 0x0000001500187308 */ /* 0x000ea20000000800 */
[----:B------:R-:W-:Y:S01]  /*16320*/  FFMA.FTZ R73, R73, R2, -R14 ;  /* 0x0000000249497223 */ /* 0x000fe2000001080e */
[----:B---3--:R-:W-:-:S06]  /*16330*/  FADD.FTZ R13, R65, R34 ;  /* 0x00000022410d7221 */ /* 0x008fcc0000010000 */
[----:B------:R-:W3:Y:S01]  /*16340*/  MUFU.EX2 R202, R45 ;  /* 0x0000002d00ca7308 */ /* 0x000ee20000000800 */
[----:B------:R-:W-:Y:S01]  /*16350*/  FFMA.FTZ R47, R47, R2, -R14 ;  /* 0x000000022f2f7223 */ /* 0x000fe2000001080e */
[----:B----4-:R-:W-:-:S06]  /*16360*/  FADD.FTZ R32, R20, R9 ;  /* 0x0000000914207221 */ /* 0x010fcc0000010000 */
[----:B------:R-:W4:Y:S01]  /*16370*/  MUFU.EX2 R33, R33 ;  /* 0x0000002100217308 */ /* 0x000f220000000800 */
[----:B------:R-:W-:Y:S01]  /*16380*/  FFMA.FTZ R29, R29, R2, -R10 ;  /* 0x000000021d1d7223 */ /* 0x000fe2000001080a */
[----:B------:R-:W-:-:S06]  /*16390*/  FADD.FTZ R34, R200, R13 ;  /* 0x0000000dc8227221 */ /* 0x000fcc0000010000 */
[----:B------:R-:W4:Y:S01]  /*163a0*/  MUFU.EX2 R71, R71 ;  /* 0x0000004700477308 */ /* 0x000f220000000800 */
[----:B0-----:R-:W-:Y:S01]  /*163b0*/  FADD.FTZ R9, R207, R32 ;  /* 0x00000020cf097221 */ /* 0x001fe20000010000 */
[----:B------:R-:W-:-:S06]  /*163c0*/  FFMA.FTZ R37, R37, R2, -R10 ;  /* 0x0000000225257223 */ /* 0x000fcc000001080a */
[----:B------:R-:W0:Y:S01]  /*163d0*/  MUFU.EX2 R26, R35 ;  /* 0x00000023001a7308 */ /* 0x000e220000000800 */
[----:B------:R-:W-:Y:S01]  /*163e0*/  FFMA.FTZ R75, R75, R2, -R14 ;  /* 0x000000024b4b7223 */ /* 0x000fe2000001080e */
[----:B-1----:R-:W-:-:S06]  /*163f0*/  FADD.FTZ R13, R69, R34 ;  /* 0x00000022450d7221 */ /* 0x002fcc0000010000 */
[----:B------:R-:W1:Y:S01]  /*16400*/  MUFU.EX2 R196, R73 ;  /* 0x0000004900c47308 */ /* 0x000e620000000800 */
[----:B------:R-:W-:Y:S01]  /*16410*/  FFMA.FTZ R77, R77, R2, -R14 ;  /* 0x000000024d4d7223 */ /* 0x000fe2000001080e */
[----:B--2---:R-:W-:-:S06]  /*16420*/  FADD.FTZ R32, R24, R9 ;  /* 0x0000000918207221 */ /* 0x004fcc0000010000 */
[----:B------:R-:W2:Y:S01]  /*16430*/  MUFU.EX2 R25, R25 ;  /* 0x0000001900197308 */ /* 0x000ea20000000800 */
[----:B------:R-:W-:Y:S01]  /*16440*/  FFMA.FTZ R41, R41, R2, -R10 ;  /* 0x0000000229297223 */ /* 0x000fe2000001080a */
[----:B---3--:R-:W-:-:S06]  /*16450*/  FADD.FTZ R34, R202, R13 ;  /* 0x0000000dca227221 */ /* 0x008fcc0000010000 */
[----:B------:R-:W3:Y:S01]  /*16460*/  MUFU.EX2 R47, R47 ;  /* 0x0000002f002f7308 */ /* 0x000ee20000000800 */
[----:B----4-:R-:W-:Y:S01]  /*16470*/  FADD.FTZ R9, R33, R32 ;  /* 0x0000002021097221 */ /* 0x010fe20000010000 */
[----:B------:R-:W-:-:S06]  /*16480*/  FFMA.FTZ R43, R43, R2, -R10 ;  /* 0x000000022b2b7223 */ /* 0x000fcc000001080a */
[----:B------:R-:W4:Y:S01]  /*16490*/  MUFU.EX2 R28, R29 ;  /* 0x0000001d001c7308 */ /* 0x000f220000000800 */
[----:B------:R-:W-:Y:S01]  /*164a0*/  FFMA.FTZ R79, R79, R2, -R14 ;  /* 0x000000024f4f7223 */ /* 0x000fe2000001080e */
[----:B------:R-:W-:-:S06]  /*164b0*/  FADD.FTZ R13, R71, R34 ;  /* 0x00000022470d7221 */ /* 0x000fcc0000010000 */
[----:B------:R-:W4:Y:S01]  /*164c0*/  MUFU.EX2 R198, R75 ;  /* 0x0000004b00c67308 */ /* 0x000f220000000800 */
[----:B------:R-:W-:Y:S01]  /*164d0*/  FFMA.FTZ R81, R81, R2, -R14 ;  /* 0x0000000251517223 */ /* 0x000fe2000001080e */
[----:B0-----:R-:W-:-:S06]  /*164e0*/  FADD.FTZ R32, R26, R9 ;  /* 0x000000091a207221 */ /* 0x001fcc0000010000 */
[----:B------:R-:W0:Y:S01]  /*164f0*/  MUFU.EX2 R37, R37 ;  /* 0x0000002500257308 */ /* 0x000e220000000800 */
[----:B------:R-:W-:Y:S01]  /*16500*/  @!P1 PRMT R0, RZ, 0x654, R0 ;  /* 0x00000654ff009816 */ /* 0x000fe20000000000 */
[-CC-:B------:R-:W-:Y:S01]  /*16510*/  FFMA.FTZ R39, R39, R2.reuse, -R10.reuse ;  /* 0x0000000227277223 */ /* 0x180fe2000001080a */
[-CC-:B------:R-:W-:Y:S01]  /*16520*/  FFMA.FTZ R51, R51, R2.reuse, -R10.reuse ;  /* 0x0000000233337223 */ /* 0x180fe2000001080a */
[----:B------:R-:W-:-:S04]  /*16530*/  FFMA.FTZ R55, R55, R2, -R10 ;  /* 0x0000000237377223 */ /* 0x000fc8000001080a */
[----:B------:R-:W0:Y:S01]  /*16540*/  MUFU.EX2 R77, R77 ;  /* 0x0000004d004d7308 */ /* 0x000e220000000800 */
[-CC-:B------:R-:W-:Y:S01]  /*16550*/  FFMA.FTZ R57, R57, R2.reuse, -R10.reuse ;  /* 0x0000000239397223 */ /* 0x180fe2000001080a */
[----:B------:R-:W-:Y:S01]  /*16560*/  FFMA.FTZ R49, R49, R2, -R10 ;  /* 0x0000000231317223 */ /* 0x000fe2000001080a */
[----:B-1----:R-:W-:-:S05]  /*16570*/  FADD.FTZ R10, R196, R13 ;  /* 0x0000000dc40a7221 */ /* 0x002fca0000010000 */
[----:B------:R-:W1:Y:S01]  /*16580*/  MUFU.EX2 R30, R41 ;  /* 0x00000029001e7308 */ /* 0x000e620000000800 */
[----:B--2---:R-:W-:Y:S01]  /*16590*/  FADD.FTZ R9, R25, R32 ;  /* 0x0000002019097221 */ /* 0x004fe20000010000 */
[----:B------:R2:W-:Y:S01]  /*165a0*/  @!P1 SYNCS.ARRIVE.TRANS64.RED.A1T0 RZ, [R0+URZ], RZ ;  /* 0x000000ff00ff99a7 */ /* 0x0005e2000810043f */
[----:B---3--:R-:W-:-:S05]  /*165b0*/  FADD.FTZ R13, R47, R10 ;  /* 0x0000000a2f0d7221 */ /* 0x008fca0000010000 */
[----:B------:R-:W3:Y:S01]  /*165c0*/  MUFU.EX2 R192, R79 ;  /* 0x0000004f00c07308 */ /* 0x000ee20000000800 */
[----:B----4-:R-:W-:-:S07]  /*165d0*/  FADD.FTZ R32, R28, R9 ;  /* 0x000000091c207221 */ /* 0x010fce0000010000 */
[----:B------:R-:W4:Y:S01]  /*165e0*/  MUFU.EX2 R43, R43 ;  /* 0x0000002b002b7308 */ /* 0x000f220000000800 */
[----:B------:R-:W-:Y:S01]  /*165f0*/  FADD.FTZ R34, R198, R13 ;  /* 0x0000000dc6227221 */ /* 0x000fe20000010000 */
[----:B0-----:R-:W-:-:S06]  /*16600*/  FADD.FTZ R9, R37, R32 ;  /* 0x0000002025097221 */ /* 0x001fcc0000010000 */
[----:B------:R-:W0:Y:S08]  /*16610*/  MUFU.EX2 R81, R81 ;  /* 0x0000005100517308 */ /* 0x000e300000000800 */
[----:B--2---:R-:W2:Y:S01]  /*16620*/  MUFU.EX2 R0, R39 ;  /* 0x0000002700007308 */ /* 0x004ea20000000800 */
[----:B------:R-:W-:Y:S01]  /*16630*/  F2FP.BF16.F32.PACK_AB R206, R8, R63 ;  /* 0x0000003f08ce723e */ /* 0x000fe200000010ff */
[----:B------:R-:W-:Y:S01]  /*16640*/  FADD.FTZ R13, R77, R34 ;  /* 0x000000224d0d7221 */ /* 0x000fe20000010000 */
[----:B------:R-:W-:-:S05]  /*16650*/  FFMA.FTZ R14, R83, R2, -R14 ;  /* 0x00000002530e7223 */ /* 0x000fca000001080e */
[----:B------:R-:W2:Y:S01]  /*16660*/  MUFU.EX2 R51, R51 ;  /* 0x0000003300337308 */ /* 0x000ea20000000800 */
[----:B-1----:R-:W-:Y:S01]  /*16670*/  FADD.FTZ R8, R30, R9 ;  /* 0x000000091e087221 */ /* 0x002fe20000010000 */
[----:B---3--:R-:W-:-:S06]  /*16680*/  FADD.FTZ R32, R192, R13 ;  /* 0x0000000dc0207221 */ /* 0x008fcc0000010000 */
[----:B------:R-:W1:Y:S01]  /*16690*/  MUFU.EX2 R10, R55 ;  /* 0x00000037000a7308 */ /* 0x000e620000000800 */
[----:B----4-:R-:W-:Y:S01]  /*166a0*/  FADD.FTZ R9, R43, R8 ;  /* 0x000000082b097221 */ /* 0x010fe20000010000 */
[----:B0-----:R-:W-:-:S06]  /*166b0*/  FADD.FTZ R15, R81, R32 ;  /* 0x00000020510f7221 */ /* 0x001fcc0000010000 */
[----:B------:R-:W0:Y:S01]  /*166c0*/  MUFU.EX2 R57, R57 ;  /* 0x0000003900397308 */ /* 0x000e220000000800 */
[----:B--2---:R-:W-:Y:S01]  /*166d0*/  FADD.FTZ R32, R0, R9 ;  /* 0x0000000900207221 */ /* 0x004fe20000010000 */
[----:B------:R-:W-:-:S06]  /*166e0*/  ISETP.GE.AND P2, PT, R179, 0x51, PT ;  /* 0x00000051b300780c */ /* 0x000fcc0003f46270 */
[----:B------:R-:W2:Y:S01]  /*166f0*/  MUFU.EX2 R14, R14 ;  /* 0x0000000e000e7308 */ /* 0x000ea20000000800 */
[----:B------:R-:W-:-:S07]  /*16700*/  FADD.FTZ R9, R51, R32 ;  /* 0x0000002033097221 */ /* 0x000fce0000010000 */
[----:B------:R-:W3:Y:S01]  /*16710*/  MUFU.EX2 R8, R49 ;  /* 0x0000003100087308 */ /* 0x000ee20000000800 */
[----:B------:R-:W-:Y:S01]  /*16720*/  F2FP.BF16.F32.PACK_AB R209, R6, R3 ;  /* 0x0000000306d1723e */ /* 0x000fe200000010ff */
[----:B-1----:R-:W-:Y:S01]  /*16730*/  FADD.FTZ R6, R10, R9 ;  /* 0x000000090a067221 */ /* 0x002fe20000010000 */
[----:B------:R-:W-:Y:S03]  /*16740*/  BSSY B0, `(.L_x_833) ;  /* 0x00005b4000007945 */ /* 0x000fe60003800000 */
[----:B0-----:R-:W-:Y:S01]  /*16750*/  FADD.FTZ R3, R57, R6 ;  /* 0x0000000639037221 */ /* 0x001fe20000010000 */
[----:B------:R-:W-:Y:S01]  /*16760*/  F2FP.BF16.F32.PACK_AB R208, R27, R208 ;  /* 0x000000d01bd0723e */ /* 0x000fe200000010ff */
[C---:B--2---:R-:W-:Y:S01]  /*16770*/  FADD.FTZ R15, R14.reuse, R15 ;  /* 0x0000000f0e0f7221 */ /* 0x044fe20000010000 */
[----:B------:R-:W-:Y:S01]  /*16780*/  F2FP.BF16.F32.PACK_AB R194, R14, R81 ;  /* 0x000000510ec2723e */ /* 0x000fe200000010ff */
[--C-:B------:R-:W-:Y:S01]  /*16790*/  IMAD.MOV.U32 R150, RZ, RZ, R151.reuse ;  /* 0x000000ffff967224 */ /* 0x100fe200078e0097 */
[----:B------:R-:W-:Y:S01]  /*167a0*/  F2FP.BF16.F32.PACK_AB R210, R31, R210 ;  /* 0x000000d21fd2723e */ /* 0x000fe200000010ff */
[--C-:B------:R-:W-:Y:S01]  /*167b0*/  IMAD.MOV.U32 R149, RZ, RZ, R151.reuse ;  /* 0x000000ffff957224 */ /* 0x100fe200078e0097 */
[----:B------:R-:W-:Y:S01]  /*167c0*/  F2FP.BF16.F32.PACK_AB R204, R204, R59 ;  /* 0x0000003bcccc723e */ /* 0x000fe200000010ff */
[----:B------:R-:W-:Y:S01]  /*167d0*/  IMAD.MOV.U32 R148, RZ, RZ, R151 ;  /* 0x000000ffff947224 */ /* 0x000fe200078e0097 */
[----:B------:R-:W-:Y:S01]  /*167e0*/  F2FP.BF16.F32.PACK_AB R200, R200, R65 ;  /* 0x00000041c8c8723e */ /* 0x000fe200000010ff */
[----:B---3--:R-:W-:Y:S01]  /*167f0*/  FADD.FTZ R14, R8, R3 ;  /* 0x00000003080e7221 */ /* 0x008fe20000010000 */
[----:B------:R-:W-:Y:S01]  /*16800*/  F2FP.BF16.F32.PACK_AB R202, R202, R69 ;  /* 0x00000045caca723e */ /* 0x000fe200000010ff */
[----:B------:R-:W-:Y:S01]  /*16810*/  IMAD.MOV.U32 R3, RZ, RZ, 0x3f800000 ;  /* 0x3f800000ff037424 */ /* 0x000fe200078e00ff */
[----:B------:R-:W-:Y:S01]  /*16820*/  F2FP.BF16.F32.PACK_AB R196, R196, R71 ;  /* 0x00000047c4c4723e */ /* 0x000fe200000010ff */
[--C-:B------:R-:W-:Y:S01]  /*16830*/  IMAD.MOV.U32 R147, RZ, RZ, R151.reuse ;  /* 0x000000ffff937224 */ /* 0x100fe200078e0097 */
        /* <DEDUP_REMOVED lines=22> */
[----:B------:R-:W-:Y:S01]  /*169a0*/  MOV R0, 0x3f800000 ;  /* 0x3f80000000007802 */ /* 0x000fe20000000f00 */
        /* <DEDUP_REMOVED lines=111> */
[----:B------:R-:W-:Y:S01]  /*170a0*/  IMAD.MOV.U32 R24, RZ, RZ, R151 ;  /* 0x000000ffff187224 */ /* 0x000fe200078e0097 */
[----:B------:R-:W-:Y:S06]  /*170b0*/  @!P2 BRA `(.L_x_834) ;  /* 0x000000500070a947 */ /* 0x000fec0003800000 */
[----:B------:R-:W-:Y:S01]  /*170c0*/  VIADD R6, R180, 0xfffffffe ;  /* 0xfffffffeb4067836 */ /* 0x000fe20000000000 */
[----:B------:R-:W-:Y:S01]  /*170d0*/  CS2R R150, SRZ ;  /* 0x0000000000967805 */ /* 0x000fe2000001ff00 */
[----:B------:R-:W-:Y:S01]  /*170e0*/  IMAD.MOV.U32 R7, RZ, RZ, R4 ;  /* 0x000000ffff077224 */ /* 0x000fe200078e0004 */
[----:B------:R-:W-:Y:S01]  /*170f0*/  CS2R R146, SRZ ;  /* 0x0000000000927805 */ /* 0x000fe2000001ff00 */
[----:B------:R-:W-:Y:S01]  /*17100*/  IMAD.MOV.U32 R8, RZ, RZ, R5 ;  /* 0x000000ffff087224 */ /* 0x000fe200078e0005 */
[----:B------:R-:W-:Y:S01]  /*17110*/  CS2R R142, SRZ ;  /* 0x00000000008e7805 */ /* 0x000fe2000001ff00 */
[----:B------:R-:W-:Y:S01]  /*17120*/  IMAD.MOV.U32 R9, RZ, RZ, R222 ;  /* 0x000000ffff097224 */ /* 0x000fe200078e00de */
[----:B------:R-:W-:Y:S01]  /*17130*/  CS2R R138, SRZ ;  /* 0x00000000008a7805 */ /* 0x000fe2000001ff00 */
[----:B------:R-:W-:Y:S01]  /*17140*/  IMAD.MOV.U32 R10, RZ, RZ, R221 ;  /* 0x000000ffff0a7224 */ /* 0x000fe200078e00dd */
[----:B------:R-:W-:Y:S01]  /*17150*/  CS2R R134, SRZ ;  /* 0x0000000000867805 */ /* 0x000fe2000001ff00 */
[----:B------:R-:W-:Y:S01]  /*17160*/  IMAD.MOV.U32 R0, RZ, RZ, 0x3f800000 ;  /* 0x3f800000ff007424 */ /* 0x000fe200078e00ff */
        /* <DEDUP_REMOVED lines=58> */
[----:B------:R-:W-:-:S07]  /*17510*/  CS2R R24, SRZ ;  /* 0x0000000000187805 */ /* 0x000fce000001ff00 */
.L_x_845:
[----:B------:R-:W-:-:S05]  /*17520*/  VIADD R2, R10, 0x1 ;  /* 0x000000010a027836 */ /* 0x000fca0000000000 */
[----:B------:R-:W-:-:S04]  /*17530*/  ISETP.NE.AND P2, PT, R2, 0x2, PT ;  /* 0x000000020200780c */ /* 0x000fc80003f45270 */
[----:B------:R-:W-:Y:S02]  /*17540*/  SEL R222, RZ, 0x1, P2 ;  /* 0x00000001ffde7807 */ /* 0x000fe40001000000 */
[----:B------:R-:W-:Y:S02]  /*17550*/  SEL R221, R2, RZ, P2 ;  /* 0x000000ff02dd7207 */ /* 0x000fe40001000000 */
[----:B------:R-:W-:Y:S01]  /*17560*/  LOP3.LUT R222, R9, R222, RZ, 0x3c, !PT ;  /* 0x000000de09de7212 */ /* 0x000fe200078e3cff */
[----:B------:R-:W-:Y:S06]  /*17570*/  @!P0 BRA `(.L_x_835) ;  /* 0x0000000000048947 */ /* 0x000fec0003800000 */
[----:B------:R-:W-:Y:S01]  /*17580*/  BPT.TRAP 0x1 ;  /* 0x000000040000795c */ /* 0x000fe20000300000 */
.L_x_835:
[----:B------:R-:W-:Y:S01]  /*17590*/  IMAD R11, R221, 0x8, R18 ;  /* 0x00000008dd0b7824 */ /* 0x000fe200078e0212 */
[----:B------:R-:W-:-:S04]  /*175a0*/  SHF.L.U32 R4, R222, 0x1f, RZ ;  /* 0x0000001fde047819 */ /* 0x000fc800000006ff */
[----:B------:R0:W1:Y:S01]  /*175b0*/  SYNCS.PHASECHK.TRANS64.TRYWAIT P2, [R11+URZ+0x38830], R4 ;  /* 0x038830040b0075a7 */ /* 0x000062000804017f */
[----:B------:R-:W-:Y:S05]  /*175c0*/  @!P0 BRA `(.L_x_836) ;  /* 0x0000000000048947 */ /* 0x000fea0003800000 */
[----:B------:R-:W-:Y:S01]  /*175d0*/  BPT.TRAP 0x1 ;  /* 0x000000040000795c */ /* 0x000fe20000300000 */
.L_x_836:
[----:B------:R-:W-:Y:S01]  /*175e0*/  IMAD R2, R221, 0xa00, R226 ;  /* 0x00000a00dd027824 */ /* 0x000fe200078e02e2 */
[----:B------:R-:W-:Y:S03]  /*175f0*/  BSSY B1, `(.L_x_837) ;  /* 0x0000006000017945 */ /* 0x000fe60003800000 */
[C---:B------:R-:W-:Y:S02]  /*17600*/  VIADD R13, R2.reuse, 0x80 ;  /* 0x00000080020d7836 */ /* 0x040fe40000000000 */
[----:B------:R-:W-:Y:S01]  /*17610*/  VIADD R20, R2, 0x100 ;  /* 0x0000010002147836 */ /* 0x000fe20000000000 */
[----:B-1----:R-:W-:Y:S06]  /*17620*/  @P2 BRA `(.L_x_838) ;  /* 0x0000000000082947 */ /* 0x002fec0003800000 */
[----:B------:R-:W1:Y:S02]  /*17630*/  SYNCS.PHASECHK.TRANS64.TRYWAIT P2, [R11+URZ+0x38830], R4 ;  /* 0x038830040b0075a7 */ /* 0x000e64000804017f */
[----:B-1----:R-:W-:Y:S05]  /*17640*/  @!P2 BRA `(.L_x_839) ;  /* 0x0000011c00eca947 */ /* 0x002fea0003800000 */
.L_x_838:
[----:B------:R-:W-:Y:S05]  /*17650*/  BSYNC B1 ;  /* 0x0000000000017941 */ /* 0x000fea0003800000 */
.L_x_837:
[----:B------:R-:W2:Y:S04]  /*17660*/  LDL.64 R152, [R1+0x50] ;  /* 0x0000500001987983 */ /* 0x000ea80000100a00 */
[----:B------:R-:W3:Y:S01]  /*17670*/  LDL.64 R154, [R1+0x58] ;  /* 0x00005800019a7983 */ /* 0x000ee20000100a00 */
[----:B01----:R-:W-:Y:S02]  /*17680*/  IMAD.MOV.U32 R4, RZ, RZ, R2 ;  /* 0x000000ffff047224 */ /* 0x003fe400078e0002 */
[----:B------:R-:W-:-:S03]  /*17690*/  IMAD.MOV.U32 R5, RZ, RZ, 0x40000040 ;  /* 0x40000040ff057424 */ /* 0x000fc600078e00ff */
[----:B------:R-:W-:Y:S02]  /*176a0*/  R2UR UR22, R4 ;  /* 0x00000000041672ca */ /* 0x000fe400000e0000 */
[C---:B------:R-:W-:Y:S01]  /*176b0*/  R2UR UR23, R5.reuse ;  /* 0x00000000051772ca */ /* 0x040fe200000e0000 */
[----:B------:R-:W-:Y:S01]  /*176c0*/  WARPGROUP.ARRIVE ;  /* 0x00000000000079c5 */ /* 0x000fe20000000000 */
[----:B------:R-:W-:Y:S01]  /*176d0*/  IMAD.MOV.U32 R4, RZ, RZ, R13 ;  /* 0x000000ffff047224 */ /* 0x000fe200078e000d */
[----:B------:R-:W-:-:S04]  /*176e0*/  R2UR UR7, R5 ;  /* 0x00000000050772ca */ /* 0x000fc800000e0000 */
[----:B------:R-:W-:Y:S01]  /*176f0*/  R2UR UR6, R4 ;  /* 0x00000000040672ca */ /* 0x000fe200000e0000 */
[----:B------:R-:W-:Y:S01]  /*17700*/  IMAD.MOV.U32 R21, RZ, RZ, 0x40000040 ;  /* 0x40000040ff157424 */ /* 0x000fe200078e00ff */
[----:B------:R-:W-:-:S04]  /*17710*/  R2UR UR18, R20 ;  /* 0x00000000141272ca */ /* 0x000fc800000e0000 */
[----:B------:R-:W-:Y:S01]  /*17720*/  R2UR UR19, R21 ;  /* 0x00000000151372ca */ /* 0x000fe200000e0000 */
[----:B------:R-:W-:Y:S01]  /*17730*/  VIADD R12, R2, 0x180 ;  /* 0x00000180020c7836 */ /* 0x000fe20000000000 */
[----:B--2---:R-:W-:Y:S02]  /*17740*/  R2UR UR34, R152 ;  /* 0x00000000982272ca */ /* 0x004fe400000e0000 */
[----:B------:R-:W-:Y:S02]  /*17750*/  R2UR UR35, R153 ;  /* 0x00000000992372ca */ /* 0x000fe400000e0000 */
[----:B---3--:R-:W-:Y:S01]  /*17760*/  R2UR UR8, R154 ;  /* 0x000000009a0872ca */ /* 0x008fe200000e0000 */
[----:B------:R-:W2:Y:S01]  /*17770*/  LDL.64 R152, [R1+0x48] ;  /* 0x0000480001987983 */ /* 0x000ea20000100a00 */
[----:B------:R-:W-:Y:S01]  /*17780*/  R2UR UR9, R155 ;  /* 0x000000009b0972ca */ /* 0x000fe200000e0000 */
[----:B------:R-:W-:Y:S02]  /*17790*/  IMAD.MOV.U32 R13, RZ, RZ, 0x40000040 ;  /* 0x40000040ff0d7424 */ /* 0x000fe400078e00ff */
[----:B------:R-:W-:Y:S01]  /*177a0*/  VIADD R4, R2, 0x200 ;  /* 0x0000020002047836 */ /* 0x000fe20000000000 */
[----:B------:R-:W-:Y:S01]  /*177b0*/  R2UR UR11, R5 ;  /* 0x00000000050b72ca */ /* 0x000fe200000e0000 */
[----:B------:R-:W3:Y:S06]  /*177c0*/  LDL.64 R20, [R1+0x40] ;  /* 0x0000400001147983 */ /* 0x000eec0000100a00 */
[----:B------:R-:W-:-:S02]  /*177d0*/  UMOV UR20, UR8 ;  /* 0x0000000800147c82 */ /* 0x000fc40008000000 */
[----:B------:R-:W-:Y:S02]  /*177e0*/  UMOV UR21, UR9 ;  /* 0x0000000900157c82 */ /* 0x000fe40008000000 */
[----:B------:R-:W-:Y:S01]  /*177f0*/  HGMMA.64x16x16.F32.BF16 R184, gdesc[UR20], RZ, !UPT, gsb0 ;  /* 0x0020000014b879f0 */ /* 0x000fe2000c0018ff */
[----:B------:R-:W-:Y:S01]  /*17800*/  UMOV UR4, UR8 ;  /* 0x0000000800047c82 */ /* 0x000fe20008000000 */
[----:B------:R-:W-:Y:S01]  /*17810*/  UMOV UR5, UR9 ;  /* 0x0000000900057c82 */ /* 0x000fe20008000000 */
[----:B------:R-:W-:Y:S02]  /*17820*/  WARPGROUP.DEPBAR.LE gsb0, 0x0 ;  /* 0x00008000000079c5 */ /* 0x000fe40000010000 */
[----:B------:R-:W-:-:S06]  /*17830*/  WARPGROUP.ARRIVE ;  /* 0x00000000000079c5 */ /* 0x000fcc0000000000 */
[----:B------:R-:W-:Y:S01]  /*17840*/  HGMMA.64x16x16.F32.BF16 R176, gdesc[UR4], RZ, !UPT, gsb0 ;  /* 0x0020000004b079f0 */ /* 0x000fe2000c0018ff */
[----:B------:R-:W-:Y:S01]  /*17850*/  UMOV UR16, UR8 ;  /* 0x0000000800107c82 */ /* 0x000fe20008000000 */
[----:B------:R-:W-:Y:S01]  /*17860*/  UMOV UR17, UR9 ;  /* 0x0000000900117c82 */ /* 0x000fe20008000000 */
[----:B------:R-:W-:Y:S02]  /*17870*/  WARPGROUP.DEPBAR.LE gsb0, 0x0 ;  /* 0x00008000000079c5 */ /* 0x000fe40000010000 */
[----:B------:R-:W-:-:S06]  /*17880*/  WARPGROUP.ARRIVE ;  /* 0x00000000000079c5 */ /* 0x000fcc0000000000 */
[----:B------:R-:W-:Y:S01]  /*17890*/  HGMMA.64x16x16.F32.BF16 R168, gdesc[UR16], RZ, !UPT, gsb0 ;  /* 0x0020000010a879f0 */ /* 0x000fe2000c0018ff */
[----:B------:R-:W-:Y:S02]  /*178a0*/  R2UR UR14, R12 ;  /* 0x000000000c0e72ca */ /* 0x000fe400000e0000 */
[----:B------:R-:W-:Y:S01]  /*178b0*/  R2UR UR15, R13 ;  /* 0x000000000d0f72ca */ /* 0x000fe200000e0000 */
[----:B------:R-:W-:Y:S01]  /*178c0*/  UMOV UR12, UR8 ;  /* 0x00000008000c7c82 */ /* 0x000fe20008000000 */
[----:B------:R-:W-:Y:S01]  /*178d0*/  UMOV UR13, UR9 ;  /* 0x00000009000d7c82 */ /* 0x000fe20008000000 */
[----:B------:R-:W-:Y:S02]  /*178e0*/  WARPGROUP.DEPBAR.LE gsb0, 0x0 ;  /* 0x00008000000079c5 */ /* 0x000fe40000010000 */
[----:B------:R-:W-:-:S08]  /*178f0*/  WARPGROUP.ARRIVE ;  /* 0x00000000000079c5 */ /* 0x000fd00000000000 */
[----:B------:R-:W-:Y:S01]  /*17900*/  HGMMA.64x16x16.F32.BF16 R160, gdesc[UR12], RZ, !UPT, gsb0 ;  /* 0x002000000ca079f0 */ /* 0x000fe2000c0018ff */
[----:B------:R-:W-:Y:S01]  /*17910*/  R2UR UR10, R4 ;  /* 0x00000000040a72ca */ /* 0x000fe200000e0000 */
[----:B------:R-:W-:Y:S02]  /*17920*/  VIADD R12, R2, 0x2 ;  /* 0x00000002020c7836 */ /* 0x000fe40000000000 */
[----:B------:R-:W-:Y:S01]  /*17930*/  IMAD.MOV.U32 R13, RZ, RZ, 0x40000040 ;  /* 0x40000040ff0d7424 */ /* 0x000fe200078e00ff */
[----:B------:R-:W-:Y:S02]  /*17940*/  WARPGROUP.DEPBAR.LE gsb0, 0x0 ;  /* 0x00008000000079c5 */ /* 0x000fe40000010000 */
[----:B--2---:R-:W-:Y:S02]  /*17950*/  R2UR UR32, R152 ;  /* 0x00000000982072ca */ /* 0x004fe400000e0000 */
[----:B------:R-:W-:Y:S02]  /*17960*/  R2UR UR33, R153 ;  /* 0x00000000992172ca */ /* 0x000fe400000e0000 */
        /* <DEDUP_REMOVED lines=24> */
[----:B------:R-:W-:Y:S02]  /*17af0*/  VIADD R4, R2, 0x182 ;  /* 0x0000018202047836 */ /* 0x000fe40000000000 */
[----:B------:R-:W-:Y:S01]  /*17b00*/  IMAD.MOV.U32 R5, RZ, RZ, 0x40000040 ;  /* 0x40000040ff057424 */ /* 0x000fe200078e00ff */
[----:B------:R-:W-:Y:S01]  /*17b10*/  UMOV UR20, UR34 ;  /* 0x0000002200147c82 */ /* 0x000fe20008000000 */
[----:B------:R-:W-:Y:S01]  /*17b20*/  UMOV UR21, UR35 ;  /* 0x0000002300157c82 */ /* 0x000fe20008000000 */
[----:B------:R-:W-:-:S02]  /*17b30*/  WARPGROUP.DEPBAR.LE gsb0, 0x0 ;  /* 0x00008000000079c5 */ /* 0x000fc40000010000 */
[----:B------:R-:W-:Y:S01]  /*17b40*/  WARPGROUP.ARRIVE ;  /* 0x00000000000079c5 */ /* 0x000fe20000000000 */
[----:B------:R-:W-:Y:S01]  /*17b50*/  UMOV UR16, UR34 ;  /* 0x0000002200107c82 */ /* 0x000fe20008000000 */
[----:B------:R-:W-:Y:S01]  /*17b60*/  UMOV UR17, UR35 ;  /* 0x0000002300117c82 */ /* 0x000fe20008000000 */
[----:B------:R-:W-:Y:S01]  /*17b70*/  UMOV UR12, UR32 ;  /* 0x00000020000c7c82 */ /* 0x000fe20008000000 */
[----:B------:R-:W-:Y:S01]  /*17b80*/  UMOV UR13, UR33 ;  /* 0x00000021000d7c82 */ /* 0x000fe20008000000 */
[----:B------:R-:W-:Y:S01]  /*17b90*/  UMOV UR8, UR32 ;  /* 0x0000002000087c82 */ /* 0x000fe20008000000 */
[----:B------:R-:W-:Y:S01]  /*17ba0*/  HGMMA.64x16x16.F32.BF16 R168, gdesc[UR4], R168, gsb0 ;  /* 0x0020000004a879f0 */ /* 0x000fe200080018a8 */
[----:B------:R-:W-:Y:S01]  /*17bb0*/  R2UR UR22, R4 ;  /* 0x00000000041672ca */ /* 0x000fe200000e0000 */
[----:B------:R-:W-:Y:S01]  /*17bc0*/  UMOV UR9, UR33 ;  /* 0x0000002100097c82 */ /* 0x000fe20008000000 */
[----:B------:R-:W-:Y:S01]  /*17bd0*/  R2UR UR23, R5 ;  /* 0x00000000051772ca */ /* 0x000fe200000e0000 */
[----:B------:R-:W-:Y:S01]  /*17be0*/  VIADD R4, R2, 0x202 ;  /* 0x0000020202047836 */ /* 0x000fe20000000000 */
[----:B------:R-:W-:Y:S01]  /*17bf0*/  UMOV UR28, UR32 ;  /* 0x00000020001c7c82 */ /* 0x000fe20008000000 */
[----:B------:R-:W-:Y:S01]  /*17c00*/  UMOV UR29, UR33 ;  /* 0x00000021001d7c82 */ /* 0x000fe20008000000 */
[----:B------:R-:W-:Y:S01]  /*17c10*/  UMOV UR24, UR32 ;  /* 0x0000002000187c82 */ /* 0x000fe20008000000 */
[----:B------:R-:W-:Y:S01]  /*17c20*/  UMOV UR25, UR33 ;  /* 0x0000002100197c82 */ /* 0x000fe20008000000 */
[----:B------:R-:W2:Y:S01]  /*17c30*/  LDL.64 R12, [R1+0x38] ;  /* 0x00003800010c7983 */ /* 0x000ea20000100a00 */
[----:B------:R-:W-:-:S02]  /*17c40*/  WARPGROUP.DEPBAR.LE gsb0, 0x0 ;  /* 0x00008000000079c5 */ /* 0x000fc40000010000 */
[----:B------:R-:W-:-:S06]  /*17c50*/  WARPGROUP.ARRIVE ;  /* 0x00000000000079c5 */ /* 0x000fcc0000000000 */
[----:B------:R-:W-:Y:S01]  /*17c60*/  HGMMA.64x16x16.F32.BF16 R160, gdesc[UR20], R160, gsb0 ;  /* 0x0020000014a079f0 */ /* 0x000fe200080018a0 */
[----:B------:R-:W-:Y:S01]  /*17c70*/  IMAD.MOV.U32 R5, RZ, RZ, 0x40000040 ;  /* 0x40000040ff057424 */ /* 0x000fe200078e00ff */
[----:B------:R-:W-:-:S04]  /*17c80*/  R2UR UR18, R4 ;  /* 0x00000000041272ca */ /* 0x000fc800000e0000 */
        /* <DEDUP_REMOVED lines=42> */
[----:B------:R-:W-:Y:S01]  /*17f30*/  IMAD.MOV.U32 R5, RZ, RZ, 0x40000040 ;  /* 0x40000040ff057424 */ /* 0x000fe200078e00ff */
[----:B---3--:R-:W-:Y:S02]  /*17f40*/  R2UR UR34, R20 ;  /* 0x00000000142272ca */ /* 0x008fe400000e0000 */
[----:B------:R-:W-:Y:S02]  /*17f50*/  R2UR UR35, R21 ;  /* 0x00000000152372ca */ /* 0x000fe400000e0000 */
[----:B------:R-:W-:Y:S01]  /*17f60*/  R2UR UR22, R4 ;  /* 0x00000000041672ca */ /* 0x000fe200000e0000 */
[----:B------:R-:W3:Y:S01]  /*17f70*/  LDL.64 R20, [R1+0x30] ;  /* 0x0000300001147983 */ /* 0x000ee20000100a00 */
[----:B------:R-:W-:-:S07]  /*17f80*/  R2UR UR23, R5 ;  /* 0x00000000051772ca */ /* 0x000fce00000e0000 */
[----:B------:R-:W-:Y:S02]  /*17f90*/  UMOV UR20, UR34 ;  /* 0x0000002200147c82 */ /* 0x000fe40008000000 */
[----:B------:R-:W-:Y:S01]  /*17fa0*/  UMOV UR21, UR35 ;  /* 0x0000002300157c82 */ /* 0x000fe20008000000 */
[----:B------:R-:W-:Y:S02]  /*17fb0*/  WARPGROUP.DEPBAR.LE gsb0, 0x0 ;  /* 0x00008000000079c5 */ /* 0x000fe40000010000 */
        /* <DEDUP_REMOVED lines=39> */
[----:B------:R-:W-:Y:S01]  /*18230*/  IMAD.MOV.U32 R5, RZ, RZ, 0x40000040 ;  /* 0x40000040ff057424 */ /* 0x000fe200078e00ff */
[----:B--2---:R-:W-:Y:S02]  /*18240*/  R2UR UR32, R12 ;  /* 0x000000000c2072ca */ /* 0x004fe400000e0000 */
[----:B------:R-:W-:Y:S02]  /*18250*/  R2UR UR33, R13 ;  /* 0x000000000d2172ca */ /* 0x000fe400000e0000 */
[----:B------:R-:W-:Y:S01]  /*18260*/  R2UR UR30, R4 ;  /* 0x00000000041e72ca */ /* 0x000fe200000e0000 */
[----:B------:R-:W2:Y:S01]  /*18270*/  LDL.64 R12, [R1+0x28] ;  /* 0x00002800010c7983 */ /* 0x000ea20000100a00 */
        /* <DEDUP_REMOVED lines=54> */
[----:B------:R-:W-:Y:S01]  /*185e0*/  VIADD R4, R2, 0x302 ;  /* 0x0000030202047836 */ /* 0x000fe20000000000 */
[----:B------:R-:W-:-:S04]  /*185f0*/  MOV R5, 0x40000040 ;  /* 0x4000004000057802 */ /* 0x000fc80000000f00 */
        /* <DEDUP_REMOVED lines=135> */
[----:B------:R-:W2:Y:S01]  /*18e70*/  LDL.64 R12, [R1] ;  /* 0x00000000010c7983 */ /* 0x000ea20000100a00 */
        /* <DEDUP_REMOVED lines=46> */
[----:B------:R-:W-:Y:S02]  /*19160*/  R2UR UR22, R4 ;  /* 0x00000000041672ca */ /* 0x000fe400000e0000 */
        /* <DEDUP_REMOVED lines=116> */
[----:B------:R-:W-:Y:S01]  /*198b0*/  IMAD.MOV.U32 R5, RZ, RZ, 0x40000040 ;  /* 0x40000040ff057424 */ /* 0x000fe200078e00ff */
[----:B------:R-:W-:-:S04]  /*198c0*/  IADD3 R4, R2, 0x686, RZ ;  /* 0x0000068602047810 */ /* 0x000fc80007ffe0ff */
        /* <DEDUP_REMOVED lines=327> */
.L_x_840:
[----:B------:R-:W-:Y:S01]  /*1ad40*/  SHF.L.U32 R0, R9, 0x1f, RZ ;  /* 0x0000001f09007819 */ /* 0x000fe200000006ff */
[----:B------:R-:W-:-:S04]  /*1ad50*/  IMAD R9, R10, 0x8, R18 ;  /* 0x000000080a097824 */ /* 0x000fc800078e0212 */
[----:B------:R0:W1:Y:S01]  /*1ad60*/  SYNCS.PHASECHK.TRANS64.TRYWAIT P2, [R9+URZ+0x38850], R0 ;  /* 0x03885000090075a7 */ /* 0x000062000804017f */
[----:B------:R-:W-:Y:S05]  /*1ad70*/  @!P0 BRA `(.L_x_841) ;  /* 0x0000000000048947 */ /* 0x000fea0003800000 */
[----:B------:R-:W-:Y:S01]  /*1ad80*/  BPT.TRAP 0x1 ;  /* 0x000000040000795c */ /* 0x000fe20000300000 */
.L_x_841:
[----:B------:R-:W-:Y:S04]  /*1ad90*/  BSSY B1, `(.L_x_842) ;  /* 0x0000004000017945 */ /* 0x000fe80003800000 */
[----:B-1----:R-:W-:Y:S05]  /*1ada0*/  @P2 BRA `(.L_x_843) ;  /* 0x0000000000082947 */ /* 0x002fea0003800000 */
[----:B------:R-:W1:Y:S02]  /*1adb0*/  SYNCS.PHASECHK.TRANS64.TRYWAIT P2, [R9+URZ+0x38850], R0 ;  /* 0x03885000090075a7 */ /* 0x000e64000804017f */
[----:B-1----:R-:W-:Y:S05]  /*1adc0*/  @!P2 BRA `(.L_x_844) ;  /* 0x000000e80020a947 */ /* 0x002fea0003800000 */
.L_x_843:
[----:B------:R-:W-:Y:S05]  /*1add0*/  BSYNC B1 ;  /* 0x0000000000017941 */ /* 0x000fea0003800000 */
.L_x_842:
[----:B01----:R-:W-:Y:S01]  /*1ade0*/  VIADD R0, R18, 0x400 ;  /* 0x0000040012007836 */ /* 0x003fe20000000000 */
[----:B------:R-:W-:Y:S01]  /*1adf0*/  WARPGROUP.ARRIVE ;  /* 0x00000000000079c5 */ /* 0x000fe20000000000 */
[----:B------:R-:W-:Y:S02]  /*1ae00*/  IMAD.MOV.U32 R3, RZ, RZ, 0x40000040 ;  /* 0x40000040ff037424 */ /* 0x000fe400078e00ff */
[----:B------:R-:W-:Y:S01]  /*1ae10*/  FMUL.FTZ R20, R188, UR39 ;  /* 0x00000027bc147c20 */ /* 0x000fe20008410000 */
[----:B------:R-:W-:Y:S01]  /*1ae20*/  IMAD.MOV.U32 R5, RZ, RZ, 0x40000040 ;  /* 0x40000040ff057424 */ /* 0x000fe200078e00ff */
[----:B------:R-:W-:Y:S01]  /*1ae30*/  SHF.R.U32.HI R0, RZ, 0x4, R0 ;  /* 0x00000004ff007819 */ /* 0x000fe20000011600 */
[----:B------:R-:W-:Y:S01]  /*1ae40*/  FMUL.FTZ R21, R189, UR39 ;  /* 0x00000027bd157c20 */ /* 0x000fe20008410000 */
[----:B------:R-:W-:Y:S01]  /*1ae50*/  R2UR UR7, R3 ;  /* 0x00000000030772ca */ /* 0x000fe200000e0000 */
[----:B------:R-:W-:Y:S01]  /*1ae60*/  FMUL.FTZ R177, R177, UR39 ;  /* 0x00000027b1b17c20 */ /* 0x000fe20008410000 */
[----:B------:R-:W-:Y:S01]  /*1ae70*/  LOP3.LUT R0, R0, 0x3fff, RZ, 0xc0, !PT ;  /* 0x00003fff00007812 */ /* 0x000fe200078ec0ff */
[----:B------:R-:W-:Y:S01]  /*1ae80*/  MUFU.TANH R20, R20 ;  /* 0x0000001400147308 */ /* 0x000fe20000002400 */
[----:B------:R-:W-:Y:S01]  /*1ae90*/  FMUL.FTZ R180, R180, UR39 ;  /* 0x00000027b4b47c20 */ /* 0x000fe20008410000 */
[----:B------:R-:W-:Y:S01]  /*1aea0*/  FMUL.FTZ R181, R181, UR39 ;  /* 0x00000027b5b57c20 */ /* 0x000fe20008410000 */
[----:B------:R-:W-:Y:S01]  /*1aeb0*/  LOP3.LUT R0, R0, 0x2800000, RZ, 0xfc, !PT ;  /* 0x0280000000007812 */ /* 0x000fe200078efcff */
[----:B------:R-:W-:Y:S01]  /*1aec0*/  FMUL.FTZ R168, R168, UR39 ;  /* 0x00000027a8a87c20 */ /* 0x000fe20008410000 */
[----:B------:R-:W-:Y:S01]  /*1aed0*/  FMUL.FTZ R169, R169, UR39 ;  /* 0x00000027a9a97c20 */ /* 0x000fe20008410000 */
[----:B------:R-:W-:Y:S01]  /*1aee0*/  FMUL.FTZ R172, R172, UR39 ;  /* 0x00000027acac7c20 */ /* 0x000fe20008410000 */
[----:B------:R-:W-:Y:S01]  /*1aef0*/  FMUL.FTZ R173, R173, UR39 ;  /* 0x00000027adad7c20 */ /* 0x000fe20008410000 */
[----:B------:R-:W-:-:S02]  /*1af00*/  IMAD R2, R10, 0xa00, R0 ;  /* 0x00000a000a027824 */ /* 0x000fc400078e0200 */
[----:B------:R-:W-:Y:S01]  /*1af10*/  FMUL.FTZ R0, R184, UR39 ;  /* 0x00000027b8007c20 */ /* 0x000fe20008410000 */
[----:B------:R-:W-:Y:S01]  /*1af20*/  MUFU.TANH R21, R21 ;  /* 0x0000001500157308 */ /* 0x000fe20000002400 */
[----:B------:R-:W-:Y:S01]  /*1af30*/  FMUL.FTZ R160, R160, UR39 ;  /* 0x00000027a0a07c20 */ /* 0x000fe20008410000 */
[C---:B------:R-:W-:Y:S01]  /*1af40*/  VIADD R4, R2.reuse, 0x80 ;  /* 0x0000008002047836 */ /* 0x040fe20000000000 */
[----:B------:R-:W-:Y:S01]  /*1af50*/  R2UR UR6, R2 ;  /* 0x00000000020672ca */ /* 0x000fe200000e0000 */
[----:B------:R-:W-:Y:S01]  /*1af60*/  FMUL.FTZ R161, R161, UR39 ;  /* 0x00000027a1a17c20 */ /* 0x000fe20008410000 */
[----:B------:R-:W-:Y:S01]  /*1af70*/  FMUL.FTZ R164, R164, UR39 ;  /* 0x00000027a4a47c20 */ /* 0x000fe20008410000 */
[----:B------:R-:W-:Y:S01]  /*1af80*/  FMUL.FTZ R165, R165, UR39 ;  /* 0x00000027a5a57c20 */ /* 0x000fe20008410000 */
[----:B------:R-:W-:Y:S01]  /*1af90*/  FMUL.FTZ R152, R152, UR39 ;  /* 0x0000002798987c20 */ /* 0x000fe20008410000 */
[----:B------:R-:W0:Y:S01]  /*1afa0*/  MUFU.TANH R0, R0 ;  /* 0x0000000000007308 */ /* 0x000e220000002400 */
[----:B------:R-:W-:Y:S01]  /*1afb0*/  FMUL.FTZ R153, R153, UR39 ;  /* 0x0000002799997c20 */ /* 0x000fe20008410000 */
[----:B------:R-:W-:Y:S01]  /*1afc0*/  FMUL.FTZ R156, R156, UR39 ;  /* 0x000000279c9c7c20 */ /* 0x000fe20008410000 */
[----:B------:R-:W-:-:S02]  /*1afd0*/  IMAD.MOV.U32 R3, RZ, RZ, 0x40000040 ;  /* 0x40000040ff037424 */ /* 0x000fc400078e00ff */
[----:B------:R-:W-:Y:S01]  /*1afe0*/  FMUL.FTZ R10, R186, UR39 ;  /* 0x00000027ba0a7c20 */ /* 0x000fe20008410000 */
[----:B------:R-:W-:Y:S01]  /*1aff0*/  FMUL.FTZ R12, R187, UR39 ;  /* 0x00000027bb0c7c20 */ /* 0x000fe20008410000 */
[----:B------:R-:W-:Y:S01]  /*1b000*/  FMUL.FTZ R13, R190, UR39 ;  /* 0x00000027be0d7c20 */ /* 0x000fe20008410000 */
[----:B------:R-:W-:Y:S01]  /*1b010*/  FMUL.FTZ R184, R191, UR39 ;  /* 0x00000027bfb87c20 */ /* 0x000fe20008410000 */
[----:B------:R-:W-:Y:S01]  /*1b020*/  HGMMA.64x256x16.F32.BF16 R24, R208, gdesc[UR4].tnspB, R24, gsb0 ;  /* 0x43e00004d0187df0 */ /* 0x000fe20008001818 */
[----:B------:R-:W-:Y:S01]  /*1b030*/  R2UR UR6, R4 ;  /* 0x00000000040672ca */ /* 0x000fe200000e0000 */
[----:B------:R-:W-:Y:S01]  /*1b040*/  VIADD R4, R2, 0x100 ;  /* 0x0000010002047836 */ /* 0x000fe20000000000 */
[----:B------:R-:W-:Y:S01]  /*1b050*/  R2UR UR7, R5 ;  /* 0x00000000050772ca */ /* 0x000fe200000e0000 */
[----:B------:R-:W-:Y:S01]  /*1b060*/  IMAD.MOV.U32 R5, RZ, RZ, 0x40000040 ;  /* 0x40000040ff057424 */ /* 0x000fe200078e00ff */
[----:B------:R-:W-:Y:S01]  /*1b070*/  MUFU.TANH R177, R177 ;  /* 0x000000b100b17308 */ /* 0x000fe20000002400 */
[----:B------:R-:W-:Y:S01]  /*1b080*/  FMUL.FTZ R170, R170, UR39 ;  /* 0x00000027aaaa7c20 */ /* 0x000fe20008410000 */
[----:B------:R-:W-:Y:S01]  /*1b090*/  FMUL.FTZ R171, R171, UR39 ;  /* 0x00000027abab7c20 */ /* 0x000fe20008410000 */
[----:B------:R-:W-:Y:S01]  /*1b0a0*/  FMUL.FTZ R174, R174, UR39 ;  /* 0x00000027aeae7c20 */ /* 0x000fe20008410000 */
[----:B------:R-:W-:Y:S01]  /*1b0b0*/  FMUL.FTZ R175, R175, UR39 ;  /* 0x00000027afaf7c20 */ /* 0x000fe20008410000 */
[----:B------:R-:W-:Y:S01]  /*1b0c0*/  FMUL.FTZ R162, R162, UR39 ;  /* 0x00000027a2a27c20 */ /* 0x000fe20008410000 */
[----:B------:R-:W-:Y:S01]  /*1b0d0*/  FMUL.FTZ R163, R163, UR39 ;  /* 0x00000027a3a37c20 */ /* 0x000fe20008410000 */
[----:B------:R-:W-:Y:S01]  /*1b0e0*/  FMUL.FTZ R166, R166, UR39 ;  /* 0x00000027a6a67c20 */ /* 0x000fe20008410000 */
[----:B------:R-:W-:Y:S01]  /*1b0f0*/  MUFU.TANH R180, R180 ;  /* 0x000000b400b47308 */ /* 0x000fe20000002400 */
[----:B------:R-:W-:Y:S01]  /*1b100*/  FMUL.FTZ R167, R167, UR39 ;  /* 0x00000027a7a77c20 */ /* 0x000fe20008410000 */
[----:B------:R-:W-:Y:S01]  /*1b110*/  FMUL.FTZ R154, R154, UR39 ;  /* 0x000000279a9a7c20 */ /* 0x000fe20008410000 */
[----:B------:R-:W-:Y:S01]  /*1b120*/  FMUL.FTZ R155, R155, UR39 ;  /* 0x000000279b9b7c20 */ /* 0x000fe20008410000 */
[----:B------:R-:W-:Y:S01]  /*1b130*/  FMUL.FTZ R158, R158, UR39 ;  /* 0x000000279e9e7c20 */ /* 0x000fe20008410000 */
[----:B------:R-:W-:Y:S01]  /*1b140*/  FMUL.FTZ R159, R159, UR39 ;  /* 0x000000279f9f7c20 */ /* 0x000fe20008410000 */
[----:B------:R-:W-:Y:S01]  /*1b150*/  @!P1 VIADD R11, R11, 0x38840 ;  /* 0x000388400b0b9836 */ /* 0x000fe20000000000 */
[----:B------:R-:W-:Y:S01]  /*1b160*/  ISETP.GT.AND P2, PT, R6, RZ, PT ;  /* 0x000000ff0600720c */ /* 0x000fe20003f44270 */
[----:B------:R-:W-:Y:S01]  /*1b170*/  MUFU.TANH R181, R181 ;  /* 0x000000b500b57308 */ /* 0x000fe20000002400 */
[----:B------:R-:W-:-:S02]  /*1b180*/  @!P1 VIADD R9, R9, 0x38860 ;  /* 0x0003886009099836 */ /* 0x000fc40000000000 */
[----:B------:R-:W-:-:S03]  /*1b190*/  VIADD R6, R6, 0xffffffff ;  /* 0xffffffff06067836 */ /* 0x000fc60000000000 */
[----:B------:R-:W-:Y:S02]  /*1b1a0*/  @!P1 PRMT R9, RZ, 0x654, R9 ;  /* 0x00000654ff099816 */ /* 0x000fe40000000009 */
[----:B------:R-:W-:Y:S08]  /*1b1b0*/  MUFU.TANH R168, R168 ;  /* 0x000000a800a87308 */ /* 0x000ff00000002400 */
        /* <DEDUP_REMOVED lines=27> */
[----:B------:R-:W-:-:S06]  /*1b370*/  WARPGROUP.ARRIVE ;  /* 0x00000000000079c5 */ /* 0x000fcc0000000000 */
        /* <DEDUP_REMOVED lines=10> */
[----:B------:R-:W-:Y:S01]  /*1b420*/  R2UR UR6, R4 ;  /* 0x00000000040672ca */ /* 0x000fe200000e0000 */
[----:B------:R-:W-:Y:S01]  /*1b430*/  FMUL.FTZ R4, R185, UR39 ;  /* 0x00000027b9047c20 */ /* 0x000fe20008410000 */
[----:B------:R-:W-:Y:S01]  /*1b440*/  R2UR UR7, R5 ;  /* 0x00000000050772ca */ /* 0x000fe200000e0000 */
[----:B------:R-:W-:Y:S01]  /*1b450*/  FMUL.FTZ R185, R176, UR39 ;  /* 0x00000027b0b97c20 */ /* 0x000fe20008410000 */
[----:B------:R-:W-:Y:S01]  /*1b460*/  FMUL.FTZ R176, R178, UR39 ;  /* 0x00000027b2b07c20 */ /* 0x000fe20008410000 */
[----:B------:R-:W-:Y:S01]  /*1b470*/  FMUL.FTZ R178, R179, UR39 ;  /* 0x00000027b3b27c20 */ /* 0x000fe20008410000 */
[----:B------:R-:W-:Y:S01]  /*1b480*/  FMUL.FTZ R179, R182, UR39 ;  /* 0x00000027b6b37c20 */ /* 0x000fe20008410000 */
[----:B------:R-:W1:Y:S01]  /*1b490*/  MUFU.TANH R4, R4 ;  /* 0x0000000400047308 */ /* 0x000e620000002400 */
[----:B------:R-:W-:Y:S01]  /*1b4a0*/  FMUL.FTZ R182, R157, UR39 ;  /* 0x000000279db67c20 */ /* 0x000fe20008410000 */
[----:B------:R-:W-:-:S06]  /*1b4b0*/  FMUL.FTZ R157, R183, UR39 ;  /* 0x00000027b79d7c20 */ /* 0x000fcc0008410000 */
[----:B------:R-:W2:Y:S08]  /*1b4c0*/  MUFU.TANH R185, R185 ;  /* 0x000000b900b97308 */ /* 0x000eb00000002400 */
[----:B------:R-:W3:Y:S08]  /*1b4d0*/  MUFU.TANH R182, R182 ;  /* 0x000000b600b67308 */ /* 0x000ef00000002400 */
[----:B------:R-:W4:Y:S08]  /*1b4e0*/  MUFU.TANH R176, R176 ;  /* 0x000000b000b07308 */ /* 0x000f300000002400 */
[----:B------:R-:W5:Y:S08]  /*1b4f0*/  MUFU.TANH R178, R178 ;  /* 0x000000b200b27308 */ /* 0x000f700000002400 */
[----:B------:R-:W5:Y:S08]  /*1b500*/  MUFU.TANH R179, R179 ;  /* 0x000000b300b37308 */ /* 0x000f700000002400 */
[----:B------:R-:W5:Y:S01]  /*1b510*/  MUFU.TANH R157, R157 ;  /* 0x0000009d009d7308 */ /* 0x000f620000002400 */
[----:B------:R-:W-:-:S02]  /*1b520*/  WARPGROUP.DEPBAR.LE gsb0, 0x0 ;  /* 0x00008000000079c5 */ /* 0x000fc40000010000 */
[----:B------:R-:W-:-:S06]  /*1b530*/  WARPGROUP.ARRIVE ;  /* 0x00000000000079c5 */ /* 0x000fcc0000000000 */
[----:B------:R-:W-:Y:S01]  /*1b540*/  HGMMA.64x256x16.F32.BF16 R24, R196, gdesc[UR4].tnspB, R24, gsb0 ;  /* 0x43e00004c4187df0 */ /* 0x000fe20008001818 */
[----:B------:R-:W-:Y:S02]  /*1b550*/  R2UR UR6, R2 ;  /* 0x00000000020672ca */ /* 0x000fe400000e0000 */
[----:B0-----:R-:W-:Y:S02]  /*1b560*/  FMNMX.FTZ R2, R0, R8, !PT ;  /* 0x0000000800027209 */ /* 0x001fe40007810000 */
[----:B------:R-:W-:Y:S02]  /*1b570*/  R2UR UR7, R3 ;  /* 0x00000000030772ca */ /* 0x000fe400000e0000 */
[----:B-1----:R-:W-:-:S04]  /*1b580*/  FMNMX.FTZ R2, R4, R2, !PT ;  /* 0x0000000204027209 */ /* 0x002fc80007810000 */
[----:B------:R-:W-:-:S04]  /*1b590*/  FMNMX.FTZ R2, R20, R2, !PT ;  /* 0x0000000214027209 */ /* 0x000fc80007810000 */
[----:B------:R-:W-:-:S04]  /*1b5a0*/  FMNMX.FTZ R2, R21, R2, !PT ;  /* 0x0000000215027209 */ /* 0x000fc80007810000 */
[----:B--2---:R-:W-:-:S04]  /*1b5b0*/  FMNMX.FTZ R2, R185, R2, !PT ;  /* 0x00000002b9027209 */ /* 0x004fc80007810000 */
[----:B------:R-:W-:-:S04]  /*1b5c0*/  FMNMX.FTZ R2, R177, R2, !PT ;  /* 0x00000002b1027209 */ /* 0x000fc80007810000 */
        /* <DEDUP_REMOVED lines=13> */
[----:B---3--:R-:W-:-:S05]  /*1b6a0*/  FMNMX.FTZ R2, R182, R2, !PT ;  /* 0x00000002b6027209 */ /* 0x008fca0007810000 */
[----:B------:R-:W0:Y:S02]  /*1b6b0*/  SHFL.BFLY PT, R3, R2, 0x2, 0x1f ;  /* 0x0c401f0002037f89 */ /* 0x000e2400000e0000 */
[----:B0-----:R-:W-:Y:S01]  /*1b6c0*/  FMNMX.FTZ R3, R2, R3, !PT ;  /* 0x0000000302037209 */ /* 0x001fe20007810000 */
[----:B------:R-:W-:-:S04]  /*1b6d0*/  IMAD.U32 R2, RZ, RZ, UR38 ;  /* 0x00000026ff027e24 */ /* 0x000fc8000f8e00ff */
[----:B------:R-:W0:Y:S02]  /*1b6e0*/  SHFL.BFLY PT, R5, R3, 0x1, 0x1f ;  /* 0x0c201f0003057f89 */ /* 0x000e2400000e0000 */
[----:B0-----:R-:W-:Y:S02]  /*1b6f0*/  FMNMX.FTZ R5, R3, R5, !PT ;  /* 0x0000000503057209 */ /* 0x001fe40007810000 */
[----:B------:R-:W-:-:S03]  /*1b700*/  FMNMX.FTZ R3, R10, R7, !PT ;  /* 0x000000070a037209 */ /* 0x000fc60007810000 */
[----:B------:R-:W-:Y:S01]  /*1b710*/  FADD.FTZ R8, -R5, R8 ;  /* 0x0000000805087221 */ /* 0x000fe20000010100 */
[----:B------:R-:W-:-:S03]  /*1b720*/  FMNMX.FTZ R183, R12, R3, !PT ;  /* 0x000000030cb77209 */ /* 0x000fc60007810000 */
[-C--:B------:R-:W-:Y:S01]  /*1b730*/  FMUL.FTZ R3, R8, R2.reuse ;  /* 0x0000000208037220 */ /* 0x080fe20000410000 */
[----:B------:R-:W-:Y:S01]  /*1b740*/  FMNMX.FTZ R8, R13, R183, !PT ;  /* 0x000000b70d087209 */ /* 0x000fe20007810000 */
[----:B------:R-:W-:-:S03]  /*1b750*/  FMUL.FTZ R183, R5, R2 ;  /* 0x0000000205b77220 */ /* 0x000fc60000410000 */
[----:B------:R-:W-:Y:S01]  /*1b760*/  FMNMX.FTZ R8, R184, R8, !PT ;  /* 0x00000008b8087209 */ /* 0x000fe20007810000 */
[-CC-:B------:R-:W-:Y:S01]  /*1b770*/  FFMA.FTZ R208, R0, R2.reuse, -R183.reuse ;  /* 0x0000000200d07223 */ /* 0x180fe200000108b7 */
[--C-:B------:R-:W-:Y:S01]  /*1b780*/  FFMA.FTZ R4, R4, R2, -R183.reuse ;  /* 0x0000000204047223 */ /* 0x100fe200000108b7 */
[----:B------:R-:W-:Y:S01]  /*1b790*/  MUFU.EX2 R3, R3 ;  /* 0x0000000300037308 */ /* 0x000fe20000000800 */
[----:B----4-:R-:W-:Y:S01]  /*1b7a0*/  FMNMX.FTZ R8, R176, R8, !PT ;  /* 0x00000008b0087209 */ /* 0x010fe20007810000 */
[-CC-:B------:R-:W-:Y:S01]  /*1b7b0*/  FFMA.FTZ R210, R20, R2.reuse, -R183.reuse ;  /* 0x0000000214d27223 */ /* 0x180fe200000108b7 */
[-CC-:B------:R-:W-:Y:S01]  /*1b7c0*/  FFMA.FTZ R186, R21, R2.reuse, -R183.reuse ;  /* 0x0000000215ba7223 */ /* 0x180fe200000108b7 */
[--C-:B------:R-:W-:Y:S01]  /*1b7d0*/  FFMA.FTZ R204, R185, R2, -R183.reuse ;  /* 0x00000002b9cc7223 */ /* 0x100fe200000108b7 */
[----:B-----5:R-:W-:Y:S01]  /*1b7e0*/  FMNMX.FTZ R8, R178, R8, !PT ;  /* 0x00000008b2087209 */ /* 0x020fe20007810000 */
[-CC-:B------:R-:W-:Y:S01]  /*1b7f0*/  FFMA.FTZ R20, R177, R2.reuse, -R183.reuse ;  /* 0x00000002b1147223 */ /* 0x180fe200000108b7 */
[--C-:B------:R-:W-:Y:S01]  /*1b800*/  FFMA.FTZ R206, R180, R2, -R183.reuse ;  /* 0x00000002b4ce7223 */ /* 0x100fe200000108b7 */
[----:B------:R-:W0:Y:S01]  /*1b810*/  MUFU.EX2 R208, R208 ;  /* 0x000000d000d07308 */ /* 0x000e220000000800 */
[----:B------:R-:W-:Y:S01]  /*1b820*/  FMNMX.FTZ R0, R179, R8, !PT ;  /* 0x00000008b3007209 */ /* 0x000fe20007810000 */
[-CC-:B------:R-:W-:Y:S01]  /*1b830*/  FFMA.FTZ R21, R181, R2.reuse, -R183.reuse ;  /* 0x00000002b5157223 */ /* 0x180fe200000108b7 */
[-CC-:B------:R-:W-:Y:S01]  /*1b840*/  FFMA.FTZ R200, R168, R2.reuse, -R183.reuse ;  /* 0x00000002a8c87223 */ /* 0x180fe200000108b7 */
[--C-:B------:R-:W-:Y:S01]  /*1b850*/  FFMA.FTZ R168, R169, R2, -R183.reuse ;  /* 0x00000002a9a87223 */ /* 0x100fe200000108b7 */
[----:B------:R-:W-:Y:S01]  /*1b860*/  FMNMX.FTZ R0, R157, R0, !PT ;  /* 0x000000009d007209 */ /* 0x000fe20007810000 */
[-CC-:B------:R-:W-:Y:S01]  /*1b870*/  FFMA.FTZ R202, R172, R2.reuse, -R183.reuse ;  /* 0x00000002acca7223 */ /* 0x180fe200000108b7 */
[--C-:B------:R-:W-:Y:S01]  /*1b880*/  FFMA.FTZ R169, R173, R2, -R183.reuse ;  /* 0x00000002ada97223 */ /* 0x100fe200000108b7 */
[----:B------:R-:W1:Y:S01]  /*1b890*/  MUFU.EX2 R8, R4 ;  /* 0x0000000400087308 */ /* 0x000e620000000800 */
[----:B------:R-:W-:Y:S01]  /*1b8a0*/  FMNMX.FTZ R0, R170, R0, !PT ;  /* 0x00000000aa007209 */ /* 0x000fe20007810000 */
[----:B------:R-:W-:-:S03]  /*1b8b0*/  FFMA.FTZ R182, R182, R2, -R183 ;  /* 0x00000002b6b67223 */ /* 0x000fc600000108b7 */
[----:B------:R-:W-:-:S03]  /*1b8c0*/  FMNMX.FTZ R0, R171, R0, !PT ;  /* 0x00000000ab007209 */ /* 0x000fc60007810000 */
[----:B------:R-:W2:Y:S01]  /*1b8d0*/  MUFU.EX2 R210, R210 ;  /* 0x000000d200d27308 */ /* 0x000ea20000000800 */
[----:B------:R-:W-:Y:S01]  /*1b8e0*/  FMNMX.FTZ R0, R174, R0, !PT ;  /* 0x00000000ae007209 */ /* 0x000fe20007810000 */
[----:B0-----:R-:W-:-:S03]  /*1b8f0*/  FFMA.FTZ R15, R3, R15, R208 ;  /* 0x0000000f030f7223 */ /* 0x001fc600000100d0 */
[----:B------:R-:W-:-:S03]  /*1b900*/  FMNMX.FTZ R0, R175, R0, !PT ;  /* 0x00000000af007209 */ /* 0x000fc60007810000 */
[----:B------:R-:W0:Y:S01]  /*1b910*/  MUFU.EX2 R186, R186 ;  /* 0x000000ba00ba7308 */ /* 0x000e220000000800 */
[----:B------:R-:W-:Y:S01]  /*1b920*/  FMNMX.FTZ R0, R162, R0, !PT ;  /* 0x00000000a2007209 */ /* 0x000fe20007810000 */
[C---:B-1----:R-:W-:Y:S01]  /*1b930*/  FADD.FTZ R15, R8.reuse, R15 ;  /* 0x0000000f080f7221 */ /* 0x042fe20000010000 */
[----:B------:R-:W-:Y:S01]  /*1b940*/  F2FP.BF16.F32.PACK_AB R208, R8, R208 ;  /* 0x000000d008d0723e */ /* 0x000fe200000010ff */
[----:B------:R-:W-:Y:S01]  /*1b950*/  IMAD.MOV.U32 R8, RZ, RZ, R5 ;  /* 0x000000ffff087224 */ /* 0x000fe200078e0005 */
[----:B------:R-:W-:-:S03]  /*1b960*/  FMNMX.FTZ R0, R163, R0, !PT ;  /* 0x00000000a3007209 */ /* 0x000fc60007810000 */
[----:B------:R-:W1:Y:S01]  /*1b970*/  MUFU.EX2 R204, R204 ;  /* 0x000000cc00cc7308 */ /* 0x000e620000000800 */
[----:B------:R-:W-:Y:S01]  /*1b980*/  FMNMX.FTZ R0, R166, R0, !PT ;  /* 0x00000000a6007209 */ /* 0x000fe20007810000 */
[----:B--2---:R-:W-:-:S03]  /*1b990*/  FADD.FTZ R15, R210, R15 ;  /* 0x0000000fd20f7221 */ /* 0x004fc60000010000 */
[----:B------:R-:W-:-:S03]  /*1b9a0*/  FMNMX.FTZ R0, R167, R0, !PT ;  /* 0x00000000a7007209 */ /* 0x000fc60007810000 */
[----:B------:R-:W2:Y:S01]  /*1b9b0*/  MUFU.EX2 R20, R20 ;  /* 0x0000001400147308 */ /* 0x000ea20000000800 */
[----:B------:R-:W-:Y:S01]  /*1b9c0*/  FMNMX.FTZ R0, R154, R0, !PT ;  /* 0x000000009a007209 */ /* 0x000fe20007810000 */
[C---:B0-----:R-:W-:Y:S01]  /*1b9d0*/  FADD.FTZ R15, R186.reuse, R15 ;  /* 0x0000000fba0f7221 */ /* 0x041fe20000010000 */
[----:B------:R-:W-:Y:S02]  /*1b9e0*/  F2FP.BF16.F32.PACK_AB R210, R186, R210 ;  /* 0x000000d2bad2723e */ /* 0x000fe400000010ff */
[----:B------:R-:W-:-:S03]  /*1b9f0*/  FMNMX.FTZ R0, R155, R0, !PT ;  /* 0x000000009b007209 */ /* 0x000fc60007810000 */
[----:B------:R-:W0:Y:S01]  /*1ba00*/  MUFU.EX2 R206, R206 ;  /* 0x000000ce00ce7308 */ /* 0x000e220000000800 */
[----:B------:R-:W-:Y:S01]  /*1ba10*/  FMNMX.FTZ R0, R158, R0, !PT ;  /* 0x000000009e007209 */ /* 0x000fe20007810000 */
[----:B-1----:R-:W-:-:S03]  /*1ba20*/  FADD.FTZ R15, R204, R15 ;  /* 0x0000000fcc0f7221 */ /* 0x002fc60000010000 */
[----:B------:R-:W-:-:S03]  /*1ba30*/  FMNMX.FTZ R0, R159, R0, !PT ;  /* 0x000000009f007209 */ /* 0x000fc60007810000 */
[----:B------:R-:W1:Y:S01]  /*1ba40*/  MUFU.EX2 R21, R21 ;  /* 0x0000001500157308 */ /* 0x000e620000000800 */
[C---:B--2---:R-:W-:Y:S01]  /*1ba50*/  FADD.FTZ R15, R20.reuse, R15 ;  /* 0x0000000f140f7221 */ /* 0x044fe20000010000 */
[----:B------:R-:W2:Y:S01]  /*1ba60*/  SHFL.BFLY PT, R4, R0, 0x2, 0x1f ;  /* 0x0c401f0000047f89 */ /* 0x000ea200000e0000 */
[----:B------:R-:W-:-:S05]  /*1ba70*/  F2FP.BF16.F32.PACK_AB R204, R20, R204 ;  /* 0x000000cc14cc723e */ /* 0x000fca00000010ff */
[----:B------:R-:W3:Y:S01]  /*1ba80*/  MUFU.EX2 R200, R200 ;  /* 0x000000c800c87308 */ /* 0x000ee20000000800 */
[----:B0-----:R-:W-:-:S07]  /*1ba90*/  FADD.FTZ R15, R206, R15 ;  /* 0x0000000fce0f7221 */ /* 0x001fce0000010000 */
[----:B------:R-:W0:Y:S01]  /*1baa0*/  MUFU.EX2 R168, R168 ;  /* 0x000000a800a87308 */ /* 0x000e220000000800 */
[C---:B-1----:R-:W-:Y:S01]  /*1bab0*/  FADD.FTZ R15, R21.reuse, R15 ;  /* 0x0000000f150f7221 */ /* 0x042fe20000010000 */
[----:B------:R-:W-:-:S06]  /*1bac0*/  F2FP.BF16.F32.PACK_AB R206, R21, R206 ;  /* 0x000000ce15ce723e */ /* 0x000fcc00000010ff */
[----:B------:R-:W1:Y:S01]  /*1bad0*/  MUFU.EX2 R202, R202 ;  /* 0x000000ca00ca7308 */ /* 0x000e620000000800 */
[----:B---3--:R-:W-:Y:S01]  /*1bae0*/  FADD.FTZ R15, R200, R15 ;  /* 0x0000000fc80f7221 */ /* 0x008fe20000010000 */
[----:B--2---:R-:W-:-:S05]  /*1baf0*/  FMNMX.FTZ R0, R0, R4, !PT ;  /* 0x0000000400007209 */ /* 0x004fca0007810000 */
[----:B------:R-:W2:Y:S01]  /*1bb00*/  SHFL.BFLY PT, R4, R0, 0x1, 0x1f ;  /* 0x0c201f0000047f89 */ /* 0x000ea200000e0000 */
[----:B------:R-:W3:Y:S01]  /*1bb10*/  MUFU.EX2 R169, R169 ;  /* 0x000000a900a97308 */ /* 0x000ee20000000800 */
[C---:B0-----:R-:W-:Y:S01]  /*1bb20*/  FADD.FTZ R15, R168.reuse, R15 ;  /* 0x0000000fa80f7221 */ /* 0x041fe20000010000 */
[----:B------:R-:W-:-:S03]  /*1bb30*/  F2FP.BF16.F32.PACK_AB R200, R168, R200 ;  /* 0x000000c8a8c8723e */ /* 0x000fc600000010ff */
[----:B-1----:R-:W-:-:S04]  /*1bb40*/  FADD.FTZ R15, R202, R15 ;  /* 0x0000000fca0f7221 */ /* 0x002fc80000010000 */
[C---:B---3--:R-:W-:Y:S01]  /*1bb50*/  FADD.FTZ R15, R169.reuse, R15 ;  /* 0x0000000fa90f7221 */ /* 0x048fe20000010000 */
[----:B------:R-:W-:Y:S01]  /*1bb60*/  F2FP.BF16.F32.PACK_AB R202, R169, R202 ;  /* 0x000000caa9ca723e */ /* 0x000fe200000010ff */
[----:B------:R-:W-:Y:S02]  /*1bb70*/  WARPGROUP.DEPBAR.LE gsb0, 0x0 ;  /* 0x00008000000079c5 */ /* 0x000fe40000010000 */
[----:B------:R-:W-:Y:S01]  /*1bb80*/  WARPGROUP.ARRIVE ;  /* 0x00000000000079c5 */ /* 0x000fe20000000000 */
[----:B--2---:R-:W-:Y:S01]  /*1bb90*/  FMNMX.FTZ R4, R0, R4, !PT ;  /* 0x0000000400047209 */ /* 0x004fe20007810000 */
[-CC-:B------:R-:W-:Y:S01]  /*1bba0*/  FFMA.FTZ R196, R160, R2.reuse, -R183.reuse ;  /* 0x00000002a0c47223 */ /* 0x180fe200000108b7 */
[-C--:B------:R-:W-:Y:S01]  /*1bbb0*/  FFMA.FTZ R198, R164, R2.reuse, -R183 ;  /* 0x00000002a4c67223 */ /* 0x080fe200000108b7 */
[----:B------:R-:W-:Y:S01]  /*1bbc0*/  @!P1 PRMT R164, RZ, 0x654, R11 ;  /* 0x00000654ffa49816 */ /* 0x000fe2000000000b */
[-C--:B------:R-:W-:Y:S01]  /*1bbd0*/  FFMA.FTZ R160, R161, R2.reuse, -R183 ;  /* 0x00000002a1a07223 */ /* 0x080fe200000108b7 */
[----:B------:R-:W-:Y:S01]  /*1bbe0*/  HGMMA.64x256x16.F32.BF16 R24, R192, gdesc[UR4].tnspB, R24, gsb0 ;  /* 0x43e00004c0187df0 */ /* 0x000fe20008001818 */
[----:B------:R-:W-:Y:S01]  /*1bbf0*/  FADD.FTZ R0, -R4, R7 ;  /* 0x0000000704007221 */ /* 0x000fe20000010100 */
[----:B------:R-:W0:Y:S01]  /*1bc00*/  MUFU.EX2 R196, R196 ;  /* 0x000000c400c47308 */ /* 0x000e220000000800 */
[----:B------:R-:W-:-:S02]  /*1bc10*/  FFMA.FTZ R161, R165, R2, -R183 ;  /* 0x00000002a5a17223 */ /* 0x000fc400000108b7 */
[----:B------:R-:W-:-:S05]  /*1bc20*/  FMUL.FTZ R0, R0, R2 ;  /* 0x0000000200007220 */ /* 0x000fca0000410000 */
[----:B------:R-:W1:Y:S08]  /*1bc30*/  MUFU.EX2 R160, R160 ;  /* 0x000000a000a07308 */ /* 0x000e700000000800 */
[----:B------:R-:W-:Y:S01]  /*1bc40*/  MUFU.EX2 R0, R0 ;  /* 0x0000000000007308 */ /* 0x000fe20000000800 */
[----:B0-----:R-:W-:-:S07]  /*1bc50*/  FADD.FTZ R15, R196, R15 ;  /* 0x0000000fc40f7221 */ /* 0x001fce0000010000 */
[----:B------:R-:W0:Y:S01]  /*1bc60*/  MUFU.EX2 R198, R198 ;  /* 0x000000c600c67308 */ /* 0x000e220000000800 */
[C---:B-1----:R-:W-:Y:S01]  /*1bc70*/  FADD.FTZ R15, R160.reuse, R15 ;  /* 0x0000000fa00f7221 */ /* 0x042fe20000010000 */
[----:B------:R-:W-:-:S06]  /*1bc80*/  F2FP.BF16.F32.PACK_AB R196, R160, R196 ;  /* 0x000000c4a0c4723e */ /* 0x000fcc00000010ff */
[----:B------:R-:W1:Y:S08]  /*1bc90*/  MUFU.EX2 R161, R161 ;  /* 0x000000a100a17308 */ /* 0x000e700000000800 */
[----:B------:R-:W-:Y:S01]  /*1bca0*/  MUFU.EX2 R7, R182 ;  /* 0x000000b600077308 */ /* 0x000fe20000000800 */
[----:B0-----:R-:W-:-:S04]  /*1bcb0*/  FADD.FTZ R15, R198, R15 ;  /* 0x0000000fc60f7221 */ /* 0x001fc80000010000 */
[C---:B-1----:R-:W-:Y:S01]  /*1bcc0*/  FADD.FTZ R15, R161.reuse, R15 ;  /* 0x0000000fa10f7221 */ /* 0x042fe20000010000 */
[----:B------:R-:W-:Y:S01]  /*1bcd0*/  F2FP.BF16.F32.PACK_AB R198, R161, R198 ;  /* 0x000000c6a1c6723e */ /* 0x000fe200000010ff */
[----:B------:R-:W-:Y:S02]  /*1bce0*/  WARPGROUP.DEPBAR.LE gsb0, 0x0 ;  /* 0x00008000000079c5 */ /* 0x000fe40000010000 */
[-CC-:B------:R-:W-:Y:S01]  /*1bcf0*/  FFMA.FTZ R192, R152, R2.reuse, -R183.reuse ;  /* 0x0000000298c07223 */ /* 0x180fe200000108b7 */
[-CC-:B------:R-:W-:Y:S01]  /*1bd00*/  FFMA.FTZ R152, R153, R2.reuse, -R183.reuse ;  /* 0x0000000299987223 */ /* 0x180fe200000108b7 */
[-C--:B------:R-:W-:Y:S01]  /*1bd10*/  FMUL.FTZ R153, R4, R2.reuse ;  /* 0x0000000204997220 */ /* 0x080fe20000410000 */
[-C--:B------:R-:W-:Y:S01]  /*1bd20*/  FFMA.FTZ R194, R156, R2.reuse, -R183 ;  /* 0x000000029cc27223 */ /* 0x080fe200000108b7 */
[----:B------:R-:W-:Y:S02]  /*1bd30*/  @!P1 SYNCS.ARRIVE.TRANS64.RED.A1T0 RZ, [R164+URZ], RZ ;  /* 0x000000ffa4ff99a7 */ /* 0x000fe4000810043f */
[-CC-:B------:R-:W-:Y:S01]  /*1bd40*/  FFMA.FTZ R209, R10, R2.reuse, -R153.reuse ;  /* 0x000000020ad17223 */ /* 0x180fe20000010899 */
[-CC-:B------:R-:W-:Y:S01]  /*1bd50*/  FFMA.FTZ R10, R12, R2.reuse, -R153.reuse ;  /* 0x000000020c0a7223 */ /* 0x180fe20000010899 */
[-CC-:B------:R-:W-:Y:S01]  /*1bd60*/  FFMA.FTZ R211, R13, R2.reuse, -R153.reuse ;  /* 0x000000020dd37223 */ /* 0x180fe20000010899 */
[-CC-:B------:R-:W-:Y:S01]  /*1bd70*/  FFMA.FTZ R13, R184, R2.reuse, -R153.reuse ;  /* 0x00000002b80d7223 */ /* 0x180fe20000010899 */
[-CC-:B------:R-:W-:Y:S01]  /*1bd80*/  FFMA.FTZ R205, R176, R2.reuse, -R153.reuse ;  /* 0x00000002b0cd7223 */ /* 0x180fe20000010899 */
[-CC-:B------:R-:W-:Y:S01]  /*1bd90*/  FFMA.FTZ R156, R178, R2.reuse, -R153.reuse ;  /* 0x00000002b29c7223 */ /* 0x180fe20000010899 */
[----:B------:R-:W0:Y:S01]  /*1bda0*/  MUFU.EX2 R209, R209 ;  /* 0x000000d100d17308 */ /* 0x000e220000000800 */
[-CC-:B------:R-:W-:Y:S01]  /*1bdb0*/  FFMA.FTZ R207, R179, R2.reuse, -R153.reuse ;  /* 0x00000002b3cf7223 */ /* 0x180fe20000010899 */
[-CC-:B------:R-:W-:Y:S01]  /*1bdc0*/  FFMA.FTZ R12, R157, R2.reuse, -R153.reuse ;  /* 0x000000029d0c7223 */ /* 0x180fe20000010899 */
[-CC-:B------:R-:W-:Y:S01]  /*1bdd0*/  FFMA.FTZ R201, R170, R2.reuse, -R153.reuse ;  /* 0x00000002aac97223 */ /* 0x180fe20000010899 */
[-CC-:B------:R-:W-:Y:S01]  /*1bde0*/  FFMA.FTZ R197, R162, R2.reuse, -R153.reuse ;  /* 0x00000002a2c57223 */ /* 0x180fe20000010899 */
[-CC-:B------:R-:W-:Y:S01]  /*1bdf0*/  FFMA.FTZ R157, R171, R2.reuse, -R153.reuse ;  /* 0x00000002ab9d7223 */ /* 0x180fe20000010899 */
[-CC-:B------:R-:W-:Y:S01]  /*1be00*/  FFMA.FTZ R203, R174, R2.reuse, -R153.reuse ;  /* 0x00000002aecb7223 */ /* 0x180fe20000010899 */
[-CC-:B------:R-:W-:Y:S01]  /*1be10*/  FFMA.FTZ R175, R175, R2.reuse, -R153.reuse ;  /* 0x00000002afaf7223 */ /* 0x180fe20000010899 */
[----:B------:R-:W1:Y:S01]  /*1be20*/  MUFU.EX2 R10, R10 ;  /* 0x0000000a000a7308 */ /* 0x000e620000000800 */
[-CC-:B------:R-:W-:Y:S01]  /*1be30*/  FFMA.FTZ R163, R163, R2.reuse, -R153.reuse ;  /* 0x00000002a3a37223 */ /* 0x180fe20000010899 */
[-CC-:B------:R-:W-:Y:S01]  /*1be40*/  FFMA.FTZ R199, R166, R2.reuse, -R153.reuse ;  /* 0x00000002a6c77223 */ /* 0x180fe20000010899 */
[----:B------:R2:W-:Y:S01]  /*1be50*/  @!P1 SYNCS.ARRIVE.TRANS64.RED.A1T0 RZ, [R9+URZ], RZ ;  /* 0x000000ff09ff99a7 */ /* 0x0005e2000810043f */
[-CC-:B------:R-:W-:Y:S01]  /*1be60*/  FFMA.FTZ R193, R154, R2.reuse, -R153.reuse ;  /* 0x000000029ac17223 */ /* 0x180fe20000010899 */
[-CC-:B------:R-:W-:Y:S01]  /*1be70*/  FFMA.FTZ R155, R155, R2.reuse, -R153.reuse ;  /* 0x000000029b9b7223 */ /* 0x180fe20000010899 */
[----:B------:R-:W-:-:S02]  /*1be80*/  FFMA.FTZ R158, R158, R2, -R153 ;  /* 0x000000029e9e7223 */ /* 0x000fc40000010899 */
[----:B------:R-:W3:Y:S01]  /*1be90*/  MUFU.EX2 R211, R211 ;  /* 0x000000d300d37308 */ /* 0x000ee20000000800 */
[----:B0-----:R-:W-:-:S07]  /*1bea0*/  FFMA.FTZ R14, R0, R14, R209 ;  /* 0x0000000e000e7223 */ /* 0x001fce00000100d1 */
[----:B------:R-:W0:Y:S01]  /*1beb0*/  MUFU.EX2 R13, R13 ;  /* 0x0000000d000d7308 */ /* 0x000e220000000800 */
[C---:B-1----:R-:W-:Y:S01]  /*1bec0*/  FADD.FTZ R14, R10.reuse, R14 ;  /* 0x0000000e0a0e7221 */ /* 0x042fe20000010000 */
[----:B------:R-:W-:Y:S01]  /*1bed0*/  F2FP.BF16.F32.PACK_AB R209, R10, R209 ;  /* 0x000000d10ad1723e */ /* 0x000fe200000010ff */
[----:B------:R-:W-:-:S05]  /*1bee0*/  IMAD.MOV.U32 R10, RZ, RZ, R221 ;  /* 0x000000ffff0a7224 */ /* 0x000fca00078e00dd */
[----:B------:R-:W1:Y:S01]  /*1bef0*/  MUFU.EX2 R205, R205 ;  /* 0x000000cd00cd7308 */ /* 0x000e620000000800 */
[----:B---3--:R-:W-:-:S07]  /*1bf00*/  FADD.FTZ R14, R211, R14 ;  /* 0x0000000ed30e7221 */ /* 0x008fce0000010000 */
[----:B------:R-:W3:Y:S01]  /*1bf10*/  MUFU.EX2 R156, R156 ;  /* 0x0000009c009c7308 */ /* 0x000ee20000000800 */
[----:B0-----:R-:W-:Y:S01]  /*1bf20*/  FADD.FTZ R162, R13, R14 ;  /* 0x0000000e0da27221 */ /* 0x001fe20000010000 */
[-CC-:B------:R-:W-:Y:S01]  /*1bf30*/  FFMA.FTZ R14, R167, R2.reuse, -R153.reuse ;  /* 0x00000002a70e7223 */ /* 0x180fe20000010899 */
[----:B------:R-:W-:Y:S01]  /*1bf40*/  FFMA.FTZ R153, R159, R2, -R153 ;  /* 0x000000029f997223 */ /* 0x000fe20000010899 */
[----:B------:R-:W-:-:S04]  /*1bf50*/  F2FP.BF16.F32.PACK_AB R211, R13, R211 ;  /* 0x000000d30dd3723e */ /* 0x000fc800000010ff */
[----:B------:R-:W0:Y:S01]  /*1bf60*/  MUFU.EX2 R207, R207 ;  /* 0x000000cf00cf7308 */ /* 0x000e220000000800 */
[----:B-1----:R-:W-:-:S07]  /*1bf70*/  FADD.FTZ R162, R205, R162 ;  /* 0x000000a2cda27221 */ /* 0x002fce0000010000 */
[----:B------:R-:W1:Y:S01]  /*1bf80*/  MUFU.EX2 R12, R12 ;  /* 0x0000000c000c7308 */ /* 0x000e620000000800 */
[C---:B---3--:R-:W-:Y:S01]  /*1bf90*/  FADD.FTZ R162, R156.reuse, R162 ;  /* 0x000000a29ca27221 */ /* 0x048fe20000010000 */
[----:B------:R-:W-:-:S06]  /*1bfa0*/  F2FP.BF16.F32.PACK_AB R205, R156, R205 ;  /* 0x000000cd9ccd723e */ /* 0x000fcc00000010ff */
[----:B------:R-:W3:Y:S01]  /*1bfb0*/  MUFU.EX2 R201, R201 ;  /* 0x000000c900c97308 */ /* 0x000ee20000000800 */
[----:B0-----:R-:W-:-:S07]  /*1bfc0*/  FADD.FTZ R162, R207, R162 ;  /* 0x000000a2cfa27221 */ /* 0x001fce0000010000 */
[----:B------:R-:W0:Y:S01]  /*1bfd0*/  MUFU.EX2 R157, R157 ;  /* 0x0000009d009d7308 */ /* 0x000e220000000800 */
[C---:B-1----:R-:W-:Y:S01]  /*1bfe0*/  FADD.FTZ R162, R12.reuse, R162 ;  /* 0x000000a20ca27221 */ /* 0x042fe20000010000 */
[----:B------:R-:W-:-:S06]  /*1bff0*/  F2FP.BF16.F32.PACK_AB R207, R12, R207 ;  /* 0x000000cf0ccf723e */ /* 0x000fcc00000010ff */
[----:B------:R-:W1:Y:S01]  /*1c000*/  MUFU.EX2 R203, R203 ;  /* 0x000000cb00cb7308 */ /* 0x000e620000000800 */
[----:B---3--:R-:W-:-:S07]  /*1c010*/  FADD.FTZ R162, R201, R162 ;  /* 0x000000a2c9a27221 */ /* 0x008fce0000010000 */
[----:B------:R-:W3:Y:S01]  /*1c020*/  MUFU.EX2 R11, R175 ;  /* 0x000000af000b7308 */ /* 0x000ee20000000800 */
[C---:B0-----:R-:W-:Y:S01]  /*1c030*/  FADD.FTZ R162, R157.reuse, R162 ;  /* 0x000000a29da27221 */ /* 0x041fe20000010000 */
[----:B------:R-:W-:-:S06]  /*1c040*/  F2FP.BF16.F32.PACK_AB R201, R157, R201 ;  /* 0x000000c99dc9723e */ /* 0x000fcc00000010ff */
[----:B------:R-:W0:Y:S01]  /*1c050*/  MUFU.EX2 R197, R197 ;  /* 0x000000c500c57308 */ /* 0x000e220000000800 */
[----:B-1----:R-:W-:-:S07]  /*1c060*/  FADD.FTZ R162, R203, R162 ;  /* 0x000000a2cba27221 */ /* 0x002fce0000010000 */
[----:B--2---:R-:W1:Y:S01]  /*1c070*/  MUFU.EX2 R9, R163 ;  /* 0x000000a300097308 */ /* 0x004e620000000800 */
[C---:B---3--:R-:W-:Y:S01]  /*1c080*/  FADD.FTZ R162, R11.reuse, R162 ;  /* 0x000000a20ba27221 */ /* 0x048fe20000010000 */
[----:B------:R-:W-:-:S06]  /*1c090*/  F2FP.BF16.F32.PACK_AB R203, R11, R203 ;  /* 0x000000cb0bcb723e */ /* 0x000fcc00000010ff */
[----:B------:R-:W2:Y:S01]  /*1c0a0*/  MUFU.EX2 R199, R199 ;  /* 0x000000c700c77308 */ /* 0x000ea20000000800 */
[----:B0-----:R-:W-:-:S07]  /*1c0b0*/  FADD.FTZ R162, R197, R162 ;  /* 0x000000a2c5a27221 */ /* 0x001fce0000010000 */
[----:B------:R-:W0:Y:S01]  /*1c0c0*/  MUFU.EX2 R14, R14 ;  /* 0x0000000e000e7308 */ /* 0x000e220000000800 */
[C---:B-1----:R-:W-:Y:S01]  /*1c0d0*/  FADD.FTZ R162, R9.reuse, R162 ;  /* 0x000000a209a27221 */ /* 0x042fe20000010000 */
[----:B------:R-:W-:Y:S01]  /*1c0e0*/  F2FP.BF16.F32.PACK_AB R197, R9, R197 ;  /* 0x000000c509c5723e */ /* 0x000fe200000010ff */
[----:B------:R-:W-:-:S05]  /*1c0f0*/  IMAD.MOV.U32 R9, RZ, RZ, R222 ;  /* 0x000000ffff097224 */ /* 0x000fca00078e00de */
        /* <DEDUP_REMOVED lines=8> */
[----:B--2---:R-:W-:-:S07]  /*1c180*/  FADD.FTZ R162, R193, R162 ;  /* 0x000000a2c1a27221 */ /* 0x004fce0000010000 */
[----:B------:R-:W2:Y:S01]  /*1c190*/  MUFU.EX2 R194, R194 ;  /* 0x000000c200c27308 */ /* 0x000ea20000000800 */
[C---:B0-----:R-:W-:Y:S01]  /*1c1a0*/  FADD.FTZ R15, R152.reuse, R15 ;  /* 0x0000000f980f7221 */ /* 0x041fe20000010000 */
[----:B------:R-:W-:-:S06]  /*1c1b0*/  F2FP.BF16.F32.PACK_AB R192, R152, R192 ;  /* 0x000000c098c0723e */ /* 0x000fcc00000010ff */
[----:B------:R-:W0:Y:S01]  /*1c1c0*/  MUFU.EX2 R158, R158 ;  /* 0x0000009e009e7308 */ /* 0x000e220000000800 */
[C---:B-1----:R-:W-:Y:S01]  /*1c1d0*/  FADD.FTZ R162, R155.reuse, R162 ;  /* 0x000000a29ba27221 */ /* 0x042fe20000010000 */
[----:B------:R-:W-:-:S06]  /*1c1e0*/  F2FP.BF16.F32.PACK_AB R193, R155, R193 ;  /* 0x000000c19bc1723e */ /* 0x000fcc00000010ff */
[----:B------:R-:W1:Y:S01]  /*1c1f0*/  MUFU.EX2 R153, R153 ;  /* 0x0000009900997308 */ /* 0x000e620000000800 */
[----:B--2---:R-:W-:Y:S01]  /*1c200*/  FADD.FTZ R15, R194, R15 ;  /* 0x0000000fc20f7221 */ /* 0x004fe20000010000 */
[----:B------:R-:W-:-:S03]  /*1c210*/  F2FP.BF16.F32.PACK_AB R194, R7, R194 ;  /* 0x000000c207c2723e */ /* 0x000fc600000010ff */
[----:B------:R-:W-:Y:S01]  /*1c220*/  FADD.FTZ R15, R7, R15 ;  /* 0x0000000f070f7221 */ /* 0x000fe20000010000 */
[----:B------:R-:W-:Y:S02]  /*1c230*/  IMAD.MOV.U32 R7, RZ, RZ, R4 ;  /* 0x000000ffff077224 */ /* 0x000fe400078e0004 */
[----:B0-----:R-:W-:-:S04]  /*1c240*/  FADD.FTZ R162, R158, R162 ;  /* 0x000000a29ea27221 */ /* 0x001fc80000010000 */
[C---:B-1----:R-:W-:Y:S01]  /*1c250*/  FADD.FTZ R14, R153.reuse, R162 ;  /* 0x000000a2990e7221 */ /* 0x042fe20000010000 */
[----:B------:R-:W-:Y:S01]  /*1c260*/  F2FP.BF16.F32.PACK_AB R195, R153, R158 ;  /* 0x0000009e99c3723e */ /* 0x000fe200000010ff */
[----:B------:R-:W-:Y:S06]  /*1c270*/  @P2 BRA `(.L_x_845) ;  /* 0xffffffb000a82947 */ /* 0x000fec000383ffff */
.L_x_834:
[----:B------:R-:W-:Y:S05]  /*1c280*/  BSYNC B0 ;  /* 0x0000000000007941 */ /* 0x000fea0003800000 */
.L_x_833:
        /* <DEDUP_REMOVED lines=131> */
.L_x_846:
[----:B------:R-:W-:Y:S02]  /*1cac0*/  LEA R0, R221, R18, 0x3 ;  /* 0x00000012dd007211 */ /* 0x000fe400078e18ff */
[----:B------:R-:W-:-:S04]  /*1cad0*/  SHF.L.U32 R7, R222, 0x1f, RZ ;  /* 0x0000001fde077819 */ /* 0x000fc800000006ff */
[----:B------:R0:W1:Y:S01]  /*1cae0*/  SYNCS.PHASECHK.TRANS64.TRYWAIT P2, [R0+URZ+0x38850], R7 ;  /* 0x03885007000075a7 */ /* 0x000062000804017f */
[----:B------:R-:W-:Y:S05]  /*1caf0*/  @!P0 BRA `(.L_x_847) ;  /* 0x0000000000048947 */ /* 0x000fea0003800000 */
[----:B------:R-:W-:Y:S01]  /*1cb00*/  BPT.TRAP 0x1 ;  /* 0x000000040000795c */ /* 0x000fe20000300000 */
.L_x_847:
[----:B------:R-:W-:Y:S01]  /*1cb10*/  VIADD R18, R18, 0x400 ;  /* 0x0000040012127836 */ /* 0x000fe20000000000 */
[----:B------:R-:W-:Y:S04]  /*1cb20*/  BSSY B0, `(.L_x_848) ;  /* 0x0000008000007945 */ /* 0x000fe80003800000 */
[----:B------:R-:W-:-:S04]  /*1cb30*/  SHF.R.U32.HI R18, RZ, 0x4, R18 ;  /* 0x00000004ff127819 */ /* 0x000fc80000011612 */
[----:B------:R-:W-:-:S04]  /*1cb40*/  LOP3.LUT R18, R18, 0x3fff, RZ, 0xc0, !PT ;  /* 0x00003fff12127812 */ /* 0x000fc800078ec0ff */
[----:B------:R-:W-:-:S05]  /*1cb50*/  LOP3.LUT R18, R18, 0x2800000, RZ, 0xfc, !PT ;  /* 0x0280000012127812 */ /* 0x000fca00078efcff */
[----:B------:R-:W-:Y:S01]  /*1cb60*/  IMAD R3, R221, 0xa00, R18 ;  /* 0x00000a00dd037824 */ /* 0x000fe200078e0212 */
[----:B-1----:R-:W-:Y:S06]  /*1cb70*/  @P2 BRA `(.L_x_849) ;  /* 0x0000000000082947 */ /* 0x002fec0003800000 */
[----:B------:R-:W1:Y:S02]  /*1cb80*/  SYNCS.PHASECHK.TRANS64.TRYWAIT P0, [R0+URZ+0x38850], R7 ;  /* 0x03885007000075a7 */ /* 0x000e64000800017f */
[----:B-1----:R-:W-:Y:S05]  /*1cb90*/  @!P0 BRA `(.L_x_850) ;  /* 0x000000c800c08947 */ /* 0x002fea0003800000 */
.L_x_849:
[----:B------:R-:W-:Y:S05]  /*1cba0*/  BSYNC B0 ;  /* 0x0000000000007941 */ /* 0x000fea0003800000 */
.L_x_848:
[----:B------:R-:W-:Y:S01]  /*1cbb0*/  IMAD.MOV.U32 R6, RZ, RZ, R3 ;  /* 0x000000ffff067224 */ /* 0x000fe200078e0003 */
[----:B------:R-:W-:Y:S01]  /*1cbc0*/  WARPGROUP.ARRIVE ;  /* 0x00000000000079c5 */ /* 0x000fe20000000000 */
[----:B01----:R-:W-:Y:S02]  /*1cbd0*/  IMAD.MOV.U32 R7, RZ, RZ, 0x40000040 ;  /* 0x40000040ff077424 */ /* 0x003fe400078e00ff */
[----:B------:R-:W-:Y:S01]  /*1cbe0*/  VIADD R221, R221, 0x1 ;  /* 0x00000001dddd7836 */ /* 0x000fe20000000000 */
[----:B------:R-:W-:Y:S01]  /*1cbf0*/  R2UR UR6, R6 ;  /* 0x00000000060672ca */ /* 0x000fe200000e0000 */
[----:B------:R-:W-:Y:S01]  /*1cc00*/  VIADD R6, R3, 0x80 ;  /* 0x0000008003067836 */ /* 0x000fe20000000000 */
[----:B------:R-:W-:Y:S01]  /*1cc10*/  R2UR UR7, R7 ;  /* 0x00000000070772ca */ /* 0x000fe200000e0000 */
[----:B------:R-:W-:Y:S01]  /*1cc20*/  IMAD.MOV.U32 R7, RZ, RZ, 0x40000040 ;  /* 0x40000040ff077424 */ /* 0x000fe200078e00ff */
[----:B------:R-:W-:Y:S01]  /*1cc30*/  ISETP.NE.AND P2, PT, R221, 0x2, PT ;  /* 0x00000002dd00780c */ /* 0x000fe20003f45270 */
[----:B------:R-:W-:-:S02]  /*1cc40*/  @!P1 VIADD R12, R0, 0x38860 ;  /* 0x00038860000c9836 */ /* 0x000fc40000000000 */
[----:B------:R-:W-:Y:S01]  /*1cc50*/  IMAD.MOV.U32 R0, RZ, RZ, -0x800000 ;  /* 0xff800000ff007424 */ /* 0x000fe200078e00ff */
[----:B------:R-:W-:Y:S01]  /*1cc60*/  SEL R221, R221, RZ, P2 ;  /* 0x000000ffdddd7207 */ /* 0x000fe20001000000 */
[----:B------:R-:W-:Y:S01]  /*1cc70*/  VIADD R235, R235, 0x1 ;  /* 0x00000001ebeb7836 */ /* 0x000fe20000000000 */
[----:B------:R-:W-:-:S05]  /*1cc80*/  @!P1 PRMT R12, RZ, 0x654, R12 ;  /* 0x00000654ff0c9816 */ /* 0x000fca000000000c */
[----:B------:R-:W-:Y:S01]  /*1cc90*/  HGMMA.64x256x16.F32.BF16 R24, R208, gdesc[UR4].tnspB, R24, gsb0 ;  /* 0x43e00004d0187df0 */ /* 0x000fe20008001818 */
[----:B------:R-:W-:Y:S01]  /*1cca0*/  R2UR UR6, R6 ;  /* 0x00000000060672ca */ /* 0x000fe200000e0000 */
[----:B------:R-:W-:Y:S01]  /*1ccb0*/  VIADD R6, R3, 0x100 ;  /* 0x0000010003067836 */ /* 0x000fe20000000000 */
[----:B------:R-:W-:Y:S01]  /*1ccc0*/  R2UR UR7, R7 ;  /* 0x00000000070772ca */ /* 0x000fe200000e0000 */
[----:B------:R-:W-:Y:S01]  /*1ccd0*/  IMAD.MOV.U32 R7, RZ, RZ, 0x40000040 ;  /* 0x40000040ff077424 */ /* 0x000fe200078e00ff */
[----:B------:R-:W-:Y:S02]  /*1cce0*/  WARPGROUP.DEPBAR.LE gsb0, 0x0 ;  /* 0x00008000000079c5 */ /* 0x000fe40000010000 */
[----:B------:R-:W-:-:S15]  /*1ccf0*/  WARPGROUP.ARRIVE ;  /* 0x00000000000079c5 */ /* 0x000fde0000000000 */
[----:B------:R-:W-:-:S06]  /*1cd00*/  NOP ;  /* 0x0000000000007918 */ /* 0x000fcc0000000000 */
        /* <DEDUP_REMOVED lines=13> */
[----:B------:R-:W0:Y:S02]  /*1cde0*/  SHFL.BFLY PT, R3, R14, 0x2, 0x1f ;  /* 0x0c401f000e037f89 */ /* 0x000e2400000e0000 */
[----:B0-----:R-:W-:Y:S01]  /*1cdf0*/  FADD.FTZ R8, R3, R14 ;  /* 0x0000000e03087221 */ /* 0x001fe20000010000 */
[----:B------:R-:W-:Y:S02]  /*1ce00*/  WARPGROUP.DEPBAR.LE gsb0, 0x0 ;  /* 0x00008000000079c5 */ /* 0x000fe40000010000 */
[----:B------:R-:W-:-:S15]  /*1ce10*/  WARPGROUP.ARRIVE ;  /* 0x00000000000079c5 */ /* 0x000fde0000000000 */
[----:B------:R-:W-:-:S03]  /*1ce20*/  NOP ;  /* 0x0000000000007918 */ /* 0x000fc60000000000 */
[----:B------:R-:W-:Y:S01]  /*1ce30*/  HGMMA.64x256x16.F32.BF16 R24, R196, gdesc[UR4].tnspB, R24, gsb0 ;  /* 0x43e00004c4187df0 */ /* 0x000fe20008001818 */
[----:B------:R-:W-:Y:S02]  /*1ce40*/  R2UR UR6, R6 ;  /* 0x00000000060672ca */ /* 0x000fe400000e0000 */
[----:B------:R-:W-:Y:S01]  /*1ce50*/  R2UR UR7, R7 ;  /* 0x00000000070772ca */ /* 0x000fe200000e0000 */
[----:B------:R-:W0:Y:S04]  /*1ce60*/  SHFL.BFLY PT, R6, R15, 0x2, 0x1f ;  /* 0x0c401f000f067f89 */ /* 0x000e2800000e0000 */
[----:B------:R-:W1:Y:S01]  /*1ce70*/  SHFL.BFLY PT, R7, R8, 0x1, 0x1f ;  /* 0x0c201f0008077f89 */ /* 0x000e6200000e0000 */
[----:B0-----:R-:W-:Y:S01]  /*1ce80*/  FADD.FTZ R6, R6, R15 ;  /* 0x0000000f06067221 */ /* 0x001fe20000010000 */
[----:B-1----:R-:W-:-:S04]  /*1ce90*/  FADD.FTZ R18, R8, R7 ;  /* 0x0000000708127221 */ /* 0x002fc80000010000 */
[----:B------:R-:W0:Y:S01]  /*1cea0*/  SHFL.BFLY PT, R3, R6, 0x1, 0x1f ;  /* 0x0c201f0006037f89 */ /* 0x000e2200000e0000 */
[----:B------:R-:W-:-:S13]  /*1ceb0*/  FSETP.NE.FTZ.AND P3, PT, R18, RZ, PT ;  /* 0x000000ff1200720b */ /* 0x000fda0003f75000 */
[----:B------:R-:W1:Y:S01]  /*1cec0*/  @P3 MUFU.LG2 R10, R18 ;  /* 0x00000012000a3308 */ /* 0x000e620000000c00 */
[----:B0-----:R-:W-:Y:S01]  /*1ced0*/  FADD.FTZ R13, R6, R3 ;  /* 0x00000003060d7221 */ /* 0x001fe20000010000 */
[----:B------:R-:W-:Y:S02]  /*1cee0*/  CS2R R6, SRZ ;  /* 0x0000000000067805 */ /* 0x000fe4000001ff00 */
[----:B------:R-:W-:Y:S02]  /*1cef0*/  SEL R3, RZ, 0x1, P2 ;  /* 0x00000001ff037807 */ /* 0x000fe40001000000 */
[----:B------:R-:W-:Y:S02]  /*1cf00*/  FSETP.NE.FTZ.AND P0, PT, R13, RZ, PT ;  /* 0x000000ff0d00720b */ /* 0x000fe40003f15000 */
[----:B------:R-:W-:Y:S01]  /*1cf10*/  @P3 MUFU.RCP R6, R18 ;  /* 0x0000001200063308 */ /* 0x000fe20000001000 */
[----:B------:R-:W-:Y:S01]  /*1cf20*/  LOP3.LUT R222, R222, R3, RZ, 0x3c, !PT ;  /* 0x00000003dede7212 */ /* 0x000fe200078e3cff */
[----:B------:R-:W-:-:S02]  /*1cf30*/  IMAD.MOV.U32 R3, RZ, RZ, -0x800000 ;  /* 0xff800000ff037424 */ /* 0x000fc400078e00ff */
[----:B-1----:R-:W-:-:S07]  /*1cf40*/  @P3 FMUL.FTZ R11, R10, 0.69314718246459960938 ;  /* 0x3f3172180a0b3820 */ /* 0x002fce0000410000 */
[----:B------:R-:W0:Y:S01]  /*1cf50*/  @P0 MUFU.LG2 R9, R13 ;  /* 0x0000000d00090308 */ /* 0x000e220000000c00 */
[C---:B------:R-:W-:Y:S01]  /*1cf60*/  @P0 FMUL.FTZ R8, R2.reuse, 0.69314718246459960938 ;  /* 0x3f31721802080820 */ /* 0x040fe20000410000 */
[----:B------:R-:W-:-:S04]  /*1cf70*/  @P3 FMUL.FTZ R2, R2, 0.69314718246459960938 ;  /* 0x3f31721802023820 */ /* 0x000fc80000410000 */
[----:B------:R-:W-:Y:S02]  /*1cf80*/  @P3 FFMA.FTZ R3, R2, R4, R11 ;  /* 0x0000000402033223 */ /* 0x000fe4000001000b */
[----:B------:R-:W1:Y:S01]  /*1cf90*/  @P0 MUFU.RCP R7, R13 ;  /* 0x0000000d00070308 */ /* 0x000e620000001000 */
[----:B0-----:R-:W-:-:S04]  /*1cfa0*/  @P0 FMUL.FTZ R9, R9, 0.69314718246459960938 ;  /* 0x3f31721809090820 */ /* 0x001fc80000410000 */
[----:B------:R-:W-:Y:S01]  /*1cfb0*/  @P0 FFMA.FTZ R0, R8, R5, R9 ;  /* 0x0000000508000223 */ /* 0x000fe20000010009 */
[----:B------:R-:W-:Y:S01]  /*1cfc0*/  PLOP3.LUT P0, PT, PT, PT, PT, 0x8, 0x0 ;  /* 0x000000000000781c */ /* 0x000fe20003f0e170 */
        /* <DEDUP_REMOVED lines=13> */
[-C--:B0-----:R-:W-:Y:S01]  /*1d0a0*/  FMUL.FTZ R12, R32, R7.reuse ;  /* 0x00000007200c7220 */ /* 0x081fe20000410000 */
        /* <DEDUP_REMOVED lines=118> */
[----:B------:R-:W-:-:S07]  /*1d810*/  FMUL.FTZ R151, R151, R6 ;  /* 0x0000000697977220 */ /* 0x000fce0000410000 */
.L_x_764:
[----:B------:R-:W0:Y:S08]  /*1d820*/  S2UR UR5, SR_CgaCtaId ;  /* 0x00000000000579c3 */ /* 0x000e300000008800 */
[----:B------:R-:W-:Y:S06]  /*1d830*/  BAR.SYNC.DEFER_BLOCKING 0x5, 0x180 ;  /* 0x0146000000007b1d */ /* 0x000fec0000010000 */
[----:B------:R-:W-:Y:S01]  /*1d840*/  UMOV UR4, 0x400 ;  /* 0x0000040000047882 */ /* 0x000fe20000000000 */
[----:B------:R-:W-:Y:S01]  /*1d850*/  BSSY B0, `(.L_x_851) ;  /* 0x00002e3000007945 */ /* 0x000fe20003800000 */
[----:B0-----:R-:W-:-:S06]  /*1d860*/  ULEA UR4, UR5, UR4, 0x18 ;  /* 0x0000000405047291 */ /* 0x001fcc000f8ec03f */
[----:B------:R-:W-:-:S05]  /*1d870*/  IMAD.U32 R18, RZ, RZ, UR4 ;  /* 0x00000004ff127e24 */ /* 0x000fca000f8e00ff */
[----:B------:R0:W1:Y:S01]  /*1d880*/  LDS.128 R120, [R18+0x388d0] ;  /* 0x0388d00012787984 */ /* 0x0000620000000c00 */
[----:B------:R-:W-:Y:S06]  /*1d890*/  BAR.ARV 0x4, 0x180 ;  /* 0x0106000000007b1d */ /* 0x000fec0000002000 */
[----:B------:R-:W-:Y:S05]  /*1d8a0*/  @P0 BRA `(.L_x_852) ;  /* 0x00000020000c0947 */ /* 0x000fea0003800000 */
[----:B------:R-:W2:Y:S01]  /*1d8b0*/  LDL R6, [R1+0x8c] ;  /* 0x00008c0001067983 */ /* 0x000ea20000100800 */
[----:B------:R-:W-:Y:S01]  /*1d8c0*/  F2FP.BF16.F32.PACK_AB R24, R25, R24 ;  /* 0x000000181918723e */ /* 0x000fe200000010ff */
[----:B------:R-:W-:Y:S01]  /*1d8d0*/  ULDC.64 UR4, c[0x0][0xc00] ;  /* 0x0003000000047ab9 */ /* 0x000fe20000000a00 */
[----:B------:R-:W-:Y:S01]  /*1d8e0*/  F2FP.BF16.F32.PACK_AB R25, R10, R4 ;  /* 0x000000040a19723e */ /* 0x000fe200000010ff */
[----:B------:R-:W3:Y:S01]  /*1d8f0*/  S2R R27, SR_SWINHI ;  /* 0x00000000001b7919 */ /* 0x000ee20000002f00 */
[----:B------:R-:W-:Y:S01]  /*1d900*/  F2FP.BF16.F32.PACK_AB R5, R35, R5 ;  /* 0x000000052305723e */ /* 0x000fe200000010ff */
[----:B------:R-:W-:Y:S01]  /*1d910*/  ULDC.64 UR6, c[0x0][0x208] ;  /* 0x0000820000067ab9 */ /* 0x000fe20000000a00 */
[----:B------:R-:W-:Y:S02]  /*1d920*/  F2FP.BF16.F32.PACK_AB R7, R39, R7 ;  /* 0x000000072707723e */ /* 0x000fe400000010ff */
        /* <DEDUP_REMOVED lines=13> */
[----:B---3--:R-:W-:Y:S01]  /*1da00*/  MOV R21, R27 ;  /* 0x0000001b00157202 */ /* 0x008fe20000000f00 */
[----:B------:R-:W-:Y:S02]  /*1da10*/  BAR.SYNC.DEFER_BLOCKING 0x1, 0x100 ;  /* 0x0044000000007b1d */ /* 0x000fe40000010000 */
[----:B--2---:R-:W-:-:S04]  /*1da20*/  IMAD.WIDE R130, R6, 0x2, R20 ;  /* 0x0000000206827825 */ /* 0x004fc800078e0214 */
[----:B------:R-:W-:Y:S01]  /*1da30*/  IMAD.MOV.U32 R27, RZ, RZ, R131 ;  /* 0x000000ffff1b7224 */ /* 0x000fe200078e0083 */
[C---:B------:R-:W-:Y:S02]  /*1da40*/  IADD3 R129, P1, R130.reuse, 0x20, RZ ;  /* 0x0000002082817810 */ /* 0x040fe40007f3e0ff */
[C---:B------:R-:W-:Y:S02]  /*1da50*/  IADD3 R119, P5, R130.reuse, 0x4040, RZ ;  /* 0x0000404082777810 */ /* 0x040fe40007fbe0ff */
[----:B------:R-:W-:Y:S02]  /*1da60*/  LOP3.LUT R128, R129, 0x380, RZ, 0xc0, !PT ;  /* 0x0000038081807812 */ /* 0x000fe400078ec0ff */
[----:B------:R-:W-:Y:S02]  /*1da70*/  IADD3 R116, P2, R130, 0x4060, RZ ;  /* 0x0000406082747810 */ /* 0x000fe40007f5e0ff */
[----:B------:R-:W-:Y:S02]  /*1da80*/  SHF.R.U64 R128, R128, 0x3, RZ ;  /* 0x0000000380807819 */ /* 0x000fe400000012ff */
[----:B------:R-:W-:-:S02]  /*1da90*/  LOP3.LUT R26, R130, 0x380, RZ, 0xc0, !PT ;  /* 0x00000380821a7812 */ /* 0x000fc400078ec0ff */
[----:B------:R-:W-:Y:S01]  /*1daa0*/  LOP3.LUT R128, R128, R129, RZ, 0x3c, !PT ;  /* 0x0000008180807212 */ /* 0x000fe200078e3cff */
[----:B------:R-:W-:Y:S01]  /*1dab0*/  IMAD.X R129, RZ, RZ, R131, P1 ;  /* 0x000000ffff817224 */ /* 0x000fe200008e0683 */
[----:B------:R-:W-:Y:S02]  /*1dac0*/  IADD3 R114, P1, R130, 0x8000, RZ ;  /* 0x0000800082727810 */ /* 0x000fe40007f3e0ff */
[----:B------:R-:W-:Y:S02]  /*1dad0*/  LOP3.LUT R118, R119, 0x380, RZ, 0xc0, !PT ;  /* 0x0000038077767812 */ /* 0x000fe400078ec0ff */
[----:B------:R-:W-:Y:S02]  /*1dae0*/  LOP3.LUT R117, R116, 0x380, RZ, 0xc0, !PT ;  /* 0x0000038074757812 */ /* 0x000fe400078ec0ff */
[----:B------:R-:W-:Y:S02]  /*1daf0*/  LOP3.LUT R115, R114, 0x380, RZ, 0xc0, !PT ;  /* 0x0000038072737812 */ /* 0x000fe400078ec0ff */
[----:B------:R-:W-:-:S02]  /*1db00*/  SHF.R.U64 R26, R26, 0x3, RZ ;  /* 0x000000031a1a7819 */ /* 0x000fc400000012ff */
[----:B------:R-:W-:Y:S02]  /*1db10*/  SHF.R.U64 R118, R118, 0x3, RZ ;  /* 0x0000000376767819 */ /* 0x000fe400000012ff */
[----:B------:R-:W-:Y:S02]  /*1db20*/  IADD3 R103, P0, R130, 0x40, RZ ;  /* 0x0000004082677810 */ /* 0x000fe40007f1e0ff */
[----:B------:R-:W-:Y:S02]  /*1db30*/  SHF.R.U64 R117, R117, 0x3, RZ ;  /* 0x0000000375757819 */ /* 0x000fe400000012ff */
[----:B------:R-:W-:Y:S02]  /*1db40*/  SHF.R.U64 R115, R115, 0x3, RZ ;  /* 0x0000000373737819 */ /* 0x000fe400000012ff */
[----:B------:R-:W-:Y:S02]  /*1db50*/  LOP3.LUT R26, R26, R130, RZ, 0x3c, !PT ;  /* 0x000000821a1a7212 */ /* 0x000fe400078e3cff */
[----:B------:R-:W-:-:S02]  /*1db60*/  IADD3 R127, P4, R130, 0x60, RZ ;  /* 0x00000060827f7810 */ /* 0x000fc40007f9e0ff */
[C---:B------:R-:W-:Y:S02]  /*1db70*/  IADD3 R113, P3, R130.reuse, 0x4000, RZ ;  /* 0x0000400082717810 */ /* 0x040fe40007f7e0ff */
[----:B------:R-:W-:Y:S02]  /*1db80*/  IADD3 R125, P6, R130, 0x4020, RZ ;  /* 0x00004020827d7810 */ /* 0x000fe40007fde0ff */
[----:B------:R-:W-:Y:S01]  /*1db90*/  LOP3.LUT R118, R118, R119, RZ, 0x3c, !PT ;  /* 0x0000007776767212 */ /* 0x000fe200078e3cff */
[--C-:B------:R-:W-:Y:S01]  /*1dba0*/  IMAD.X R119, RZ, RZ, R131.reuse, P5 ;  /* 0x000000ffff777224 */ /* 0x100fe200028e0683 */
[----:B------:R-:W-:Y:S02]  /*1dbb0*/  LOP3.LUT R102, R103, 0x380, RZ, 0xc0, !PT ;  /* 0x0000038067667812 */ /* 0x000fe400078ec0ff */
[----:B------:R-:W-:Y:S01]  /*1dbc0*/  LOP3.LUT R116, R117, R116, RZ, 0x3c, !PT ;  /* 0x0000007475747212 */ /* 0x000fe200078e3cff */
[--C-:B------:R-:W-:Y:S01]  /*1dbd0*/  IMAD.X R117, RZ, RZ, R131.reuse, P2 ;  /* 0x000000ffff757224 */ /* 0x100fe200010e0683 */
[----:B------:R-:W-:Y:S01]  /*1dbe0*/  LOP3.LUT R114, R115, R114, RZ, 0x3c, !PT ;  /* 0x0000007273727212 */ /* 0x000fe200078e3cff */
[----:B------:R-:W-:Y:S01]  /*1dbf0*/  IMAD.X R115, RZ, RZ, R131, P1 ;  /* 0x000000ffff737224 */ /* 0x000fe200008e0683 */
[----:B------:R-:W-:-:S02]  /*1dc00*/  MOV R6, R26 ;  /* 0x0000001a00067202 */ /* 0x000fc40000000f00 */
[----:B------:R-:W-:Y:S02]  /*1dc10*/  LOP3.LUT R126, R127, 0x380, RZ, 0xc0, !PT ;  /* 0x000003807f7e7812 */ /* 0x000fe400078ec0ff */
[----:B------:R-:W-:Y:S02]  /*1dc20*/  F2FP.BF16.F32.PACK_AB R27, R8, R30 ;  /* 0x0000001e081b723e */ /* 0x000fe400000010ff */
[C---:B------:R-:W-:Y:S02]  /*1dc30*/  IADD3 R4, P5, R130.reuse, 0xc020, RZ ;  /* 0x0000c02082047810 */ /* 0x040fe40007fbe0ff */
[----:B------:R-:W-:Y:S02]  /*1dc40*/  LOP3.LUT R112, R113, 0x380, RZ, 0xc0, !PT ;  /* 0x0000038071707812 */ /* 0x000fe400078ec0ff */
[C---:B------:R-:W-:Y:S01]  /*1dc50*/  IADD3 R8, P2, R130.reuse, 0xc040, RZ ;  /* 0x0000c04082087810 */ /* 0x040fe20007f5e0ff */
[----:B------:R-:W-:Y:S01]  /*1dc60*/  IMAD.X R133, RZ, RZ, R131, P5 ;  /* 0x000000ffff857224 */ /* 0x000fe200028e0683 */
[----:B------:R-:W-:-:S02]  /*1dc70*/  IADD3 R10, P1, R130, 0xc060, RZ ;  /* 0x0000c060820a7810 */ /* 0x000fc40007f3e0ff */
[----:B------:R-:W-:Y:S02]  /*1dc80*/  LOP3.LUT R124, R125, 0x380, RZ, 0xc0, !PT ;  /* 0x000003807d7c7812 */ /* 0x000fe400078ec0ff */
[----:B------:R-:W-:Y:S02]  /*1dc90*/  SHF.R.U64 R102, R102, 0x3, RZ ;  /* 0x0000000366667819 */ /* 0x000fe400000012ff */
[----:B------:R-:W-:Y:S01]  /*1dca0*/  F2FP.BF16.F32.PACK_AB R26, R29, R28 ;  /* 0x0000001c1d1a723e */ /* 0x000fe200000010ff */
[----:B------:R-:W-:Y:S01]  /*1dcb0*/  IMAD.X R29, RZ, RZ, R131, P2 ;  /* 0x000000ffff1d7224 */ /* 0x000fe200010e0683 */
[----:B------:R-:W-:Y:S02]  /*1dcc0*/  SHF.R.U64 R126, R126, 0x3, RZ ;  /* 0x000000037e7e7819 */ /* 0x000fe400000012ff */
[----:B------:R-:W-:Y:S01]  /*1dcd0*/  LOP3.LUT R28, R4, 0x380, RZ, 0xc0, !PT ;  /* 0x00000380041c7812 */ /* 0x000fe200078ec0ff */
[----:B------:R2:W-:Y:S01]  /*1dce0*/  STSM.16.M88.4 [R6], R24 ;  /* 0x0000001806007844 */ /* 0x0005e20000000200 */
[----:B------:R-:W-:-:S02]  /*1dcf0*/  SHF.R.U64 R112, R112, 0x3, RZ ;  /* 0x0000000370707819 */ /* 0x000fc400000012ff */
[----:B------:R-:W-:Y:S02]  /*1dd00*/  LOP3.LUT R30, R8, 0x380, RZ, 0xc0, !PT ;  /* 0x00000380081e7812 */ /* 0x000fe400078ec0ff */
[----:B------:R-:W-:Y:S02]  /*1dd10*/  LOP3.LUT R42, R10, 0x380, RZ, 0xc0, !PT ;  /* 0x000003800a2a7812 */ /* 0x000fe400078ec0ff */
[----:B------:R-:W-:Y:S02]  /*1dd20*/  SHF.R.U64 R124, R124, 0x3, RZ ;  /* 0x000000037c7c7819 */ /* 0x000fe400000012ff */
[----:B------:R-:W-:Y:S01]  /*1dd30*/  LOP3.LUT R102, R102, R103, RZ, 0x3c, !PT ;  /* 0x0000006766667212 */ /* 0x000fe200078e3cff */
[--C-:B------:R-:W-:Y:S01]  /*1dd40*/  IMAD.X R103, RZ, RZ, R131.reuse, P0 ;  /* 0x000000ffff677224 */ /* 0x100fe200000e0683 */
[----:B------:R-:W-:Y:S01]  /*1dd50*/  LOP3.LUT R126, R126, R127, RZ, 0x3c, !PT ;  /* 0x0000007f7e7e7212 */ /* 0x000fe200078e3cff */
[----:B------:R-:W-:Y:S01]  /*1dd60*/  IMAD.X R127, RZ, RZ, R131, P4 ;  /* 0x000000ffff7f7224 */ /* 0x000fe200020e0683 */
[----:B------:R-:W-:-:S02]  /*1dd70*/  SHF.R.U64 R28, R28, 0x3, RZ ;  /* 0x000000031c1c7819 */ /* 0x000fc400000012ff */
[----:B------:R-:W-:Y:S01]  /*1dd80*/  LOP3.LUT R112, R112, R113, RZ, 0x3c, !PT ;  /* 0x0000007170707212 */ /* 0x000fe200078e3cff */
[--C-:B------:R-:W-:Y:S01]  /*1dd90*/  IMAD.X R113, RZ, RZ, R131.reuse, P3 ;  /* 0x000000ffff717224 */ /* 0x100fe200018e0683 */
[----:B------:R-:W-:Y:S02]  /*1dda0*/  IADD3 R104, P0, R130, 0x8020, RZ ;  /* 0x0000802082687810 */ /* 0x000fe40007f1e0ff */
[----:B------:R-:W-:Y:S02]  /*1ddb0*/  SHF.R.U64 R30, R30, 0x3, RZ ;  /* 0x000000031e1e7819 */ /* 0x000fe400000012ff */
[----:B------:R-:W-:Y:S02]  /*1ddc0*/  SHF.R.U64 R42, R42, 0x3, RZ ;  /* 0x000000032a2a7819 */ /* 0x000fe400000012ff */
[----:B------:R-:W-:Y:S01]  /*1ddd0*/  LOP3.LUT R124, R124, R125, RZ, 0x3c, !PT ;  /* 0x0000007d7c7c7212 */ /* 0x000fe200078e3cff */
[----:B------:R-:W-:Y:S01]  /*1dde0*/  IMAD.X R125, RZ, RZ, R131, P6 ;  /* 0x000000ffff7d7224 */ /* 0x000fe200030e0683 */
[----:B------:R-:W-:-:S02]  /*1ddf0*/  IADD3 R110, P4, R130, 0x8040, RZ ;  /* 0x00008040826e7810 */ /* 0x000fc40007f9e0ff */
[C---:B------:R-:W-:Y:S02]  /*1de00*/  IADD3 R108, P3, R130.reuse, 0x8060, RZ ;  /* 0x00008060826c7810 */ /* 0x040fe40007f7e0ff */
[----:B------:R-:W-:Y:S02]  /*1de10*/  IADD3 R106, P6, R130, 0xc000, RZ ;  /* 0x0000c000826a7810 */ /* 0x000fe40007fde0ff */
[----:B------:R-:W-:Y:S02]  /*1de20*/  LOP3.LUT R132, R28, R4, RZ, 0x3c, !PT ;  /* 0x000000041c847212 */ /* 0x000fe400078e3cff */
[----:B------:R-:W-:Y:S02]  /*1de30*/  LOP3.LUT R105, R104, 0x380, RZ, 0xc0, !PT ;  /* 0x0000038068697812 */ /* 0x000fe400078ec0ff */
[----:B------:R-:W-:Y:S02]  /*1de40*/  LOP3.LUT R28, R30, R8, RZ, 0x3c, !PT ;  /* 0x000000081e1c7212 */ /* 0x000fe400078e3cff */
[----:B------:R-:W-:-:S02]  /*1de50*/  LOP3.LUT R130, R42, R10, RZ, 0x3c, !PT ;  /* 0x0000000a2a827212 */ /* 0x000fc400078e3cff */
[----:B------:R-:W-:Y:S02]  /*1de60*/  MOV R128, R128 ;  /* 0x0000008000807202 */ /* 0x000fe40000000f00 */
[----:B------:R-:W-:Y:S02]  /*1de70*/  F2FP.BF16.F32.PACK_AB R4, R33, R12 ;  /* 0x0000000c2104723e */ /* 0x000fe400000010ff */
[----:B--2---:R-:W-:Y:S02]  /*1de80*/  F2FP.BF16.F32.PACK_AB R6, R37, R14 ;  /* 0x0000000e2506723e */ /* 0x004fe400000010ff */
[----:B------:R-:W-:Y:S02]  /*1de90*/  LOP3.LUT R111, R110, 0x380, RZ, 0xc0, !PT ;  /* 0x000003806e6f7812 */ /* 0x000fe400078ec0ff */
[----:B------:R-:W-:Y:S01]  /*1dea0*/  MOV R102, R102 ;  /* 0x0000006600667202 */ /* 0x000fe20000000f00 */
[----:B------:R-:W-:Y:S01]  /*1deb0*/  STSM.16.M88.4 [R128], R4 ;  /* 0x0000000480007844 */ /* 0x000fe20000000200 */
[----:B------:R-:W-:-:S02]  /*1dec0*/  F2FP.BF16.F32.PACK_AB R8, R41, R40 ;  /* 0x000000282908723e */ /* 0x000fc400000010ff */
[----:B------:R-:W-:Y:S02]  /*1ded0*/  F2FP.BF16.F32.PACK_AB R10, R45, R156 ;  /* 0x0000009c2d0a723e */ /* 0x000fe400000010ff */
[----:B------:R-:W-:Y:S02]  /*1dee0*/  LOP3.LUT R109, R108, 0x380, RZ, 0xc0, !PT ;  /* 0x000003806c6d7812 */ /* 0x000fe400078ec0ff */
[----:B------:R-:W-:Y:S01]  /*1def0*/  LOP3.LUT R107, R106, 0x380, RZ, 0xc0, !PT ;  /* 0x000003806a6b7812 */ /* 0x000fe200078ec0ff */
[----:B------:R2:W-:Y:S01]  /*1df00*/  STSM.16.M88.4 [R102], R8 ;  /* 0x0000000866007844 */ /* 0x0005e20000000200 */
[----:B------:R-:W-:Y:S02]  /*1df10*/  SHF.R.U64 R105, R105, 0x3, RZ ;  /* 0x0000000369697819 */ /* 0x000fe400000012ff */
[----:B------:R-:W-:Y:S02]  /*1df20*/  SHF.R.U64 R111, R111, 0x3, RZ ;  /* 0x000000036f6f7819 */ /* 0x000fe400000012ff */
[----:B------:R-:W-:-:S02]  /*1df30*/  SHF.R.U64 R109, R109, 0x3, RZ ;  /* 0x000000036d6d7819 */ /* 0x000fc400000012ff */
[----:B------:R-:W-:Y:S02]  /*1df40*/  SHF.R.U64 R107, R107, 0x3, RZ ;  /* 0x000000036b6b7819 */ /* 0x000fe400000012ff */
[----:B------:R-:W-:Y:S02]  /*1df50*/  MOV R126, R126 ;  /* 0x0000007e007e7202 */ /* 0x000fe40000000f00 */
[----:B------:R-:W-:Y:S02]  /*1df60*/  F2FP.BF16.F32.PACK_AB R12, R49, R157 ;  /* 0x0000009d310c723e */ /* 0x000fe400000010ff */
[----:B------:R-:W-:Y:S02]  /*1df70*/  F2FP.BF16.F32.PACK_AB R14, R53, R52 ;  /* 0x00000034350e723e */ /* 0x000fe400000010ff */
[----:B------:R-:W-:Y:S01]  /*1df80*/  LOP3.LUT R104, R105, R104, RZ, 0x3c, !PT ;  /* 0x0000006869687212 */ /* 0x000fe200078e3cff */
[----:B------:R-:W-:Y:S01]  /*1df90*/  IMAD.X R105, RZ, RZ, R131, P0 ;  /* 0x000000ffff697224 */ /* 0x000fe200000e0683 */
[----:B--2---:R-:W-:Y:S01]  /*1dfa0*/  F2FP.BF16.F32.PACK_AB R11, R79, R78 ;  /* 0x0000004e4f0b723e */ /* 0x004fe200000010ff */
[----:B------:R-:W-:Y:S01]  /*1dfb0*/  STSM.16.M88.4 [R126], R12 ;  /* 0x0000000c7e007844 */ /* 0x000fe20000000200 */
[----:B------:R-:W-:Y:S01]  /*1dfc0*/  MOV R112, R112 ;  /* 0x0000007000707202 */ /* 0x000fe20000000f00 */
[----:B------:R-:W2:Y:S01]  /*1dfd0*/  LDC R78, c[0x0][0xbe8] ;  /* 0x0002fa00ff4e7b82 */ /* 0x000ea20000000800 */
[----:B------:R-:W-:-:S02]  /*1dfe0*/  F2FP.BF16.F32.PACK_AB R24, R57, R158 ;  /* 0x0000009e3918723e */ /* 0x000fc400000010ff */
[----:B------:R-:W-:Y:S02]  /*1dff0*/  F2FP.BF16.F32.PACK_AB R25, R59, R58 ;  /* 0x0000003a3b19723e */ /* 0x000fe400000010ff */
[----:B------:R-:W-:Y:S02]  /*1e000*/  F2FP.BF16.F32.PACK_AB R26, R61, R159 ;  /* 0x0000009f3d1a723e */ /* 0x000fe400000010ff */
[----:B------:R-:W-:Y:S02]  /*1e010*/  F2FP.BF16.F32.PACK_AB R27, R63, R62 ;  /* 0x0000003e3f1b723e */ /* 0x000fe400000010ff */
[----:B------:R-:W-:Y:S01]  /*1e020*/  LOP3.LUT R110, R111, R110, RZ, 0x3c, !PT ;  /* 0x0000006e6f6e7212 */ /* 0x000fe200078e3cff */
[----:B------:R-:W-:Y:S01]  /*1e030*/  IMAD.X R111, RZ, RZ, R131, P4 ;  /* 0x000000ffff6f7224 */ /* 0x000fe200020e0683 */
[----:B------:R-:W-:Y:S01]  /*1e040*/  MOV R124, R124 ;  /* 0x0000007c007c7202 */ /* 0x000fe20000000f00 */
[----:B------:R-:W-:Y:S01]  /*1e050*/  STSM.16.M88.4 [R112], R24 ;  /* 0x0000001870007844 */ /* 0x000fe20000000200 */
[----:B------:R-:W-:-:S02]  /*1e060*/  F2FP.BF16.F32.PACK_AB R4, R65, R160 ;  /* 0x000000a04104723e */ /* 0x000fc400000010ff */
[----:B------:R-:W-:Y:S02]  /*1e070*/  F2FP.BF16.F32.PACK_AB R5, R67, R66 ;  /* 0x000000424305723e */ /* 0x000fe400000010ff */
[----:B------:R-:W-:Y:S02]  /*1e080*/  F2FP.BF16.F32.PACK_AB R6, R69, R161 ;  /* 0x000000a14506723e */ /* 0x000fe400000010ff */
[----:B------:R-:W-:Y:S02]  /*1e090*/  F2FP.BF16.F32.PACK_AB R7, R71, R70 ;  /* 0x000000464707723e */ /* 0x000fe400000010ff */
[----:B------:R-:W-:Y:S01]  /*1e0a0*/  LOP3.LUT R108, R109, R108, RZ, 0x3c, !PT ;  /* 0x0000006c6d6c7212 */ /* 0x000fe200078e3cff */
[----:B------:R-:W-:Y:S01]  /*1e0b0*/  IMAD.X R109, RZ, RZ, R131, P3 ;  /* 0x000000ffff6d7224 */ /* 0x000fe200018e0683 */
[----:B------:R-:W-:Y:S01]  /*1e0c0*/  MOV R118, R118 ;  /* 0x0000007600767202 */ /* 0x000fe20000000f00 */
[----:B------:R3:W-:Y:S01]  /*1e0d0*/  STSM.16.M88.4 [R124], R4 ;  /* 0x000000047c007844 */ /* 0x0007e20000000200 */
[----:B------:R-:W-:-:S02]  /*1e0e0*/  F2FP.BF16.F32.PACK_AB R8, R73, R162 ;  /* 0x000000a24908723e */ /* 0x000fc400000010ff */
[----:B------:R-:W-:Y:S02]  /*1e0f0*/  F2FP.BF16.F32.PACK_AB R9, R75, R74 ;  /* 0x0000004a4b09723e */ /* 0x000fe400000010ff */
[----:B------:R-:W-:Y:S02]  /*1e100*/  F2FP.BF16.F32.PACK_AB R10, R77, R163 ;  /* 0x000000a34d0a723e */ /* 0x000fe400000010ff */
[----:B------:R-:W-:Y:S01]  /*1e110*/  LOP3.LUT R106, R107, R106, RZ, 0x3c, !PT ;  /* 0x0000006a6b6a7212 */ /* 0x000fe200078e3cff */
[--C-:B------:R-:W-:Y:S01]  /*1e120*/  IMAD.X R107, RZ, RZ, R131.reuse, P6 ;  /* 0x000000ffff6b7224 */ /* 0x100fe200030e0683 */
[----:B------:R-:W-:Y:S01]  /*1e130*/  MOV R33, R28 ;  /* 0x0000001c00217202 */ /* 0x000fe20000000f00 */
[----:B------:R4:W-:Y:S01]  /*1e140*/  STSM.16.M88.4 [R118], R8 ;  /* 0x0000000876007844 */ /* 0x0009e20000000200 */
[----:B------:R-:W-:Y:S01]  /*1e150*/  MOV R116, R116 ;  /* 0x0000007400747202 */ /* 0x000fe20000000f00 */
[----:B------:R-:W-:Y:S01]  /*1e160*/  IMAD.X R131, RZ, RZ, R131, P1 ;  /* 0x000000ffff837224 */ /* 0x000fe200008e0683 */
[----:B------:R-:W-:-:S02]  /*1e170*/  F2FP.BF16.F32.PACK_AB R28, R81, R164 ;  /* 0x000000a4511c723e */ /* 0x000fc400000010ff */
[----:B------:R-:W-:Y:S02]  /*1e180*/  F2FP.BF16.F32.PACK_AB R29, R83, R82 ;  /* 0x00000052531d723e */ /* 0x000fe400000010ff */
[----:B------:R-:W-:Y:S02]  /*1e190*/  F2FP.BF16.F32.PACK_AB R30, R85, R165 ;  /* 0x000000a5551e723e */ /* 0x000fe400000010ff */
[----:B------:R-:W-:Y:S02]  /*1e1a0*/  MOV R114, R114 ;  /* 0x0000007200727202 */ /* 0x000fe40000000f00 */
[----:B------:R-:W-:Y:S01]  /*1e1b0*/  F2FP.BF16.F32.PACK_AB R40, R89, R166 ;  /* 0x000000a65928723e */ /* 0x000fe200000010ff */
[----:B------:R-:W-:Y:S01]  /*1e1c0*/  STSM.16.M88.4 [R116], R28 ;  /* 0x0000001c74007844 */ /* 0x000fe20000000200 */
[----:B------:R-:W-:Y:S02]  /*1e1d0*/  F2FP.BF16.F32.PACK_AB R41, R91, R90 ;  /* 0x0000005a5b29723e */ /* 0x000fe400000010ff */
[----:B------:R-:W-:-:S02]  /*1e1e0*/  F2FP.BF16.F32.PACK_AB R42, R93, R167 ;  /* 0x000000a75d2a723e */ /* 0x000fc400000010ff */
[----:B------:R-:W-:Y:S02]  /*1e1f0*/  MOV R104, R104 ;  /* 0x0000006800687202 */ /* 0x000fe40000000f00 */
[----:B------:R-:W-:Y:S01]  /*1e200*/  F2FP.BF16.F32.PACK_AB R52, R97, R168 ;  /* 0x000000a86134723e */ /* 0x000fe200000010ff */
[----:B------:R-:W-:Y:S01]  /*1e210*/  STSM.16.M88.4 [R114], R40 ;  /* 0x0000002872007844 */ /* 0x000fe20000000200 */
[----:B------:R-:W-:Y:S02]  /*1e220*/  F2FP.BF16.F32.PACK_AB R53, R99, R98 ;  /* 0x000000626335723e */ /* 0x000fe400000010ff */
[----:B------:R-:W-:Y:S02]  /*1e230*/  MOV R110, R110 ;  /* 0x0000006e006e7202 */ /* 0x000fe40000000f00 */
[----:B---3--:R-:W-:Y:S01]  /*1e240*/  F2FP.BF16.F32.PACK_AB R4, R88, R170 ;  /* 0x000000aa5804723e */ /* 0x008fe200000010ff */
[----:B------:R-:W-:Y:S01]  /*1e250*/  STSM.16.M88.4 [R104], R52 ;  /* 0x0000003468007844 */ /* 0x000fe20000000200 */
[----:B------:R-:W-:-:S02]  /*1e260*/  F2FP.BF16.F32.PACK_AB R5, R38, R36 ;  /* 0x000000242605723e */ /* 0x000fc400000010ff */
[----:B------:R-:W-:Y:S02]  /*1e270*/  F2FP.BF16.F32.PACK_AB R6, R92, R171 ;  /* 0x000000ab5c06723e */ /* 0x000fe400000010ff */
[----:B------:R-:W-:Y:S02]  /*1e280*/  F2FP.BF16.F32.PACK_AB R7, R46, R44 ;  /* 0x0000002c2e07723e */ /* 0x000fe400000010ff */
[----:B------:R-:W-:Y:S02]  /*1e290*/  MOV R108, R108 ;  /* 0x0000006c006c7202 */ /* 0x000fe40000000f00 */
[----:B----4-:R-:W-:Y:S01]  /*1e2a0*/  F2FP.BF16.F32.PACK_AB R8, R96, R172 ;  /* 0x000000ac6008723e */ /* 0x010fe200000010ff */
[----:B------:R-:W-:Y:S01]  /*1e2b0*/  STSM.16.M88.4 [R110], R4 ;  /* 0x000000046e007844 */ /* 0x000fe20000000200 */
[----:B------:R-:W-:Y:S02]  /*1e2c0*/  F2FP.BF16.F32.PACK_AB R9, R50, R48 ;  /* 0x000000303209723e */ /* 0x000fe400000010ff */
[----:B------:R-:W-:-:S02]  /*1e2d0*/  F2FP.BF16.F32.PACK_AB R10, R100, R173 ;  /* 0x000000ad640a723e */ /* 0x000fc400000010ff */
[----:B------:R-:W-:Y:S02]  /*1e2e0*/  F2FP.BF16.F32.PACK_AB R11, R60, R56 ;  /* 0x000000383c0b723e */ /* 0x000fe400000010ff */
[----:B------:R-:W-:Y:S02]  /*1e2f0*/  MOV R106, R106 ;  /* 0x0000006a006a7202 */ /* 0x000fe40000000f00 */
[----:B------:R-:W-:Y:S01]  /*1e300*/  F2FP.BF16.F32.PACK_AB R12, R152, R174 ;  /* 0x000000ae980c723e */ /* 0x000fe200000010ff */
[----:B------:R3:W-:Y:S01]  /*1e310*/  STSM.16.M88.4 [R108], R8 ;  /* 0x000000086c007844 */ /* 0x0007e20000000200 */
[----:B------:R-:W-:Y:S02]  /*1e320*/  F2FP.BF16.F32.PACK_AB R13, R68, R64 ;  /* 0x00000040440d723e */ /* 0x000fe400000010ff */
[----:B------:R-:W-:Y:S02]  /*1e330*/  F2FP.BF16.F32.PACK_AB R14, R153, R175 ;  /* 0x000000af990e723e */ /* 0x000fe400000010ff */
[----:B------:R-:W-:Y:S01]  /*1e340*/  F2FP.BF16.F32.PACK_AB R15, R76, R72 ;  /* 0x000000484c0f723e */ /* 0x000fe200000010ff */
[----:B------:R-:W-:Y:S01]  /*1e350*/  IMAD.MOV.U32 R76, RZ, RZ, RZ ;  /* 0x000000ffff4c7224 */ /* 0x000fe200078e00ff */
[----:B------:R-:W-:-:S02]  /*1e360*/  ISETP.NE.U32.AND P0, PT, RZ, UR4, PT ;  /* 0x00000004ff007c0c */ /* 0x000fc4000bf05070 */
[----:B------:R-:W-:Y:S01]  /*1e370*/  MOV R132, R132 ;  /* 0x0000008400847202 */ /* 0x000fe20000000f00 */
[----:B------:R4:W-:Y:S01]  /*1e380*/  STSM.16.M88.4 [R106], R12 ;  /* 0x0000000c6a007844 */ /* 0x0009e20000000200 */
[----:B------:R-:W-:Y:S02]  /*1e390*/  F2FP.BF16.F32.PACK_AB R24, R154, R176 ;  /* 0x000000b09a18723e */ /* 0x000fe400000010ff */
[----:B------:R-:W-:Y:S02]  /*1e3a0*/  F2FP.BF16.F32.PACK_AB R25, R84, R80 ;  /* 0x000000505419723e */ /* 0x000fe400000010ff */
[----:B------:R-:W-:Y:S01]  /*1e3b0*/  F2FP.BF16.F32.PACK_AB R26, R155, R177 ;  /* 0x000000b19b1a723e */ /* 0x000fe200000010ff */
[----:B---3--:R-:W-:Y:S01]  /*1e3c0*/  IMAD.SHL.U32 R8, R231, 0x4, RZ ;  /* 0x00000004e7087824 */ /* 0x008fe200078e00ff */
[----:B------:R-:W-:Y:S02]  /*1e3d0*/  F2FP.BF16.F32.PACK_AB R27, R135, R134 ;  /* 0x00000086871b723e */ /* 0x000fe400000010ff */
[----:B------:R-:W-:-:S02]  /*1e3e0*/  MOV R130, R130 ;  /* 0x0000008200827202 */ /* 0x000fc40000000f00 */
[----:B------:R-:W-:Y:S01]  /*1e3f0*/  IADD3 R10, P1, R8, UR4, RZ ;  /* 0x00000004080a7c10 */ /* 0x000fe2000ff3e0ff */
[----:B------:R-:W-:Y:S01]  /*1e400*/  STSM.16.M88.4 [R132], R24 ;  /* 0x0000001884007844 */ /* 0x000fe20000000200 */
[----:B------:R-:W-:Y:S02]  /*1e410*/  F2FP.BF16.F32.PACK_AB R4, R145, R2 ;  /* 0x000000029104723e */ /* 0x000fe400000010ff */
[----:B------:R-:W-:Y:S01]  /*1e420*/  F2FP.BF16.F32.PACK_AB R5, R147, R146 ;  /* 0x000000929305723e */ /* 0x000fe200000010ff */
[----:B------:R-:W-:Y:S01]  /*1e430*/  STSM.16.M88.4 [R33], R136 ;  /* 0x0000008821007844 */ /* 0x000fe20000000200 */
[----:B----4-:R-:W-:Y:S02]  /*1e440*/  SHF.R.S32.HI R12, RZ, 0x1f, R231 ;  /* 0x0000001fff0c7819 */ /* 0x010fe400000114e7 */
[----:B------:R-:W-:Y:S02]  /*1e450*/  F2FP.BF16.F32.PACK_AB R6, R149, R148 ;  /* 0x000000949506723e */ /* 0x000fe400000010ff */
[----:B------:R-:W-:-:S02]  /*1e460*/  SHF.L.U64.HI R9, R231, 0x2, R12 ;  /* 0x00000002e7097819 */ /* 0x000fc4000001020c */
[----:B------:R-:W-:Y:S02]  /*1e470*/  F2FP.BF16.F32.PACK_AB R7, R151, R150 ;  /* 0x000000969707723e */ /* 0x000fe400000010ff */
[----:B------:R-:W-:Y:S02]  /*1e480*/  IADD3.X R11, R9, UR5, RZ, P1, !PT ;  /* 0x00000005090b7c10 */ /* 0x000fe40008ffe4ff */
[----:B--2---:R-:W-:Y:S01]  /*1e490*/  ISETP.NE.AND P1, PT, R78, 0x1, PT ;  /* 0x000000014e00780c */ /* 0x004fe20003f25270 */
[----:B------:R2:W-:Y:S01]  /*1e4a0*/  STSM.16.M88.4 [R130], R4 ;  /* 0x0000000482007844 */ /* 0x0005e20000000200 */
[----:B------:R-:W-:Y:S01]  /*1e4b0*/  BAR.SYNC.DEFER_BLOCKING 0x1, 0x100 ;  /* 0x0044000000007b1d */ /* 0x000fe20000010000 */
[----:B------:R-:W-:-:S05]  /*1e4c0*/  ISETP.NE.AND.EX P0, PT, RZ, UR5, PT, P0 ;  /* 0x00000005ff007c0c */ /* 0x000fca000bf05300 */
[----:B------:R-:W-:Y:S02]  /*1e4d0*/  ULDC.64 UR4, c[0x0][0xc08] ;  /* 0x0003020000047ab9 */ /* 0x000fe40000000a00 */
[----:B------:R-:W-:-:S03]  /*1e4e0*/  ISETP.NE.U32.AND P2, PT, RZ, UR4, PT ;  /* 0x00000004ff007c0c */ /* 0x000fc6000bf45070 */
[----:B------:R-:W3:Y:S01]  /*1e4f0*/  @P1 LDC R2, c[0x0][0xbec] ;  /* 0x0002fb00ff021b82 */ /* 0x000ee20000000800 */
[----:B------:R-:W-:-:S07]  /*1e500*/  ISETP.NE.AND.EX P2, PT, RZ, UR5, PT, P2 ;  /* 0x00000005ff007c0c */ /* 0x000fce000bf45320 */
[----:B------:R-:W4:Y:S01]  /*1e510*/  @P1 LDC R15, c[0x0][0xbf0] ;  /* 0x0002fc00ff0f1b82 */ /* 0x000f220000000800 */
[----:B------:R0:W5:Y:S05]  /*1e520*/  @P0 LDG.E R76, desc[UR6][R10.64] ;  /* 0x000000060a4c0981 */ /* 0x00016a000c1e1900 */
[----:B------:R-:W-:Y:S01]  /*1e530*/  @P2 IADD3 R8, P3, R8, UR4, RZ ;  /* 0x0000000408082c10 */ /* 0x000fe2000ff7e0ff */
[----:B------:R-:W-:Y:S02]  /*1e540*/  ULDC UR4, c[0x0][0xa88] ;  /* 0x0002a20000047ab9 */ /* 0x000fe40000000800 */
[----:B--2---:R-:W-:Y:S01]  /*1e550*/  IMAD.U32 R7, RZ, RZ, UR4 ;  /* 0x00000004ff077e24 */ /* 0x004fe2000f8e00ff */
[----:B------:R-:W-:-:S05]  /*1e560*/  @P2 IADD3.X R9, R9, UR5, RZ, P3, !PT ;  /* 0x0000000509092c10 */ /* 0x000fca0009ffe4ff */
[----:B------:R0:W5:Y:S01]  /*1e570*/  @P2 LDG.E R7, desc[UR6][R8.64] ;  /* 0x0000000608072981 */ /* 0x000162000c1e1900 */
[----:B------:R-:W-:Y:S05]  /*1e580*/  @P2 BRA `(.L_x_853) ;  /* 0x0000000000142947 */ /* 0x000fea0003800000 */
[----:B------:R-:W-:Y:S05]  /*1e590*/  @!P0 BRA `(.L_x_853) ;  /* 0x0000000000108947 */ /* 0x000fea0003800000 */
[----:B------:R-:W-:Y:S02]  /*1e5a0*/  ULDC.64 UR4, c[0x0][0x208] ;  /* 0x0000820000047ab9 */ /* 0x000fe40000000a00 */
[----:B------:R-:W2:Y:S04]  /*1e5b0*/  LDG.E R4, desc[UR4][R10.64] ;  /* 0x000000040a047981 */ /* 0x000ea8000c1e1900 */
[----:B-----5:R-:W2:Y:S02]  /*1e5c0*/  LDG.E R7, desc[UR4][R10.64+0x4] ;  /* 0x000004040a077981 */ /* 0x020ea4000c1e1900 */
[----:B--2---:R-:W-:-:S07]  /*1e5d0*/  IMAD.IADD R7, R7, 0x1, -R4 ;  /* 0x0000000107077824 */ /* 0x004fce00078e0a04 */
.L_x_853:
[----:B------:R-:W2:Y:S01]  /*1e5e0*/  LDL R4, [R1+0x88] ;  /* 0x0000880001047983 */ /* 0x000ea20000100800 */
[----:B------:R-:W-:Y:S01]  /*1e5f0*/  SHF.R.S32.HI R80, RZ, 0x1f, R232 ;  /* 0x0000001fff507819 */ /* 0x000fe200000114e8 */
[----:B------:R-:W-:Y:S01]  /*1e600*/  ULDC.64 UR4, c[0x0][0xb90] ;  /* 0x0002e40000047ab9 */ /* 0x000fe20000000a00 */
[----:B-----5:R-:W-:Y:S01]  /*1e610*/  SHF.R.S32.HI R77, RZ, 0x1f, R76 ;  /* 0x0000001fff4d7819 */ /* 0x020fe2000001144c */
[----:B0-----:R-:W4:Y:S01]  /*1e620*/  LDL R10, [R1+0x80] ;  /* 0x00008000010a7983 */ /* 0x001f220000100800 */
[----:B------:R-:W-:Y:S01]  /*1e630*/  IMAD.SHL.U32 R6, R212, 0x40, RZ ;  /* 0x00000040d4067824 */ /* 0x000fe200078e00ff */
[----:B------:R-:W-:Y:S01]  /*1e640*/  SEL R79, R12, RZ, !P0 ;  /* 0x000000ff0c4f7207 */ /* 0x000fe20004000000 */
[----:B------:R-:W-:Y:S01]  /*1e650*/  IMAD R5, R80, UR4, RZ ;  /* 0x0000000450057c24 */ /* 0x000fe2000f8e02ff */
[----:B------:R-:W-:Y:S01]  /*1e660*/  SEL R231, R231, RZ, !P0 ;  /* 0x000000ffe7e77207 */ /* 0x000fe20004000000 */
[----:B------:R-:W-:Y:S01]  /*1e670*/  IMAD.IADD R11, R16, 0x1, R6 ;  /* 0x00000001100b7824 */ /* 0x000fe200078e0206 */
[----:B------:R-:W0:Y:S01]  /*1e680*/  S2R R14, SR_TID.X ;  /* 0x00000000000e7919 */ /* 0x000e220000002100 */
[----:B------:R-:W-:Y:S01]  /*1e690*/  IMAD R13, R232, UR5, R5 ;  /* 0x00000005e80d7c24 */ /* 0x000fe2000f8e0205 */
[----:B------:R-:W1:Y:S01]  /*1e6a0*/  @P1 LDC R81, c[0x0][0xbec] ;  /* 0x0002fb00ff511b82 */ /* 0x000e620000000800 */
[----:B------:R-:W-:-:S03]  /*1e6b0*/  IMAD.WIDE R20, R11, 0x2, R20 ;  /* 0x000000020b147825 */ /* 0x000fc600078e0214 */
[C---:B------:R-:W-:Y:S02]  /*1e6c0*/  IADD3 R33, P2, R20.reuse, 0x5000, RZ ;  /* 0x0000500014217810 */ /* 0x040fe40007f5e0ff */
[----:B------:R-:W-:Y:S01]  /*1e6d0*/  IADD3 R29, P3, R20, 0x4000, RZ ;  /* 0x00004000141d7810 */ /* 0x000fe20007f7e0ff */
[----:B------:R-:W-:Y:S01]  /*1e6e0*/  ULDC.64 UR6, c[0x0][0x208] ;  /* 0x0000820000067ab9 */ /* 0x000fe20000000a00 */
[----:B------:R-:W-:Y:S01]  /*1e6f0*/  LOP3.LUT R32, R33, 0x380, RZ, 0xc0, !PT ;  /* 0x0000038021207812 */ /* 0x000fe200078ec0ff */
[----:B------:R-:W1:Y:S01]  /*1e700*/  @P1 LDC R83, c[0x0][0xbf0] ;  /* 0x0002fc00ff531b82 */ /* 0x000e620000000800 */
[----:B------:R-:W-:Y:S02]  /*1e710*/  LOP3.LUT R28, R29, 0x380, RZ, 0xc0, !PT ;  /* 0x000003801d1c7812 */ /* 0x000fe400078ec0ff */
[----:B------:R-:W-:Y:S02]  /*1e720*/  SHF.R.U64 R32, R32, 0x3, RZ ;  /* 0x0000000320207819 */ /* 0x000fe400000012ff */
[----:B------:R-:W-:-:S02]  /*1e730*/  SHF.R.U64 R28, R28, 0x3, RZ ;  /* 0x000000031c1c7819 */ /* 0x000fc400000012ff */
[----:B------:R-:W-:Y:S01]  /*1e740*/  LOP3.LUT R32, R32, R33, RZ, 0x3c, !PT ;  /* 0x0000002120207212 */ /* 0x000fe200078e3cff */
[----:B0-----:R-:W-:Y:S02]  /*1e750*/  VIADD R14, R14, 0xffffff80 ;  /* 0xffffff800e0e7836 */ /* 0x001fe40000000000 */
[--C-:B------:R-:W-:Y:S01]  /*1e760*/  IMAD.X R33, RZ, RZ, R21.reuse, P2 ;  /* 0x000000ffff217224 */ /* 0x100fe200010e0615 */
[----:B------:R-:W-:Y:S02]  /*1e770*/  IADD3 R57, P2, R20, 0xb000, RZ ;  /* 0x0000b00014397810 */ /* 0x000fe40007f5e0ff */
[----:B------:R-:W-:Y:S01]  /*1e780*/  LOP3.LUT R28, R28, R29, RZ, 0x3c, !PT ;  /* 0x0000001d1c1c7212 */ /* 0x000fe200078e3cff */
[----:B------:R-:W-:Y:S01]  /*1e790*/  IMAD.X R29, RZ, RZ, R21, P3 ;  /* 0x000000ffff1d7224 */ /* 0x000fe200018e0615 */
[----:B------:R-:W-:Y:S02]  /*1e7a0*/  IADD3 R53, P3, R20, 0xa000, RZ ;  /* 0x0000a00014357810 */ /* 0x000fe40007f7e0ff */
[----:B------:R-:W-:-:S02]  /*1e7b0*/  LOP3.LUT R56, R57, 0x380, RZ, 0xc0, !PT ;  /* 0x0000038039387812 */ /* 0x000fc400078ec0ff */
[----:B------:R-:W-:Y:S02]  /*1e7c0*/  IADD3 R37, P6, R20, 0x6000, RZ ;  /* 0x0000600014257810 */ /* 0x000fe40007fde0ff */
[----:B------:R-:W-:Y:S02]  /*1e7d0*/  LOP3.LUT R52, R53, 0x380, RZ, 0xc0, !PT ;  /* 0x0000038035347812 */ /* 0x000fe400078ec0ff */
[----:B------:R-:W-:Y:S02]  /*1e7e0*/  SHF.R.U64 R56, R56, 0x3, RZ ;  /* 0x0000000338387819 */ /* 0x000fe400000012ff */
[----:B------:R-:W-:Y:S02]  /*1e7f0*/  LOP3.LUT R36, R37, 0x380, RZ, 0xc0, !PT ;  /* 0x0000038025247812 */ /* 0x000fe400078ec0ff */
[----:B------:R-:W-:Y:S02]  /*1e800*/  SHF.R.U64 R52, R52, 0x3, RZ ;  /* 0x0000000334347819 */ /* 0x000fe400000012ff */
[----:B------:R-:W-:Y:S01]  /*1e810*/  LOP3.LUT R56, R56, R57, RZ, 0x3c, !PT ;  /* 0x0000003938387212 */ /* 0x000fe200078e3cff */
[----:B------:R-:W-:Y:S01]  /*1e820*/  IMAD.X R57, RZ, RZ, R21, P2 ;  /* 0x000000ffff397224 */ /* 0x000fe200010e0615 */
[----:B------:R-:W-:-:S02]  /*1e830*/  SHF.R.U64 R36, R36, 0x3, RZ ;  /* 0x0000000324247819 */ /* 0x000fc400000012ff */
[----:B------:R-:W-:Y:S01]  /*1e840*/  LOP3.LUT R52, R52, R53, RZ, 0x3c, !PT ;  /* 0x0000003534347212 */ /* 0x000fe200078e3cff */
[--C-:B------:R-:W-:Y:S01]  /*1e850*/  IMAD.X R53, RZ, RZ, R21.reuse, P3 ;  /* 0x000000ffff357224 */ /* 0x100fe200018e0615 */
[----:B------:R-:W-:Y:S01]  /*1e860*/  LOP3.LUT R36, R36, R37, RZ, 0x3c, !PT ;  /* 0x0000002524247212 */ /* 0x000fe200078e3cff */
[----:B------:R-:W-:Y:S01]  /*1e870*/  IMAD.X R37, RZ, RZ, R21, P6 ;  /* 0x000000ffff257224 */ /* 0x000fe200030e0615 */
[----:B------:R-:W-:-:S04]  /*1e880*/  IADD3 R61, P6, R20, 0xc000, RZ ;  /* 0x0000c000143d7810 */ /* 0x000fc80007fde0ff */
[----:B------:R-:W-:-:S04]  /*1e890*/  LOP3.LUT R60, R61, 0x380, RZ, 0xc0, !PT ;  /* 0x000003803d3c7812 */ /* 0x000fc800078ec0ff */
[----:B------:R-:W-:-:S04]  /*1e8a0*/  SHF.R.U64 R60, R60, 0x3, RZ ;  /* 0x000000033c3c7819 */ /* 0x000fc800000012ff */
[----:B------:R-:W-:Y:S01]  /*1e8b0*/  LOP3.LUT R60, R60, R61, RZ, 0x3c, !PT ;  /* 0x0000003d3c3c7212 */ /* 0x000fe200078e3cff */
[----:B------:R-:W-:Y:S02]  /*1e8c0*/  IMAD.X R61, RZ, RZ, R21, P6 ;  /* 0x000000ffff3d7224 */ /* 0x000fe400030e0615 */
[C---:B------:R-:W-:Y:S01]  /*1e8d0*/  IMAD R85, R236.reuse, 0x80, R212 ;  /* 0x00000080ec557824 */ /* 0x040fe200078e02d4 */
[----:B------:R-:W-:Y:S01]  /*1e8e0*/  BSSY B1, `(.L_x_854) ;  /* 0x00000b7000017945 */ /* 0x000fe20003800000 */
[----:B------:R-:W-:Y:S02]  /*1e8f0*/  SHF.R.S32.HI R86, RZ, 0x1f, R218 ;  /* 0x0000001fff567819 */ /* 0x000fe400000114da */
[----:B------:R-:W-:Y:S01]  /*1e900*/  SHF.R.S32.HI R88, RZ, 0x1f, R219 ;  /* 0x0000001fff587819 */ /* 0x000fe200000114db */
[----:B--2---:R-:W-:Y:S02]  /*1e910*/  IMAD R25, R236, 0x80, R4 ;  /* 0x00000080ec197824 */ /* 0x004fe400078e0204 */
[----:B------:R-:W-:Y:S01]  /*1e920*/  IMAD.WIDE.U32 R4, R232, UR4, R76 ;  /* 0x00000004e8047c25 */ /* 0x000fe2000f8e004c */
[----:B------:R-:W-:-:S03]  /*1e930*/  ULDC.64 UR4, c[0x0][0xb98] ;  /* 0x0002e60000047ab9 */ /* 0x000fc60000000a00 */
[----:B---3--:R-:W-:-:S04]  /*1e940*/  @P1 IMAD.HI.U32 R2, R25, R2, RZ ;  /* 0x0000000219021227 */ /* 0x008fc800078e00ff */
[----:B------:R-:W-:Y:S01]  /*1e950*/  IMAD.MOV.U32 R9, RZ, RZ, R25 ;  /* 0x000000ffff097224 */ /* 0x000fe200078e0019 */
[----:B----4-:R-:W-:Y:S01]  /*1e960*/  @P1 SHF.R.U32.HI R9, RZ, R15, R2 ;  /* 0x0000000fff091219 */ /* 0x010fe20000011602 */
[----:B------:R-:W-:-:S04]  /*1e970*/  IMAD.IADD R5, R5, 0x1, R13 ;  /* 0x0000000105057824 */ /* 0x000fc800078e020d */
[----:B------:R-:W-:Y:S02]  /*1e980*/  IMAD.MOV R13, RZ, RZ, -R9 ;  /* 0x000000ffff0d7224 */ /* 0x000fe400078e0a09 */
[----:B------:R-:W-:Y:S02]  /*1e990*/  IMAD R2, R79, UR4, RZ ;  /* 0x000000044f027c24 */ /* 0x000fe4000f8e02ff */
[----:B------:R-:W-:-:S04]  /*1e9a0*/  IMAD.WIDE.U32 R4, R231, UR4, R4 ;  /* 0x00000004e7047c25 */ /* 0x000fc8000f8e0004 */
[----:B------:R-:W-:Y:S01]  /*1e9b0*/  IMAD R11, R78, R13, R25 ;  /* 0x0000000d4e0b7224 */ /* 0x000fe200078e0219 */
[----:B------:R-:W-:Y:S01]  /*1e9c0*/  SHF.R.S32.HI R13, RZ, 0x1f, R9 ;  /* 0x0000001fff0d7819 */ /* 0x000fe20000011409 */
[----:B------:R-:W-:Y:S01]  /*1e9d0*/  IMAD R6, R231, UR5, R2 ;  /* 0x00000005e7067c24 */ /* 0x000fe2000f8e0202 */
[----:B------:R-:W-:Y:S01]  /*1e9e0*/  IADD3 R4, P0, R9, R4, RZ ;  /* 0x0000000409047210 */ /* 0x000fe20007f1e0ff */
[----:B------:R-:W-:Y:S01]  /*1e9f0*/  ULDC.64 UR4, c[0x0][0xb88] ;  /* 0x0002e20000047ab9 */ /* 0x000fe20000000a00 */
[----:B------:R-:W-:Y:S02]  /*1ea00*/  SHF.R.S32.HI R2, RZ, 0x1f, R11 ;  /* 0x0000001fff027819 */ /* 0x000fe4000001140b */
[----:B------:R-:W-:-:S03]  /*1ea10*/  IADD3.X R5, R13, R5, R6, P0, !PT ;  /* 0x000000050d057210 */ /* 0x000fc600007fe406 */
[----:B------:R-:W-:Y:S02]  /*1ea20*/  IMAD R2, R2, UR4, RZ ;  /* 0x0000000402027c24 */ /* 0x000fe4000f8e02ff */
[----:B------:R-:W-:-:S04]  /*1ea30*/  IMAD.WIDE.U32 R4, R11, UR4, R4 ;  /* 0x000000040b047c25 */ /* 0x000fc8000f8e0004 */
[----:B------:R-:W-:Y:S01]  /*1ea40*/  IMAD R15, R11, UR5, R2 ;  /* 0x000000050b0f7c24 */ /* 0x000fe2000f8e0202 */
[----:B------:R-:W-:Y:S02]  /*1ea50*/  ULDC.64 UR4, c[0x0][0xb50] ;  /* 0x0002d40000047ab9 */ /* 0x000fe40000000a00 */
[----:B------:R-:W-:Y:S01]  /*1ea60*/  LEA R6, P0, R4, UR4, 0x2 ;  /* 0x0000000404067c11 */ /* 0x000fe2000f8010ff */
[----:B------:R-:W-:-:S05]  /*1ea70*/  IMAD.IADD R5, R5, 0x1, R15 ;  /* 0x0000000105057824 */ /* 0x000fca00078e020f */
[----:B------:R-:W-:Y:S01]  /*1ea80*/  LEA.HI.X R4, R4, UR5, R5, 0x2, P0 ;  /* 0x0000000504047c11 */ /* 0x000fe200080f1405 */
[----:B------:R-:W-:Y:S01]  /*1ea90*/  IMAD R15, R236, 0x80, R10 ;  /* 0x00000080ec0f7824 */ /* 0x000fe200078e020a */
[C---:B------:R-:W-:Y:S02]  /*1eaa0*/  IADD3 R25, P0, R20.reuse, 0x3000, RZ ;  /* 0x0000300014197810 */ /* 0x040fe40007f1e0ff */
[C---:B------:R-:W-:Y:S02]  /*1eab0*/  IADD3 R9, P5, R20.reuse, 0x1000, RZ ;  /* 0x0000100014097810 */ /* 0x040fe40007fbe0ff */
[----:B------:R-:W-:Y:S01]  /*1eac0*/  IADD3 R13, P4, R20, 0x2000, RZ ;  /* 0x00002000140d7810 */ /* 0x000fe20007f9e0ff */
[----:B------:R-:W-:Y:S01]  /*1ead0*/  SHFL.IDX PT, R50, R6, RZ, 0x1c1f ;  /* 0x001c1fff06327589 */ /* 0x000fe200000e0000 */
[----:B------:R-:W-:Y:S01]  /*1eae0*/  LOP3.LUT R24, R25, 0x380, RZ, 0xc0, !PT ;  /* 0x0000038019187812 */ /* 0x000fe200078ec0ff */
[----:B------:R-:W-:Y:S01]  /*1eaf0*/  IMAD R2, R7, R78, RZ ;  /* 0x0000004e07027224 */ /* 0x000fe200078e02ff */
[----:B------:R-:W-:Y:S01]  /*1eb00*/  SHF.R.S32.HI R10, RZ, 0x1f, R14 ;  /* 0x0000001fff0a7819 */ /* 0x000fe2000001140e */
[----:B------:R-:W-:Y:S01]  /*1eb10*/  SHFL.IDX PT, R54, R6, 0x1, 0x1c1f ;  /* 0x003c1f0006367f89 */ /* 0x000fe200000e0000 */
[----:B------:R-:W-:Y:S01]  /*1eb20*/  SHF.R.U64 R24, R24, 0x3, RZ ;  /* 0x0000000318187819 */ /* 0x000fe200000012ff */
[----:B------:R-:W-:Y:S01]  /*1eb30*/  ULDC.64 UR4, c[0x0][0xaa0] ;  /* 0x0002a80000047ab9 */ /* 0x000fe20000000a00 */
[----:B------:R-:W-:-:S02]  /*1eb40*/  LOP3.LUT R8, R9, 0x380, RZ, 0xc0, !PT ;  /* 0x0000038009087812 */ /* 0x000fc400078ec0ff */
[----:B------:R-:W-:Y:S01]  /*1eb50*/  LOP3.LUT R24, R24, R25, RZ, 0x3c, !PT ;  /* 0x0000001918187212 */ /* 0x000fe200078e3cff */
[----:B------:R-:W-:Y:S01]  /*1eb60*/  IMAD.X R25, RZ, RZ, R21, P0 ;  /* 0x000000ffff197224 */ /* 0x000fe200000e0615 */
[----:B------:R-:W-:Y:S02]  /*1eb70*/  LOP3.LUT R12, R13, 0x380, RZ, 0xc0, !PT ;  /* 0x000003800d0c7812 */ /* 0x000fe400078ec0ff */
[----:B------:R-:W-:Y:S02]  /*1eb80*/  IADD3 R49, P0, R20, 0x9000, RZ ;  /* 0x0000900014317810 */ /* 0x000fe40007f1e0ff */
[----:B------:R-:W-:Y:S02]  /*1eb90*/  LEA.HI R10, R10, R14, RZ, 0x7 ;  /* 0x0000000e0a0a7211 */ /* 0x000fe400078f38ff */
[----:B------:R-:W-:Y:S02]  /*1eba0*/  SHF.R.U64 R8, R8, 0x3, RZ ;  /* 0x0000000308087819 */ /* 0x000fe400000012ff */
[----:B------:R-:W-:-:S02]  /*1ebb0*/  SHF.R.U64 R12, R12, 0x3, RZ ;  /* 0x000000030c0c7819 */ /* 0x000fc400000012ff */
[----:B------:R-:W-:Y:S02]  /*1ebc0*/  LOP3.LUT R48, R49, 0x380, RZ, 0xc0, !PT ;  /* 0x0000038031307812 */ /* 0x000fe400078ec0ff */
[----:B------:R-:W-:Y:S01]  /*1ebd0*/  LOP3.LUT R10, R10, 0xffffff80, RZ, 0xc0, !PT ;  /* 0xffffff800a0a7812 */ /* 0x000fe200078ec0ff */
[----:B------:R-:W0:Y:S01]  /*1ebe0*/  SHFL.IDX PT, R51, R4, RZ, 0x1c1f ;  /* 0x001c1fff04337589 */ /* 0x000e2200000e0000 */
[----:B------:R-:W-:Y:S01]  /*1ebf0*/  LOP3.LUT R8, R8, R9, RZ, 0x3c, !PT ;  /* 0x0000000908087212 */ /* 0x000fe200078e3cff */
[--C-:B------:R-:W-:Y:S01]  /*1ec00*/  IMAD.X R9, RZ, RZ, R21.reuse, P5 ;  /* 0x000000ffff097224 */ /* 0x100fe200028e0615 */
[----:B------:R-:W-:Y:S01]  /*1ec10*/  LOP3.LUT R12, R12, R13, RZ, 0x3c, !PT ;  /* 0x0000000d0c0c7212 */ /* 0x000fe200078e3cff */
[----:B------:R-:W-:Y:S01]  /*1ec20*/  IMAD.X R13, RZ, RZ, R21, P4 ;  /* 0x000000ffff0d7224 */ /* 0x000fe200020e0615 */
[----:B------:R-:W-:Y:S01]  /*1ec30*/  SHF.R.U64 R48, R48, 0x3, RZ ;  /* 0x0000000330307819 */ /* 0x000fe200000012ff */
[----:B------:R2:W3:Y:S01]  /*1ec40*/  SHFL.IDX PT, R55, R4, 0x1, 0x1c1f ;  /* 0x003c1f0004377f89 */ /* 0x0004e200000e0000 */
[----:B------:R-:W-:Y:S01]  /*1ec50*/  IADD3 R41, P5, R20, 0x7000, RZ ;  /* 0x0000700014297810 */ /* 0x000fe20007fbe0ff */
[----:B------:R-:W-:Y:S01]  /*1ec60*/  IMAD.IADD R10, R14, 0x1, -R10 ;  /* 0x000000010e0a7824 */ /* 0x000fe200078e0a0a */
[----:B------:R-:W-:-:S02]  /*1ec70*/  IADD3 R45, P4, R20, 0x8000, RZ ;  /* 0x00008000142d7810 */ /* 0x000fc40007f9e0ff */
[----:B------:R-:W-:Y:S01]  /*1ec80*/  LOP3.LUT R48, R48, R49, RZ, 0x3c, !PT ;  /* 0x0000003130307212 */ /* 0x000fe200078e3cff */
[----:B------:R-:W-:Y:S01]  /*1ec90*/  IMAD.X R49, RZ, RZ, R21, P0 ;  /* 0x000000ffff317224 */ /* 0x000fe200000e0615 */
[----:B------:R-:W-:Y:S01]  /*1eca0*/  LOP3.LUT R40, R41, 0x380, RZ, 0xc0, !PT ;  /* 0x0000038029287812 */ /* 0x000fe200078ec0ff */
[----:B------:R-:W-:Y:S01]  /*1ecb0*/  VIADD R5, R15, 0x8 ;  /* 0x000000080f057836 */ /* 0x000fe20000000000 */
[----:B------:R-:W-:Y:S02]  /*1ecc0*/  LOP3.LUT R44, R45, 0x380, RZ, 0xc0, !PT ;  /* 0x000003802d2c7812 */ /* 0x000fe400078ec0ff */
[----:B------:R-:W-:Y:S02]  /*1ecd0*/  LOP3.LUT P0, RZ, R10, 0x3, RZ, 0xc0, !PT ;  /* 0x000000030aff7812 */ /* 0x000fe4000780c0ff */
[----:B------:R-:W-:Y:S02]  /*1ece0*/  SHF.R.U64 R40, R40, 0x3, RZ ;  /* 0x0000000328287819 */ /* 0x000fe400000012ff */
[----:B------:R-:W-:-:S02]  /*1ecf0*/  SHF.R.U64 R44, R44, 0x3, RZ ;  /* 0x000000032c2c7819 */ /* 0x000fc400000012ff */
[-C--:B------:R-:W-:Y:S02]  /*1ed00*/  ISETP.GE.OR P2, PT, R15, R2.reuse, P0 ;  /* 0x000000020f00720c */ /* 0x080fe40000746670 */
[----:B------:R-:W-:Y:S02]  /*1ed10*/  ISETP.GE.OR P0, PT, R5, R2, P0 ;  /* 0x000000020500720c */ /* 0x000fe40000706670 */
[----:B------:R-:W-:Y:S01]  /*1ed20*/  LOP3.LUT R40, R40, R41, RZ, 0x3c, !PT ;  /* 0x0000002928287212 */ /* 0x000fe200078e3cff */
[--C-:B------:R-:W-:Y:S01]  /*1ed30*/  IMAD.X R41, RZ, RZ, R21.reuse, P5 ;  /* 0x000000ffff297224 */ /* 0x100fe200028e0615 */
[----:B------:R-:W-:Y:S01]  /*1ed40*/  LOP3.LUT R44, R44, R45, RZ, 0x3c, !PT ;  /* 0x0000002d2c2c7212 */ /* 0x000fe200078e3cff */
[----:B------:R-:W-:Y:S01]  /*1ed50*/  IMAD.X R45, RZ, RZ, R21, P4 ;  /* 0x000000ffff2d7224 */ /* 0x000fe200020e0615 */
[C---:B------:R-:W-:Y:S02]  /*1ed60*/  IADD3 R7, P3, R20.reuse, 0xf000, RZ ;  /* 0x0000f00014077810 */ /* 0x040fe40007f7e0ff */
[----:B------:R-:W-:-:S02]  /*1ed70*/  IADD3 R65, P5, R20, 0xd000, RZ ;  /* 0x0000d00014417810 */ /* 0x000fc40007fbe0ff */
[C---:B------:R-:W-:Y:S02]  /*1ed80*/  IADD3 R69, P4, R20.reuse, 0xe000, RZ ;  /* 0x0000e00014457810 */ /* 0x040fe40007f9e0ff */
[----:B------:R-:W-:Y:S02]  /*1ed90*/  LOP3.LUT R11, R20, 0x380, RZ, 0xc0, !PT ;  /* 0x00000380140b7812 */ /* 0x000fe400078ec0ff */
[----:B--2---:R-:W-:Y:S02]  /*1eda0*/  LOP3.LUT R4, R7, 0x380, RZ, 0xc0, !PT ;  /* 0x0000038007047812 */ /* 0x004fe400078ec0ff */
[----:B------:R-:W-:Y:S02]  /*1edb0*/  LOP3.LUT R64, R65, 0x380, RZ, 0xc0, !PT ;  /* 0x0000038041407812 */ /* 0x000fe400078ec0ff */
[----:B------:R-:W-:Y:S02]  /*1edc0*/  LOP3.LUT R68, R69, 0x380, RZ, 0xc0, !PT ;  /* 0x0000038045447812 */ /* 0x000fe400078ec0ff */
[----:B------:R-:W-:Y:S01]  /*1edd0*/  SHF.R.U64 R11, R11, 0x3, RZ ;  /* 0x000000030b0b7819 */ /* 0x000fe200000012ff */
[----:B0-----:R-:W-:Y:S01]  /*1ede0*/  @!P2 ST.E desc[UR6][R50.64], R0 ;  /* 0x000000003200a985 */ /* 0x001fe2000c101906 */
[----:B------:R-:W-:-:S02]  /*1edf0*/  SHF.R.U64 R4, R4, 0x3, RZ ;  /* 0x0000000304047819 */ /* 0x000fc400000012ff */
[----:B------:R-:W-:Y:S01]  /*1ee00*/  SHF.R.U64 R64, R64, 0x3, RZ ;  /* 0x0000000340407819 */ /* 0x000fe200000012ff */
[----:B---3--:R0:W-:Y:S01]  /*1ee10*/  @!P0 ST.E desc[UR6][R54.64], R3 ;  /* 0x0000000336008985 */ /* 0x0081e2000c101906 */
[----:B------:R-:W-:Y:S02]  /*1ee20*/  SHF.R.U64 R68, R68, 0x3, RZ ;  /* 0x0000000344447819 */ /* 0x000fe400000012ff */
[----:B------:R-:W-:Y:S01]  /*1ee30*/  LOP3.LUT R20, R11, R20, RZ, 0x3c, !PT ;  /* 0x000000140b147212 */ /* 0x000fe200078e3cff */
[----:B------:R-:W5:Y:S01]  /*1ee40*/  LD.E.128 R12, desc[UR6][R12.64] ;  /* 0x000000060c0c7980 */ /* 0x000f62000c101d00 */
[----:B------:R-:W-:Y:S01]  /*1ee50*/  LOP3.LUT R64, R64, R65, RZ, 0x3c, !PT ;  /* 0x0000004140407212 */ /* 0x000fe200078e3cff */
[--C-:B------:R-:W-:Y:S01]  /*1ee60*/  IMAD.X R65, RZ, RZ, R21.reuse, P5 ;  /* 0x000000ffff417224 */ /* 0x100fe200028e0615 */
[----:B------:R-:W-:Y:S01]  /*1ee70*/  LOP3.LUT R68, R68, R69, RZ, 0x3c, !PT ;  /* 0x0000004544447212 */ /* 0x000fe200078e3cff */
[----:B------:R-:W-:Y:S01]  /*1ee80*/  IMAD.X R69, RZ, RZ, R21, P4 ;  /* 0x000000ffff457224 */ /* 0x000fe200020e0615 */
[----:B------:R-:W-:Y:S01]  /*1ee90*/  LOP3.LUT R72, R4, R7, RZ, 0x3c, !PT ;  /* 0x0000000704487212 */ /* 0x000fe200078e3cff */
[----:B------:R-:W5:Y:S01]  /*1eea0*/  LD.E.128 R8, desc[UR6][R8.64] ;  /* 0x0000000608087980 */ /* 0x000f62000c101d00 */
[----:B0-----:R-:W-:Y:S01]  /*1eeb0*/  IMAD R3, R77, UR4, RZ ;  /* 0x000000044d037c24 */ /* 0x001fe2000f8e02ff */
[----:B------:R-:W-:-:S02]  /*1eec0*/  IADD3.X R73, RZ, R21, RZ, P3, !PT ;  /* 0x00000015ff497210 */ /* 0x000fc40001ffe4ff */
[----:B------:R0:W5:Y:S01]  /*1eed0*/  LD.E.128 R4, desc[UR6][R20.64] ;  /* 0x0000000614047980 */ /* 0x000162000c101d00 */
[----:B------:R-:W-:-:S03]  /*1eee0*/  IMAD R3, R76, UR5, R3 ;  /* 0x000000054c037c24 */ /* 0x000fc6000f8e0203 */
[----:B------:R-:W5:Y:S04]  /*1eef0*/  LD.E.128 R24, desc[UR6][R24.64] ;  /* 0x0000000618187980 */ /* 0x000f68000c101d00 */
[----:B------:R-:W5:Y:S01]  /*1ef00*/  LD.E.128 R28, desc[UR6][R28.64] ;  /* 0x000000061c1c7980 */ /* 0x000f62000c101d00 */
[----:B0-----:R-:W-:Y:S01]  /*1ef10*/  IMAD.WIDE.U32 R20, R76, UR4, RZ ;  /* 0x000000044c147c25 */ /* 0x001fe2000f8e00ff */
[----:B------:R-:W-:Y:S02]  /*1ef20*/  ULDC.64 UR4, c[0x0][0xae8] ;  /* 0x0002ba0000047ab9 */ /* 0x000fe40000000a00 */
[----:B------:R-:W5:Y:S01]  /*1ef30*/  LD.E.128 R32, desc[UR6][R32.64] ;  /* 0x0000000620207980 */ /* 0x000f62000c101d00 */
[----:B------:R-:W-:Y:S02]  /*1ef40*/  IMAD.IADD R21, R21, 0x1, R3 ;  /* 0x0000000115157824 */ /* 0x000fe400078e0203 */
[----:B------:R-:W-:Y:S01]  /*1ef50*/  IMAD R3, R233, 0x20, R212 ;  /* 0x00000020e9037824 */ /* 0x000fe200078e02d4 */
[----:B------:R-:W5:Y:S01]  /*1ef60*/  LD.E.128 R36, desc[UR6][R36.64] ;  /* 0x0000000624247980 */ /* 0x000f62000c101d00 */
[----:B------:R-:W-:-:S02]  /*1ef70*/  IMAD R77, R80, UR4, RZ ;  /* 0x00000004504d7c24 */ /* 0x000fc4000f8e02ff */
[----:B------:R-:W-:Y:S01]  /*1ef80*/  IMAD R80, R236, 0x80, R3 ;  /* 0x00000080ec507824 */ /* 0x000fe200078e0203 */
[----:B------:R-:W5:Y:S01]  /*1ef90*/  LD.E.128 R40, desc[UR6][R40.64] ;  /* 0x0000000628287980 */ /* 0x000f62000c101d00 */
[----:B------:R-:W-:Y:S02]  /*1efa0*/  IMAD R77, R232, UR5, R77 ;  /* 0x00000005e84d7c24 */ /* 0x000fe4000f8e024d */
[----:B-1----:R-:W-:Y:S01]  /*1efb0*/  @P1 IMAD.HI.U32 R0, R80, R81, RZ ;  /* 0x0000005150001227 */ /* 0x002fe200078e00ff */
[----:B------:R-:W5:Y:S03]  /*1efc0*/  LD.E.128 R44, desc[UR6][R44.64] ;  /* 0x000000062c2c7980 */ /* 0x000f66000c101d00 */
[----:B------:R-:W-:Y:S01]  /*1efd0*/  IMAD.WIDE.U32 R20, R232, UR4, R20 ;  /* 0x00000004e8147c25 */ /* 0x000fe2000f8e0014 */
[----:B------:R-:W-:Y:S01]  /*1efe0*/  ULDC.64 UR4, c[0x0][0xaf0] ;  /* 0x0002bc0000047ab9 */ /* 0x000fe20000000a00 */
[----:B------:R-:W5:Y:S02]  /*1eff0*/  LD.E.128 R48, desc[UR6][R48.64] ;  /* 0x0000000630307980 */ /* 0x000f64000c101d00 */
[----:B------:R-:W-:Y:S01]  /*1f000*/  IMAD.MOV.U32 R3, RZ, RZ, R80 ;  /* 0x000000ffff037224 */ /* 0x000fe200078e0050 */
[----:B------:R-:W-:Y:S01]  /*1f010*/  @P1 SHF.R.U32.HI R3, RZ, R83, R0 ;  /* 0x00000053ff031219 */ /* 0x000fe20000011600 */
[----:B------:R-:W-:Y:S01]  /*1f020*/  IMAD.IADD R21, R21, 0x1, R77 ;  /* 0x0000000115157824 */ /* 0x000fe200078e024d */
[----:B------:R-:W5:Y:S01]  /*1f030*/  LD.E.128 R52, desc[UR6][R52.64] ;  /* 0x0000000634347980 */ /* 0x000f62000c101d00 */
[----:B------:R-:W-:Y:S01]  /*1f040*/  IMAD R76, R79, UR4, RZ ;  /* 0x000000044f4c7c24 */ /* 0x000fe2000f8e02ff */
[----:B------:R-:W-:Y:S01]  /*1f050*/  SHF.R.S32.HI R0, RZ, 0x1f, R3 ;  /* 0x0000001fff007819 */ /* 0x000fe20000011403 */
[C---:B------:R-:W-:Y:S01]  /*1f060*/  IMAD.WIDE.U32 R20, R231.reuse, UR4, R20 ;  /* 0x00000004e7147c25 */ /* 0x040fe2000f8e0014 */
[----:B------:R-:W5:Y:S03]  /*1f070*/  LD.E.128 R56, desc[UR6][R56.64] ;  /* 0x0000000638387980 */ /* 0x000f66000c101d00 */
[----:B------:R-:W-:Y:S01]  /*1f080*/  IMAD R77, R231, UR5, R76 ;  /* 0x00000005e74d7c24 */ /* 0x000fe2000f8e024c */
[----:B------:R-:W-:Y:S01]  /*1f090*/  ULDC.64 UR4, c[0x0][0xae0] ;  /* 0x0002b80000047ab9 */ /* 0x000fe20000000a00 */
[----:B------:R-:W-:Y:S01]  /*1f0a0*/  IMAD.MOV R79, RZ, RZ, -R3 ;  /* 0x000000ffff4f7224 */ /* 0x000fe200078e0a03 */
[----:B------:R-:W5:Y:S01]  /*1f0b0*/  LD.E.128 R60, desc[UR6][R60.64] ;  /* 0x000000063c3c7980 */ /* 0x000f62000c101d00 */
[----:B------:R-:W-:-:S02]  /*1f0c0*/  IMAD.IADD R21, R21, 0x1, R77 ;  /* 0x0000000115157824 */ /* 0x000fc400078e024d */
[----:B------:R-:W-:Y:S01]  /*1f0d0*/  IMAD R0, R0, UR4, RZ ;  /* 0x0000000400007c24 */ /* 0x000fe2000f8e02ff */
[----:B------:R-:W5:Y:S01]  /*1f0e0*/  LD.E.128 R64, desc[UR6][R64.64] ;  /* 0x0000000640407980 */ /* 0x000f62000c101d00 */
[----:B------:R-:W-:Y:S02]  /*1f0f0*/  IMAD R77, R78, R79, R80 ;  /* 0x0000004f4e4d7224 */ /* 0x000fe400078e0250 */
[C---:B------:R-:W-:Y:S01]  /*1f100*/  IMAD R79, R3.reuse, UR5, R0 ;  /* 0x00000005034f7c24 */ /* 0x040fe2000f8e0200 */
[----:B------:R-:W5:Y:S01]  /*1f110*/  LD.E.128 R68, desc[UR6][R68.64] ;  /* 0x0000000644447980 */ /* 0x000f62000c101d00 */
[----:B------:R-:W-:Y:S01]  /*1f120*/  IMAD.WIDE.U32 R20, R3, UR4, R20 ;  /* 0x0000000403147c25 */ /* 0x000fe2000f8e0014 */
[----:B------:R-:W-:Y:S01]  /*1f130*/  SHF.R.S32.HI R0, RZ, 0x1f, R77 ;  /* 0x0000001fff007819 */ /* 0x000fe2000001144d */
[----:B------:R-:W-:Y:S01]  /*1f140*/  ULDC.64 UR4, c[0x0][0xad8] ;  /* 0x0002b60000047ab9 */ /* 0x000fe20000000a00 */
[----:B------:R-:W5:Y:S01]  /*1f150*/  LD.E.128 R72, desc[UR6][R72.64] ;  /* 0x0000000648487980 */ /* 0x000f62000c101d00 */
[----:B------:R-:W-:-:S02]  /*1f160*/  IMAD.IADD R21, R21, 0x1, R79 ;  /* 0x0000000115157824 */ /* 0x000fc400078e024f */
[----:B------:R-:W-:Y:S01]  /*1f170*/  IMAD R0, R0, UR4, RZ ;  /* 0x0000000400007c24 */ /* 0x000fe2000f8e02ff */
[----:B------:R-:W-:Y:S01]  /*1f180*/  @!PT LDS RZ, [RZ] ;  /* 0x00000000fffff984 */ /* 0x000fe20000000800 */
[----:B------:R-:W-:Y:S01]  /*1f190*/  @!PT LDS RZ, [RZ] ;  /* 0x00000000fffff984 */ /* 0x000fe20000000800 */
[----:B------:R-:W-:Y:S01]  /*1f1a0*/  @!PT LDS RZ, [RZ] ;  /* 0x00000000fffff984 */ /* 0x000fe20000000800 */
[----:B------:R-:W-:Y:S01]  /*1f1b0*/  @!PT LDS RZ, [RZ] ;  /* 0x00000000fffff984 */ /* 0x000fe20000000800 */
[----:B------:R0:W-:Y:S06]  /*1f1c0*/  MEMBAR.ALL.CTA ;  /* 0x0000000000007992 */ /* 0x0001ec0000008000 */
[----:B0-----:R-:W0:Y:S01]  /*1f1d0*/  FENCE.VIEW.ASYNC.S ;  /* 0x00000000000073c6 */ /* 0x001e220000000000 */
[----:B------:R-:W-:-:S04]  /*1f1e0*/  IMAD.WIDE.U32 R20, R77, UR4, R20 ;  /* 0x000000044d147c25 */ /* 0x000fc8000f8e0014 */
[----:B------:R-:W-:Y:S01]  /*1f1f0*/  IMAD R79, R77, UR5, R0 ;  /* 0x000000054d4f7c24 */ /* 0x000fe2000f8e0200 */
[----:B------:R-:W-:Y:S02]  /*1f200*/  ULDC.64 UR4, c[0x0][0xa80] ;  /* 0x0002a00000047ab9 */ /* 0x000fe40000000a00 */
[----:B------:R-:W-:Y:S01]  /*1f210*/  LEA R82, P2, R20, UR4, 0x1 ;  /* 0x0000000414527c11 */ /* 0x000fe2000f8408ff */
[----:B------:R-:W-:Y:S02]  /*1f220*/  IMAD.IADD R21, R21, 0x1, R79 ;  /* 0x0000000115157824 */ /* 0x000fe400078e024f */
[----:B------:R-:W-:-:S03]  /*1f230*/  VIADD R3, R85, 0x20 ;  /* 0x0000002055037836 */ /* 0x000fc60000000000 */
[----:B------:R-:W-:Y:S02]  /*1f240*/  LEA.HI.X R83, R20, UR5, R21, 0x1, P2 ;  /* 0x0000000514537c11 */ /* 0x000fe400090f0c15 */
[-C--:B------:R-:W-:Y:S01]  /*1f250*/  ISETP.GE.AND P2, PT, R85, R2.reuse, PT ;  /* 0x000000025500720c */ /* 0x080fe20003f46270 */
[----:B------:R-:W-:Y:S01]  /*1f260*/  VIADD R0, R18, 0x38820 ;  /* 0x0003882012007836 */ /* 0x000fe20000000000 */
[----:B------:R-:W-:Y:S02]  /*1f270*/  SHF.R.S32.HI R76, RZ, 0x1f, R213 ;  /* 0x0000001fff4c7819 */ /* 0x000fe400000114d5 */
[-C--:B------:R-:W-:Y:S01]  /*1f280*/  ISETP.GE.AND P1, PT, R3, R2.reuse, PT ;  /* 0x000000020300720c */ /* 0x080fe20003f26270 */
[----:B------:R-:W-:Y:S01]  /*1f290*/  VIADD R3, R85, 0x40 ;  /* 0x0000004055037836 */ /* 0x000fe20000000000 */
[----:B------:R-:W-:Y:S02]  /*1f2a0*/  LEA.HI R76, R76, R213, RZ, 0x3 ;  /* 0x000000d54c4c7211 */ /* 0x000fe400078f18ff */
[----:B------:R-:W-:Y:S01]  /*1f2b0*/  PRMT R0, RZ, 0x654, R0 ;  /* 0x00000654ff007816 */ /* 0x000fe20000000000 */
[----:B0-----:R0:W1:Y:S01]  /*1f2c0*/  SHFL.IDX PT, R81, R82, RZ, 0x181f ;  /* 0x00181fff52517589 */ /* 0x00106200000e0000 */
[----:B------:R-:W-:-:S02]  /*1f2d0*/  ISETP.GE.AND P0, PT, R3, R2, PT ;  /* 0x000000020300720c */ /* 0x000fc40003f06270 */
[----:B------:R-:W-:Y:S01]  /*1f2e0*/  LOP3.LUT R84, R76, 0xfffffff8, RZ, 0xc0, !PT ;  /* 0xfffffff84c547812 */ /* 0x000fe200078ec0ff */
[----:B------:R2:W-:Y:S01]  /*1f2f0*/  SYNCS.ARRIVE.TRANS64.RED.A1T0 RZ, [R0+URZ], RZ ;  /* 0x000000ff00ff79a7 */ /* 0x0005e2000810043f */
[----:B------:R0:W3:Y:S02]  /*1f300*/  SHFL.IDX PT, R3, R83, RZ, 0x181f ;  /* 0x00181fff53037589 */ /* 0x0000e400000e0000 */
[----:B--2---:R-:W-:Y:S01]  /*1f310*/  SHF.R.S32.HI R0, RZ, 0x1f, R84 ;  /* 0x0000001fff007819 */ /* 0x004fe20000011454 */
[----:B0-----:R-:W-:Y:S06]  /*1f320*/  @P2 BRA `(.L_x_855) ;  /* 0x0000000000482947 */ /* 0x001fec0003800000 */
[----:B------:R-:W-:Y:S01]  /*1f330*/  ULDC UR4, c[0x0][0xac8] ;  /* 0x0002b20000047ab9 */ /* 0x000fe20000000800 */
[----:B------:R-:W-:Y:S01]  /*1f340*/  ULDC.64 UR6, c[0x0][0x208] ;  /* 0x0000820000067ab9 */ /* 0x000fe20000000a00 */
[----:B------:R-:W-:Y:S02]  /*1f350*/  ISETP.GE.AND P5, PT, R16, UR4, PT ;  /* 0x0000000410007c0c */ /* 0x000fe4000bfa6270 */
[----:B------:R-:W-:Y:S02]  /*1f360*/  ISETP.GE.AND P4, PT, R213, UR4, PT ;  /* 0x00000004d5007c0c */ /* 0x000fe4000bf86270 */
[----:B------:R-:W-:Y:S02]  /*1f370*/  ISETP.GE.AND P3, PT, R218, UR4, PT ;  /* 0x00000004da007c0c */ /* 0x000fe4000bf66270 */
[----:B------:R-:W-:-:S07]  /*1f380*/  ISETP.GE.AND P2, PT, R219, UR4, PT ;  /* 0x00000004db007c0c */ /* 0x000fce000bf46270 */
[----:B-1----:R-:W-:-:S04]  /*1f390*/  @!P5 LEA R20, P6, R16, R81, 0x1 ;  /* 0x000000511014d211 */ /* 0x002fc800078c08ff */
[----:B---3--:R-:W-:Y:S02]  /*1f3a0*/  @!P5 LEA.HI.X R21, R16, R3, R17, 0x1, P6 ;  /* 0x000000031015d211 */ /* 0x008fe400030f0c11 */
        /* <DEDUP_REMOVED lines=10> */
.L_x_855:
[----:B------:R-:W-:Y:S05]  /*1f450*/  BSYNC B1 ;  /* 0x0000000000017941 */ /* 0x000fea0003800000 */
.L_x_854:
[----:B---3--:R2:W3:Y:S01]  /*1f460*/  SHFL.IDX PT, R3, R83, 0x1, 0x181f ;  /* 0x00381f0053037f89 */ /* 0x0084e200000e0000 */
[----:B------:R-:W-:Y:S03]  /*1f470*/  BSSY B1, `(.L_x_856) ;  /* 0x0000015000017945 */ /* 0x000fe60003800000 */
[----:B0----5:R2:W0:Y:S01]  /*1f480*/  SHFL.IDX PT, R29, R82, 0x1, 0x181f ;  /* 0x00381f00521d7f89 */ /* 0x02142200000e0000 */
        /* <DEDUP_REMOVED lines=8> */
[----:B------:R-:W-:Y:S02]  /*1f510*/  @!P3 LEA R6, P5, R84, R29, 0x1 ;  /* 0x0000001d5406b211 */ /* 0x000fe400078a08ff */
[----:B---3--:R-:W-:Y:S02]  /*1f520*/  @!P4 LEA.HI.X R5, R16, R3, R17, 0x1, P6 ;  /* 0x000000031005c211 */ /* 0x008fe400030f0c11 */
        /* <DEDUP_REMOVED lines=9> */
.L_x_857:
[----:B------:R-:W-:Y:S05]  /*1f5c0*/  BSYNC B1 ;  /* 0x0000000000017941 */ /* 0x000fea0003800000 */
.L_x_856:
[----:B---3--:R3:W0:Y:S01]  /*1f5d0*/  SHFL.IDX PT, R3, R83, 0x2, 0x181f ;  /* 0x00581f0053037f89 */ /* 0x00862200000e0000 */
[----:B------:R-:W-:Y:S03]  /*1f5e0*/  BSSY B1, `(.L_x_858) ;  /* 0x0000015000017945 */ /* 0x000fe60003800000 */
[----:B----4-:R3:W4:Y:S01]  /*1f5f0*/  SHFL.IDX PT, R11, R82, 0x2, 0x181f ;  /* 0x00581f00520b7f89 */ /* 0x01072200000e0000 */
[----:B------:R-:W-:Y:S05]  /*1f600*/  @P0 BRA `(.L_x_859) ;  /* 0x0000000000480947 */ /* 0x000fea0003800000 */
[----:B------:R-:W-:Y:S01]  /*1f610*/  ULDC UR4, c[0x0][0xac8] ;  /* 0x0002b20000047ab9 */ /* 0x000fe20000000800 */
[----:B------:R-:W-:Y:S01]  /*1f620*/  ULDC.64 UR6, c[0x0][0x208] ;  /* 0x0000820000067ab9 */ /* 0x000fe20000000a00 */
[----:B------:R-:W-:Y:S02]  /*1f630*/  ISETP.GE.AND P3, PT, R16, UR4, PT ;  /* 0x0000000410007c0c */ /* 0x000fe4000bf66270 */
[----:B------:R-:W-:Y:S02]  /*1f640*/  ISETP.GE.AND P2, PT, R213, UR4, PT ;  /* 0x00000004d5007c0c */ /* 0x000fe4000bf46270 */
[----:B------:R-:W-:Y:S02]  /*1f650*/  ISETP.GE.AND P1, PT, R218, UR4, PT ;  /* 0x00000004da007c0c */ /* 0x000fe4000bf26270 */
[----:B------:R-:W-:-:S07]  /*1f660*/  ISETP.GE.AND P0, PT, R219, UR4, PT ;  /* 0x00000004db007c0c */ /* 0x000fce000bf06270 */
[-C--:B----4-:R-:W-:Y:S02]  /*1f670*/  @!P3 LEA R4, P6, R16, R11.reuse, 0x1 ;  /* 0x0000000b1004b211 */ /* 0x090fe400078c08ff */
[-C--:B------:R-:W-:Y:S02]  /*1f680*/  @!P2 LEA R6, P5, R84, R11.reuse, 0x1 ;  /* 0x0000000b5406a211 */ /* 0x080fe400078a08ff */
[----:B------:R-:W-:Y:S02]  /*1f690*/  @!P1 LEA R8, P4, R218, R11, 0x1 ;  /* 0x0000000bda089211 */ /* 0x000fe400078808ff */
[----:B0-----:R-:W-:Y:S02]  /*1f6a0*/  @!P3 LEA.HI.X R5, R16, R3, R17, 0x1, P6 ;  /* 0x000000031005b211 */ /* 0x001fe400030f0c11 */
        /* <DEDUP_REMOVED lines=8> */
.L_x_859:
[----:B------:R-:W-:Y:S05]  /*1f730*/  BSYNC B1 ;  /* 0x0000000000017941 */ /* 0x000fea0003800000 */
.L_x_858:
[----:B0-----:R-:W-:Y:S01]  /*1f740*/  VIADD R3, R85, 0x60 ;  /* 0x0000006055037836 */ /* 0x001fe20000000000 */
[----:B--23--:R-:W0:Y:S04]  /*1f750*/  SHFL.IDX PT, R83, R83, 0x3, 0x181f ;  /* 0x00781f0053537f89 */ /* 0x00ce2800000e0000 */
[----:B------:R-:W-:Y:S01]  /*1f760*/  ISETP.GE.AND P0, PT, R3, R2, PT ;  /* 0x000000020300720c */ /* 0x000fe20003f06270 */
[----:B------:R2:W3:-:S12]  /*1f770*/  SHFL.IDX PT, R9, R82, 0x3, 0x181f ;  /* 0x00781f0052097f89 */ /* 0x0004d800000e0000 */
[----:B--2---:R-:W-:Y:S05]  /*1f780*/  @P0 BRA `(.L_x_860) ;  /* 0x0000000c00bc0947 */ /* 0x004fea0003800000 */
[----:B------:R-:W-:Y:S01]  /*1f790*/  ULDC UR4, c[0x0][0xac8] ;  /* 0x0002b20000047ab9 */ /* 0x000fe20000000800 */
[----:B------:R-:W-:Y:S01]  /*1f7a0*/  ULDC.64 UR6, c[0x0][0x208] ;  /* 0x0000820000067ab9 */ /* 0x000fe20000000a00 */
[----:B------:R-:W-:Y:S02]  /*1f7b0*/  ISETP.GE.AND P3, PT, R16, UR4, PT ;  /* 0x0000000410007c0c */ /* 0x000fe4000bf66270 */
[----:B------:R-:W-:Y:S02]  /*1f7c0*/  ISETP.GE.AND P4, PT, R213, UR4, PT ;  /* 0x00000004d5007c0c */ /* 0x000fe4000bf86270 */
[----:B------:R-:W-:-:S09]  /*1f7d0*/  ISETP.GE.AND P5, PT, R218, UR4, PT ;  /* 0x00000004da007c0c */ /* 0x000fd2000bfa6270 */
[-C--:B---3--:R-:W-:Y:S02]  /*1f7e0*/  @!P3 LEA R2, P0, R16, R9.reuse, 0x1 ;  /* 0x000000091002b211 */ /* 0x088fe400078008ff */
[----:B------:R-:W-:Y:S02]  /*1f7f0*/  @!P4 LEA R4, P1, R84, R9, 0x1 ;  /* 0x000000095404c211 */ /* 0x000fe400078208ff */
        /* <DEDUP_REMOVED lines=9> */
[----:B0-----:R-:W-:Y:S01]  /*1f890*/  LEA R2, P0, R219, R9, 0x1 ;  /* 0x00000009db027211 */ /* 0x001fe200078008ff */
[----:B------:R-:W-:-:S03]  /*1f8a0*/  ULDC.64 UR4, c[0x0][0x208] ;  /* 0x0000820000047ab9 */ /* 0x000fc60000000a00 */
[----:B------:R-:W-:-:S05]  /*1f8b0*/  LEA.HI.X R3, R219, R83, R88, 0x1, P0 ;  /* 0x00000053db037211 */ /* 0x000fca00000f0c58 */
[----:B------:R0:W-:Y:S01]  /*1f8c0*/  ST.E.128 desc[UR4][R2.64], R72 ;  /* 0x0000004802007985 */ /* 0x0001e2000c101d04 */
[----:B------:R-:W-:Y:S05]  /*1f8d0*/  BRA `(.L_x_860) ;  /* 0x0000000c00687947 */ /* 0x000fea0003800000 */
.L_x_852:
[C---:B------:R-:W-:Y:S01]  /*1f8e0*/  IMAD.SHL.U32 R4, R231.reuse, 0x4, RZ ;  /* 0x00000004e7047824 */ /* 0x040fe200078e00ff */
[----:B------:R-:W-:Y:S01]  /*1f8f0*/  SHF.R.S32.HI R12, RZ, 0x1f, R231 ;  /* 0x0000001fff0c7819 */ /* 0x000fe200000114e7 */
[----:B------:R-:W-:Y:S01]  /*1f900*/  ULDC.64 UR4, c[0x0][0xc00] ;  /* 0x0003000000047ab9 */ /* 0x000fe20000000a00 */
[----:B------:R-:W2:Y:S01]  /*1f910*/  LDC R21, c[0x0][0xbe8] ;  /* 0x0002fa00ff157b82 */ /* 0x000ea20000000800 */
[----:B------:R-:W-:Y:S01]  /*1f920*/  ISETP.NE.U32.AND P0, PT, RZ, UR4, PT ;  /* 0x00000004ff007c0c */ /* 0x000fe2000bf05070 */
[----:B------:R-:W-:Y:S01]  /*1f930*/  IMAD.MOV.U32 R6, RZ, RZ, RZ ;  /* 0x000000ffff067224 */ /* 0x000fe200078e00ff */
[----:B------:R-:W-:Y:S01]  /*1f940*/  IADD3 R2, P1, R4, UR4, RZ ;  /* 0x0000000404027c10 */ /* 0x000fe2000ff3e0ff */
[----:B------:R-:W-:Y:S01]  /*1f950*/  ULDC.64 UR6, c[0x0][0x208] ;  /* 0x0000820000067ab9 */ /* 0x000fe20000000a00 */
[----:B------:R-:W-:Y:S02]  /*1f960*/  SHF.L.U64.HI R0, R231, 0x2, R12 ;  /* 0x00000002e7007819 */ /* 0x000fe4000001020c */
[----:B------:R-:W-:-:S02]  /*1f970*/  ISETP.NE.AND.EX P0, PT, RZ, UR5, PT, P0 ;  /* 0x00000005ff007c0c */ /* 0x000fc4000bf05300 */
[----:B------:R-:W-:Y:S01]  /*1f980*/  IADD3.X R3, R0, UR5, RZ, P1, !PT ;  /* 0x0000000500037c10 */ /* 0x000fe20008ffe4ff */
[----:B------:R-:W-:Y:S02]  /*1f990*/  ULDC.64 UR4, c[0x0][0xc08] ;  /* 0x0003020000047ab9 */ /* 0x000fe40000000a00 */
[----:B------:R-:W-:-:S04]  /*1f9a0*/  ISETP.NE.U32.AND P1, PT, RZ, UR4, PT ;  /* 0x00000004ff007c0c */ /* 0x000fc8000bf25070 */
[----:B------:R-:W-:Y:S01]  /*1f9b0*/  ISETP.NE.AND.EX P1, PT, RZ, UR5, PT, P1 ;  /* 0x00000005ff007c0c */ /* 0x000fe2000bf25310 */
[----:B------:R-:W3:Y:S03]  /*1f9c0*/  S2R R7, SR_TID.X ;  /* 0x0000000000077919 */ /* 0x000ee60000002100 */
[----:B------:R4:W5:Y:S09]  /*1f9d0*/  @P0 LDG.E R6, desc[UR6][R2.64] ;  /* 0x0000000602060981 */ /* 0x000972000c1e1900 */
[----:B------:R-:W-:Y:S01]  /*1f9e0*/  @P1 IADD3 R4, P2, R4, UR4, RZ ;  /* 0x0000000404041c10 */ /* 0x000fe2000ff5e0ff */
[----:B------:R-:W-:-:S03]  /*1f9f0*/  ULDC UR4, c[0x0][0xa88] ;  /* 0x0002a20000047ab9 */ /* 0x000fc60000000800 */
[----:B------:R-:W-:Y:S01]  /*1fa00*/  @P1 IADD3.X R5, R0, UR5, RZ, P2, !PT ;  /* 0x0000000500051c10 */ /* 0x000fe200097fe4ff */
[----:B------:R-:W-:Y:S01]  /*1fa10*/  IMAD.U32 R0, RZ, RZ, UR4 ;  /* 0x00000004ff007e24 */ /* 0x000fe2000f8e00ff */
[----:B--2---:R-:W-:-:S05]  /*1fa20*/  ISETP.NE.AND P2, PT, R21, 0x1, PT ;  /* 0x000000011500780c */ /* 0x004fca0003f45270 */
[----:B------:R4:W5:Y:S08]  /*1fa30*/  @P1 LDG.E R0, desc[UR6][R4.64] ;  /* 0x0000000604001981 */ /* 0x000970000c1e1900 */
[----:B------:R-:W2:Y:S01]  /*1fa40*/  @P2 LDC R14, c[0x0][0xbec] ;  /* 0x0002fb00ff0e2b82 */ /* 0x000ea20000000800 */
[----:B---3--:R-:W-:-:S05]  /*1fa50*/  VIADD R7, R7, 0xffffff80 ;  /* 0xffffff8007077836 */ /* 0x008fca0000000000 */
[----:B------:R-:W-:Y:S02]  /*1fa60*/  ISETP.GE.AND P3, PT, R7, 0x80, PT ;  /* 0x000000800700780c */ /* 0x000fe40003f66270 */
[----:B------:R-:W3:Y:S01]  /*1fa70*/  @P2 LDC R25, c[0x0][0xbf0] ;  /* 0x0002fc00ff192b82 */ /* 0x000ee20000000800 */
[----:B----4-:R-:W-:Y:S10]  /*1fa80*/  @P1 BRA `(.L_x_861) ;  /* 0x0000000000141947 */ /* 0x010ff40003800000 */
[----:B------:R-:W-:Y:S05]  /*1fa90*/  @!P0 BRA `(.L_x_861) ;  /* 0x0000000000108947 */ /* 0x000fea0003800000 */
[----:B------:R-:W-:Y:S02]  /*1faa0*/  ULDC.64 UR4, c[0x0][0x208] ;  /* 0x0000820000047ab9 */ /* 0x000fe40000000a00 */
[----:B------:R-:W4:Y:S04]  /*1fab0*/  LDG.E R5, desc[UR4][R2.64] ;  /* 0x0000000402057981 */ /* 0x000f28000c1e1900 */
[----:B-----5:R-:W4:Y:S02]  /*1fac0*/  LDG.E R0, desc[UR4][R2.64+0x4] ;  /* 0x0000040402007981 */ /* 0x020f24000c1e1900 */
[----:B----4-:R-:W-:-:S07]  /*1fad0*/  IMAD.IADD R0, R0, 0x1, -R5 ;  /* 0x0000000100007824 */ /* 0x010fce00078e0a05 */
.L_x_861:
[----:B------:R-:W-:Y:S01]  /*1fae0*/  BSSY B1, `(.L_x_862) ;  /* 0x000002f000017945 */ /* 0x000fe20003800000 */
[----:B------:R-:W-:Y:S02]  /*1faf0*/  SHF.R.S32.HI R10, RZ, 0x1f, R232 ;  /* 0x0000001fff0a7819 */ /* 0x000fe400000114e8 */
[----:B------:R-:W-:Y:S02]  /*1fb00*/  SEL R231, R231, RZ, !P0 ;  /* 0x000000ffe7e77207 */ /* 0x000fe40004000000 */
[----:B------:R-:W-:Y:S02]  /*1fb10*/  SEL R12, R12, RZ, !P0 ;  /* 0x000000ff0c0c7207 */ /* 0x000fe40004000000 */
[----:B-----5:R-:W-:Y:S01]  /*1fb20*/  SHF.R.S32.HI R11, RZ, 0x1f, R6 ;  /* 0x0000001fff0b7819 */ /* 0x020fe20000011406 */
[----:B------:R-:W-:Y:S06]  /*1fb30*/  @P3 BRA `(.L_x_863) ;  /* 0x0000000000a43947 */ /* 0x000fec0003800000 */
[----:B------:R-:W4:Y:S01]  /*1fb40*/  S2R R3, SR_TID.X ;  /* 0x0000000000037919 */ /* 0x000f220000002100 */
[----:B------:R-:W5:Y:S01]  /*1fb50*/  LDC R9, c[0x0][0xbe8] ;  /* 0x0002fa00ff097b82 */ /* 0x000f620000000800 */
[----:B----4-:R-:W-:Y:S02]  /*1fb60*/  IMAD R2, R236, 0x80, R3 ;  /* 0x00000080ec027824 */ /* 0x010fe400078e0203 */
[----:B-----5:R-:W-:Y:S02]  /*1fb70*/  IMAD R3, R0, R9, RZ ;  /* 0x0000000900037224 */ /* 0x020fe400078e02ff */
[----:B------:R-:W-:-:S05]  /*1fb80*/  VIADD R8, R2, 0xffffff80 ;  /* 0xffffff8002087836 */ /* 0x000fca0000000000 */
[----:B------:R-:W-:-:S13]  /*1fb90*/  ISETP.GE.AND P0, PT, R8, R3, PT ;  /* 0x000000030800720c */ /* 0x000fda0003f06270 */
[----:B------:R-:W-:Y:S05]  /*1fba0*/  @P0 BRA `(.L_x_863) ;  /* 0x0000000000880947 */ /* 0x000fea0003800000 */
[----:B------:R-:W-:Y:S01]  /*1fbb0*/  ISETP.NE.AND P0, PT, R9, 0x1, PT ;  /* 0x000000010900780c */ /* 0x000fe20003f05270 */
[----:B------:R-:W-:Y:S01]  /*1fbc0*/  ULDC.64 UR4, c[0x0][0xb90] ;  /* 0x0002e40000047ab9 */ /* 0x000fe20000000a00 */
[----:B------:R-:W-:Y:S01]  /*1fbd0*/  IMAD.MOV.U32 R2, RZ, RZ, R6 ;  /* 0x000000ffff027224 */ /* 0x000fe200078e0006 */
[----:B------:R-:W-:Y:S01]  /*1fbe0*/  ULDC.64 UR6, c[0x0][0x208] ;  /* 0x0000820000067ab9 */ /* 0x000fe20000000a00 */
[----:B------:R-:W-:Y:S02]  /*1fbf0*/  IMAD R7, R10, UR4, RZ ;  /* 0x000000040a077c24 */ /* 0x000fe4000f8e02ff */
[----:B------:R-:W-:Y:S02]  /*1fc00*/  IMAD.MOV.U32 R3, RZ, RZ, R11 ;  /* 0x000000ffff037224 */ /* 0x000fe400078e000b */
[----:B------:R-:W-:Y:S02]  /*1fc10*/  IMAD.MOV.U32 R5, RZ, RZ, R8 ;  /* 0x000000ffff057224 */ /* 0x000fe400078e0008 */
[----:B------:R-:W-:-:S03]  /*1fc20*/  IMAD.WIDE.U32 R2, R232, UR4, R2 ;  /* 0x00000004e8027c25 */ /* 0x000fc6000f8e0002 */
[----:B------:R-:W4:Y:S01]  /*1fc30*/  @P0 LDC R13, c[0x0][0xbec] ;  /* 0x0002fb00ff0d0b82 */ /* 0x000f220000000800 */
[----:B------:R-:W-:Y:S01]  /*1fc40*/  IMAD R7, R232, UR5, R7 ;  /* 0x00000005e8077c24 */ /* 0x000fe2000f8e0207 */
[----:B------:R-:W-:-:S03]  /*1fc50*/  ULDC.64 UR4, c[0x0][0xb98] ;  /* 0x0002e60000047ab9 */ /* 0x000fc60000000a00 */
[----:B------:R-:W-:-:S03]  /*1fc60*/  IMAD.IADD R3, R3, 0x1, R7 ;  /* 0x0000000103037824 */ /* 0x000fc600078e0207 */
[----:B------:R-:W5:Y:S01]  /*1fc70*/  @P0 LDC R15, c[0x0][0xbf0] ;  /* 0x0002fc00ff0f0b82 */ /* 0x000f620000000800 */
[----:B------:R-:W-:-:S04]  /*1fc80*/  IMAD.WIDE.U32 R2, R231, UR4, R2 ;  /* 0x00000004e7027c25 */ /* 0x000fc8000f8e0002 */
[----:B----4-:R-:W-:-:S05]  /*1fc90*/  @P0 IMAD.HI.U32 R4, R8, R13, RZ ;  /* 0x0000000d08040227 */ /* 0x010fca00078e00ff */
[----:B-----5:R-:W-:Y:S01]  /*1fca0*/  @P0 SHF.R.U32.HI R5, RZ, R15, R4 ;  /* 0x0000000fff050219 */ /* 0x020fe20000011604 */
[----:B------:R-:W-:-:S03]  /*1fcb0*/  IMAD R4, R12, UR4, RZ ;  /* 0x000000040c047c24 */ /* 0x000fc6000f8e02ff */
[----:B------:R-:W-:Y:S01]  /*1fcc0*/  IADD3 R2, P0, R5, R2, RZ ;  /* 0x0000000205027210 */ /* 0x000fe20007f1e0ff */
[----:B------:R-:W-:-:S04]  /*1fcd0*/  IMAD.MOV R7, RZ, RZ, -R5 ;  /* 0x000000ffff077224 */ /* 0x000fc800078e0a05 */
[----:B------:R-:W-:Y:S01]  /*1fce0*/  IMAD R7, R9, R7, R8 ;  /* 0x0000000709077224 */ /* 0x000fe200078e0208 */
[----:B------:R-:W-:Y:S01]  /*1fcf0*/  SHF.R.S32.HI R9, RZ, 0x1f, R5 ;  /* 0x0000001fff097819 */ /* 0x000fe20000011405 */
[----:B------:R-:W-:Y:S01]  /*1fd00*/  IMAD R8, R231, UR5, R4 ;  /* 0x00000005e7087c24 */ /* 0x000fe2000f8e0204 */
[----:B------:R-:W-:Y:S02]  /*1fd10*/  ULDC.64 UR4, c[0x0][0xb88] ;  /* 0x0002e20000047ab9 */ /* 0x000fe40000000a00 */
        /* <DEDUP_REMOVED lines=9> */
[----:B------:R-:W-:-:S05]  /*1fdb0*/  IMAD.MOV.U32 R3, RZ, RZ, -0x800000 ;  /* 0xff800000ff037424 */ /* 0x000fca00078e00ff */
[----:B------:R4:W-:Y:S02]  /*1fdc0*/  STG.E desc[UR6][R4.64], R3 ;  /* 0x0000000304007986 */ /* 0x0009e4000c101906 */
.L_x_863:
[----:B------:R-:W-:Y:S05]  /*1fdd0*/  BSYNC B1 ;  /* 0x0000000000017941 */ /* 0x000fea0003800000 */
.L_x_862:
[----:B------:R-:W-:Y:S01]  /*1fde0*/  ULDC.64 UR4, c[0x0][0xaa0] ;  /* 0x0002a80000047ab9 */ /* 0x000fe20000000a00 */
[----:B------:R-:W-:Y:S01]  /*1fdf0*/  IMAD R7, R233, 0x20, R212 ;  /* 0x00000020e9077824 */ /* 0x000fe200078e02d4 */
[----:B------:R-:W-:Y:S01]  /*1fe00*/  BSSY B1, `(.L_x_864) ;  /* 0x0000042000017945 */ /* 0x000fe20003800000 */
[----:B----4-:R-:W-:Y:S01]  /*1fe10*/  IMAD R3, R11, UR4, RZ ;  /* 0x000000040b037c24 */ /* 0x010fe2000f8e02ff */
[----:B------:R-:W-:Y:S01]  /*1fe20*/  SHF.R.S32.HI R8, RZ, 0x1f, R219 ;  /* 0x0000001fff087819 */ /* 0x000fe200000114db */
[----:B------:R-:W-:Y:S02]  /*1fe30*/  IMAD R9, R236, 0x80, R7 ;  /* 0x00000080ec097824 */ /* 0x000fe400078e0207 */
[C---:B------:R-:W-:Y:S02]  /*1fe40*/  IMAD R5, R6.reuse, UR5, R3 ;  /* 0x0000000506057c24 */ /* 0x040fe4000f8e0203 */
[----:B------:R-:W-:Y:S01]  /*1fe50*/  IMAD.WIDE.U32 R2, R6, UR4, RZ ;  /* 0x0000000406027c25 */ /* 0x000fe2000f8e00ff */
[----:B------:R-:W-:-:S03]  /*1fe60*/  ULDC.64 UR4, c[0x0][0xae8] ;  /* 0x0002ba0000047ab9 */ /* 0x000fc60000000a00 */
[----:B------:R-:W-:Y:S02]  /*1fe70*/  IMAD.IADD R3, R3, 0x1, R5 ;  /* 0x0000000103037824 */ /* 0x000fe400078e0205 */
[----:B------:R-:W-:Y:S02]  /*1fe80*/  IMAD R7, R10, UR4, RZ ;  /* 0x000000040a077c24 */ /* 0x000fe4000f8e02ff */
[----:B--2---:R-:W-:-:S04]  /*1fe90*/  @P2 IMAD.HI.U32 R4, R9, R14, RZ ;  /* 0x0000000e09042227 */ /* 0x004fc800078e00ff */
[C---:B------:R-:W-:Y:S02]  /*1fea0*/  IMAD R7, R232.reuse, UR5, R7 ;  /* 0x00000005e8077c24 */ /* 0x040fe4000f8e0207 */
[----:B------:R-:W-:Y:S01]  /*1feb0*/  IMAD.WIDE.U32 R2, R232, UR4, R2 ;  /* 0x00000004e8027c25 */ /* 0x000fe2000f8e0002 */
[----:B------:R-:W-:-:S03]  /*1fec0*/  ULDC.64 UR4, c[0x0][0xaf0] ;  /* 0x0002bc0000047ab9 */ /* 0x000fc60000000a00 */
[----:B------:R-:W-:Y:S01]  /*1fed0*/  IMAD.MOV.U32 R5, RZ, RZ, R9 ;  /* 0x000000ffff057224 */ /* 0x000fe200078e0009 */
[----:B---3--:R-:W-:Y:S01]  /*1fee0*/  @P2 SHF.R.U32.HI R5, RZ, R25, R4 ;  /* 0x00000019ff052219 */ /* 0x008fe20000011604 */
[----:B------:R-:W-:Y:S02]  /*1fef0*/  IMAD R6, R12, UR4, RZ ;  /* 0x000000040c067c24 */ /* 0x000fe4000f8e02ff */
[----:B------:R-:W-:Y:S01]  /*1ff00*/  IMAD.IADD R3, R3, 0x1, R7 ;  /* 0x0000000103037824 */ /* 0x000fe200078e0207 */
[----:B------:R-:W-:Y:S01]  /*1ff10*/  SHF.R.S32.HI R4, RZ, 0x1f, R5 ;  /* 0x0000001fff047819 */ /* 0x000fe20000011405 */
[C---:B------:R-:W-:Y:S02]  /*1ff20*/  IMAD R7, R231.reuse, UR5, R6 ;  /* 0x00000005e7077c24 */ /* 0x040fe4000f8e0206 */
[----:B------:R-:W-:Y:S01]  /*1ff30*/  IMAD.WIDE.U32 R2, R231, UR4, R2 ;  /* 0x00000004e7027c25 */ /* 0x000fe2000f8e0002 */
[----:B------:R-:W-:-:S03]  /*1ff40*/  ULDC.64 UR4, c[0x0][0xae0] ;  /* 0x0002b80000047ab9 */ /* 0x000fc60000000a00 */
[----:B------:R-:W-:Y:S02]  /*1ff50*/  IMAD.MOV R6, RZ, RZ, -R5 ;  /* 0x000000ffff067224 */ /* 0x000fe400078e0a05 */
[----:B------:R-:W-:Y:S02]  /*1ff60*/  IMAD.IADD R3, R3, 0x1, R7 ;  /* 0x0000000103037824 */ /* 0x000fe400078e0207 */
[----:B------:R-:W-:Y:S02]  /*1ff70*/  IMAD R4, R4, UR4, RZ ;  /* 0x0000000404047c24 */ /* 0x000fe4000f8e02ff */
[----:B------:R-:W-:Y:S02]  /*1ff80*/  IMAD R7, R21, R6, R9 ;  /* 0x0000000615077224 */ /* 0x000fe400078e0209 */
[C---:B------:R-:W-:Y:S02]  /*1ff90*/  IMAD R9, R5.reuse, UR5, R4 ;  /* 0x0000000505097c24 */ /* 0x040fe4000f8e0204 */
[----:B------:R-:W-:Y:S01]  /*1ffa0*/  IMAD.WIDE.U32 R2, R5, UR4, R2 ;  /* 0x0000000405027c25 */ /* 0x000fe2000f8e0002 */
[----:B------:R-:W-:Y:S01]  /*1ffb0*/  SHF.R.S32.HI R4, RZ, 0x1f, R7 ;  /* 0x0000001fff047819 */ /* 0x000fe20000011407 */
[----:B------:R-:W-:-:S02]  /*1ffc0*/  ULDC.64 UR4, c[0x0][0xad8] ;  /* 0x0002b60000047ab9 */ /* 0x000fc40000000a00 */
[----:B------:R-:W-:Y:S01]  /*1ffd0*/  IMAD.IADD R3, R3, 0x1, R9 ;  /* 0x0000000103037824 */ /* 0x000fe200078e0209 */
[----:B------:R-:W-:Y:S01]  /*1ffe0*/  SHF.R.S32.HI R9, RZ, 0x1f, R218 ;  /* 0x0000001fff097819 */ /* 0x000fe200000114da */
[----:B------:R-:W-:Y:S02]  /*1fff0*/  IMAD R4, R4, UR4, RZ ;  /* 0x0000000404047c24 */ /* 0x000fe4000f8e02ff */
[----:B------:R-:W-:Y:S02]  /*20000*/  IMAD R6, R236, 0x80, R212 ;  /* 0x00000080ec067824 */ /* 0x000fe400078e02d4 */
[----:B------:R-:W-:Y:S02]  /*20010*/  IMAD R21, R0, R21, RZ ;  /* 0x0000001500157224 */ /* 0x000fe400078e02ff */
[C---:B------:R-:W-:Y:S02]  /*20020*/  IMAD R5, R7.reuse, UR5, R4 ;  /* 0x0000000507057c24 */ /* 0x040fe4000f8e0204 */
[----:B------:R-:W-:Y:S01]  /*20030*/  IMAD.WIDE.U32 R2, R7, UR4, R2 ;  /* 0x0000000407027c25 */ /* 0x000fe2000f8e0002 */
[----:B------:R-:W-:Y:S01]  /*20040*/  ISETP.GE.AND P2, PT, R6, R21, PT ;  /* 0x000000150600720c */ /* 0x000fe20003f46270 */
[----:B------:R-:W-:-:S02]  /*20050*/  ULDC.64 UR4, c[0x0][0xa80] ;  /* 0x0002a00000047ab9 */ /* 0x000fc40000000a00 */
[----:B------:R-:W-:Y:S01]  /*20060*/  IMAD.IADD R3, R3, 0x1, R5 ;  /* 0x0000000103037824 */ /* 0x000fe200078e0205 */
[----:B------:R-:W-:Y:S01]  /*20070*/  LEA R4, P3, R2, UR4, 0x1 ;  /* 0x0000000402047c11 */ /* 0x000fe2000f8608ff */
[----:B------:R-:W-:-:S03]  /*20080*/  VIADD R0, R6, 0x20 ;  /* 0x0000002006007836 */ /* 0x000fc60000000000 */
[----:B------:R-:W-:Y:S02]  /*20090*/  LEA.HI.X R5, R2, UR5, R3, 0x1, P3 ;  /* 0x0000000502057c11 */ /* 0x000fe400098f0c03 */
[-C--:B------:R-:W-:Y:S01]  /*200a0*/  ISETP.GE.AND P1, PT, R0, R21.reuse, PT ;  /* 0x000000150000720c */ /* 0x080fe20003f26270 */
[----:B------:R-:W-:Y:S01]  /*200b0*/  VIADD R0, R6, 0x40 ;  /* 0x0000004006007836 */ /* 0x000fe20000000000 */
[----:B------:R2:W3:Y:S04]  /*200c0*/  SHFL.IDX PT, R2, R4, RZ, 0x181f ;  /* 0x00181fff04027589 */ /* 0x0004e800000e0000 */
[----:B------:R2:W4:Y:S01]  /*200d0*/  SHFL.IDX PT, R3, R5, RZ, 0x181f ;  /* 0x00181fff05037589 */ /* 0x00052200000e0000 */
        /* <DEDUP_REMOVED lines=8> */
[----:B---3--:R-:W-:-:S04]  /*20160*/  @!P5 LEA R10, P6, R16, R2, 0x1 ;  /* 0x00000002100ad211 */ /* 0x008fc800078c08ff */
[-C--:B----4-:R-:W-:Y:S02]  /*20170*/  @!P5 LEA.HI.X R11, R16, R3.reuse, R17, 0x1, P6 ;  /* 0x00000003100bd211 */ /* 0x090fe400030f0c11 */
[-C--:B------:R-:W-:Y:S01]  /*20180*/  @!P3 LEA R12, P6, R218, R2.reuse, 0x1 ;  /* 0x00000002da0cb211 */ /* 0x080fe200078c08ff */
[----:B------:R-:W-:Y:S02]  /*20190*/  @!P4 IMAD.SHL.U32 R7, R234, 0x8, RZ ;  /* 0x00000008ea07c824 */ /* 0x000fe400078e00ff */
[----:B------:R3:W-:Y:S01]  /*201a0*/  @!P5 ST.E.128 desc[UR6][R10.64], RZ ;  /* 0x000000ff0a00d985 */ /* 0x0007e2000c101d06 */
[----:B------:R-:W-:Y:S02]  /*201b0*/  @!P3 LEA.HI.X R13, R218, R3, R9, 0x1, P6 ;  /* 0x00000003da0db211 */ /* 0x000fe400030f0c09 */
[----:B------:R-:W-:-:S04]  /*201c0*/  @!P2 LEA R14, P6, R219, R2, 0x1 ;  /* 0x00000002db0ea211 */ /* 0x000fc800078c08ff */
[----:B------:R-:W-:Y:S01]  /*201d0*/  @!P2 LEA.HI.X R15, R219, R3, R8, 0x1, P6 ;  /* 0x00000003db0fa211 */ /* 0x000fe200030f0c08 */
[----:B------:R-:W-:-:S05]  /*201e0*/  @!P4 IMAD.WIDE R2, R7, 0x2, R2 ;  /* 0x000000020702c825 */ /* 0x000fca00078e0202 */
[----:B------:R3:W-:Y:S04]  /*201f0*/  @!P4 ST.E.128 desc[UR6][R2.64], RZ ;  /* 0x000000ff0200c985 */ /* 0x0007e8000c101d06 */
[----:B------:R3:W-:Y:S04]  /*20200*/  @!P3 ST.E.128 desc[UR6][R12.64], RZ ;  /* 0x000000ff0c00b985 */ /* 0x0007e8000c101d06 */
[----:B------:R3:W-:Y:S02]  /*20210*/  @!P2 ST.E.128 desc[UR6][R14.64], RZ ;  /* 0x000000ff0e00a985 */ /* 0x0007e4000c101d06 */
.L_x_865:
[----:B------:R-:W-:Y:S05]  /*20220*/  BSYNC B1 ;  /* 0x0000000000017941 */ /* 0x000fea0003800000 */
.L_x_864:
[----:B---34-:R3:W4:Y:S01]  /*20230*/  SHFL.IDX PT, R3, R5, 0x1, 0x181f ;  /* 0x00381f0005037f89 */ /* 0x01872200000e0000 */
        /* <DEDUP_REMOVED lines=11> */
[-C--:B----4-:R-:W-:Y:S02]  /*202f0*/  @!P4 LEA.HI.X R11, R16, R3.reuse, R17, 0x1, P6 ;  /* 0x00000003100bc211 */ /* 0x090fe400030f0c11 */
[C---:B------:R-:W-:Y:S01]  /*20300*/  @!P1 LEA R14, P6, R219.reuse, R2, 0x1 ;  /* 0x00000002db0e9211 */ /* 0x040fe200078c08ff */
[----:B------:R-:W-:Y:S01]  /*20310*/  @!P3 IMAD.SHL.U32 R7, R234, 0x8, RZ ;  /* 0x00000008ea07b824 */ /* 0x000fe200078e00ff */
[-C--:B------:R-:W-:Y:S01]  /*20320*/  @!P2 LEA.HI.X R13, R218, R3.reuse, R9, 0x1, P5 ;  /* 0x00000003da0da211 */ /* 0x080fe200028f0c09 */
[----:B------:R0:W-:Y:S01]  /*20330*/  @!P4 ST.E.128 desc[UR6][R10.64], RZ ;  /* 0x000000ff0a00c985 */ /* 0x0001e2000c101d06 */
[----:B------:R-:W-:Y:S01]  /*20340*/  @!P1 LEA.HI.X R15, R219, R3, R8, 0x1, P6 ;  /* 0x00000003db0f9211 */ /* 0x000fe200030f0c08 */
[----:B------:R-:W-:-:S05]  /*20350*/  @!P3 IMAD.WIDE R2, R7, 0x2, R2 ;  /* 0x000000020702b825 */ /* 0x000fca00078e0202 */
[----:B------:R0:W-:Y:S04]  /*20360*/  @!P3 ST.E.128 desc[UR6][R2.64], RZ ;  /* 0x000000ff0200b985 */ /* 0x0001e8000c101d06 */
[----:B------:R0:W-:Y:S04]  /*20370*/  @!P2 ST.E.128 desc[UR6][R12.64], RZ ;  /* 0x000000ff0c00a985 */ /* 0x0001e8000c101d06 */
[----:B------:R0:W-:Y:S02]  /*20380*/  @!P1 ST.E.128 desc[UR6][R14.64], RZ ;  /* 0x000000ff0e009985 */ /* 0x0001e4000c101d06 */
.L_x_867:
[----:B------:R-:W-:Y:S05]  /*20390*/  BSYNC B1 ;  /* 0x0000000000017941 */ /* 0x000fea0003800000 */
.L_x_866:
        /* <DEDUP_REMOVED lines=12> */
[C---:B------:R-:W-:Y:S02]  /*20460*/  @!P6 LEA R14, P2, R219.reuse, R2, 0x1 ;  /* 0x00000002db0ee211 */ /* 0x040fe400078408ff */
[----:B------:R-:W-:Y:S01]  /*20470*/  @!P4 IMAD.SHL.U32 R7, R234, 0x8, RZ ;  /* 0x00000008ea07c824 */ /* 0x000fe200078e00ff */
[-C--:B----4-:R-:W-:Y:S02]  /*20480*/  @!P3 LEA.HI.X R11, R16, R3.reuse, R17, 0x1, P0 ;  /* 0x00000003100bb211 */ /* 0x090fe400000f0c11 */
[-C--:B------:R-:W-:Y:S02]  /*20490*/  @!P5 LEA.HI.X R13, R218, R3.reuse, R9, 0x1, P1 ;  /* 0x00000003da0dd211 */ /* 0x080fe400008f0c09 */
[----:B------:R-:W-:Y:S01]  /*204a0*/  @!P6 LEA.HI.X R15, R219, R3, R8, 0x1, P2 ;  /* 0x00000003db0fe211 */ /* 0x000fe200010f0c08 */
[----:B------:R-:W-:Y:S01]  /*204b0*/  @!P4 IMAD.WIDE R2, R7, 0x2, R2 ;  /* 0x000000020702c825 */ /* 0x000fe200078e0202 */
[----:B------:R0:W-:Y:S04]  /*204c0*/  @!P3 ST.E.128 desc[UR6][R10.64], RZ ;  /* 0x000000ff0a00b985 */ /* 0x0001e8000c101d06 */
[----:B------:R0:W-:Y:S04]  /*204d0*/  @!P4 ST.E.128 desc[UR6][R2.64], RZ ;  /* 0x000000ff0200c985 */ /* 0x0001e8000c101d06 */
[----:B------:R0:W-:Y:S04]  /*204e0*/  @!P5 ST.E.128 desc[UR6][R12.64], RZ ;  /* 0x000000ff0c00d985 */ /* 0x0001e8000c101d06 */
[----:B------:R0:W-:Y:S02]  /*204f0*/  @!P6 ST.E.128 desc[UR6][R14.64], RZ ;  /* 0x000000ff0e00e985 */ /* 0x0001e4000c101d06 */
.L_x_869:
[----:B------:R-:W-:Y:S05]  /*20500*/  BSYNC B1 ;  /* 0x0000000000017941 */ /* 0x000fea0003800000 */
.L_x_868:
[----:B------:R-:W-:Y:S01]  /*20510*/  VIADD R0, R6, 0x60 ;  /* 0x0000006006007836 */ /* 0x000fe20000000000 */
[----:B0---4-:R0:W4:Y:S04]  /*20520*/  SHFL.IDX PT, R3, R5, 0x3, 0x181f ;  /* 0x00781f0005037f89 */ /* 0x01112800000e0000 */
[----:B------:R-:W-:Y:S01]  /*20530*/  ISETP.GE.AND P0, PT, R0, R21, PT ;  /* 0x000000150000720c */ /* 0x000fe20003f06270 */
[----:B------:R0:W0:-:S12]  /*20540*/  SHFL.IDX PT, R2, R4, 0x3, 0x181f ;  /* 0x00781f0004027f89 */ /* 0x00001800000e0000 */
        /* <DEDUP_REMOVED lines=10> */
[----:B--23--:R-:W-:Y:S01]  /*205f0*/  @!P4 IMAD.SHL.U32 R5, R234, 0x8, RZ ;  /* 0x00000008ea05c824 */ /* 0x00cfe200078e00ff */
        /* <DEDUP_REMOVED lines=8> */
.L_x_860:
[----:B------:R-:W-:Y:S05]  /*20680*/  BSYNC B0 ;  /* 0x0000000000007941 */ /* 0x000fea0003800000 */
.L_x_851:
[----:B------:R-:W-:Y:S02]  /*20690*/  ULDC UR4, c[0x0][0xc3c] ;  /* 0x00030f0000047ab9 */ /* 0x000fe40000000800 */
[----:B-1----:R-:W-:-:S13]  /*206a0*/  ISETP.GE.AND P0, PT, R123, UR4, PT ;  /* 0x000000047b007c0c */ /* 0x002fda000bf06270 */
[----:B------:R-:W-:Y:S05]  /*206b0*/  @!P0 BRA `(.L_x_870) ;  /* 0xfffffe0c00248947 */ /* 0x000fea000383ffff */
[----:B------:R-:W-:Y:S05]  /*206c0*/  BRA `(.L_x_645) ;  /* 0x0000008800547947 */ /* 0x000fea0003800000 */
.L_x_643:
[----:B------:R-:W-:-:S08]  /*206d0*/  NOP ;  /* 0x0000000000007918 */ /* 0x000fd00000000000 */
[----:B0-----:R-:W0:-:S00]  /*206e0*/  USETMAXREG.DEALLOC.CTAPOOL 0x18 ;  /* 0x00000018000079c8 */ /* 0x001e0000080e0500 */
[----:B0-----:R-:W2:Y:S01]  /*206f0*/  LDL.LU R3, [R1+0x20] ;  /* 0x0000200001037983 */ /* 0x001ea20000300800 */
[----:B------:R-:W-:Y:S01]  /*20700*/  LOP3.LUT R2, R2, 0x3, RZ, 0xc0, !PT ;  /* 0x0000000302027812 */ /* 0x000fe200078ec0ff */
[----:B------:R-:W-:-:S05]  /*20710*/  IMAD.MOV.U32 R4, RZ, RZ, RZ ;  /* 0x000000ffff047224 */ /* 0x000fca00078e00ff */
[----:B------:R-:W0:Y:S02]  /*20720*/  SHFL.IDX PT, R2, R2, RZ, 0x1f ;  /* 0x00001fff02027589 */ /* 0x000e2400000e0000 */
[----:B0-----:R-:W-:Y:S02]  /*20730*/  ISETP.NE.AND P0, PT, R2, RZ, PT ;  /* 0x000000ff0200720c */ /* 0x001fe40003f05270 */
[----:B--2---:R-:W-:-:S11]  /*20740*/  LOP3.LUT R3, R3, 0xfffffffd, RZ, 0xc0, !PT ;  /* 0xfffffffd03037812 */ /* 0x004fd600078ec0ff */
[----:B------:R-:W-:-:S05]  /*20750*/  @P0 LOP3.LUT R3, R3, 0x2, RZ, 0xfc, !PT ;  /* 0x0000000203030812 */ /* 0x000fca00078efcff */
[----:B------:R0:W-:Y:S01]  /*20760*/  STL [R1+0x20], R3 ;  /* 0x0000200301007387 */ /* 0x0001e20000100800 */
        /* <DEDUP_REMOVED lines=8> */
.L_x_871:
[----:B------:R-:W-:Y:S01]  /*207f0*/  LOP3.LUT R5, R0, 0x1f, RZ, 0xc0, !PT ;  /* 0x0000001f00057812 */ /* 0x000fe200078ec0ff */
[----:B------:R-:W-:Y:S01]  /*20800*/  ULDC UR4, c[0x0][0xc3c] ;  /* 0x00030f0000047ab9 */ /* 0x000fe20000000800 */
[----:B------:R-:W-:Y:S01]  /*20810*/  ULDC.64 UR6, c[0x0][0x208] ;  /* 0x0000820000067ab9 */ /* 0x000fe20000000a00 */
[----:B------:R-:W-:Y:S01]  /*20820*/  ULDC UR5, c[0x0][0xc38] ;  /* 0x00030e0000057ab9 */ /* 0x000fe20000000800 */
[----:B------:R-:W-:-:S04]  /*20830*/  ISETP.NE.AND P0, PT, R5, 0x1f, PT ;  /* 0x0000001f0500780c */ /* 0x000fc80003f05270 */
[----:B------:R-:W-:-:S13]  /*20840*/  ISETP.GE.OR P1, PT, R5, UR4, !P0 ;  /* 0x0000000405007c0c */ /* 0x000fda000c726670 */
[----:B0-----:R-:W0:Y:S02]  /*20850*/  @!P1 LDC.64 R2, c[0x0][0xc80] ;  /* 0x00032000ff029b82 */ /* 0x001e240000000a00 */
        /* <DEDUP_REMOVED lines=35> */
.L_x_877:
        /* <DEDUP_REMOVED lines=13> */
.L_x_876:
[----:B------:R-:W-:Y:S05]  /*20b60*/  BSYNC B0 ;  /* 0x0000000000007941 */ /* 0x000fea0003800000 */
.L_x_875:
        /* <DEDUP_REMOVED lines=16> */
[----:B0-----:R-:W-:-:S05]  /*20c70*/  IMAD R3, R3, UR5, RZ ;  /* 0x0000000503037c24 */ /* 0x001fca000f8e02ff */
[----:B------:R-:W-:-:S04]  /*20c80*/  IADD3 R6, R3, R6, RZ ;  /* 0x0000000603067210 */ /* 0x000fc80007ffe0ff */
[----:B------:R-:W-:-:S13]  /*20c90*/  ISETP.GT.AND P6, PT, R6, UR6, PT ;  /* 0x0000000606007c0c */ /* 0x000fda000bfc4270 */
[----:B------:R-:W-:Y:S05]  /*20ca0*/  @!P6 BRA `(.L_x_877) ;  /* 0xfffffffc0078e947 */ /* 0x000fea000383ffff */
[----:B------:R-:W-:-:S07]  /*20cb0*/  IMAD.MOV.U32 R2, RZ, RZ, R11 ;  /* 0x000000ffff027224 */ /* 0x000fce00078e000b */
.L_x_873:
        /* <DEDUP_REMOVED lines=16> */
.L_x_878:
[----:B-1----:R-:W-:Y:S02]  /*20dc0*/  IMAD R16, R16, UR5, R7 ;  /* 0x0000000510107c24 */ /* 0x002fe4000f8e0207 */
[----:B------:R-:W-:Y:S02]  /*20dd0*/  IMAD R7, R11, R6, RZ ;  /* 0x000000060b077224 */ /* 0x000fe400078e02ff */
[----:B0-----:R-:W-:Y:S01]  /*20de0*/  IMAD.MOV.U32 R2, RZ, RZ, RZ ;  /* 0x000000ffff027224 */ /* 0x001fe200078e00ff */
[----:B------:R-:W-:Y:S01]  /*20df0*/  IADD3 R17, -R16, UR6, RZ ;  /* 0x0000000610117c10 */ /* 0x000fe2000fffe1ff */
[----:B------:R-:W-:Y:S02]  /*20e00*/  VIADD R19, R19, UR4 ;  /* 0x0000000413137c36 */ /* 0x000fe40008000000 */
        /* <DEDUP_REMOVED lines=20> */
.L_x_874:
[----:B------:R-:W-:Y:S02]  /*20f50*/  IMAD.MOV.U32 R17, RZ, RZ, RZ ;  /* 0x000000ffff117224 */ /* 0x000fe400078e00ff */
[----:B------:R-:W-:Y:S02]  /*20f60*/  IMAD.U32 R16, RZ, RZ, UR6 ;  /* 0x00000006ff107e24 */ /* 0x000fe4000f8e00ff */
[----:B------:R-:W-:-:S07]  /*20f70*/  IMAD.MOV.U32 R18, RZ, RZ, RZ ;  /* 0x000000ffff127224 */ /* 0x000fce00078e00ff */
.L_x_879:
[----:B------:R-:W-:-:S13]  /*20f80*/  ISETP.NE.AND P0, PT, R5, RZ, PT ;  /* 0x000000ff0500720c */ /* 0x000fda0003f05270 */
[----:B------:R-:W0:Y:S01]  /*20f90*/  @!P0 S2R R3, SR_CgaCtaId ;  /* 0x0000000000038919 */ /* 0x000e220000008800 */
[----:B------:R-:W-:-:S04]  /*20fa0*/  @!P0 MOV R2, 0x400 ;  /* 0x0000040000028802 */ /* 0x000fc80000000f00 */
[----:B0-----:R-:W-:-:S05]  /*20fb0*/  @!P0 LEA R2, R3, R2, 0x18 ;  /* 0x0000000203028211 */ /* 0x001fca00078ec0ff */
[----:B------:R2:W-:Y:S01]  /*20fc0*/  @!P0 STS.128 [R2+0x388d0], R16 ;  /* 0x0388d01002008388 */ /* 0x0005e20000000c00 */
[----:B------:R-:W-:Y:S06]  /*20fd0*/  BAR.ARV 0x5, 0x180 ;  /* 0x0146000000007b1d */ /* 0x000fec0000002000 */
.L_x_872:
[----:B--2---:R-:W-:Y:S01]  /*20fe0*/  IMAD.MOV.U32 R2, RZ, RZ, 0x1 ;  /* 0x00000001ff027424 */ /* 0x004fe200078e00ff */
[----:B------:R2:W-:Y:S01]  /*20ff0*/  STL [R1+0x54], RZ ;  /* 0x000054ff01007387 */ /* 0x0005e20000100800 */
[----:B------:R-:W-:Y:S02]  /*21000*/  ULDC UR4, c[0x0][0xc3c] ;  /* 0x00030f0000047ab9 */ /* 0x000fe40000000800 */
[----:B-1----:R-:W-:Y:S01]  /*21010*/  ISETP.GE.AND P0, PT, R19, UR4, PT ;  /* 0x0000000413007c0c */ /* 0x002fe2000bf06270 */
[----:B------:R2:W-:Y:S04]  /*21020*/  STL [R1+0x10], R2 ;  /* 0x0000100201007387 */ /* 0x0005e80000100800 */
[----:B------:R2:W-:Y:S08]  /*21030*/  STL [R1+0x8], RZ ;  /* 0x000008ff01007387 */ /* 0x0005f00000100800 */
[----:B--2---:R-:W-:Y:S05]  /*21040*/  @P0 BRA `(.L_x_880) ;  /* 0x0000007c000c0947 */ /* 0x004fea0003800000 */
[----:B------:R-:W1:Y:S01]  /*21050*/  S2UR UR5, SR_CgaCtaId ;  /* 0x00000000000579c3 */ /* 0x000e620000008800 */
[C---:B------:R-:W-:Y:S01]  /*21060*/  IMAD.SHL.U32 R2, R0.reuse, 0x8, RZ ;  /* 0x0000000800027824 */ /* 0x040fe200078e00ff */
[----:B------:R-:W-:Y:S01]  /*21070*/  LOP3.LUT R5, R0, 0x7f, RZ, 0xc0, !PT ;  /* 0x0000007f00057812 */ /* 0x000fe200078ec0ff */
[----:B------:R-:W-:Y:S01]  /*21080*/  UMOV UR4, 0x400 ;  /* 0x0000040000047882 */ /* 0x000fe20000000000 */
[----:B------:R-:W-:Y:S01]  /*21090*/  BSSY B8, `(.L_x_880) ;  /* 0x00007be000087945 */ /* 0x000fe20003800000 */
[----:B------:R-:W-:Y:S01]  /*210a0*/  ULDC.64 UR38, c[0x0][0x198] ;  /* 0x0000660000267ab9 */ /* 0x000fe20000000a00 */
[C---:B0-----:R-:W-:Y:S01]  /*210b0*/  LOP3.LUT R3, R2.reuse, 0x1f8, RZ, 0xc0, !PT ;  /* 0x000001f802037812 */ /* 0x041fe200078ec0ff */
[----:B------:R-:W-:Y:S01]  /*210c0*/  ULDC UR36, c[0x0][0xc] ;  /* 0x0000030000247ab9 */ /* 0x000fe20000000800 */
[----:B------:R-:W-:Y:S02]  /*210d0*/  LOP3.LUT R2, R2, 0x38, RZ, 0xc0, !PT ;  /* 0x0000003802027812 */ /* 0x000fe400078ec0ff */
[----:B------:R-:W-:Y:S01]  /*210e0*/  LOP3.LUT R4, R3, 0x38, R0, 0x78, !PT ;  /* 0x0000003803047812 */ /* 0x000fe200078e7800 */
[----:B------:R-:W-:Y:S01]  /*210f0*/  IMAD.SHL.U32 R3, R5, 0x8, RZ ;  /* 0x0000000805037824 */ /* 0x000fe200078e00ff */
[----:B------:R-:W-:Y:S01]  /*21100*/  SHF.R.U32.HI R5, RZ, 0x3, R5 ;  /* 0x00000003ff057819 */ /* 0x000fe20000011605 */
[----:B------:R-:W-:-:S03]  /*21110*/  IMAD.SHL.U32 R0, R0, 0x10, RZ ;  /* 0x0000001000007824 */ /* 0x000fc600078e00ff */
[----:B------:R-:W-:Y:S02]  /*21120*/  LOP3.LUT R3, R4, 0x200, R3, 0xf8, !PT ;  /* 0x0000020004037812 */ /* 0x000fe400078ef803 */
[----:B------:R-:W-:Y:S01]  /*21130*/  LOP3.LUT R0, R5, 0x70, R0, 0xf8, !PT ;  /* 0x0000007005007812 */ /* 0x000fe200078ef800 */
[----:B------:R-:W-:Y:S01]  /*21140*/  IMAD.MOV.U32 R0, RZ, RZ, 0x1 ;  /* 0x00000001ff007424 */ /* 0x000fe200078e00ff */
[----:B-1----:R-:W-:-:S06]  /*21150*/  ULEA UR4, UR5, UR4, 0x18 ;  /* 0x0000000405047291 */ /* 0x002fcc000f8ec03f */
[----:B------:R-:W-:-:S04]  /*21160*/  IMAD.U32 R4, RZ, RZ, UR4 ;  /* 0x00000004ff047e24 */ /* 0x000fc8000f8e00ff */
[----:B------:R-:W-:Y:S01]  /*21170*/  IMAD R3, R3, 0x2, R4 ;  /* 0x0000000203037824 */ /* 0x000fe200078e0204 */
[----:B------:R0:W-:Y:S04]  /*21180*/  STL [R1+0x4], R4 ;  /* 0x0000040401007387 */ /* 0x0001e80000100800 */
[----:B------:R1:W-:Y:S04]  /*21190*/  STL [R1+0x2c], R3 ;  /* 0x00002c0301007387 */ /* 0x0003e80000100800 */
[----:B------:R-:W-:Y:S01]  /*211a0*/  STL [R1+0x8], RZ ;  /* 0x000008ff01007387 */ /* 0x000fe20000100800 */
[----:B0-----:R-:W-:-:S03]  /*211b0*/  LOP3.LUT R4, R2, 0x40, RZ, 0xfc, !PT ;  /* 0x0000004002047812 */ /* 0x001fc600078efcff */
[----:B------:R-:W-:Y:S01]  /*211c0*/  STL [R1+0x10], R0 ;  /* 0x0000100001007387 */ /* 0x000fe20000100800 */
[----:B-1----:R-:W-:-:S03]  /*211d0*/  LOP3.LUT R3, R2, 0x80, RZ, 0xfc, !PT ;  /* 0x0000008002037812 */ /* 0x002fc600078efcff */
[----:B------:R-:W-:Y:S04]  /*211e0*/  STL [R1+0x1c], RZ ;  /* 0x00001cff01007387 */ /* 0x000fe80000100800 */
[----:B------:R0:W-:Y:S04]  /*211f0*/  STL [R1+0x24], R0 ;  /* 0x0000240001007387 */ /* 0x0001e80000100800 */
[----:B------:R1:W-:Y:S01]  /*21200*/  STL [R1+0x54], RZ ;  /* 0x000054ff01007387 */ /* 0x0003e20000100800 */
[----:B0-----:R-:W-:-:S07]  /*21210*/  LOP3.LUT R0, R2, 0xc0, RZ, 0xfc, !PT ;  /* 0x000000c002007812 */ /* 0x001fce00078efcff */
.L_x_1037:
[----:B0--3--:R-:W0:Y:S01]  /*21220*/  LDC.64 R2, c[0x0][0xc88] ;  /* 0x00032200ff027b82 */ /* 0x009e220000000a00 */
[----:B------:R-:W-:Y:S01]  /*21230*/  ULDC.64 UR4, c[0x0][0x208] ;  /* 0x0000820000047ab9 */ /* 0x000fe20000000a00 */
[----:B0-----:R-:W-:-:S05]  /*21240*/  IMAD.WIDE R2, R19, 0x4, R2 ;  /* 0x0000000413027825 */ /* 0x001fca00078e0202 */
[----:B------:R-:W2:Y:S01]  /*21250*/  LDG.E R15, desc[UR4][R2.64] ;  /* 0x00000004020f7981 */ /* 0x000ea2000c1e1900 */
[----:B------:R-:W-:Y:S05]  /*21260*/  YIELD ;  /* 0x0000000000007946 */ /* 0x000fea0003800000 */
[----:B------:R-:W-:Y:S01]  /*21270*/  ULDC.64 UR4, c[0x0][0xa28] ;  /* 0x00028a0000047ab9 */ /* 0x000fe20000000a00 */
[----:B----4-:R-:W-:Y:S01]  /*21280*/  IMAD.MOV.U32 R0, RZ, RZ, RZ ;  /* 0x000000ffff007224 */ /* 0x010fe200078e00ff */
[----:B------:R-:W-:Y:S01]  /*21290*/  ISETP.NE.U32.AND P0, PT, RZ, UR4, PT ;  /* 0x00000004ff007c0c */ /* 0x000fe2000bf05070 */
[----:B------:R-:W-:Y:S01]  /*212a0*/  ULDC.64 UR12, c[0x0][0x208] ;  /* 0x00008200000c7ab9 */ /* 0x000fe20000000a00 */
[----:B------:R-:W-:Y:S01]  /*212b0*/  IMAD.MOV.U32 R8, RZ, RZ, RZ ;  /* 0x000000ffff087224 */ /* 0x000fe200078e00ff */
[----:B------:R-:W-:Y:S01]  /*212c0*/  ULDC.64 UR10, c[0x0][0xa18] ;  /* 0x00028600000a7ab9 */ /* 0x000fe20000000a00 */
[----:B------:R-:W-:Y:S01]  /*212d0*/  ISETP.NE.AND.EX P0, PT, RZ, UR5, PT, P0 ;  /* 0x00000005ff007c0c */ /* 0x000fe2000bf05300 */
[----:B------:R-:W-:Y:S01]  /*212e0*/  ULDC.64 UR8, c[0x0][0xa10] ;  /* 0x0002840000087ab9 */ /* 0x000fe20000000a00 */
[----:B------:R-:W-:Y:S01]  /*212f0*/  ULDC.64 UR6, c[0x0][0xa08] ;  /* 0x0002820000067ab9 */ /* 0x000fe20000000a00 */
[----:B--2---:R-:W-:Y:S01]  /*21300*/  SHF.R.S32.HI R4, RZ, 0x1f, R15 ;  /* 0x0000001fff047819 */ /* 0x004fe2000001140f */
[----:B------:R-:W-:-:S09]  /*21310*/  IMAD.SHL.U32 R14, R15, 0x4, RZ ;  /* 0x000000040f0e7824 */ /* 0x000fd200078e00ff */
        /* <DEDUP_REMOVED lines=8> */
[----:B------:R-:W-:Y:S02]  /*213a0*/  ISETP.NE.AND.EX P2, PT, RZ, UR5, PT, P2 ;  /* 0x00000005ff007c0c */ /* 0x000fe4000bf45320 */
[----:B------:R-:W-:Y:S02]  /*213b0*/  CS2R R10, SRZ ;  /* 0x00000000000a7805 */ /* 0x000fe4000001ff00 */
[----:B------:R-:W-:Y:S01]  /*213c0*/  ISETP.NE.U32.AND P3, PT, RZ, UR10, PT ;  /* 0x0000000aff007c0c */ /* 0x000fe2000bf65070 */
[----:B------:R-:W-:Y:S01]  /*213d0*/  STL [R1], R14 ;  /* 0x0000000e01007387 */ /* 0x000fe20000100800 */
[----:B------:R-:W-:Y:S02]  /*213e0*/  ISETP.NE.U32.AND P0, PT, RZ, UR6, PT ;  /* 0x00000006ff007c0c */ /* 0x000fe4000bf05070 */
[----:B------:R-:W-:Y:S01]  /*213f0*/  ISETP.NE.AND.EX P3, PT, RZ, UR11, PT, P3 ;  /* 0x0000000bff007c0c */ /* 0x000fe2000bf65330 */
[----:B------:R-:W-:Y:S01]  /*21400*/  STL [R1+0x28], R13 ;  /* 0x0000280d01007387 */ /* 0x000fe20000100800 */
[----:B------:R-:W-:-:S02]  /*21410*/  ISETP.NE.U32.AND P1, PT, RZ, UR8, PT ;  /* 0x00000008ff007c0c */ /* 0x000fc4000bf25070 */
[C---:B--2---:R-:W-:Y:S02]  /*21420*/  IADD3 R2, P4, R14.reuse, UR4, RZ ;  /* 0x000000040e027c10 */ /* 0x044fe4000ff9e0ff */
[----:B------:R-:W-:Y:S02]  /*21430*/  ISETP.NE.AND.EX P0, PT, RZ, UR7, PT, P0 ;  /* 0x00000007ff007c0c */ /* 0x000fe4000bf05300 */
[C---:B------:R-:W-:Y:S02]  /*21440*/  IADD3.X R3, R13.reuse, UR5, RZ, P4, !PT ;  /* 0x000000050d037c10 */ /* 0x040fe4000a7fe4ff */
[C---:B0-----:R-:W-:Y:S02]  /*21450*/  IADD3 R4, P4, R14.reuse, UR8, RZ ;  /* 0x000000080e047c10 */ /* 0x041fe4000ff9e0ff */
[----:B------:R-:W-:Y:S01]  /*21460*/  ISETP.NE.AND.EX P1, PT, RZ, UR9, PT, P1 ;  /* 0x00000009ff007c0c */ /* 0x000fe2000bf25310 */
[----:B------:R-:W2:Y:S01]  /*21470*/  @P2 LDG.E R8, desc[UR12][R2.64] ;  /* 0x0000000c02082981 */ /* 0x000ea2000c1e1900 */
[C---:B------:R-:W-:Y:S01]  /*21480*/  IADD3.X R5, R13.reuse, UR9, RZ, P4, !PT ;  /* 0x000000090d057c10 */ /* 0x040fe2000a7fe4ff */
[----:B------:R-:W-:Y:S01]  /*21490*/  ULDC UR4, c[0x0][0x288] ;  /* 0x0000a20000047ab9 */ /* 0x000fe20000000800 */
[----:B------:R-:W-:Y:S01]  /*214a0*/  IADD3 R6, P5, R14, UR6, RZ ;  /* 0x000000060e067c10 */ /* 0x000fe2000ffbe0ff */
[----:B------:R-:W-:Y:S01]  /*214b0*/  IMAD.U32 R12, RZ, RZ, UR4 ;  /* 0x00000004ff0c7e24 */ /* 0x000fe2000f8e00ff */
[----:B------:R-:W-:Y:S01]  /*214c0*/  ULDC.64 UR4, c[0x0][0x418] ;  /* 0x0001060000047ab9 */ /* 0x000fe20000000a00 */
[----:B--2---:R0:W-:Y:S01]  /*214d0*/  STL [R1+0x40], R8 ;  /* 0x0000400801007387 */ /* 0x0041e20000100800 */
[----:B------:R-:W-:Y:S01]  /*214e0*/  IADD3.X R7, R13, UR7, RZ, P5, !PT ;  /* 0x000000070d077c10 */ /* 0x000fe2000affe4ff */
[----:B------:R-:W-:-:S04]  /*214f0*/  UISETP.NE.U32.AND UP0, UPT, UR4, URZ, UPT ;  /* 0x0000003f0400728c */ /* 0x000fc8000bf05070 */
[----:B------:R-:W5:Y:S01]  /*21500*/  @P1 LDG.E R10, desc[UR12][R4.64] ;  /* 0x0000000c040a1981 */ /* 0x000f62000c1e1900 */
[----:B------:R-:W-:Y:S01]  /*21510*/  ULDC UR4, c[0x0][0x424] ;  /* 0x0001090000047ab9 */ /* 0x000fe20000000800 */
[----:B0-----:R-:W-:Y:S02]  /*21520*/  @P3 IADD3 R8, P4, R14, UR10, RZ ;  /* 0x0000000a0e083c10 */ /* 0x001fe4000ff9e0ff */
[----:B------:R-:W5:Y:S02]  /*21530*/  @P0 LDG.E R11, desc[UR12][R6.64] ;  /* 0x0000000c060b0981 */ /* 0x000f64000c1e1900 */
[----:B------:R-:W-:-:S05]  /*21540*/  @P3 IADD3.X R9, R13, UR11, RZ, P4, !PT ;  /* 0x0000000b0d093c10 */ /* 0x000fca000a7fe4ff */
[----:B------:R0:W2:Y:S01]  /*21550*/  @P3 LDG.E R12, desc[UR12][R8.64] ;  /* 0x0000000c080c3981 */ /* 0x0000a2000c1e1900 */
[----:B------:R-:W-:-:S03]  /*21560*/  UISETP.NE.AND.EX UP0, UPT, UR5, URZ, UPT, UP0 ;  /* 0x0000003f0500728c */ /* 0x000fc6000bf05300 */
[----:B------:R-:W-:Y:S01]  /*21570*/  ULDC UR5, c[0x0][0x2f0] ;  /* 0x0000bc0000057ab9 */ /* 0x000fe20000000800 */
[----:B------:R-:W-:-:S04]  /*21580*/  USEL UR4, UR4, 0x1, UP0 ;  /* 0x0000000104047887 */ /* 0x000fc80008000000 */
[----:B------:R-:W-:-:S03]  /*21590*/  UIMAD UR4, UR4, UR5, URZ ;  /* 0x00000005040472a4 */ /* 0x000fc6000f8e023f */
[----:B------:R-:W-:Y:S02]  /*215a0*/  ULDC UR5, c[0x0][0x348] ;  /* 0x0000d20000057ab9 */ /* 0x000fe40000000800 */
[----:B0-----:R-:W-:Y:S02]  /*215b0*/  IMAD.U32 R9, RZ, RZ, UR5 ;  /* 0x00000005ff097e24 */ /* 0x001fe4000f8e00ff */
[----:B------:R-:W-:Y:S01]  /*215c0*/  IMAD.U32 R8, RZ, RZ, UR4 ;  /* 0x00000004ff087e24 */ /* 0x000fe2000f8e00ff */
[----:B--2---:R0:W-:Y:S01]  /*215d0*/  STL [R1+0x50], R12 ;  /* 0x0000500c01007387 */ /* 0x0041e20000100800 */
[----:B------:R-:W-:Y:S05]  /*215e0*/  @P3 BRA `(.L_x_881) ;  /* 0x0000000000183947 */ /* 0x000fea0003800000 */
[----:B------:R-:W-:Y:S05]  /*215f0*/  @!P2 BRA `(.L_x_881) ;  /* 0x000000000014a947 */ /* 0x000fea0003800000 */
[----:B------:R-:W-:Y:S02]  /*21600*/  ULDC.64 UR4, c[0x0][0x208] ;  /* 0x0000820000047ab9 */ /* 0x000fe40000000a00 */
[----:B0-----:R-:W2:Y:S04]  /*21610*/  LDG.E R12, desc[UR4][R2.64] ;  /* 0x00000004020c7981 */ /* 0x001ea8000c1e1900 */
[----:B------:R-:W2:Y:S02]  /*21620*/  LDG.E R2, desc[UR4][R2.64+0x4] ;  /* 0x0000040402027981 */ /* 0x000ea4000c1e1900 */
[----:B--2---:R-:W-:-:S05]  /*21630*/  IMAD.IADD R2, R2, 0x1, -R12 ;  /* 0x0000000102027824 */ /* 0x004fca00078e0a0c */
[----:B------:R2:W-:Y:S02]  /*21640*/  STL [R1+0x50], R2 ;  /* 0x0000500201007387 */ /* 0x0005e40000100800 */
.L_x_881:
[----:B0-----:R-:W-:Y:S01]  /*21650*/  IMAD.MOV.U32 R12, RZ, RZ, R15 ;  /* 0x000000ffff0c7224 */ /* 0x001fe200078e000f */
[----:B------:R-:W-:Y:S01]  /*21660*/  ULDC.64 UR4, c[0x0][0xa20] ;  /* 0x0002880000047ab9 */ /* 0x000fe20000000a00 */
[----:B--2--5:R-:W-:Y:S01]  /*21670*/  IMAD.IADD R2, R11, 0x1, R0 ;  /* 0x000000010b027824 */ /* 0x024fe200078e0200 */
[----:B------:R-:W-:Y:S02]  /*21680*/  ISETP.NE.U32.AND P2, PT, RZ, UR4, PT ;  /* 0x00000004ff007c0c */ /* 0x000fe4000bf45070 */
[----:B------:R0:W-:Y:S02]  /*21690*/  STL [R1+0xc], R12 ;  /* 0x00000c0c01007387 */ /* 0x0001e40000100800 */
[----:B------:R-:W-:Y:S02]  /*216a0*/  ISETP.NE.AND.EX P2, PT, RZ, UR5, PT, P2 ;  /* 0x00000005ff007c0c */ /* 0x000fe4000bf45320 */
[----:B------:R0:W-:Y:S11]  /*216b0*/  STL [R1+0x18], R2 ;  /* 0x0000180201007387 */ /* 0x0001f60000100800 */
[----:B0-----:R-:W-:Y:S05]  /*216c0*/  @!P2 BRA `(.L_x_882) ;  /* 0x000000000014a947 */ /* 0x001fea0003800000 */
[----:B------:R-:W-:Y:S01]  /*216d0*/  IADD3 R2, P0, R14, UR4, RZ ;  /* 0x000000040e027c10 */ /* 0x000fe2000ff1e0ff */
[----:B------:R-:W-:-:S03]  /*216e0*/  ULDC.64 UR6, c[0x0][0x208] ;  /* 0x0000820000067ab9 */ /* 0x000fc60000000a00 */
[----:B------:R-:W-:-:S05]  /*216f0*/  IADD3.X R3, R13, UR5, RZ, P0, !PT ;  /* 0x000000050d037c10 */ /* 0x000fca00087fe4ff */
[----:B------:R0:W5:Y:S01]  /*21700*/  LDG.E R8, desc[UR6][R2.64] ;  /* 0x0000000602087981 */ /* 0x000162000c1e1900 */
[----:B------:R-:W-:Y:S05]  /*21710*/  BRA `(.L_x_883) ;  /* 0x0000000000147947 */ /* 0x000fea0003800000 */
.L_x_882:
[----:B------:R-:W-:Y:S05]  /*21720*/  @!P0 BRA `(.L_x_883) ;  /* 0x0000000000108947 */ /* 0x000fea0003800000 */
[----:B------:R-:W-:Y:S02]  /*21730*/  ULDC.64 UR4, c[0x0][0x208] ;  /* 0x0000820000047ab9 */ /* 0x000fe40000000a00 */
[----:B------:R-:W2:Y:S04]  /*21740*/  LDG.E R8, desc[UR4][R6.64] ;  /* 0x0000000406087981 */ /* 0x000ea8000c1e1900 */
[----:B------:R-:W2:Y:S02]  /*21750*/  LDG.E R6, desc[UR4][R6.64+0x4] ;  /* 0x0000040406067981 */ /* 0x000ea4000c1e1900 */
[----:B--2---:R-:W-:-:S07]  /*21760*/  IMAD.IADD R8, R6, 0x1, -R8 ;  /* 0x0000000106087824 */ /* 0x004fce00078e0a08 */
.L_x_883:
[----:B------:R-:W-:Y:S01]  /*21770*/  ULDC.64 UR4, c[0x0][0x208] ;  /* 0x0000820000047ab9 */ /* 0x000fe20000000a00 */
[----:B-----5:R-:W-:Y:S01]  /*21780*/  IMAD.IADD R0, R8, 0x1, -R0 ;  /* 0x0000000108007824 */ /* 0x020fe200078e0a00 */
[----:B0-----:R-:W2:Y:S04]  /*21790*/  @P1 LDG.E R2, desc[UR4][R4.64] ;  /* 0x0000000404021981 */ /* 0x001ea8000c1e1900 */
[----:B------:R-:W2:Y:S01]  /*217a0*/  @P1 LDG.E R4, desc[UR4][R4.64+0x4] ;  /* 0x0000040404041981 */ /* 0x000ea2000c1e1900 */
[----:B------:R-:W-:Y:S01]  /*217b0*/  BSSY B0, `(.L_x_884) ;  /* 0x00001a9000007945 */ /* 0x000fe20003800000 */
[----:B--2---:R-:W-:-:S04]  /*217c0*/  @P1 IMAD.IADD R9, R4, 0x1, -R2 ;  /* 0x0000000104091824 */ /* 0x004fc800078e0a02 */
[----:B------:R-:W-:-:S04]  /*217d0*/  IMAD.IADD R3, R0, 0x1, R9 ;  /* 0x0000000100037824 */ /* 0x000fc800078e0209 */
[----:B------:R-:W-:Y:S01]  /*217e0*/  VIADD R2, R3, 0x4f ;  /* 0x0000004f03027836 */ /* 0x000fe20000000000 */
[----:B------:R0:W-:Y:S03]  /*217f0*/  STL [R1+0x4c], R3 ;  /* 0x00004c0301007387 */ /* 0x0001e60000100800 */
[----:B------:R-:W-:-:S05]  /*21800*/  IMAD.HI R2, R2, 0x66666667, RZ ;  /* 0x6666666702027827 */ /* 0x000fca00078e02ff */
[----:B0-----:R-:W-:-:S04]  /*21810*/  SHF.R.U32.HI R3, RZ, 0x1f, R2 ;  /* 0x0000001fff037819 */ /* 0x001fc80000011602 */
[----:B------:R-:W-:-:S05]  /*21820*/  LEA.HI.SX32 R4, R2, R3, 0x1b ;  /* 0x0000000302047211 */ /* 0x000fca00078fdaff */
[--C-:B------:R-:W-:Y:S01]  /*21830*/  IMAD R2, R4, 0x50, -R0.reuse ;  /* 0x0000005004027824 */ /* 0x100fe200078e0a00 */
[----:B------:R0:W-:Y:S01]  /*21840*/  STL [R1+0x38], R4 ;  /* 0x0000380401007387 */ /* 0x0001e20000100800 */
[----:B------:R-:W-:-:S03]  /*21850*/  IMAD.MOV R0, RZ, RZ, -R0 ;  /* 0x000000ffff007224 */ /* 0x000fc600078e0a00 */
[----:B------:R-:W-:Y:S02]  /*21860*/  VIMNMX R9, R2, R9, PT ;  /* 0x0000000902097248 */ /* 0x000fe40003fe0100 */
[----:B------:R-:W-:-:S04]  /*21870*/  VIMNMX R0, RZ, R0, !PT ;  /* 0x00000000ff007248 */ /* 0x000fc80007fe0100 */
[----:B------:R-:W-:Y:S01]  /*21880*/  ISETP.GT.AND P0, PT, R9, R0, PT ;  /* 0x000000000900720c */ /* 0x000fe20003f04270 */
[----:B0-----:R-:W-:-:S12]  /*21890*/  IMAD.WIDE.U32 R4, R0, -0x33333333, RZ ;  /* 0xcccccccd00047825 */ /* 0x001fd800078e00ff */
[----:B------:R-:W-:Y:S01]  /*218a0*/  @P0 VIADD R2, R9, 0x4f ;  /* 0x0000004f09020836 */ /* 0x000fe20000000000 */
[----:B------:R-:W-:-:S03]  /*218b0*/  SHF.R.U32.HI R9, RZ, 0x6, R5 ;  /* 0x00000006ff097819 */ /* 0x000fc60000011605 */
[----:B------:R-:W-:-:S04]  /*218c0*/  @P0 IMAD.HI R0, R2, 0x66666667, RZ ;  /* 0x6666666702000827 */ /* 0x000fc800078e02ff */
[----:B------:R-:W-:Y:S01]  /*218d0*/  IMAD.MOV.U32 R7, RZ, RZ, R9 ;  /* 0x000000ffff077224 */ /* 0x000fe200078e0009 */
[----:B------:R-:W-:-:S04]  /*218e0*/  @P0 SHF.R.U32.HI R2, RZ, 0x1f, R0 ;  /* 0x0000001fff020819 */ /* 0x000fc80000011600 */
[----:B------:R-:W-:Y:S02]  /*218f0*/  @P0 LEA.HI.SX32 R7, R0, R2, 0x1b ;  /* 0x0000000200070211 */ /* 0x000fe400078fdaff */
[----:B------:R-:W-:Y:S02]  /*21900*/  PLOP3.LUT P0, PT, PT, PT, PT, 0x80, 0x0 ;  /* 0x000000000000781c */ /* 0x000fe40003f0f070 */
[----:B------:R-:W-:-:S13]  /*21910*/  ISETP.GT.AND P2, PT, R7, R9, PT ;  /* 0x000000090700720c */ /* 0x000fda0003f44270 */
[----:B------:R-:W-:Y:S05]  /*21920*/  @!P2 BRA `(.L_x_885) ;  /* 0x000000180044a947 */ /* 0x000fea0003800000 */
[----:B------:R-:W-:Y:S01]  /*21930*/  UMOV UR4, 0xffffffff ;  /* 0xffffffff00047882 */ /* 0x000fe20000000000 */
[----:B------:R-:W-:Y:S02]  /*21940*/  SEL R0, R12, RZ, !P1 ;  /* 0x000000ff0c007207 */ /* 0x000fe40004800000 */
[----:B------:R-:W-:Y:S05]  /*21950*/  BRA.DIV UR4, `(.L_x_886) ;  /* 0x0000007e04647947 */ /* 0x000fea000b800000 */
[----:B------:R-:W0:Y:S02]  /*21960*/  S2R R2, SR_TID.X ;  /* 0x0000000000027919 */ /* 0x000e240000002100 */
[----:B0-----:R-:W-:-:S04]  /*21970*/  SHF.R.U32.HI R2, RZ, 0x5, R2 ;  /* 0x00000005ff027819 */ /* 0x001fc80000011602 */
[----:B------:R-:W-:-:S05]  /*21980*/  LOP3.LUT R2, R2, 0x3, RZ, 0xc0, !PT ;  /* 0x0000000302027812 */ /* 0x000fca00078ec0ff */
[----:B------:R0:W2:Y:S02]  /*21990*/  SHFL.IDX PT, R14, R2, RZ, 0x1f ;  /* 0x00001fff020e7589 */ /* 0x0000a400000e0000 */
.L_x_1068:
[----:B--2---:R-:W-:Y:S02]  /*219a0*/  ISETP.NE.AND P0, PT, R14, RZ, PT ;  /* 0x000000ff0e00720c */ /* 0x004fe40003f05270 */
[----:B------:R-:W-:-:S11]  /*219b0*/  PLOP3.LUT P6, PT, PT, PT, PT, 0x8, 0x0 ;  /* 0x000000000000781c */ /* 0x000fd60003fce170 */
[----:B------:R-:W-:Y:S05]  /*219c0*/  @P0 BRA `(.L_x_887) ;  /* 0x00000000000c0947 */ /* 0x000fea0003800000 */
[----:B------:R-:W-:-:S03]  /*219d0*/  UMOV UR4, 0xffffffff ;  /* 0xffffffff00047882 */ /* 0x000fc60000000000 */
[----:B------:R-:W-:Y:S05]  /*219e0*/  BRA.DIV UR4, `(.L_x_888) ;  /* 0x0000007e04747947 */ /* 0x000fea000b800000 */
[----:B------:R-:W-:-:S13]  /*219f0*/  ELECT P6, URZ, PT ;  /* 0x00000000003f782f */ /* 0x000fda00038c0000 */
.L_x_887:
[----:B0-----:R-:W2:Y:S04]  /*21a00*/  LDL R2, [R1+0x54] ;  /* 0x0000540001027983 */ /* 0x001ea80000100800 */
[----:B------:R-:W3:Y:S01]  /*21a10*/  LDL R4, [R1+0x4] ;  /* 0x0000040001047983 */ /* 0x000ee20000100800 */
[----:B------:R-:W-:Y:S01]  /*21a20*/  BSSY B1, `(.L_x_889) ;  /* 0x0000008000017945 */ /* 0x000fe20003800000 */
[----:B--2---:R-:W-:-:S05]  /*21a30*/  VIADD R2, R2, 0x1 ;  /* 0x0000000102027836 */ /* 0x004fca0000000000 */
[----:B------:R-:W-:-:S04]  /*21a40*/  LEA.HI R3, R2, R2, RZ, 0x1 ;  /* 0x0000000202037211 */ /* 0x000fc800078f08ff */
[----:B------:R-:W-:-:S05]  /*21a50*/  LOP3.LUT R3, R3, 0xfffffffe, RZ, 0xc0, !PT ;  /* 0xfffffffe03037812 */ /* 0x000fca00078ec0ff */
[----:B------:R-:W-:-:S05]  /*21a60*/  IMAD.IADD R2, R2, 0x1, -R3 ;  /* 0x0000000102027824 */ /* 0x000fca00078e0a03 */
[----:B------:R-:W-:-:S04]  /*21a70*/  SHF.L.U32 R2, R2, 0x1f, RZ ;  /* 0x0000001f02027819 */ /* 0x000fc800000006ff */
[----:B---3--:R-:W0:Y:S02]  /*21a80*/  SYNCS.PHASECHK.TRANS64.TRYWAIT P0, [R4+URZ+0x38820], R2 ;  /* 0x03882002040075a7 */ /* 0x008e24000800017f */
[----:B0-----:R-:W-:Y:S05]  /*21a90*/  @!P0 BRA `(.L_x_890) ;  /* 0x0000007c00688947 */ /* 0x001fea0003800000 */
.L_x_1071:
[----:B------:R-:W-:Y:S05]  /*21aa0*/  BSYNC B1 ;  /* 0x0000000000017941 */ /* 0x000fea0003800000 */
.L_x_889:
[----:B------:R-:W-:Y:S04]  /*21ab0*/  BSSY B1, `(.L_x_891) ;  /* 0x00000af000017945 */ /* 0x000fe80003800000 */
[----:B------:R-:W-:Y:S05]  /*21ac0*/  @!P6 BRA `(.L_x_892) ;  /* 0x0000000800b4e947 */ /* 0x000fea0003800000 */
[----:B------:R-:W2:Y:S04]  /*21ad0*/  LDL R6, [R1+0x4] ;  /* 0x0000040001067983 */ /* 0x000ea80000100800 */
[----:B------:R-:W2:Y:S04]  /*21ae0*/  LDL R5, [R1+0x1c] ;  /* 0x00001c0001057983 */ /* 0x000ea80000100800 */
[----:B------:R-:W3:Y:S01]  /*21af0*/  LDL R4, [R1+0x24] ;  /* 0x0000240001047983 */ /* 0x000ee20000100800 */
[----:B------:R-:W-:Y:S01]  /*21b00*/  BSSY B2, `(.L_x_893) ;  /* 0x0000008000027945 */ /* 0x000fe20003800000 */
[----:B0-----:R-:W0:Y:S02]  /*21b10*/  S2R R3, SR_TID.X ;  /* 0x0000000000037919 */ /* 0x001e240000002100 */
[----:B0-----:R-:W-:-:S04]  /*21b20*/  LOP3.LUT R3, R3, 0x7f, RZ, 0xc0, !PT ;  /* 0x0000007f03037812 */ /* 0x001fc800078ec0ff */
[----:B------:R-:W-:Y:S01]  /*21b30*/  ISETP.NE.AND P1, PT, R3, RZ, PT ;  /* 0x000000ff0300720c */ /* 0x000fe20003f25270 */
[----:B--2---:R-:W-:Y:S01]  /*21b40*/  IMAD R6, R5, 0x8, R6 ;  /* 0x0000000805067824 */ /* 0x004fe200078e0206 */
[----:B---3--:R-:W-:-:S04]  /*21b50*/  SHF.L.U32 R8, R4, 0x1f, RZ ;  /* 0x0000001f04087819 */ /* 0x008fc800000006ff */
[----:B------:R-:W0:Y:S02]  /*21b60*/  SYNCS.PHASECHK.TRANS64.TRYWAIT P0, [R6+URZ+0x388a0], R8 ;  /* 0x0388a008060075a7 */ /* 0x000e24000800017f */
[----:B0-----:R-:W-:Y:S05]  /*21b70*/  @!P0 BRA `(.L_x_894) ;  /* 0x0000007c00488947 */ /* 0x001fea0003800000 */
.L_x_1072:
[----:B------:R-:W-:Y:S05]  /*21b80*/  BSYNC B2 ;  /* 0x0000000000027941 */ /* 0x000fea0003800000 */
.L_x_893:
[----:B------:R-:W-:Y:S04]  /*21b90*/  BSSY B2, `(.L_x_895) ;  /* 0x0000009000027945 */ /* 0x000fe80003800000 */
[----:B------:R-:W-:Y:S05]  /*21ba0*/  @P1 BRA `(.L_x_896) ;  /* 0x00000000001c1947 */ /* 0x000fea0003800000 */
[----:B------:R-:W2:Y:S01]  /*21bb0*/  S2R R3, SR_TID.X ;  /* 0x0000000000037919 */ /* 0x000ea20000002100 */
[----:B------:R-:W-:-:S04]  /*21bc0*/  IMAD.MOV.U32 R2, RZ, RZ, 0xa000 ;  /* 0x0000a000ff027424 */ /* 0x000fc800078e00ff */
[----:B------:R3:W-:Y:S01]  /*21bd0*/  SYNCS.ARRIVE.TRANS64 RZ, [R6+URZ+0x38890], R2 ;  /* 0x0388900206ff79a7 */ /* 0x0007e2000800003f */
[----:B--2---:R-:W-:-:S04]  /*21be0*/  LOP3.LUT R3, R3, 0x1f, RZ, 0xc0, !PT ;  /* 0x0000001f03037812 */ /* 0x004fc800078ec0ff */
[----:B------:R-:W-:-:S13]  /*21bf0*/  ISETP.NE.AND P0, PT, R3, RZ, PT ;  /* 0x000000ff0300720c */ /* 0x000fda0003f05270 */
[----:B---3--:R-:W-:Y:S05]  /*21c00*/  @!P0 BRA `(.L_x_896) ;  /* 0x0000000000048947 */ /* 0x008fea0003800000 */
[----:B------:R-:W-:Y:S01]  /*21c10*/  BPT.TRAP 0x1 ;  /* 0x000000040000795c */ /* 0x000fe20000300000 */
.L_x_896:
[----:B------:R-:W-:Y:S05]  /*21c20*/  BSYNC B2 ;  /* 0x0000000000027941 */ /* 0x000fea0003800000 */
.L_x_895:
[----:B------:R-:W2:Y:S04]  /*21c30*/  LDL R4, [R1+0x4] ;  /* 0x0000040001047983 */ /* 0x000ea80000100800 */
[----:B------:R-:W2:Y:S01]  /*21c40*/  LDL R2, [R1+0x1c] ;  /* 0x00001c0001027983 */ /* 0x000ea20000100800 */
[----:B------:R-:W-:Y:S01]  /*21c50*/  IMAD.MOV.U32 R20, RZ, RZ, RZ ;  /* 0x000000ffff147224 */ /* 0x000fe200078e00ff */
[----:B------:R-:W-:Y:S01]  /*21c60*/  UIADD3 UR4, UP0, UR38, 0x570, URZ ;  /* 0x0000057026047890 */ /* 0x000fe2000ff1e03f */
[----:B------:R-:W-:Y:S01]  /*21c70*/  IMAD R3, R7, 0x50, R10 ;  /* 0x0000005007037824 */ /* 0x000fe200078e020a */
[----:B------:R-:W-:Y:S01]  /*21c80*/  PLOP3.LUT P0, PT, PT, PT, PT, 0x80, 0x0 ;  /* 0x000000000000781c */ /* 0x000fe20003f0f070 */
[----:B------:R-:W-:Y:S01]  /*21c90*/  UMOV UR6, 0x0 ;  /* 0x0000000000067882 */ /* 0x000fe20000000000 */
[----:B------:R-:W-:Y:S01]  /*21ca0*/  R2UR UR10, R20 ;  /* 0x00000000140a72ca */ /* 0x000fe200000e0000 */
[----:B------:R-:W-:Y:S01]  /*21cb0*/  VIADD R3, R3, 0xffffffb0 ;  /* 0xffffffb003037836 */ /* 0x000fe20000000000 */
[----:B------:R-:W-:Y:S01]  /*21cc0*/  UIADD3.X UR5, URZ, UR39, URZ, UP0, !UPT ;  /* 0x000000273f057290 */ /* 0x000fe200087fe43f */
[----:B------:R-:W-:Y:S01]  /*21cd0*/  UMOV UR7, 0x12f00000 ;  /* 0x12f0000000077882 */ /* 0x000fe20000000000 */
[----:B--2---:R-:W-:-:S02]  /*21ce0*/  IMAD R4, R2, 0xa000, R4 ;  /* 0x0000a00002047824 */ /* 0x004fc400078e0204 */
[----:B------:R-:W-:Y:S02]  /*21cf0*/  VIADD R2, R6, 0x38890 ;  /* 0x0003889006027836 */ /* 0x000fe40000000000 */
[----:B------:R-:W-:-:S07]  /*21d00*/  VIADD R5, R4, 0x24400 ;  /* 0x0002440004057836 */ /* 0x000fce0000000000 */
.L_x_897:
        /* <DEDUP_REMOVED lines=9> */
[----:B--2---:R-:W-:Y:S05]  /*21da0*/  @P0 BRA.U.ANY `(.L_x_897) ;  /* 0xfffffffd00d80947 */ /* 0x004fea000393ffff */
[----:B------:R-:W-:Y:S01]  /*21db0*/  IMAD.MOV.U32 R15, RZ, RZ, 0x40 ;  /* 0x00000040ff0f7424 */ /* 0x000fe200078e00ff */
[----:B------:R-:W-:Y:S01]  /*21dc0*/  PLOP3.LUT P0, PT, PT, PT, PT, 0x80, 0x0 ;  /* 0x000000000000781c */ /* 0x000fe20003f0f070 */
[----:B------:R-:W-:Y:S01]  /*21dd0*/  VIADD R5, R4, 0x26c00 ;  /* 0x00026c0004057836 */ /* 0x000fe20000000000 */
[----:B------:R-:W-:Y:S01]  /*21de0*/  UMOV UR6, 0x0 ;  /* 0x0000000000067882 */ /* 0x000fe20000000000 */
[----:B------:R-:W-:Y:S01]  /*21df0*/  UMOV UR7, 0x12f00000 ;  /* 0x12f0000000077882 */ /* 0x000fe20000000000 */
[----:B------:R-:W-:-:S15]  /*21e00*/  R2UR UR10, R15 ;  /* 0x000000000f0a72ca */ /* 0x000fde00000e0000 */
.L_x_898:
        /* <DEDUP_REMOVED lines=16> */
.L_x_899:
        /* <DEDUP_REMOVED lines=16> */
.L_x_900:
        /* <DEDUP_REMOVED lines=10> */
[----:B------:R-:W2:Y:S01]  /*220b0*/  SYNCS.PHASECHK.TRANS64.TRYWAIT P0, [R6+URZ+0x388c0], R8 ;  /* 0x0388c008060075a7 */ /* 0x000ea2000800017f */
[----:B------:R-:W-:Y:S04]  /*220c0*/  BSSY B2, `(.L_x_901) ;  /* 0x0000002000027945 */ /* 0x000fe80003800000 */
[----:B--2---:R-:W-:Y:S05]  /*220d0*/  @!P0 BRA `(.L_x_902) ;  /* 0x0000007800048947 */ /* 0x004fea0003800000 */
.L_x_1073:
[----:B------:R-:W-:Y:S05]  /*220e0*/  BSYNC B2 ;  /* 0x0000000000027941 */ /* 0x000fea0003800000 */
.L_x_901:
[----:B------:R-:W-:Y:S01]  /*220f0*/  BSSY B2, `(.L_x_903) ;  /* 0x000000b000027945 */ /* 0x000fe20003800000 */
[----:B------:R-:W-:Y:S02]  /*22100*/  IMAD.MOV.U32 R12, RZ, RZ, 0x0 ;  /* 0x00000000ff0c7424 */ /* 0x000fe400078e00ff */
[----:B------:R-:W-:Y:S01]  /*22110*/  IMAD.MOV.U32 R13, RZ, RZ, 0x12f00000 ;  /* 0x12f00000ff0d7424 */ /* 0x000fe200078e00ff */
[----:B------:R-:W-:Y:S06]  /*22120*/  @P1 BRA `(.L_x_904) ;  /* 0x00000000001c1947 */ /* 0x000fec0003800000 */
[----:B------:R-:W3:Y:S01]  /*22130*/  S2R R5, SR_TID.X ;  /* 0x0000000000057919 */ /* 0x000ee20000002100 */
[----:B------:R-:W-:-:S04]  /*22140*/  IMAD.MOV.U32 R2, RZ, RZ, 0xa000 ;  /* 0x0000a000ff027424 */ /* 0x000fc800078e00ff */
[----:B------:R4:W-:Y:S01]  /*22150*/  SYNCS.ARRIVE.TRANS64 RZ, [R6+URZ+0x388b0], R2 ;  /* 0x0388b00206ff79a7 */ /* 0x0009e2000800003f */
[----:B---3--:R-:W-:-:S04]  /*22160*/  LOP3.LUT R5, R5, 0x1f, RZ, 0xc0, !PT ;  /* 0x0000001f05057812 */ /* 0x008fc800078ec0ff */
[----:B------:R-:W-:-:S13]  /*22170*/  ISETP.NE.AND P0, PT, R5, RZ, PT ;  /* 0x000000ff0500720c */ /* 0x000fda0003f05270 */
[----:B----4-:R-:W-:Y:S05]  /*22180*/  @!P0 BRA `(.L_x_904) ;  /* 0x0000000000048947 */ /* 0x010fea0003800000 */
[----:B------:R-:W-:Y:S01]  /*22190*/  BPT.TRAP 0x1 ;  /* 0x000000040000795c */ /* 0x000fe20000300000 */
.L_x_904:
[----:B------:R-:W-:Y:S05]  /*221a0*/  BSYNC B2 ;  /* 0x0000000000027941 */ /* 0x000fea0003800000 */
.L_x_903:
[----:B------:R-:W-:Y:S01]  /*221b0*/  R2UR UR10, R20 ;  /* 0x00000000140a72ca */ /* 0x000fe200000e0000 */
[----:B------:R-:W-:Y:S01]  /*221c0*/  UIADD3 UR4, UP0, UR38, 0x670, URZ ;  /* 0x0000067026047890 */ /* 0x000fe2000ff1e03f */
[----:B------:R-:W-:Y:S01]  /*221d0*/  R2UR UR6, R12 ;  /* 0x000000000c0672ca */ /* 0x000fe200000e0000 */
[----:B0-2---:R-:W-:Y:S01]  /*221e0*/  VIADD R6, R6, 0x388b0 ;  /* 0x000388b006067836 */ /* 0x005fe20000000000 */
[----:B------:R-:W-:Y:S01]  /*221f0*/  R2UR UR7, R13 ;  /* 0x000000000d0772ca */ /* 0x000fe200000e0000 */
[----:B------:R-:W-:Y:S01]  /*22200*/  VIADD R2, R4, 0x400 ;  /* 0x0000040004027836 */ /* 0x000fe20000000000 */
[----:B------:R-:W-:Y:S01]  /*22210*/  PLOP3.LUT P0, PT, PT, PT, PT, 0x80, 0x0 ;  /* 0x000000000000781c */ /* 0x000fe20003f0f070 */
[----:B------:R-:W-:-:S12]  /*22220*/  UIADD3.X UR5, URZ, UR39, URZ, UP0, !UPT ;  /* 0x000000273f057290 */ /* 0x000fd800087fe43f */
.L_x_905:
        /* <DEDUP_REMOVED lines=15> */
.L_x_906:
        /* <DEDUP_REMOVED lines=15> */
.L_x_907:
        /* <DEDUP_REMOVED lines=15> */
.L_x_908:
        /* <DEDUP_REMOVED lines=10> */
.L_x_892:
[----:B------:R-:W-:Y:S05]  /*225a0*/  BSYNC B1 ;  /* 0x0000000000017941 */ /* 0x000fea0003800000 */
.L_x_891:
[----:B0-----:R-:W2:Y:S04]  /*225b0*/  LDL.LU R2, [R1+0x1c] ;  /* 0x00001c0001027983 */ /* 0x001ea80000300800 */
[----:B------:R-:W3:Y:S01]  /*225c0*/  LDL.LU R5, [R1+0x24] ;  /* 0x0000240001057983 */ /* 0x000ee20000300800 */
[----:B------:R-:W-:Y:S01]  /*225d0*/  VIADD R7, R7, 0xfffffffe ;  /* 0xfffffffe07077836 */ /* 0x000fe20000000000 */
[----:B------:R-:W-:-:S04]  /*225e0*/  PLOP3.LUT P0, PT, PT, PT, PT, 0x8, 0x0 ;  /* 0x000000000000781c */ /* 0x000fc80003f0e170 */
[----:B------:R-:W-:Y:S01]  /*225f0*/  ISETP.GE.AND P2, PT, R7, R9, PT ;  /* 0x000000090700720c */ /* 0x000fe20003f46270 */
[----:B--2---:R-:W-:-:S05]  /*22600*/  VIADD R2, R2, 0x1 ;  /* 0x0000000102027836 */ /* 0x004fca0000000000 */
[----:B------:R-:W-:-:S04]  /*22610*/  ISETP.NE.AND P1, PT, R2, 0x2, PT ;  /* 0x000000020200780c */ /* 0x000fc80003f25270 */
[----:B------:R-:W-:Y:S02]  /*22620*/  SEL R3, RZ, 0x1, P1 ;  /* 0x00000001ff037807 */ /* 0x000fe40000800000 */
[----:B------:R-:W-:Y:S02]  /*22630*/  SEL R2, R2, RZ, P1 ;  /* 0x000000ff02027207 */ /* 0x000fe40000800000 */
[----:B---3--:R-:W-:-:S03]  /*22640*/  LOP3.LUT R5, R5, R3, RZ, 0x3c, !PT ;  /* 0x0000000305057212 */ /* 0x008fc600078e3cff */
[----:B------:R0:W-:Y:S04]  /*22650*/  STL [R1+0x1c], R2 ;  /* 0x00001c0201007387 */ /* 0x0001e80000100800 */
[----:B------:R0:W-:Y:S01]  /*22660*/  STL [R1+0x24], R5 ;  /* 0x0000240501007387 */ /* 0x0001e20000100800 */
[----:B------:R-:W-:Y:S05]  /*22670*/  @!P2 BRA `(.L_x_885) ;  /* 0x0000000800f0a947 */ /* 0x000fea0003800000 */
.L_x_927:
[----:B------:R-:W-:Y:S05]  /*22680*/  YIELD ;  /* 0x0000000000007946 */ /* 0x000fea0003800000 */
[----:B------:R-:W-:Y:S04]  /*22690*/  BSSY B1, `(.L_x_909) ;  /* 0x00000ae000017945 */ /* 0x000fe80003800000 */
[----:B--2---:R-:W-:Y:S05]  /*226a0*/  @!P6 BRA `(.L_x_910) ;  /* 0x0000000800b0e947 */ /* 0x004fea0003800000 */
[----:B0-----:R-:W2:Y:S04]  /*226b0*/  LDL R5, [R1+0x4] ;  /* 0x0000040001057983 */ /* 0x001ea80000100800 */
[----:B------:R-:W2:Y:S04]  /*226c0*/  LDL R4, [R1+0x1c] ;  /* 0x00001c0001047983 */ /* 0x000ea80000100800 */
[----:B------:R-:W3:Y:S01]  /*226d0*/  LDL R3, [R1+0x24] ;  /* 0x0000240001037983 */ /* 0x000ee20000100800 */
[----:B------:R-:W-:Y:S01]  /*226e0*/  BSSY B2, `(.L_x_911) ;  /* 0x0000008000027945 */ /* 0x000fe20003800000 */
[----:B------:R-:W0:Y:S02]  /*226f0*/  S2R R2, SR_TID.X ;  /* 0x0000000000027919 */ /* 0x000e240000002100 */
[----:B0-----:R-:W-:-:S04]  /*22700*/  LOP3.LUT R2, R2, 0x7f, RZ, 0xc0, !PT ;  /* 0x0000007f02027812 */ /* 0x001fc800078ec0ff */
[----:B------:R-:W-:Y:S01]  /*22710*/  ISETP.NE.AND P2, PT, R2, RZ, PT ;  /* 0x000000ff0200720c */ /* 0x000fe20003f45270 */
[----:B--2---:R-:W-:Y:S01]  /*22720*/  IMAD R6, R4, 0x8, R5 ;  /* 0x0000000804067824 */ /* 0x004fe200078e0205 */
[----:B---3--:R-:W-:-:S04]  /*22730*/  SHF.L.U32 R5, R3, 0x1f, RZ ;  /* 0x0000001f03057819 */ /* 0x008fc800000006ff */
[----:B------:R-:W0:Y:S02]  /*22740*/  SYNCS.PHASECHK.TRANS64.TRYWAIT P1, [R6+URZ+0x388a0], R5 ;  /* 0x0388a005060075a7 */ /* 0x000e24000802017f */
[----:B0-----:R-:W-:Y:S05]  /*22750*/  @!P1 BRA `(.L_x_912) ;  /* 0x0000007000789947 */ /* 0x001fea0003800000 */
.L_x_1074:
[----:B------:R-:W-:Y:S05]  /*22760*/  BSYNC B2 ;  /* 0x0000000000027941 */ /* 0x000fea0003800000 */
.L_x_911:
        /* <DEDUP_REMOVED lines=9> */
.L_x_914:
[----:B------:R-:W-:Y:S05]  /*22800*/  BSYNC B2 ;  /* 0x0000000000027941 */ /* 0x000fea0003800000 */
.L_x_913:
[----:B------:R-:W2:Y:S04]  /*22810*/  LDL R3, [R1+0x4] ;  /* 0x0000040001037983 */ /* 0x000ea80000100800 */
[----:B------:R-:W2:Y:S01]  /*22820*/  LDL R2, [R1+0x1c] ;  /* 0x00001c0001027983 */ /* 0x000ea20000100800 */
[----:B------:R-:W-:Y:S01]  /*22830*/  IMAD.MOV.U32 R11, RZ, RZ, RZ ;  /* 0x000000ffff0b7224 */ /* 0x000fe200078e00ff */
[----:B------:R-:W-:Y:S01]  /*22840*/  UIADD3 UR4, UP0, UR38, 0x570, URZ ;  /* 0x0000057026047890 */ /* 0x000fe2000ff1e03f */
[----:B------:R-:W-:Y:S01]  /*22850*/  PLOP3.LUT P1, PT, PT, PT, PT, 0x80, 0x0 ;  /* 0x000000000000781c */ /* 0x000fe20003f2f070 */
[----:B------:R-:W-:Y:S01]  /*22860*/  UMOV UR6, 0x0 ;  /* 0x0000000000067882 */ /* 0x000fe20000000000 */
[----:B------:R-:W-:Y:S01]  /*22870*/  UMOV UR7, 0x12f00000 ;  /* 0x12f0000000077882 */ /* 0x000fe20000000000 */
[----:B------:R-:W-:Y:S01]  /*22880*/  R2UR UR10, R11 ;  /* 0x000000000b0a72ca */ /* 0x000fe200000e0000 */
[----:B------:R-:W-:Y:S01]  /*22890*/  UIADD3.X UR5, URZ, UR39, URZ, UP0, !UPT ;  /* 0x000000273f057290 */ /* 0x000fe200087fe43f */
[----:B--2---:R-:W-:-:S02]  /*228a0*/  IMAD R4, R2, 0xa000, R3 ;  /* 0x0000a00002047824 */ /* 0x004fc400078e0203 */
[----:B------:R-:W-:Y:S02]  /*228b0*/  IMAD R3, R7, 0x50, R10 ;  /* 0x0000005007037824 */ /* 0x000fe400078e020a */
[----:B------:R-:W-:Y:S02]  /*228c0*/  VIADD R2, R6, 0x38890 ;  /* 0x0003889006027836 */ /* 0x000fe40000000000 */
[----:B------:R-:W-:-:S07]  /*228d0*/  VIADD R8, R4, 0x24400 ;  /* 0x0002440004087836 */ /* 0x000fce0000000000 */
.L_x_915:
        /* <DEDUP_REMOVED lines=16> */
.L_x_916:
        /* <DEDUP_REMOVED lines=16> */
.L_x_917:
        /* <DEDUP_REMOVED lines=16> */
.L_x_918:
        /* <DEDUP_REMOVED lines=13> */
.L_x_1075:
[----:B------:R-:W-:Y:S05]  /*22cb0*/  BSYNC B2 ;  /* 0x0000000000027941 */ /* 0x000fea0003800000 */
.L_x_919:
        /* <DEDUP_REMOVED lines=11> */
.L_x_922:
[----:B------:R-:W-:Y:S05]  /*22d70*/  BSYNC B2 ;  /* 0x0000000000027941 */ /* 0x000fea0003800000 */
.L_x_921:
        /* <DEDUP_REMOVED lines=8> */
.L_x_923:
        /* <DEDUP_REMOVED lines=15> */
.L_x_924:
        /* <DEDUP_REMOVED lines=15> */
.L_x_925:
        /* <DEDUP_REMOVED lines=15> */
.L_x_926:
        /* <DEDUP_REMOVED lines=10> */
.L_x_910:
[----:B------:R-:W-:Y:S05]  /*23170*/  BSYNC B1 ;  /* 0x0000000000017941 */ /* 0x000fea0003800000 */
.L_x_909:
[----:B0-----:R-:W2:Y:S04]  /*23180*/  LDL.LU R2, [R1+0x1c] ;  /* 0x00001c0001027983 */ /* 0x001ea80000300800 */
[----:B------:R-:W3:Y:S01]  /*23190*/  LDL.LU R5, [R1+0x24] ;  /* 0x0000240001057983 */ /* 0x000ee20000300800 */
[C---:B------:R-:W-:Y:S01]  /*231a0*/  ISETP.GT.AND P2, PT, R7.reuse, R9, PT ;  /* 0x000000090700720c */ /* 0x040fe20003f44270 */
[----:B------:R-:W-:Y:S02]  /*231b0*/  VIADD R7, R7, 0xffffffff ;  /* 0xffffffff07077836 */ /* 0x000fe40000000000 */
[----:B--2---:R-:W-:-:S05]  /*231c0*/  VIADD R2, R2, 0x1 ;  /* 0x0000000102027836 */ /* 0x004fca0000000000 */
[----:B------:R-:W-:-:S04]  /*231d0*/  ISETP.NE.AND P1, PT, R2, 0x2, PT ;  /* 0x000000020200780c */ /* 0x000fc80003f25270 */
[----:B------:R-:W-:Y:S02]  /*231e0*/  SEL R3, RZ, 0x1, P1 ;  /* 0x00000001ff037807 */ /* 0x000fe40000800000 */
[----:B------:R-:W-:Y:S02]  /*231f0*/  SEL R2, R2, RZ, P1 ;  /* 0x000000ff02027207 */ /* 0x000fe40000800000 */
[----:B---3--:R-:W-:-:S05]  /*23200*/  LOP3.LUT R5, R5, R3, RZ, 0x3c, !PT ;  /* 0x0000000305057212 */ /* 0x008fca00078e3cff */
[----:B------:R2:W-:Y:S04]  /*23210*/  STL [R1+0x24], R5 ;  /* 0x0000240501007387 */ /* 0x0005e80000100800 */
[----:B------:R2:W-:Y:S01]  /*23220*/  STL [R1+0x1c], R2 ;  /* 0x00001c0201007387 */ /* 0x0005e20000100800 */
[----:B------:R-:W-:Y:S05]  /*23230*/  @P2 BRA `(.L_x_927) ;  /* 0xfffffff400102947 */ /* 0x000fea000383ffff */
.L_x_885:
[----:B------:R-:W-:Y:S05]  /*23240*/  BSYNC B0 ;  /* 0x0000000000007941 */ /* 0x000fea0003800000 */
.L_x_884:
[----:B0-2---:R-:W2:Y:S01]  /*23250*/  LDL R2, [R1+0x4c] ;  /* 0x00004c0001027983 */ /* 0x005ea20000100800 */
[----:B------:R-:W-:Y:S05]  /*23260*/  @!P0 WARPSYNC.ALL ;  /* 0x0000000000008948 */ /* 0x000fea0003800000 */
[----:B------:R-:W-:Y:S06]  /*23270*/  @!P0 BAR.SYNC.DEFER_BLOCKING 0xc, 0x180 ;  /* 0x0306000000008b1d */ /* 0x000fec0000010000 */
[----:B------:R-:W-:Y:S01]  /*23280*/  BSSY B7, `(.L_x_928) ;  /* 0x00004fa000077945 */ /* 0x000fe20003800000 */
[----:B--2---:R-:W-:-:S13]  /*23290*/  ISETP.GT.AND P0, PT, R2, RZ, PT ;  /* 0x000000ff0200720c */ /* 0x004fda0003f04270 */
[----:B------:R-:W-:Y:S05]  /*232a0*/  @P0 BRA `(.L_x_929) ;  /* 0x0000000000480947 */ /* 0x000fea0003800000 */
[----:B------:R-:W0:Y:S02]  /*232b0*/  S2R R2, SR_TID.X ;  /* 0x0000000000027919 */ /* 0x000e240000002100 */
[----:B0-----:R-:W-:-:S04]  /*232c0*/  LOP3.LUT R2, R2, 0x7f, RZ, 0xc0, !PT ;  /* 0x0000007f02027812 */ /* 0x001fc800078ec0ff */
[----:B------:R-:W-:-:S13]  /*232d0*/  ISETP.NE.AND P0, PT, R2, RZ, PT ;  /* 0x000000ff0200720c */ /* 0x000fda0003f05270 */
[----:B------:R-:W-:Y:S05]  /*232e0*/  @P0 BRA `(.L_x_930) ;  /* 0x0000004c00cc0947 */ /* 0x000fea0003800000 */
[----:B------:R-:W0:Y:S01]  /*232f0*/  S2R R2, SR_LANEID ;  /* 0x0000000000027919 */ /* 0x000e220000000000 */
[----:B------:R-:W-:Y:S01]  /*23300*/  VOTEU.ANY UR4, UPT, PT ;  /* 0x0000000000047886 */ /* 0x000fe200038e0100 */
[----:B------:R-:W2:Y:S01]  /*23310*/  LDC.64 R4, c[0x0][0xc60] ;  /* 0x00031800ff047b82 */ /* 0x000ea20000000a00 */
[----:B------:R-:W0:Y:S01]  /*23320*/  FLO.U32 R0, UR4 ;  /* 0x0000000400007d00 */ /* 0x000e2200080e0000 */
[----:B------:R-:W-:Y:S01]  /*23330*/  ULDC.64 UR6, c[0x0][0x208] ;  /* 0x0000820000067ab9 */ /* 0x000fe20000000a00 */
[----:B0-----:R-:W-:-:S06]  /*23340*/  ISETP.EQ.U32.AND P0, PT, R0, R2, PT ;  /* 0x000000020000720c */ /* 0x001fcc0003f02070 */
[----:B------:R-:W2:Y:S07]  /*23350*/  POPC R2, UR4 ;  /* 0x0000000400027d09 */ /* 0x000eae0008000000 */
[----:B--2---:R-:W2:Y:S04]  /*23360*/  @P0 ATOMG.E.ADD.STRONG.GPU PT, R2, desc[UR6][R4.64], R2 ;  /* 0x00000002040209a8 */ /* 0x004ea800081ee1c6 */
[----:B--2---:R0:W2:Y:S02]  /*23370*/  SHFL.IDX PT, R2, R2, R0, 0x1f ;  /* 0x00001f0002027589 */ /* 0x0040a400000e0000 */
[----:B0-----:R-:W0:Y:S02]  /*23380*/  S2R R0, SR_LTMASK ;  /* 0x0000000000007919 */ /* 0x001e240000003900 */
[----:B0-----:R-:W-:-:S06]  /*23390*/  LOP3.LUT R0, R0, UR4, RZ, 0xc0, !PT ;  /* 0x0000000400007c12 */ /* 0x001fcc000f8ec0ff */
[----:B------:R-:W2:Y:S02]  /*233a0*/  POPC R0, R0 ;  /* 0x0000000000007309 */ /* 0x000ea40000000000 */
[----:B--2---:R-:W-:Y:S01]  /*233b0*/  IADD3 R16, R2, UR36, R0 ;  /* 0x0000002402107c10 */ /* 0x004fe2000fffe000 */
[----:B------:R-:W-:Y:S06]  /*233c0*/  BRA `(.L_x_930) ;  /* 0x0000004c00947947 */ /* 0x000fec0003800000 */
.L_x_929:
[----:B------:R-:W2:Y:S01]  /*233d0*/  LDL R0, [R1+0x4] ;  /* 0x0000040001007983 */ /* 0x000ea20000100800 */
[----:B------:R-:W-:Y:S01]  /*233e0*/  BSSY B6, `(.L_x_931) ;  /* 0x0000014000067945 */ /* 0x000fe20003800000 */
[----:B--2---:R-:W-:-:S05]  /*233f0*/  VIADD R0, R0, 0x24400 ;  /* 0x0002440000007836 */ /* 0x004fca0000000000 */
[----:B------:R-:W-:-:S13]  /*23400*/  LOP3.LUT P0, RZ, R0, 0x3ff, RZ, 0xc0, !PT ;  /* 0x000003ff00ff7812 */ /* 0x000fda000780c0ff */
[----:B------:R-:W-:Y:S05]  /*23410*/  @!P0 BRA `(.L_x_932) ;  /* 0x0000000000408947 */ /* 0x000fea0003800000 */
        /* <DEDUP_REMOVED lines=16> */
.L_x_932:
[----:B------:R-:W-:Y:S05]  /*23520*/  BSYNC B6 ;  /* 0x0000000000067941 */ /* 0x000fea0003800000 */
.L_x_931:
        /* <DEDUP_REMOVED lines=20> */
[----:B-12---:R-:W-:Y:S05]  /*23670*/  CALL.ABS.NOINC R2 ;  /* 0x0000000002007343 */ /* 0x006fea0003c00000 */
.L_x_935:
        /* <DEDUP_REMOVED lines=16> */
.L_x_934:
[----:B------:R-:W-:Y:S05]  /*23780*/  BSYNC B6 ;  /* 0x0000000000067941 */ /* 0x000fea0003800000 */
.L_x_933:
[----:B------:R-:W2:Y:S01]  /*23790*/  LDL.LU R2, [R1] ;  /* 0x0000000001027983 */ /* 0x000ea20000300800 */
[----:B------:R-:W-:-:S03]  /*237a0*/  ULDC.64 UR4, c[0x0][0x9f8] ;  /* 0x00027e0000047ab9 */ /* 0x000fc60000000a00 */
[----:B------:R-:W3:Y:S04]  /*237b0*/  LDL.LU R4, [R1+0x28] ;  /* 0x0000280001047983 */ /* 0x000ee80000300800 */
[----:B------:R-:W4:Y:S01]  /*237c0*/  LDL R7, [R1+0xc] ;  /* 0x00000c0001077983 */ /* 0x000f220000100800 */
[----:B------:R-:W-:Y:S01]  /*237d0*/  ISETP.NE.U32.AND P0, PT, RZ, UR4, PT ;  /* 0x00000004ff007c0c */ /* 0x000fe2000bf05070 */
[----:B------:R-:W-:Y:S02]  /*237e0*/  ULDC.64 UR6, c[0x0][0x208] ;  /* 0x0000820000067ab9 */ /* 0x000fe40000000a00 */
[----:B------:R-:W5:Y:S01]  /*237f0*/  LDL R0, [R1+0x38] ;  /* 0x0000380001007983 */ /* 0x000f620000100800 */
[----:B------:R-:W-:-:S13]  /*23800*/  ISETP.NE.AND.EX P0, PT, RZ, UR5, PT, P0 ;  /* 0x00000005ff007c0c */ /* 0x000fda000bf05300 */
[----:B--2---:R-:W-:-:S04]  /*23810*/  @P0 IADD3 R2, P1, R2, UR4, RZ ;  /* 0x0000000402020c10 */ /* 0x004fc8000ff3e0ff */
[----:B---3--:R-:W-:Y:S01]  /*23820*/  @P0 IADD3.X R3, R4, UR5, RZ, P1, !PT ;  /* 0x0000000504030c10 */ /* 0x008fe20008ffe4ff */
[----:B------:R-:W-:-:S04]  /*23830*/  ULDC.64 UR4, c[0x0][0xa08] ;  /* 0x0002820000047ab9 */ /* 0x000fc80000000a00 */
[----:B----4-:R0:W2:Y:S01]  /*23840*/  @P0 LDG.E R7, desc[UR6][R2.64] ;  /* 0x0000000602070981 */ /* 0x0100a2000c1e1900 */
[----:B-----5:R-:W-:Y:S01]  /*23850*/  VIADD R9, R0, 0xffffffff ;  /* 0xffffffff00097836 */ /* 0x020fe20000000000 */
[----:B0-----:R-:W0:Y:S01]  /*23860*/  LDC.64 R2, c[0x0][0x418] ;  /* 0x00010600ff027b82 */ /* 0x001e220000000a00 */
[----:B--2---:R-:W-:Y:S01]  /*23870*/  SHF.R.S32.HI R8, RZ, 0x1f, R7 ;  /* 0x0000001fff087819 */ /* 0x004fe20000011407 */
[----:B------:R2:W-:Y:S04]  /*23880*/  @P0 STL [R1+0xc], R7 ;  /* 0x00000c0701000387 */ /* 0x0005e80000100800 */
[----:B------:R2:W-:Y:S04]  /*23890*/  STL [R1+0x3c], R9 ;  /* 0x00003c0901007387 */ /* 0x0005e80000100800 */
[----:B------:R2:W-:Y:S01]  /*238a0*/  STL [R1+0x28], R8 ;  /* 0x0000280801007387 */ /* 0x0005e20000100800 */
[----:B0-----:R-:W-:Y:S01]  /*238b0*/  LOP3.LUT P0, RZ, R2, UR4, RZ, 0xfc, !PT ;  /* 0x0000000402ff7c12 */ /* 0x001fe2000f80fcff */
[----:B------:R-:W-:-:S03]  /*238c0*/  UMOV UR4, 0xffffffff ;  /* 0xffffffff00047882 */ /* 0x000fc60000000000 */
[----:B------:R-:W-:-:S04]  /*238d0*/  LOP3.LUT P0, RZ, R3, UR5, RZ, 0xfc, P0 ;  /* 0x0000000503ff7c12 */ /* 0x000fc8000800fcff */
[----:B------:R-:W-:Y:S01]  /*238e0*/  SEL R0, R7, RZ, !P0 ;  /* 0x000000ff07007207 */ /* 0x000fe20004000000 */
[----:B--2---:R-:W-:Y:S08]  /*238f0*/  BRA.DIV UR4, `(.L_x_936) ;  /* 0x0000006204387947 */ /* 0x004ff0000b800000 */
[----:B------:R-:W0:Y:S02]  /*23900*/  S2R R4, SR_TID.X ;  /* 0x0000000000047919 */ /* 0x000e240000002100 */
[----:B0-----:R-:W-:-:S04]  /*23910*/  SHF.R.U32.HI R4, RZ, 0x5, R4 ;  /* 0x00000005ff047819 */ /* 0x001fc80000011604 */
[----:B------:R-:W-:-:S05]  /*23920*/  LOP3.LUT R4, R4, 0x3, RZ, 0xc0, !PT ;  /* 0x0000000304047812 */ /* 0x000fca00078ec0ff */
[----:B------:R0:W2:Y:S02]  /*23930*/  SHFL.IDX PT, R14, R4, RZ, 0x1f ;  /* 0x00001fff040e7589 */ /* 0x0000a400000e0000 */
.L_x_1078:
[----:B0-----:R-:W3:Y:S01]  /*23940*/  LDL.LU R4, [R1+0x20] ;  /* 0x0000200001047983 */ /* 0x001ee20000300800 */
[----:B------:R-:W-:Y:S02]  /*23950*/  PLOP3.LUT P1, PT, PT, PT, PT, 0x8, 0x0 ;  /* 0x000000000000781c */ /* 0x000fe40003f2e170 */
[----:B--2---:R-:W-:Y:S01]  /*23960*/  ISETP.NE.AND P0, PT, R14, RZ, PT ;  /* 0x000000ff0e00720c */ /* 0x004fe20003f05270 */
[----:B------:R0:W-:Y:S01]  /*23970*/  STL [R1], R0 ;  /* 0x0000000001007387 */ /* 0x0001e20000100800 */
[----:B---3--:R-:W-:-:S09]  /*23980*/  LOP3.LUT R4, R4, 0xfffffffe, RZ, 0xc0, !PT ;  /* 0xfffffffe04047812 */ /* 0x008fd200078ec0ff */
[----:B------:R-:W-:-:S05]  /*23990*/  @P1 LOP3.LUT R4, R4, 0x1, RZ, 0xfc, !PT ;  /* 0x0000000104041812 */ /* 0x000fca00078efcff */
[----:B------:R0:W-:Y:S01]  /*239a0*/  STL [R1+0x20], R4 ;  /* 0x0000200401007387 */ /* 0x0001e20000100800 */
[----:B------:R-:W-:Y:S05]  /*239b0*/  @P0 BRA `(.L_x_937) ;  /* 0x0000000400640947 */ /* 0x000fea0003800000 */
[----:B------:R-:W-:-:S03]  /*239c0*/  UMOV UR4, 0xffffffff ;  /* 0xffffffff00047882 */ /* 0x000fc60000000000 */
[----:B------:R-:W-:Y:S05]  /*239d0*/  BRA.DIV UR4, `(.L_x_938) ;  /* 0x0000006204347947 */ /* 0x000fea000b800000 */
[----:B------:R-:W-:-:S13]  /*239e0*/  ELECT P6, URZ, PT ;  /* 0x00000000003f782f */ /* 0x000fda00038c0000 */
.L_x_1081:
[----:B------:R-:W-:Y:S05]  /*239f0*/  @!P6 BRA `(.L_x_937) ;  /* 0x000000040054e947 */ /* 0x000fea0003800000 */
[----:B------:R2:W-:Y:S01]  /*23a00*/  STL [R1+0x14], R9 ;  /* 0x0000140901007387 */ /* 0x0005e20000100800 */
[----:B------:R-:W-:-:S04]  /*23a10*/  ISETP.NE.U32.AND P0, PT, R2, RZ, PT ;  /* 0x000000ff0200720c */ /* 0x000fc80003f05070 */
[----:B------:R-:W-:-:S13]  /*23a20*/  ISETP.NE.AND.EX P0, PT, R3, RZ, PT, P0 ;  /* 0x000000ff0300720c */ /* 0x000fda0003f05300 */
[----:B--2---:R-:W-:Y:S05]  /*23a30*/  @!P0 BRA `(.L_x_939) ;  /* 0x0000000000548947 */ /* 0x004fea0003800000 */
[----:B------:R-:W2:Y:S01]  /*23a40*/  LDC R6, c[0x0][0x43c] ;  /* 0x00010f00ff067b82 */ /* 0x000ea20000000800 */
[----:B0-----:R-:W-:Y:S01]  /*23a50*/  IMAD.MOV.U32 R0, RZ, RZ, R9 ;  /* 0x000000ffff007224 */ /* 0x001fe200078e0009 */
[----:B------:R-:W-:Y:S01]  /*23a60*/  ULDC.64 UR4, c[0x0][0x428] ;  /* 0x00010a0000047ab9 */ /* 0x000fe20000000a00 */
[----:B------:R-:W-:Y:S01]  /*23a70*/  ULDC.64 UR6, c[0x0][0x208] ;  /* 0x0000820000067ab9 */ /* 0x000fe20000000a00 */
[----:B--2---:R-:W-:-:S13]  /*23a80*/  ISETP.NE.AND P0, PT, R6, 0x1, PT ;  /* 0x000000010600780c */ /* 0x004fda0003f05270 */
[----:B------:R-:W0:Y:S02]  /*23a90*/  @P0 LDC.64 R4, c[0x0][0x440] ;  /* 0x00011000ff040b82 */ /* 0x000e240000000a00 */
[----:B0-----:R-:W-:-:S05]  /*23aa0*/  @P0 IMAD.HI.U32 R4, R9, R4, RZ ;  /* 0x0000000409040227 */ /* 0x001fca00078e00ff */
        /* <DEDUP_REMOVED lines=8> */
[----:B0-----:R-:W-:-:S04]  /*23b30*/  IMAD R6, R8, UR4, RZ ;  /* 0x0000000408067c24 */ /* 0x001fc8000f8e02ff */
[----:B------:R-:W-:-:S04]  /*23b40*/  IMAD R0, R7, UR5, R6 ;  /* 0x0000000507007c24 */ /* 0x000fc8000f8e0206 */
[----:B------:R-:W-:-:S05]  /*23b50*/  IMAD.IADD R0, R5, 0x1, R0 ;  /* 0x0000000105007824 */ /* 0x000fca00078e0200 */
[----:B------:R-:W-:-:S05]  /*23b60*/  LEA.HI.X R3, R4, R3, R0, 0x2, P0 ;  /* 0x0000000304037211 */ /* 0x000fca00000f1400 */
[----:B------:R-:W2:Y:S04]  /*23b70*/  LDG.E R0, desc[UR6][R2.64] ;  /* 0x0000000602007981 */ /* 0x000ea8000c1e1900 */
[----:B--2---:R2:W-:Y:S02]  /*23b80*/  STL [R1], R0 ;  /* 0x0000000001007387 */ /* 0x0045e40000100800 */
.L_x_939:
[----:B------:R-:W3:Y:S04]  /*23b90*/  LDL R7, [R1+0x4] ;  /* 0x0000040001077983 */ /* 0x000ee80000100800 */
[----:B0-2---:R-:W3:Y:S04]  /*23ba0*/  LDL R0, [R1+0x8] ;  /* 0x0000080001007983 */ /* 0x005ee80000100800 */
[----:B------:R-:W2:Y:S01]  /*23bb0*/  LDL R2, [R1+0x10] ;  /* 0x0000100001027983 */ /* 0x000ea20000100800 */
[----:B---3--:R-:W-:Y:S01]  /*23bc0*/  IMAD R0, R0, 0x8, R7 ;  /* 0x0000000800007824 */ /* 0x008fe200078e0207 */
[----:B--2---:R-:W-:-:S04]  /*23bd0*/  SHF.L.U32 R2, R2, 0x1f, RZ ;  /* 0x0000001f02027819 */ /* 0x004fc800000006ff */
[----:B------:R-:W0:Y:S02]  /*23be0*/  SYNCS.PHASECHK.TRANS64.TRYWAIT P0, [R0+URZ+0x38840], R2 ;  /* 0x03884002000075a7 */ /* 0x000e24000800017f */
[----:B0-----:R-:W-:Y:S05]  /*23bf0*/  @!P0 BRA `(.L_x_940) ;  /* 0x0000005c00cc8947 */ /* 0x001fea0003800000 */
.L_x_1082:
[----:B------:R-:W2:Y:S02]  /*23c00*/  S2R R3, SR_TID.X ;  /* 0x0000000000037919 */ /* 0x000ea40000002100 */
[----:B--2---:R-:W-:-:S04]  /*23c10*/  LOP3.LUT R3, R3, 0x7f, RZ, 0xc0, !PT ;  /* 0x0000007f03037812 */ /* 0x004fc800078ec0ff */
[----:B------:R-:W-:-:S13]  /*23c20*/  ISETP.NE.AND P0, PT, R3, RZ, PT ;  /* 0x000000ff0300720c */ /* 0x000fda0003f05270 */
[----:B------:R-:W-:Y:S05]  /*23c30*/  @P0 BRA `(.L_x_941) ;  /* 0x00000000001c0947 */ /* 0x000fea0003800000 */
[----:B------:R-:W2:Y:S01]  /*23c40*/  S2R R3, SR_TID.X ;  /* 0x0000000000037919 */ /* 0x000ea20000002100 */
[----:B0-----:R-:W-:-:S04]  /*23c50*/  IMAD.MOV.U32 R2, RZ, RZ, 0xa000 ;  /* 0x0000a000ff027424 */ /* 0x001fc800078e00ff */
[----:B------:R3:W-:Y:S01]  /*23c60*/  SYNCS.ARRIVE.TRANS64 RZ, [R0+URZ+0x38830], R2 ;  /* 0x0388300200ff79a7 */ /* 0x0007e2000800003f */
[----:B--2---:R-:W-:-:S04]  /*23c70*/  LOP3.LUT R3, R3, 0x1f, RZ, 0xc0, !PT ;  /* 0x0000001f03037812 */ /* 0x004fc800078ec0ff */
[----:B------:R-:W-:-:S13]  /*23c80*/  ISETP.NE.AND P0, PT, R3, RZ, PT ;  /* 0x000000ff0300720c */ /* 0x000fda0003f05270 */
[----:B---3--:R-:W-:Y:S05]  /*23c90*/  @!P0 BRA `(.L_x_941) ;  /* 0x0000000000048947 */ /* 0x008fea0003800000 */
[----:B------:R-:W-:Y:S01]  /*23ca0*/  BPT.TRAP 0x1 ;  /* 0x000000040000795c */ /* 0x000fe20000300000 */
.L_x_941:
[----:B0-----:R-:W2:Y:S04]  /*23cb0*/  LDL R2, [R1+0x18] ;  /* 0x0000180001027983 */ /* 0x001ea80000100800 */
[----:B------:R-:W3:Y:S04]  /*23cc0*/  LDL R6, [R1+0x4] ;  /* 0x0000040001067983 */ /* 0x000ee80000100800 */
[----:B------:R-:W3:Y:S04]  /*23cd0*/  LDL R5, [R1+0x8] ;  /* 0x0000080001057983 */ /* 0x000ee80000100800 */
[----:B------:R-:W4:Y:S04]  /*23ce0*/  LDL R4, [R1+0x14] ;  /* 0x0000140001047983 */ /* 0x000f280000100800 */
[----:B------:R-:W5:Y:S01]  /*23cf0*/  LDL R3, [R1] ;  /* 0x0000000001037983 */ /* 0x000f620000100800 */
[----:B------:R-:W-:-:S02]  /*23d00*/  R2UR UR9, R0 ;  /* 0x00000000000972ca */ /* 0x000fc400000e0000 */
[----:B--2---:R-:W-:Y:S02]  /*23d10*/  R2UR UR5, R2 ;  /* 0x00000000020572ca */ /* 0x004fe400000e0000 */
[----:B------:R-:W2:Y:S01]  /*23d20*/  LDL.LU R2, [R1+0x20] ;  /* 0x0000200001027983 */ /* 0x000ea20000300800 */
[----:B---3--:R-:W-:Y:S01]  /*23d30*/  IMAD R0, R5, 0xa000, R6 ;  /* 0x0000a00005007824 */ /* 0x008fe200078e0206 */
[----:B----4-:R-:W-:-:S04]  /*23d40*/  R2UR UR11, R4 ;  /* 0x00000000040b72ca */ /* 0x010fc800000e0000 */
[----:B------:R-:W-:Y:S01]  /*23d50*/  R2UR UR14, R0 ;  /* 0x00000000000e72ca */ /* 0x000fe200000e0000 */
[----:B------:R-:W-:Y:S01]  /*23d60*/  UIADD3 UR4, UP0, UR38, 0x370, URZ ;  /* 0x0000037026047890 */ /* 0x000fe2000ff1e03f */
[----:B------:R-:W-:Y:S02]  /*23d70*/  R2UR UR12, R18 ;  /* 0x00000000120c72ca */ /* 0x000fe400000e0000 */
[----:B-----5:R-:W-:Y:S01]  /*23d80*/  R2UR UR13, R3 ;  /* 0x00000000030d72ca */ /* 0x020fe200000e0000 */
[----:B------:R-:W-:Y:S01]  /*23d90*/  UIADD3 UR9, UR9, 0x38830, URZ ;  /* 0x0003883009097890 */ /* 0x000fe2000fffe03f */
[----:B------:R-:W-:-:S03]  /*23da0*/  PLOP3.LUT P0, PT, PT, PT, PT, 0x80, 0x0 ;  /* 0x000000000000781c */ /* 0x000fc60003f0f070 */
[----:B------:R-:W-:-:S04]  /*23db0*/  UIMAD UR11, UR11, 0x50, UR5 ;  /* 0x000000500b0b78a4 */ /* 0x000fc8000f8e0205 */
[----:B------:R-:W-:Y:S02]  /*23dc0*/  UIADD3 UR8, UR14, 0x24400, URZ ;  /* 0x000244000e087890 */ /* 0x000fe4000fffe03f */
[----:B------:R-:W-:Y:S02]  /*23dd0*/  UIADD3.X UR5, URZ, UR39, URZ, UP0, !UPT ;  /* 0x000000273f057290 */ /* 0x000fe400087fe43f */
[----:B------:R-:W-:Y:S02]  /*23de0*/  UIADD3 UR15, UR14, 0x26c00, URZ ;  /* 0x00026c000e0f7890 */ /* 0x000fe4000fffe03f */
[----:B------:R-:W-:Y:S01]  /*23df0*/  UIADD3 UR16, UR14, 0x29400, URZ ;  /* 0x000294000e107890 */ /* 0x000fe2000fffe03f */
[----:B------:R-:W-:Y:S01]  /*23e00*/  UMOV UR10, URZ ;  /* 0x0000003f000a7c82 */ /* 0x000fe20008000000 */
[----:B------:R-:W-:Y:S01]  /*23e10*/  UMOV UR6, 0x0 ;  /* 0x0000000000067882 */ /* 0x000fe20000000000 */
[----:B------:R-:W-:Y:S01]  /*23e20*/  UMOV UR7, 0x14f00000 ;  /* 0x14f0000000077882 */ /* 0x000fe20000000000 */
[----:B------:R-:W-:Y:S01]  /*23e30*/  UMOV UR17, 0x40 ;  /* 0x0000004000117882 */ /* 0x000fe20000000000 */
[----:B------:R-:W-:Y:S01]  /*23e40*/  UIADD3 UR14, UR14, 0x2bc00, URZ ;  /* 0x0002bc000e0e7890 */ /* 0x000fe2000fffe03f */
[----:B------:R0:W-:Y:S02]  /*23e50*/  UTMALDG.4D [UR8], [UR4], desc[UR6] ;  /* 0x00000608040075b4 */ /* 0x0001e40008019000 */
[----:B0-----:R-:W-:Y:S01]  /*23e60*/  UMOV UR8, UR15 ;  /* 0x0000000f00087c82 */ /* 0x001fe20008000000 */
[----:B------:R-:W-:Y:S01]  /*23e70*/  UMOV UR10, UR17 ;  /* 0x00000011000a7c82 */ /* 0x000fe20008000000 */
[----:B------:R-:W-:Y:S01]  /*23e80*/  UMOV UR15, 0x80 ;  /* 0x00000080000f7882 */ /* 0x000fe20000000000 */
[----:B------:R0:W-:Y:S02]  /*23e90*/  UTMALDG.4D [UR8], [UR4], desc[UR6] ;  /* 0x00000608040075b4 */ /* 0x0001e40008019000 */
[----:B0-----:R-:W-:Y:S01]  /*23ea0*/  UMOV UR8, UR16 ;  /* 0x0000001000087c82 */ /* 0x001fe20008000000 */
[----:B------:R-:W-:Y:S01]  /*23eb0*/  UMOV UR10, UR15 ;  /* 0x0000000f000a7c82 */ /* 0x000fe20008000000 */
[----:B------:R-:W-:Y:S01]  /*23ec0*/  UMOV UR15, 0xc0 ;  /* 0x000000c0000f7882 */ /* 0x000fe20000000000 */
[----:B------:R0:W-:Y:S02]  /*23ed0*/  UTMALDG.4D [UR8], [UR4], desc[UR6] ;  /* 0x00000608040075b4 */ /* 0x0001e40008019000 */
[----:B0-----:R-:W-:Y:S01]  /*23ee0*/  UMOV UR8, UR14 ;  /* 0x0000000e00087c82 */ /* 0x001fe20008000000 */
[----:B------:R-:W-:-:S02]  /*23ef0*/  UMOV UR10, UR15 ;  /* 0x0000000f000a7c82 */ /* 0x000fc40008000000 */
[----:B------:R3:W-:Y:S01]  /*23f00*/  UTMALDG.4D [UR8], [UR4], desc[UR6] ;  /* 0x00000608040075b4 */ /* 0x0007e20008019000 */
[----:B--2---:R-:W-:-:S04]  /*23f10*/  LOP3.LUT R2, R2, 0xfffffffe, RZ, 0xc0, !PT ;  /* 0xfffffffe02027812 */ /* 0x004fc800078ec0ff */
[----:B------:R-:W-:-:S05]  /*23f20*/  @P0 LOP3.LUT R2, R2, 0x1, RZ, 0xfc, !PT ;  /* 0x0000000102020812 */ /* 0x000fca00078efcff */
[----:B------:R3:W-:Y:S01]  /*23f30*/  STL [R1+0x20], R2 ;  /* 0x0000200201007387 */ /* 0x0007e20000100800 */
[----:B------:R-:W-:Y:S01]  /*23f40*/  NOP ;  /* 0x0000000000007918 */ /* 0x000fe20000000000 */
.L_x_937:
[----:B---3--:R-:W2:Y:S04]  /*23f50*/  LDL R2, [R1+0x4] ;  /* 0x0000040001027983 */ /* 0x008ea80000100800 */
[----:B------:R-:W3:Y:S04]  /*23f60*/  LDL.LU R3, [R1+0x40] ;  /* 0x0000400001037983 */ /* 0x000ee80000300800 */
[----:B------:R-:W4:Y:S04]  /*23f70*/  LDL.LU R5, [R1+0x30] ;  /* 0x0000300001057983 */ /* 0x000f280000300800 */
[----:B0-----:R-:W5:Y:S01]  /*23f80*/  LDL.LU R4, [R1+0x48] ;  /* 0x0000480001047983 */ /* 0x001f620000300800 */
[----:B------:R-:W-:Y:S05]  /*23f90*/  WARPSYNC.ALL ;  /* 0x0000000000007948 */ /* 0x000fea0003800000 */
[----:B------:R-:W-:Y:S01]  /*23fa0*/  ULDC.64 UR4, c[0x0][0x298] ;  /* 0x0000a60000047ab9 */ /* 0x000fe20000000a00 */
[----:B------:R-:W-:Y:S01]  /*23fb0*/  ULDC.64 UR6, c[0x0][0xa00] ;  /* 0x0002800000067ab9 */ /* 0x000fe20000000a00 */
[----:B------:R-:W-:Y:S01]  /*23fc0*/  BSSY B6, `(.L_x_942) ;  /* 0x0000024000067945 */ /* 0x000fe20003800000 */
[----:B------:R-:W-:Y:S01]  /*23fd0*/  BAR.SYNC.DEFER_BLOCKING 0x8, 0x180 ;  /* 0x0206000000007b1d */ /* 0x000fe20000010000 */
[----:B------:R-:W-:-:S04]  /*23fe0*/  ISETP.NE.U32.AND P0, PT, RZ, UR6, PT ;  /* 0x00000006ff007c0c */ /* 0x000fc8000bf05070 */
[----:B------:R-:W-:Y:S01]  /*23ff0*/  ISETP.NE.AND.EX P0, PT, RZ, UR7, PT, P0 ;  /* 0x00000007ff007c0c */ /* 0x000fe2000bf05300 */
[----:B--2---:R-:W-:Y:S01]  /*24000*/  VIADD R2, R2, 0x14400 ;  /* 0x0001440002027836 */ /* 0x004fe20000000000 */
[----:B---3--:R-:W-:-:S04]  /*24010*/  SHF.R.S32.HI R0, RZ, 0x1f, R3 ;  /* 0x0000001fff007819 */ /* 0x008fc80000011403 */
[----:B------:R-:W-:Y:S02]  /*24020*/  LOP3.LUT P1, RZ, R2, 0x3ff, RZ, 0xc0, !PT ;  /* 0x000003ff02ff7812 */ /* 0x000fe4000782c0ff */
[----:B----4-:R-:W-:Y:S01]  /*24030*/  SEL R5, R5, RZ, !P0 ;  /* 0x000000ff05057207 */ /* 0x010fe20004000000 */
[----:B------:R-:W-:Y:S01]  /*24040*/  IMAD R0, R0, UR4, RZ ;  /* 0x0000000400007c24 */ /* 0x000fe2000f8e02ff */
[----:B-----5:R-:W-:-:S03]  /*24050*/  SEL R4, R4, RZ, !P0 ;  /* 0x000000ff04047207 */ /* 0x020fc60004000000 */
[C---:B------:R-:W-:Y:S02]  /*24060*/  IMAD R0, R3.reuse, UR5, R0 ;  /* 0x0000000503007c24 */ /* 0x040fe4000f8e0200 */
[----:B------:R-:W-:-:S05]  /*24070*/  IMAD.WIDE.U32 R2, R3, UR4, RZ ;  /* 0x0000000403027c25 */ /* 0x000fca000f8e00ff */
[----:B------:R0:W-:Y:S04]  /*24080*/  STL.64 [R1+0x40], R2 ;  /* 0x0000400201007387 */ /* 0x0001e80000100a00 */
[----:B------:R2:W-:Y:S04]  /*24090*/  STL [R1+0x30], R5 ;  /* 0x0000300501007387 */ /* 0x0005e80000100800 */
[----:B------:R2:W-:Y:S01]  /*240a0*/  STL [R1+0x5c], R4 ;  /* 0x00005c0401007387 */ /* 0x0005e20000100800 */
[----:B0-----:R-:W-:Y:S01]  /*240b0*/  IMAD.IADD R2, R3, 0x1, R0 ;  /* 0x0000000103027824 */ /* 0x001fe200078e0200 */
[----:B------:R-:W-:-:S05]  /*240c0*/  SHF.R.S32.HI R0, RZ, 0x1f, R18 ;  /* 0x0000001fff007819 */ /* 0x000fca0000011412 */
[----:B------:R2:W-:Y:S04]  /*240d0*/  STL [R1+0x58], R0 ;  /* 0x0000580001007387 */ /* 0x0005e80000100800 */
[----:B------:R2:W-:Y:S01]  /*240e0*/  STL [R1+0x48], R2 ;  /* 0x0000480201007387 */ /* 0x0005e20000100800 */
[----:B------:R-:W-:Y:S05]  /*240f0*/  @!P1 BRA `(.L_x_943) ;  /* 0x0000000000409947 */ /* 0x000fea0003800000 */
[----:B--2---:R-:W-:Y:S01]  /*24100*/  MOV R2, 0x0 ;  /* 0x0000000000027802 */ /* 0x004fe20000000f00 */
[----:B------:R-:W-:Y:S01]  /*24110*/  ULDC.64 UR4, c[0x4][0xa8] ;  /* 0x01002a0000047ab9 */ /* 0x000fe20000000a00 */
[----:B------:R-:W-:Y:S01]  /*24120*/  ULDC.64 UR6, c[0x4][0xb0] ;  /* 0x01002c0000067ab9 */ /* 0x000fe20000000a00 */
[----:B------:R-:W-:Y:S01]  /*24130*/  ULDC.64 UR8, c[0x4][0x20] ;  /* 0x0100080000087ab9 */ /* 0x000fe20000000a00 */
[----:B------:R-:W-:Y:S01]  /*24140*/  IMAD.U32 R4, RZ, RZ, UR4 ;  /* 0x00000004ff047e24 */ /* 0x000fe2000f8e00ff */
[----:B------:R-:W-:Y:S01]  /*24150*/  MOV R5, UR5 ;  /* 0x0000000500057c02 */ /* 0x000fe20008000f00 */
[----:B------:R-:W0:Y:S01]  /*24160*/  LDC.64 R2, c[0x4][R2] ;  /* 0x0100000002027b82 */ /* 0x000e220000000a00 */
        /* <DEDUP_REMOVED lines=8> */
[----:B01----:R-:W-:Y:S05]  /*241f0*/  CALL.ABS.NOINC R2 ;  /* 0x0000000002007343 */ /* 0x003fea0003c00000 */
.L_x_943:
[----:B------:R-:W-:Y:S05]  /*24200*/  BSYNC B6 ;  /* 0x0000000000067941 */ /* 0x000fea0003800000 */
.L_x_942:
[----:B------:R-:W3:Y:S01]  /*24210*/  LDL.LU R6, [R1+0x48] ;  /* 0x0000480001067983 */ /* 0x000ee20000300800 */
[----:B------:R-:W-:Y:S01]  /*24220*/  ULDC.64 UR4, c[0x0][0x2d8] ;  /* 0x0000b60000047ab9 */ /* 0x000fe20000000a00 */
[----:B------:R-:W0:Y:S01]  /*24230*/  LDC R7, c[0x0][0x448] ;  /* 0x00011200ff077b82 */ /* 0x000e220000000800 */
[----:B------:R-:W-:Y:S01]  /*24240*/  IMAD.SHL.U32 R17, R17, 0x80, RZ ;  /* 0x0000008011117824 */ /* 0x000fe200078e00ff */
[----:B--2---:R-:W3:Y:S01]  /*24250*/  LDL.LU.64 R2, [R1+0x40] ;  /* 0x0000400001027983 */ /* 0x004ee20000300a00 */
[----:B------:R-:W-:-:S03]  /*24260*/  ULDC.64 UR6, c[0x0][0x280] ;  /* 0x0000a00000067ab9 */ /* 0x000fc60000000a00 */
[----:B------:R-:W2:Y:S04]  /*24270*/  LDL.LU R0, [R1+0x58] ;  /* 0x0000580001007983 */ /* 0x000ea80000300800 */
[----:B------:R-:W4:Y:S04]  /*24280*/  LDL.LU R5, [R1+0x5c] ;  /* 0x00005c0001057983 */ /* 0x000f280000300800 */
[----:B------:R-:W4:Y:S01]  /*24290*/  LDL.LU R4, [R1+0x30] ;  /* 0x0000300001047983 */ /* 0x000f220000300800 */
[----:B------:R-:W1:Y:S01]  /*242a0*/  S2R R8, SR_TID.X ;  /* 0x0000000000087919 */ /* 0x000e620000002100 */
[----:B------:R-:W1:Y:S01]  /*242b0*/  S2R R10, SR_TID.X ;  /* 0x00000000000a7919 */ /* 0x000e620000002100 */
[----:B0-----:R-:W-:Y:S01]  /*242c0*/  ISETP.NE.AND P0, PT, R7, 0x1, PT ;  /* 0x000000010700780c */ /* 0x001fe20003f05270 */
[----:B-1----:R-:W-:-:S02]  /*242d0*/  IMAD.SHL.U32 R8, R8, 0x8, RZ ;  /* 0x0000000808087824 */ /* 0x002fc400078e00ff */
[----:B------:R-:W-:-:S03]  /*242e0*/  IMAD.SHL.U32 R10, R10, 0x8, RZ ;  /* 0x000000080a0a7824 */ /* 0x000fc600078e00ff */
[----:B------:R-:W-:-:S04]  /*242f0*/  LOP3.LUT R8, R8, 0x38, RZ, 0xc0, !PT ;  /* 0x0000003808087812 */ /* 0x000fc800078ec0ff */
[C---:B------:R-:W-:Y:S02]  /*24300*/  LOP3.LUT R9, R8.reuse, 0x80, RZ, 0xfc, !PT ;  /* 0x0000008008097812 */ /* 0x040fe400078efcff */
[----:B------:R-:W-:Y:S02]  /*24310*/  LOP3.LUT R11, R8, 0x40, RZ, 0xfc, !PT ;  /* 0x00000040080b7812 */ /* 0x000fe400078efcff */
[----:B------:R-:W-:Y:S02]  /*24320*/  LOP3.LUT R10, R10, 0x38, RZ, 0xc0, !PT ;  /* 0x000000380a0a7812 */ /* 0x000fe400078ec0ff */
[----:B------:R-:W-:Y:S01]  /*24330*/  LOP3.LUT R8, R8, 0xc0, RZ, 0xfc, !PT ;  /* 0x000000c008087812 */ /* 0x000fe200078efcff */
[----:B---3--:R-:W-:Y:S02]  /*24340*/  IMAD.MOV.U32 R3, RZ, RZ, R6 ;  /* 0x000000ffff037224 */ /* 0x008fe400078e0006 */
[----:B------:R-:W0:Y:S01]  /*24350*/  @P0 LDC R6, c[0x0][0x450] ;  /* 0x00011400ff060b82 */ /* 0x000e220000000800 */
[----:B--2---:R-:W-:-:S02]  /*24360*/  IMAD R0, R0, UR4, RZ ;  /* 0x0000000400007c24 */ /* 0x004fc4000f8e02ff */
[----:B------:R-:W-:-:S04]  /*24370*/  IMAD.WIDE.U32 R2, R18, UR4, R2 ;  /* 0x0000000412027c25 */ /* 0x000fc8000f8e0002 */
[----:B------:R-:W-:Y:S01]  /*24380*/  IMAD R0, R18, UR5, R0 ;  /* 0x0000000512007c24 */ /* 0x000fe2000f8e0200 */
[----:B------:R-:W-:-:S03]  /*24390*/  ULDC.64 UR4, c[0x0][0x2e0] ;  /* 0x0000b80000047ab9 */ /* 0x000fc60000000a00 */
[----:B------:R-:W-:Y:S02]  /*243a0*/  IMAD.IADD R3, R3, 0x1, R0 ;  /* 0x0000000103037824 */ /* 0x000fe400078e0200 */
[----:B----4-:R-:W-:Y:S02]  /*243b0*/  IMAD R0, R5, UR4, RZ ;  /* 0x0000000405007c24 */ /* 0x010fe4000f8e02ff */
[----:B------:R-:W-:-:S04]  /*243c0*/  IMAD.WIDE.U32 R2, R4, UR4, R2 ;  /* 0x0000000404027c25 */ /* 0x000fc8000f8e0002 */
[----:B------:R-:W-:Y:S01]  /*243d0*/  IMAD R0, R4, UR5, R0 ;  /* 0x0000000504007c24 */ /* 0x000fe2000f8e0200 */
[----:B------:R-:W-:Y:S01]  /*243e0*/  ULDC.64 UR4, c[0x0][0x2d0] ;  /* 0x0000b40000047ab9 */ /* 0x000fe20000000a00 */
[----:B------:R-:W1:Y:S02]  /*243f0*/  S2R R4, SR_TID.X ;  /* 0x0000000000047919 */ /* 0x000e640000002100 */
[----:B------:R-:W-:Y:S01]  /*24400*/  IMAD.IADD R3, R3, 0x1, R0 ;  /* 0x0000000103037824 */ /* 0x000fe200078e0200 */
[----:B-1----:R-:W-:-:S04]  /*24410*/  LOP3.LUT R4, R4, 0x7f, RZ, 0xc0, !PT ;  /* 0x0000007f04047812 */ /* 0x002fc800078ec0ff */
[----:B------:R-:W-:Y:S02]  /*24420*/  SHF.R.U32.HI R5, RZ, 0x3, R4 ;  /* 0x00000003ff057819 */ /* 0x000fe40000011604 */
[----:B------:R-:W1:Y:S02]  /*24430*/  S2R R4, SR_TID.X ;  /* 0x0000000000047919 */ /* 0x000e640000002100 */
[----:B-1----:R-:W-:-:S05]  /*24440*/  IMAD.SHL.U32 R4, R4, 0x10, RZ ;  /* 0x0000001004047824 */ /* 0x002fca00078e00ff */
[----:B------:R-:W-:Y:S02]  /*24450*/  LOP3.LUT R4, R5, 0x70, R4, 0xf8, !PT ;  /* 0x0000007005047812 */ /* 0x000fe400078ef804 */
[----:B------:R-:W1:Y:S02]  /*24460*/  @P0 LDC R5, c[0x0][0x44c] ;  /* 0x00011300ff050b82 */ /* 0x000e640000000800 */
[----:B------:R-:W-:-:S05]  /*24470*/  LOP3.LUT R4, R4, R17, RZ, 0xfc, !PT ;  /* 0x0000001104047212 */ /* 0x000fca00078efcff */
[----:B------:R-:W-:Y:S02]  /*24480*/  IMAD.MOV.U32 R0, RZ, RZ, R4 ;  /* 0x000000ffff007224 */ /* 0x000fe400078e0004 */
[----:B-1----:R-:W-:-:S05]  /*24490*/  @P0 IMAD.HI.U32 R5, R4, R5, RZ ;  /* 0x0000000504050227 */ /* 0x002fca00078e00ff */
[----:B0-----:R-:W-:-:S05]  /*244a0*/  @P0 SHF.R.U32.HI R0, RZ, R6, R5 ;  /* 0x00000006ff000219 */ /* 0x001fca0000011605 */
        /* <DEDUP_REMOVED lines=23> */
[----:B------:R-:W2:Y:S01]  /*24620*/  LDL.LU R6, [R1+0x50] ;  /* 0x0000500001067983 */ /* 0x000ea20000300800 */
[----:B------:R-:W0:Y:S02]  /*24630*/  S2R R8, SR_TID.X ;  /* 0x0000000000087919 */ /* 0x000e240000002100 */
[----:B0-----:R-:W-:-:S04]  /*24640*/  LOP3.LUT R8, R8, 0x7f, RZ, 0xc0, !PT ;  /* 0x0000007f08087812 */ /* 0x001fc800078ec0ff */
[----:B------:R-:W-:-:S05]  /*24650*/  SHF.R.U32.HI R8, RZ, 0x3, R8 ;  /* 0x00000003ff087819 */ /* 0x000fca0000011608 */
[----:B------:R-:W-:Y:S01]  /*24660*/  IMAD.IADD R0, R8, 0x1, R17 ;  /* 0x0000000108007824 */ /* 0x000fe200078e0211 */
[----:B------:R-:W-:-:S03]  /*24670*/  ULDC.64 UR4, c[0x0][0x208] ;  /* 0x0000820000047ab9 */ /* 0x000fc60000000a00 */
[----:B------:R-:W-:Y:S02]  /*24680*/  VIADD R5, R0, 0x10 ;  /* 0x0000001000057836 */ /* 0x000fe40000000000 */
[----:B--2---:R-:W-:Y:S02]  /*24690*/  IMAD R2, R6, R7, RZ ;  /* 0x0000000706027224 */ /* 0x004fe400078e02ff */
[----:B------:R-:W0:Y:S04]  /*246a0*/  SHFL.IDX PT, R7, R4, RZ, 0x181f ;  /* 0x00181fff04077589 */ /* 0x000e2800000e0000 */
[----:B------:R-:W1:Y:S01]  /*246b0*/  SHFL.IDX PT, R6, R3, RZ, 0x181f ;  /* 0x00181fff03067589 */ /* 0x000e6200000e0000 */
[----:B------:R-:W-:-:S13]  /*246c0*/  ISETP.GE.AND P5, PT, R0, R2, PT ;  /* 0x000000020000720c */ /* 0x000fda0003fa6270 */
[----:B0-----:R-:W-:-:S05]  /*246d0*/  @!P5 LEA R7, P4, R10, R7, 0x1 ;  /* 0x000000070a07d211 */ /* 0x001fca00078808ff */
[----:B-1----:R-:W-:-:S05]  /*246e0*/  @!P5 IMAD.X R6, RZ, RZ, R6, P4 ;  /* 0x000000ffff06d224 */ /* 0x002fca00020e0606 */
[----:B------:R-:W-:-:S04]  /*246f0*/  @!P5 LOP3.LUT R7, R7, R6, RZ, 0x3c, !PT ;  /* 0x000000060707d212 */ /* 0x000fc800078e3cff */
[----:B------:R-:W-:-:S04]  /*24700*/  @!P5 LOP3.LUT R6, R7, R6, RZ, 0x3c, !PT ;  /* 0x000000060706d212 */ /* 0x000fc800078e3cff */
[----:B------:R-:W-:-:S05]  /*24710*/  @!P5 LOP3.LUT R7, R7, R6, RZ, 0x3c, !PT ;  /* 0x000000060707d212 */ /* 0x000fca00078e3cff */
[----:B------:R-:W-:Y:S01]  /*24720*/  @!PT LDS RZ, [RZ] ;  /* 0x00000000fffff984 */ /* 0x000fe20000000800 */
        /* <DEDUP_REMOVED lines=66> */
[----:B------:R-:W0:Y:S06]  /*24b50*/  SHFL.IDX PT, R8, R3, 0x6, 0x181f ;  /* 0x00d81f0003087f89 */ /* 0x000e2c00000e0000 */
        /* <DEDUP_REMOVED lines=8> */
[----:B------:R0:W-:Y:S04]  /*24be0*/  @!P5 LDGSTS.E.BYPASS.LTC128B.128 [R9+0x23400], desc[UR4][R6.64+0x180], !P3 ;  /* 0x234001800609dfae */ /* 0x0001e8000d901d44 */
[----:B------:R0:W2:Y:S02]  /*24bf0*/  SHFL.IDX PT, R3, R4, 0x7, 0x181f ;  /* 0x00f81f0004037f89 */ /* 0x0000a400000e0000 */
.L_x_1099:
        /* <DEDUP_REMOVED lines=14> */
.L_x_946:
[----:B------:R-:W-:Y:S05]  /*24ce0*/  BSYNC B0 ;  /* 0x0000000000007941 */ /* 0x000fea0003800000 */
.L_x_945:
[----:B0--3--:R-:W3:Y:S01]  /*24cf0*/  LDL R9, [R1+0x4] ;  /* 0x0000040001097983 */ /* 0x009ee20000100800 */
[----:B------:R-:W-:Y:S01]  /*24d00*/  PLOP3.LUT P0, PT, PT, PT, PT, 0x80, 0x0 ;  /* 0x000000000000781c */ /* 0x000fe20003f0f070 */
[----:B------:R-:W-:Y:S01]  /*24d10*/  NOP ;  /* 0x0000000000007918 */ /* 0x000fe20000000000 */
[----:B---3--:R-:W-:-:S11]  /*24d20*/  VIADD R10, R9, 0x38800 ;  /* 0x00038800090a7836 */ /* 0x008fd60000000000 */
.L_x_947:
[----:B------:R-:W3:Y:S01]  /*24d30*/  LDL R2, [R1+0x4] ;  /* 0x0000040001027983 */ /* 0x000ee20000100800 */
[----:B------:R-:W-:Y:S02]  /*24d40*/  PLOP3.LUT P1, PT, P1, P0, PT, 0xa2, 0x0 ;  /* 0x000000000000781c */ /* 0x000fe40000f21472 */
[----:B---3--:R-:W-:-:S08]  /*24d50*/  @P0 R2UR P1, UR4, R2 ;  /* 0x00000000020402ca */ /* 0x008fd00000020000 */
[----:B------:R-:W-:-:S05]  /*24d60*/  @P0 PLOP3.LUT P0, PT, P1, PT, PT, 0x80, 0x0 ;  /* 0x000000000000081c */ /* 0x000fca0000f0f070 */
[----:B------:R-:W-:Y:S01]  /*24d70*/  @!P1 SYNCS.ARRIVE.TRANS64.RED.A0T1 RZ, [UR4+0x38800], RZ ;  /* 0x038800ffffff99a7 */ /* 0x000fe20008200404 */
[----:B------:R-:W-:Y:S07]  /*24d80*/  @!P1 ARRIVES.LDGSTSBAR.64.TRANSCNT [UR4+0x38800] ;  /* 0x03880000ff0099b0 */ /* 0x000fee0008000a84 */
[----:B------:R-:W-:Y:S05]  /*24d90*/  @P0 BRA.U.ANY `(.L_x_947) ;  /* 0xfffffffd00e40947 */ /* 0x000fea000393ffff */
[----:B--2---:R-:W2:Y:S02]  /*24da0*/  LDL.LU R3, [R1+0x54] ;  /* 0x0000540001037983 */ /* 0x004ea40000300800 */
        /* <DEDUP_REMOVED lines=11> */
.L_x_1100:
[----:B------:R-:W-:Y:S05]  /*24e60*/  BSYNC B0 ;  /* 0x0000000000007941 */ /* 0x000fea0003800000 */
.L_x_948:
        /* <DEDUP_REMOVED lines=18> */
[----:B--2---:R-:W-:Y:S01]  /*24f90*/  LOP3.LUT P1, RZ, R4, 0x1, RZ, 0xc0, !PT ;  /* 0x0000000104ff7812 */ /* 0x004fe2000782c0ff */
[----:B---3--:R-:W-:-:S05]  /*24fa0*/  VIADD R7, R3, 0x1 ;  /* 0x0000000103077836 */ /* 0x008fca0000000000 */
[----:B------:R-:W-:-:S04]  /*24fb0*/  ISETP.NE.AND P0, PT, R7, 0x2, PT ;  /* 0x000000020700780c */ /* 0x000fc80003f05270 */
[----:B------:R-:W-:Y:S02]  /*24fc0*/  SEL R9, RZ, 0x1, P0 ;  /* 0x00000001ff097807 */ /* 0x000fe40000000000 */
[----:B------:R-:W-:Y:S02]  /*24fd0*/  SEL R7, R7, RZ, P0 ;  /* 0x000000ff07077207 */ /* 0x000fe40000000000 */
[----:B----4-:R-:W-:Y:S01]  /*24fe0*/  LOP3.LUT R9, R2, R9, RZ, 0x3c, !PT ;  /* 0x0000000902097212 */ /* 0x010fe200078e3cff */
[----:B------:R-:W-:Y:S06]  /*24ff0*/  @!P1 BRA `(.L_x_955) ;  /* 0x0000000c005c9947 */ /* 0x000fec0003800000 */
[----:B------:R0:W5:Y:S01]  /*25000*/  LDL R4, [R1] ;  /* 0x0000000001047983 */ /* 0x0001620000100800 */
[----:B------:R-:W-:Y:S02]  /*25010*/  ULDC.64 UR4, c[0x0][0x418] ;  /* 0x0001060000047ab9 */ /* 0x000fe40000000a00 */
[----:B------:R-:W-:-:S04]  /*25020*/  ISETP.NE.U32.AND P0, PT, RZ, UR4, PT ;  /* 0x00000004ff007c0c */ /* 0x000fc8000bf05070 */
[----:B------:R-:W-:-:S13]  /*25030*/  ISETP.NE.AND.EX P0, PT, RZ, UR5, PT, P0 ;  /* 0x00000005ff007c0c */ /* 0x000fda000bf05300 */
[----:B0-----:R-:W-:Y:S05]  /*25040*/  @!P0 BRA `(.L_x_956) ;  /* 0x0000000000508947 */ /* 0x001fea0003800000 */
[----:B------:R-:W2:Y:S01]  /*25050*/  LDL R11, [R1+0x28] ;  /* 0x00002800010b7983 */ /* 0x000ea20000100800 */
[----:B-1----:R-:W0:Y:S01]  /*25060*/  LDC R5, c[0x0][0x43c] ;  /* 0x00010f00ff057b82 */ /* 0x002e220000000800 */
[----:B------:R-:W-:Y:S02]  /*25070*/  ULDC.64 UR6, c[0x0][0x428] ;  /* 0x00010a0000067ab9 */ /* 0x000fe40000000a00 */
[----:B------:R-:W3:Y:S01]  /*25080*/  LDL R6, [R1+0xc] ;  /* 0x00000c0001067983 */ /* 0x000ee20000100800 */
[----:B------:R-:W-:Y:S01]  /*25090*/  ULDC.64 UR8, c[0x0][0x208] ;  /* 0x0000820000087ab9 */ /* 0x000fe20000000a00 */
[----:B0-----:R-:W-:-:S13]  /*250a0*/  ISETP.NE.AND P0, PT, R5, 0x1, PT ;  /* 0x000000010500780c */ /* 0x001fda0003f05270 */
[----:B------:R-:W0:Y:S02]  /*250b0*/  @P0 LDC.64 R2, c[0x0][0x440] ;  /* 0x00011000ff020b82 */ /* 0x000e240000000a00 */
[----:B0----5:R-:W-:-:S04]  /*250c0*/  @P0 IMAD.HI.U32 R4, R0, R2, RZ ;  /* 0x0000000200040227 */ /* 0x021fc800078e00ff */
        /* <DEDUP_REMOVED lines=10> */
[----:B------:R-:W-:-:S05]  /*25170*/  LEA.HI.X R5, R2, UR5, R3, 0x2, P0 ;  /* 0x0000000502057c11 */ /* 0x000fca00080f1403 */
[----:B------:R0:W5:Y:S04]  /*25180*/  LDG.E R4, desc[UR8][R4.64] ;  /* 0x0000000804047981 */ /* 0x000168000c1e1900 */
.L_x_956:
[----:B------:R-:W2:Y:S01]  /*25190*/  LDL R2, [R1+0x4] ;  /* 0x0000040001027983 */ /* 0x000ea20000100800 */
[----:B------:R-:W-:Y:S01]  /*251a0*/  BSSY B3, `(.L_x_957) ;  /* 0x0000005000037945 */ /* 0x000fe20003800000 */
[----:B--2---:R-:W-:Y:S01]  /*251b0*/  IMAD R3, R7, 0x8, R2 ;  /* 0x0000000807037824 */ /* 0x004fe200078e0202 */
[----:B------:R-:W-:-:S04]  /*251c0*/  SHF.L.U32 R2, R9, 0x1f, RZ ;  /* 0x0000001f09027819 */ /* 0x000fc800000006ff */
[----:B------:R-:W2:Y:S02]  /*251d0*/  SYNCS.PHASECHK.TRANS64.TRYWAIT P0, [R3+URZ+0x38840], R2 ;  /* 0x03884002030075a7 */ /* 0x000ea4000800017f */
[----:B--2---:R-:W-:Y:S05]  /*251e0*/  @!P0 BRA `(.L_x_958) ;  /* 0x0000005400888947 */ /* 0x004fea0003800000 */
.L_x_1101:
[----:B------:R-:W-:Y:S05]  /*251f0*/  BSYNC B3 ;  /* 0x0000000000037941 */ /* 0x000fea0003800000 */
.L_x_957:
        /* <DEDUP_REMOVED lines=12> */
.L_x_960:
[----:B------:R-:W-:Y:S05]  /*252c0*/  BSYNC B3 ;  /* 0x0000000000037941 */ /* 0x000fea0003800000 */
.L_x_959:
        /* <DEDUP_REMOVED lines=13> */
.L_x_961:
        /* <DEDUP_REMOVED lines=16> */
.L_x_962:
        /* <DEDUP_REMOVED lines=16> */
.L_x_963:
        /* <DEDUP_REMOVED lines=16> */
.L_x_964:
        /* <DEDUP_REMOVED lines=17> */
.L_x_1102:
[----:B------:R-:W-:Y:S05]  /*257b0*/  BSYNC B3 ;  /* 0x0000000000037941 */ /* 0x000fea0003800000 */
.L_x_965:
        /* <DEDUP_REMOVED lines=14> */
.L_x_968:
[----:B------:R-:W-:Y:S05]  /*258a0*/  BSYNC B3 ;  /* 0x0000000000037941 */ /* 0x000fea0003800000 */
.L_x_967:
        /* <DEDUP_REMOVED lines=10> */
[----:B---3--:R-:W-:Y:S02]  /*25950*/  IMAD R5, R5, 0x50, R6 ;  /* 0x0000005005057824 */ /* 0x008fe400078e0206 */
[C-C-:B--2---:R-:W-:Y:S02]  /*25960*/  IMAD R3, R2.reuse, 0x8, R11.reuse ;  /* 0x0000000802037824 */ /* 0x144fe400078e020b */
[----:B------:R-:W-:Y:S02]  /*25970*/  IMAD R2, R2, 0xa000, R11 ;  /* 0x0000a00002027824 */ /* 0x000fe400078e020b */
[----:B------:R-:W-:Y:S02]  /*25980*/  VIADD R3, R3, 0x38850 ;  /* 0x0003885003037836 */ /* 0x000fe40000000000 */
[----:B------:R-:W-:-:S07]  /*25990*/  VIADD R6, R2, 0x400 ;  /* 0x0000040002067836 */ /* 0x000fce0000000000 */
.L_x_969:
        /* <DEDUP_REMOVED lines=16> */
.L_x_970:
        /* <DEDUP_REMOVED lines=16> */
.L_x_971:
        /* <DEDUP_REMOVED lines=16> */
.L_x_972:
        /* <DEDUP_REMOVED lines=13> */
.L_x_955:
[----:B------:R-:W-:Y:S05]  /*25d70*/  BSYNC B1 ;  /* 0x0000000000017941 */ /* 0x000fea0003800000 */
.L_x_954:
[----:B0-----:R-:W2:Y:S04]  /*25d80*/  LDL.LU R0, [R1+0x38] ;  /* 0x0000380001007983 */ /* 0x001ea80000300800 */
[----:B------:R0:W-:Y:S04]  /*25d90*/  STL [R1+0x8], R7 ;  /* 0x0000080701007387 */ /* 0x0001e80000100800 */
[----:B------:R0:W-:Y:S02]  /*25da0*/  STL [R1+0x10], R9 ;  /* 0x0000100901007387 */ /* 0x0001e40000100800 */
[----:B0-2---:R-:W-:-:S07]  /*25db0*/  VIADD R0, R0, 0xfffffffd ;  /* 0xfffffffd00007836 */ /* 0x005fce0000000000 */
.L_x_953:
[----:B------:R-:W-:Y:S05]  /*25dc0*/  BSYNC B2 ;  /* 0x0000000000027941 */ /* 0x000fea0003800000 */
.L_x_952:
[----:B------:R-:W2:Y:S01]  /*25dd0*/  LDL.LU R2, [R1+0x3c] ;  /* 0x00003c0001027983 */ /* 0x000ea20000300800 */
[----:B------:R-:W-:-:S05]  /*25de0*/  IMAD.MOV R8, RZ, RZ, -R8 ;  /* 0x000000ffff087224 */ /* 0x000fca00078e0a08 */
[----:B--2---:R-:W-:-:S13]  /*25df0*/  ISETP.NE.AND P0, PT, R2, R8, PT ;  /* 0x000000080200720c */ /* 0x004fda0003f05270 */
[----:B------:R-:W-:Y:S05]  /*25e00*/  @!P0 BRA `(.L_x_951) ;  /* 0x0000001c00088947 */ /* 0x000fea0003800000 */
[----:B------:R0:W5:Y:S02]  /*25e10*/  LDL R7, [R1] ;  /* 0x0000000001077983 */ /* 0x0001640000100800 */
.L_x_1011:
[----:B--2---:R-:W2:Y:S04]  /*25e20*/  LDL R4, [R1+0x20] ;  /* 0x0000200001047983 */ /* 0x004ea80000100800 */
[----:B---3--:R-:W3:Y:S04]  /*25e30*/  LDL R3, [R1+0x8] ;  /* 0x0000080001037983 */ /* 0x008ee80000100800 */
[----:B------:R-:W4:Y:S01]  /*25e40*/  LDL R2, [R1+0x10] ;  /* 0x0000100001027983 */ /* 0x000f220000100800 */
[----:B------:R-:W-:Y:S05]  /*25e50*/  YIELD ;  /* 0x0000000000007946 */ /* 0x000fea0003800000 */
[----:B------:R-:W-:Y:S01]  /*25e60*/  BSSY B1, `(.L_x_973) ;  /* 0x00000db000017945 */ /* 0x000fe20003800000 */
[----:B--2---:R-:W-:Y:S01]  /*25e70*/  LOP3.LUT P1, RZ, R4, 0x1, RZ, 0xc0, !PT ;  /* 0x0000000104ff7812 */ /* 0x004fe2000782c0ff */
        /* <DEDUP_REMOVED lines=29> */
[----:B------:R-:W-:-:S06]  /*26050*/  LEA.HI.X R7, R2, UR5, R3, 0x2, P0 ;  /* 0x0000000502077c11 */ /* 0x000fcc00080f1403 */
[----:B------:R1:W5:Y:S03]  /*26060*/  LDG.E R7, desc[UR8][R6.64] ;  /* 0x0000000806077981 */ /* 0x000366000c1e1900 */
.L_x_975:
[----:B------:R-:W2:Y:S01]  /*26070*/  LDL R2, [R1+0x4] ;  /* 0x0000040001027983 */ /* 0x000ea20000100800 */
[----:B------:R-:W-:Y:S01]  /*26080*/  BSSY B2, `(.L_x_976) ;  /* 0x0000005000027945 */ /* 0x000fe20003800000 */
[----:B--2---:R-:W-:Y:S01]  /*26090*/  IMAD R3, R4, 0x8, R2 ;  /* 0x0000000804037824 */ /* 0x004fe200078e0202 */
[----:B------:R-:W-:-:S04]  /*260a0*/  SHF.L.U32 R2, R5, 0x1f, RZ ;  /* 0x0000001f05027819 */ /* 0x000fc800000006ff */
[----:B------:R-:W2:Y:S02]  /*260b0*/  SYNCS.PHASECHK.TRANS64.TRYWAIT P0, [R3+URZ+0x38840], R2 ;  /* 0x03884002030075a7 */ /* 0x000ea4000800017f */
[----:B--2---:R-:W-:Y:S05]  /*260c0*/  @!P0 BRA `(.L_x_977) ;  /* 0x0000004400f88947 */ /* 0x004fea0003800000 */
.L_x_1103:
[----:B------:R-:W-:Y:S05]  /*260d0*/  BSYNC B2 ;  /* 0x0000000000027941 */ /* 0x000fea0003800000 */
.L_x_976:
        /* <DEDUP_REMOVED lines=12> */
.L_x_979:
[----:B------:R-:W-:Y:S05]  /*261a0*/  BSYNC B2 ;  /* 0x0000000000027941 */ /* 0x000fea0003800000 */
.L_x_978:
        /* <DEDUP_REMOVED lines=13> */
.L_x_980:
        /* <DEDUP_REMOVED lines=16> */
.L_x_981:
        /* <DEDUP_REMOVED lines=16> */
.L_x_982:
        /* <DEDUP_REMOVED lines=16> */
.L_x_983:
        /* <DEDUP_REMOVED lines=17> */
.L_x_1104:
[----:B------:R-:W-:Y:S05]  /*26690*/  BSYNC B2 ;  /* 0x0000000000027941 */ /* 0x000fea0003800000 */
.L_x_984:
        /* <DEDUP_REMOVED lines=11> */
.L_x_987:
[----:B------:R-:W-:Y:S05]  /*26750*/  BSYNC B2 ;  /* 0x0000000000027941 */ /* 0x000fea0003800000 */
.L_x_986:
        /* <DEDUP_REMOVED lines=14> */
.L_x_988:
        /* <DEDUP_REMOVED lines=16> */
.L_x_989:
        /* <DEDUP_REMOVED lines=16> */
.L_x_990:
        /* <DEDUP_REMOVED lines=16> */
.L_x_991:
        /* <DEDUP_REMOVED lines=13> */
.L_x_974:
[----:B------:R-:W-:Y:S05]  /*26c10*/  BSYNC B1 ;  /* 0x0000000000017941 */ /* 0x000fea0003800000 */
.L_x_973:
[----:B------:R-:W2:Y:S01]  /*26c20*/  LDL R2, [R1+0x20] ;  /* 0x0000200001027983 */ /* 0x000ea20000100800 */
[----:B------:R-:W-:Y:S01]  /*26c30*/  VIADD R3, R4, 0x1 ;  /* 0x0000000104037836 */ /* 0x000fe20000000000 */
[----:B------:R-:W-:Y:S04]  /*26c40*/  BSSY B1, `(.L_x_992) ;  /* 0x00000db000017945 */ /* 0x000fe80003800000 */
[----:B------:R-:W-:-:S04]  /*26c50*/  ISETP.NE.AND P0, PT, R3, 0x2, PT ;  /* 0x000000020300780c */ /* 0x000fc80003f05270 */
[----:B------:R-:W-:Y:S02]  /*26c60*/  SEL R12, R3, RZ, P0 ;  /* 0x000000ff030c7207 */ /* 0x000fe40000000000 */
[----:B--2---:R-:W-:Y:S02]  /*26c70*/  LOP3.LUT P1, RZ, R2, 0x1, RZ, 0xc0, !PT ;  /* 0x0000000102ff7812 */ /* 0x004fe4000782c0ff */
[----:B------:R-:W-:-:S04]  /*26c80*/  SEL R2, RZ, 0x1, P0 ;  /* 0x00000001ff027807 */ /* 0x000fc80000000000 */
[----:B------:R-:W-:-:S05]  /*26c90*/  LOP3.LUT R11, R5, R2, RZ, 0x3c, !PT ;  /* 0x00000002050b7212 */ /* 0x000fca00078e3cff */
[----:B------:R2:W-:Y:S04]  /*26ca0*/  STL [R1+0x10], R11 ;  /* 0x0000100b01007387 */ /* 0x0005e80000100800 */
[----:B------:R2:W-:Y:S01]  /*26cb0*/  STL [R1+0x8], R12 ;  /* 0x0000080c01007387 */ /* 0x0005e20000100800 */
[----:B------:R-:W-:Y:S05]  /*26cc0*/  @!P1 BRA `(.L_x_993) ;  /* 0x0000000c00489947 */ /* 0x000fea0003800000 */
[----:B------:R-:W-:Y:S01]  /*26cd0*/  ULDC.64 UR4, c[0x0][0x418] ;  /* 0x0001060000047ab9 */ /* 0x000fe20000000a00 */
[----:B------:R-:W-:Y:S01]  /*26ce0*/  VIADD R6, R0, 0xffffffff ;  /* 0xffffffff00067836 */ /* 0x000fe20000000000 */
[----:B------:R-:W-:-:S04]  /*26cf0*/  ISETP.NE.U32.AND P0, PT, RZ, UR4, PT ;  /* 0x00000004ff007c0c */ /* 0x000fc8000bf05070 */
[----:B------:R-:W-:-:S13]  /*26d00*/  ISETP.NE.AND.EX P0, PT, RZ, UR5, PT, P0 ;  /* 0x00000005ff007c0c */ /* 0x000fda000bf05300 */
[----:B------:R-:W-:Y:S05]  /*26d10*/  @!P0 BRA `(.L_x_994) ;  /* 0x0000000000508947 */ /* 0x000fea0003800000 */
[----:B------:R-:W3:Y:S01]  /*26d20*/  LDL R13, [R1+0x28] ;  /* 0x00002800010d7983 */ /* 0x000ee20000100800 */
[----:B-1----:R-:W1:Y:S01]  /*26d30*/  LDC R8, c[0x0][0x43c] ;  /* 0x00010f00ff087b82 */ /* 0x002e620000000800 */
[----:B------:R-:W-:Y:S02]  /*26d40*/  ULDC.64 UR6, c[0x0][0x428] ;  /* 0x00010a0000067ab9 */ /* 0x000fe40000000a00 */
[----:B------:R-:W4:Y:S01]  /*26d50*/  LDL R9, [R1+0xc] ;  /* 0x00000c0001097983 */ /* 0x000f220000100800 */
[----:B------:R-:W-:Y:S01]  /*26d60*/  ULDC.64 UR8, c[0x0][0x208] ;  /* 0x0000820000087ab9 */ /* 0x000fe20000000a00 */
[----:B-1----:R-:W-:-:S13]  /*26d70*/  ISETP.NE.AND P0, PT, R8, 0x1, PT ;  /* 0x000000010800780c */ /* 0x002fda0003f05270 */
[----:B------:R-:W1:Y:S02]  /*26d80*/  @P0 LDC.64 R2, c[0x0][0x440] ;  /* 0x00011000ff020b82 */ /* 0x000e640000000a00 */
[----:B-1---5:R-:W-:-:S04]  /*26d90*/  @P0 IMAD.HI.U32 R7, R6, R2, RZ ;  /* 0x0000000206070227 */ /* 0x022fc800078e00ff */
[----:B------:R-:W-:Y:S01]  /*26da0*/  IMAD.MOV.U32 R2, RZ, RZ, R6 ;  /* 0x000000ffff027224 */ /* 0x000fe200078e0006 */
        /* <DEDUP_REMOVED lines=11> */
.L_x_994:
[----:B------:R-:W4:Y:S01]  /*26e60*/  LDL R2, [R1+0x4] ;  /* 0x0000040001027983 */ /* 0x000f220000100800 */
[----:B------:R-:W-:Y:S01]  /*26e70*/  SHF.L.U32 R3, R11, 0x1f, RZ ;  /* 0x0000001f0b037819 */ /* 0x000fe200000006ff */
[----:B------:R-:W-:Y:S01]  /*26e80*/  BSSY B2, `(.L_x_995) ;  /* 0x0000004000027945 */ /* 0x000fe20003800000 */
[----:B----4-:R-:W-:-:S04]  /*26e90*/  IMAD R2, R12, 0x8, R2 ;  /* 0x000000080c027824 */ /* 0x010fc800078e0202 */
[----:B------:R-:W4:Y:S02]  /*26ea0*/  SYNCS.PHASECHK.TRANS64.TRYWAIT P0, [R2+URZ+0x38840], R3 ;  /* 0x03884003020075a7 */ /* 0x000f24000800017f */
[----:B----4-:R-:W-:Y:S05]  /*26eb0*/  @!P0 BRA `(.L_x_996) ;  /* 0x0000003800a48947 */ /* 0x010fea0003800000 */
.L_x_1105:
[----:B------:R-:W-:Y:S05]  /*26ec0*/  BSYNC B2 ;  /* 0x0000000000027941 */ /* 0x000fea0003800000 */
.L_x_995:
[----:B-1-3--:R-:W1:Y:S01]  /*26ed0*/  S2R R8, SR_TID.X ;  /* 0x0000000000087919 */ /* 0x00ae620000002100 */
[----:B------:R-:W-:Y:S01]  /*26ee0*/  BSSY B2, `(.L_x_997) ;  /* 0x000000b000027945 */ /* 0x000fe20003800000 */
[----:B-1----:R-:W-:-:S04]  /*26ef0*/  LOP3.LUT R8, R8, 0x7f, RZ, 0xc0, !PT ;  /* 0x0000007f08087812 */ /* 0x002fc800078ec0ff */
[----:B------:R-:W-:-:S13]  /*26f00*/  ISETP.NE.AND P1, PT, R8, RZ, PT ;  /* 0x000000ff0800720c */ /* 0x000fda0003f25270 */
[----:B------:R-:W-:Y:S05]  /*26f10*/  @P1 BRA `(.L_x_998) ;  /* 0x00000000001c1947 */ /* 0x000fea0003800000 */
[----:B------:R-:W1:Y:S01]  /*26f20*/  S2R R8, SR_TID.X ;  /* 0x0000000000087919 */ /* 0x000e620000002100 */
[----:B----4-:R-:W-:-:S04]  /*26f30*/  IMAD.MOV.U32 R3, RZ, RZ, 0xa000 ;  /* 0x0000a000ff037424 */ /* 0x010fc800078e00ff */
[----:B------:R3:W-:Y:S01]  /*26f40*/  SYNCS.ARRIVE.TRANS64 RZ, [R2+URZ+0x38830], R3 ;  /* 0x0388300302ff79a7 */ /* 0x0007e2000800003f */
[----:B-1----:R-:W-:-:S04]  /*26f50*/  LOP3.LUT R8, R8, 0x1f, RZ, 0xc0, !PT ;  /* 0x0000001f08087812 */ /* 0x002fc800078ec0ff */
[----:B------:R-:W-:-:S13]  /*26f60*/  ISETP.NE.AND P0, PT, R8, RZ, PT ;  /* 0x000000ff0800720c */ /* 0x000fda0003f05270 */
[----:B---3--:R-:W-:Y:S05]  /*26f70*/  @!P0 BRA `(.L_x_998) ;  /* 0x0000000000048947 */ /* 0x008fea0003800000 */
[----:B------:R-:W-:Y:S01]  /*26f80*/  BPT.TRAP 0x1 ;  /* 0x000000040000795c */ /* 0x000fe20000300000 */
.L_x_998:
[----:B------:R-:W-:Y:S05]  /*26f90*/  BSYNC B2 ;  /* 0x0000000000027941 */ /* 0x000fea0003800000 */
.L_x_997:
[----:B------:R-:W3:Y:S04]  /*26fa0*/  LDL R8, [R1+0x8] ;  /* 0x0000080001087983 */ /* 0x000ee80000100800 */
[----:B------:R-:W3:Y:S04]  /*26fb0*/  LDL R9, [R1+0x4] ;  /* 0x0000040001097983 */ /* 0x000ee80000100800 */
[----:B----4-:R-:W4:Y:S01]  /*26fc0*/  LDL R2, [R1+0x18] ;  /* 0x0000180001027983 */ /* 0x010f220000100800 */
[----:B--2---:R-:W-:-:S05]  /*26fd0*/  IMAD.MOV.U32 R11, RZ, RZ, RZ ;  /* 0x000000ffff0b7224 */ /* 0x004fca00078e00ff */
[----:B------:R-:W-:Y:S01]  /*26fe0*/  R2UR UR10, R11 ;  /* 0x000000000b0a72ca */ /* 0x000fe200000e0000 */
[----:B------:R-:W-:Y:S01]  /*26ff0*/  UIADD3 UR4, UP0, UR38, 0x370, URZ ;  /* 0x0000037026047890 */ /* 0x000fe2000ff1e03f */
[----:B------:R-:W-:Y:S01]  /*27000*/  PLOP3.LUT P0, PT, PT, PT, PT, 0x80, 0x0 ;  /* 0x000000000000781c */ /* 0x000fe20003f0f070 */
[----:B------:R-:W-:Y:S01]  /*27010*/  UMOV UR6, 0x0 ;  /* 0x0000000000067882 */ /* 0x000fe20000000000 */
[----:B------:R-:W-:Y:S01]  /*27020*/  UMOV UR7, 0x14f00000 ;  /* 0x14f0000000077882 */ /* 0x000fe20000000000 */
[----:B------:R-:W-:Y:S01]  /*27030*/  UIADD3.X UR5, URZ, UR39, URZ, UP0, !UPT ;  /* 0x000000273f057290 */ /* 0x000fe200087fe43f */
[C---:B---3--:R-:W-:Y:S02]  /*27040*/  IMAD R3, R8.reuse, 0x8, R10 ;  /* 0x0000000808037824 */ /* 0x048fe400078e020a */
[----:B------:R-:W-:Y:S02]  /*27050*/  IMAD R8, R8, 0xa000, R9 ;  /* 0x0000a00008087824 */ /* 0x000fe400078e0209 */
[----:B------:R-:W-:-:S02]  /*27060*/  VIADD R3, R3, 0x30 ;  /* 0x0000003003037836 */ /* 0x000fc40000000000 */
[----:B----4-:R-:W-:Y:S02]  /*27070*/  IMAD R2, R6, 0x50, R2 ;  /* 0x0000005006027824 */ /* 0x010fe400078e0202 */
[----:B------:R-:W-:-:S07]  /*27080*/  VIADD R9, R8, 0x24400 ;  /* 0x0002440008097836 */ /* 0x000fce0000000000 */
.L_x_999:
        /* <DEDUP_REMOVED lines=16> */
.L_x_1000:
        /* <DEDUP_REMOVED lines=16> */
.L_x_1001:
        /* <DEDUP_REMOVED lines=16> */
.L_x_1002:
        /* <DEDUP_REMOVED lines=15> */
.L_x_1106:
[----:B------:R-:W-:Y:S05]  /*27480*/  BSYNC B2 ;  /* 0x0000000000027941 */ /* 0x000fea0003800000 */
.L_x_1003:
[----:B------:R-:W-:Y:S01]  /*27490*/  BSSY B2, `(.L_x_1005) ;  /* 0x000000b000027945 */ /* 0x000fe20003800000 */
[----:B------:R-:W-:Y:S01]  /*274a0*/  IMAD.MOV.U32 R8, RZ, RZ, 0x0 ;  /* 0x00000000ff087424 */ /* 0x000fe200078e00ff */
[----:B------:R-:W-:Y:S02]  /*274b0*/  MOV R9, 0x14f00000 ;  /* 0x14f0000000097802 */ /* 0x000fe40000000f00 */
        /* <DEDUP_REMOVED lines=8> */
.L_x_1006:
[----:B------:R-:W-:Y:S05]  /*27540*/  BSYNC B2 ;  /* 0x0000000000027941 */ /* 0x000fea0003800000 */
.L_x_1005:
        /* <DEDUP_REMOVED lines=13> */
.L_x_1007:
        /* <DEDUP_REMOVED lines=16> */
.L_x_1008:
        /* <DEDUP_REMOVED lines=16> */
.L_x_1009:
        /* <DEDUP_REMOVED lines=16> */
.L_x_1010:
        /* <DEDUP_REMOVED lines=13> */
.L_x_993:
[----:B------:R-:W-:Y:S05]  /*279f0*/  BSYNC B1 ;  /* 0x0000000000017941 */ /* 0x000fea0003800000 */
.L_x_992:
[C---:B------:R-:W-:Y:S01]  /*27a00*/  ISETP.GT.AND P0, PT, R0.reuse, 0x1, PT ;  /* 0x000000010000780c */ /* 0x040fe20003f04270 */
[----:B------:R-:W-:-:S12]  /*27a10*/  VIADD R0, R0, 0xfffffffe ;  /* 0xfffffffe00007836 */ /* 0x000fd80000000000 */
[----:B------:R-:W-:Y:S05]  /*27a20*/  @P0 BRA `(.L_x_1011) ;  /* 0xffffffe000fc0947 */ /* 0x000fea000383ffff */
.L_x_951:
[----:B------:R-:W-:Y:S05]  /*27a30*/  BSYNC B0 ;  /* 0x0000000000007941 */ /* 0x000fea0003800000 */
.L_x_950:
        /* <DEDUP_REMOVED lines=18> */
.L_x_1013:
[----:B------:R-:W-:Y:S05]  /*27b60*/  BSYNC B0 ;  /* 0x0000000000007941 */ /* 0x000fea0003800000 */
.L_x_1012:
[----:B------:R-:W4:Y:S01]  /*27b70*/  LDL R0, [R1+0x20] ;  /* 0x0000200001007983 */ /* 0x000f220000100800 */
[----:B------:R-:W-:Y:S01]  /*27b80*/  BSSY B0, `(.L_x_1014) ;  /* 0x0000060000007945 */ /* 0x000fe20003800000 */
[----:B----4-:R-:W-:-:S13]  /*27b90*/  LOP3.LUT P0, RZ, R0, 0x1, RZ, 0xc0, !PT ;  /* 0x0000000100ff7812 */ /* 0x010fda000780c0ff */
        /* <DEDUP_REMOVED lines=10> */
.L_x_1107:
[----:B------:R-:W-:Y:S05]  /*27c40*/  BSYNC B1 ;  /* 0x0000000000017941 */ /* 0x000fea0003800000 */
.L_x_1016:
        /* <DEDUP_REMOVED lines=9> */
.L_x_1019:
[----:B------:R-:W-:Y:S05]  /*27ce0*/  BSYNC B1 ;  /* 0x0000000000017941 */ /* 0x000fea0003800000 */
.L_x_1018:
        /* <DEDUP_REMOVED lines=14> */
.L_x_1020:
        /* <DEDUP_REMOVED lines=16> */
.L_x_1021:
        /* <DEDUP_REMOVED lines=16> */
.L_x_1022:
        /* <DEDUP_REMOVED lines=16> */
.L_x_1023:
        /* <DEDUP_REMOVED lines=11> */
.L_x_1015:
[----:B------:R-:W-:Y:S05]  /*28180*/  BSYNC B0 ;  /* 0x0000000000007941 */ /* 0x000fea0003800000 */
.L_x_1014:
        /* <DEDUP_REMOVED lines=9> */
.L_x_930:
[----:B------:R-:W-:Y:S05]  /*28220*/  BSYNC B7 ;  /* 0x0000000000077941 */ /* 0x000fea0003800000 */
.L_x_928:
[----:B--2---:R-:W2:Y:S02]  /*28230*/  LDL R0, [R1+0x20] ;  /* 0x0000200001007983 */ /* 0x004ea40000100800 */
[----:B--2---:R-:W-:-:S13]  /*28240*/  LOP3.LUT P0, RZ, R0, 0x2, RZ, 0xc0, !PT ;  /* 0x0000000200ff7812 */ /* 0x004fda000780c0ff */
[----:B------:R-:W-:Y:S05]  /*28250*/  @!P0 BRA `(.L_x_1024) ;  /* 0x0000000000288947 */ /* 0x000fea0003800000 */
[----:B------:R-:W-:Y:S05]  /*28260*/  WARPSYNC.ALL ;  /* 0x0000000000007948 */ /* 0x000fea0003800000 */
[----:B------:R-:W2:Y:S08]  /*28270*/  S2UR UR5, SR_CgaCtaId ;  /* 0x00000000000579c3 */ /* 0x000eb00000008800 */
[----:B------:R-:W-:Y:S06]  /*28280*/  BAR.SYNC.DEFER_BLOCKING 0x5, 0x180 ;  /* 0x0146000000007b1d */ /* 0x000fec0000010000 */
[----:B------:R-:W-:-:S02]  /*28290*/  UMOV UR4, 0x400 ;  /* 0x0000040000047882 */ /* 0x000fc40000000000 */
[----:B--2---:R-:W-:-:S06]  /*282a0*/  ULEA UR4, UR5, UR4, 0x18 ;  /* 0x0000000405047291 */ /* 0x004fcc000f8ec03f */
[----:B------:R-:W-:-:S05]  /*282b0*/  IMAD.U32 R0, RZ, RZ, UR4 ;  /* 0x00000004ff007e24 */ /* 0x000fca000f8e00ff */
[----:B------:R4:W2:Y:S04]  /*282c0*/  LDS.128 R16, [R0+0x388d0] ;  /* 0x0388d00000107984 */ /* 0x0008a80000000c00 */
[----:B------:R4:W-:Y:S01]  /*282d0*/  STL [R1+0x4], R0 ;  /* 0x0000040001007387 */ /* 0x0009e20000100800 */
[----:B------:R-:W-:Y:S06]  /*282e0*/  BAR.ARV 0x4, 0x180 ;  /* 0x0106000000007b1d */ /* 0x000fec0000002000 */
[----:B------:R-:W-:Y:S05]  /*282f0*/  BRA `(.L_x_1025) ;  /* 0x0000000800507947 */ /* 0x000fea0003800000 */
.L_x_1024:
[----:B---3-5:R-:W2:Y:S01]  /*28300*/  S2R R7, SR_TID.X ;  /* 0x0000000000077919 */ /* 0x028ea20000002100 */
        /* <DEDUP_REMOVED lines=8> */
[----:B------:R-:W2:Y:S02]  /*28390*/  @!P1 LDC.64 R2, c[0x0][0xc80] ;  /* 0x00032000ff029b82 */ /* 0x000ea40000000a00 */
[----:B--2---:R-:W-:-:S06]  /*283a0*/  @!P1 IMAD.WIDE R2, R0, 0x4, R2 ;  /* 0x0000000400029825 */ /* 0x004fcc00078e0202 */
[----:B------:R2:W3:Y:S01]  /*283b0*/  @!P1 LDG.E R3, desc[UR6][R2.64] ;  /* 0x0000000602039981 */ /* 0x0004e2000c1e1900 */
[C---:B------:R-:W-:Y:S02]  /*283c0*/  ISETP.GE.U32.AND P2, PT, R7.reuse, 0x2, PT ;  /* 0x000000020700780c */ /* 0x040fe40003f46070 */
[C---:B------:R-:W-:Y:S01]  /*283d0*/  ISETP.GE.U32.AND P3, PT, R7.reuse, 0x4, PT ;  /* 0x000000040700780c */ /* 0x040fe20003f66070 */
[----:B------:R-:W-:Y:S01]  /*283e0*/  SHFL.IDX PT, R0, R16, RZ, 0x1f ;  /* 0x00001fff10007589 */ /* 0x000fe200000e0000 */
[C---:B------:R-:W-:Y:S02]  /*283f0*/  ISETP.GE.U32.AND P4, PT, R7.reuse, 0x8, PT ;  /* 0x000000080700780c */ /* 0x040fe40003f86070 */
[C---:B------:R-:W-:Y:S01]  /*28400*/  ISETP.GE.U32.AND P5, PT, R7.reuse, 0x10, PT ;  /* 0x000000100700780c */ /* 0x040fe20003fa6070 */
[----:B------:R-:W-:Y:S01]  /*28410*/  SHFL.IDX PT, R4, R16, 0x1, 0x1f ;  /* 0x00201f0010047f89 */ /* 0x000fe200000e0000 */
[----:B--2---:R-:W-:Y:S02]  /*28420*/  IMAD.MOV.U32 R2, RZ, RZ, RZ ;  /* 0x000000ffff027224 */ /* 0x004fe400078e00ff */
[----:B---3--:R-:W-:Y:S01]  /*28430*/  @!P1 IMAD.MOV.U32 R2, RZ, RZ, R3 ;  /* 0x000000ffff029224 */ /* 0x008fe200078e0003 */
[----:B------:R-:W-:-:S04]  /*28440*/  ISETP.NE.AND P1, PT, R7, RZ, PT ;  /* 0x000000ff0700720c */ /* 0x000fc80003f25270 */
[----:B------:R-:W2:Y:S02]  /*28450*/  SHFL.UP PT, R3, R2, 0x1, RZ ;  /* 0x0420000002037989 */ /* 0x000ea400000e00ff */
[----:B--2---:R-:W-:-:S05]  /*28460*/  SEL R3, R3, RZ, P1 ;  /* 0x000000ff03037207 */ /* 0x004fca0000800000 */
[----:B------:R-:W-:-:S05]  /*28470*/  IMAD.IADD R3, R2, 0x1, R3 ;  /* 0x0000000102037824 */ /* 0x000fca00078e0203 */
        /* <DEDUP_REMOVED lines=12> */
[----:B------:R2:W3:Y:S02]  /*28540*/  SHFL.IDX PT, R6, R5, 0x1f, 0x1f ;  /* 0x03e01f0005067f89 */ /* 0x0004e400000e0000 */
.L_x_1117:
[----:B------:R-:W-:Y:S02]  /*28550*/  ULDC UR4, c[0x0][0xc38] ;  /* 0x00030e0000047ab9 */ /* 0x000fe40000000800 */
[----:B------:R-:W-:-:S04]  /*28560*/  IMAD.U32 R16, RZ, RZ, UR4 ;  /* 0x00000004ff107e24 */ /* 0x000fc8000f8e00ff */
[----:B---3--:R-:W-:-:S04]  /*28570*/  IMAD R6, R6, R16, RZ ;  /* 0x0000001006067224 */ /* 0x008fc800078e02ff */
[----:B------:R-:W-:-:S05]  /*28580*/  IMAD.IADD R4, R4, 0x1, R6 ;  /* 0x0000000104047824 */ /* 0x000fca00078e0206 */
[----:B------:R-:W-:-:S13]  /*28590*/  ISETP.GT.AND P6, PT, R4, R0, PT ;  /* 0x000000000400720c */ /* 0x000fda0003fc4270 */
[----:B------:R-:W-:Y:S05]  /*285a0*/  @P6 BRA `(.L_x_1027) ;  /* 0x0000000000a06947 */ /* 0x000fea0003800000 */
.L_x_1032:
[----:B------:R-:W3:Y:S01]  /*285b0*/  LDC R2, c[0x0][0xc3c] ;  /* 0x00030f00ff027b82 */ /* 0x000ee20000000800 */
[----:B------:R-:W-:-:S05]  /*285c0*/  VIADD R19, R19, 0x1f ;  /* 0x0000001f13137836 */ /* 0x000fca0000000000 */
[----:B---3--:R-:W-:-:S13]  /*285d0*/  ISETP.GE.AND P6, PT, R19, R2, PT ;  /* 0x000000021300720c */ /* 0x008fda0003fc6270 */
[----:B------:R-:W-:Y:S05]  /*285e0*/  @P6 BRA `(.L_x_1028) ;  /* 0x0000000400486947 */ /* 0x000fea0003800000 */
[----:B------:R-:W3:Y:S01]  /*285f0*/  S2R R3, SR_TID.X ;  /* 0x0000000000037919 */ /* 0x000ee20000002100 */
[----:B------:R-:W-:Y:S01]  /*28600*/  BSSY B0, `(.L_x_1029) ;  /* 0x000000a000007945 */ /* 0x000fe20003800000 */
[----:B---3--:R-:W-:-:S05]  /*28610*/  LOP3.LUT R3, R3, 0x1f, RZ, 0xc0, !PT ;  /* 0x0000001f03037812 */ /* 0x008fca00078ec0ff */
[----:B--2---:R-:W-:-:S05]  /*28620*/  IMAD.IADD R5, R19, 0x1, R3 ;  /* 0x0000000113057824 */ /* 0x004fca00078e0203 */
[----:B------:R-:W-:Y:S01]  /*28630*/  ISETP.GE.OR P6, PT, R5, R2, !P0 ;  /* 0x000000020500720c */ /* 0x000fe200047c6670 */
[----:B------:R-:W-:-:S12]  /*28640*/  IMAD.MOV.U32 R2, RZ, RZ, RZ ;  /* 0x000000ffff027224 */ /* 0x000fd800078e00ff */
[----:B------:R-:W-:Y:S05]  /*28650*/  @P6 BRA `(.L_x_1030) ;  /* 0x0000000000106947 */ /* 0x000fea0003800000 */
[----:B------:R-:W2:Y:S01]  /*28660*/  LDC.64 R2, c[0x0][0xc80] ;  /* 0x00032000ff027b82 */ /* 0x000ea20000000a00 */
[----:B------:R-:W-:Y:S01]  /*28670*/  ULDC.64 UR4, c[0x0][0x208] ;  /* 0x0000820000047ab9 */ /* 0x000fe20000000a00 */
[----:B--2---:R-:W-:-:S06]  /*28680*/  IMAD.WIDE R2, R5, 0x4, R2 ;  /* 0x0000000405027825 */ /* 0x004fcc00078e0202 */
[----:B------:R2:W5:Y:S02]  /*28690*/  LDG.E R2, desc[UR4][R2.64] ;  /* 0x0000000402027981 */ /* 0x000564000c1e1900 */
.L_x_1030:
[----:B------:R-:W-:Y:S05]  /*286a0*/  BSYNC B0 ;  /* 0x0000000000007941 */ /* 0x000fea0003800000 */
.L_x_1029:
[----:B------:R-:W-:-:S03]  /*286b0*/  UMOV UR4, 0xffffffff ;  /* 0xffffffff00047882 */ /* 0x000fc60000000000 */
[----:B------:R-:W-:Y:S05]  /*286c0*/  BRA.DIV UR4, `(.L_x_1031) ;  /* 0x0000002a041c7947 */ /* 0x000fea000b800000 */
[----:B--2--5:R-:W2:Y:S02]  /*286d0*/  SHFL.UP PT, R3, R2, 0x1, RZ ;  /* 0x0420000002037989 */ /* 0x024ea400000e00ff */
        /* <DEDUP_REMOVED lines=15> */
.L_x_1125:
[----:B------:R-:W-:Y:S02]  /*287d0*/  ULDC UR4, c[0x0][0xc38] ;  /* 0x00030e0000047ab9 */ /* 0x000fe40000000800 */
[----:B------:R-:W-:-:S04]  /*287e0*/  IMAD.U32 R16, RZ, RZ, UR4 ;  /* 0x00000004ff107e24 */ /* 0x000fc8000f8e00ff */
[----:B---3--:R-:W-:-:S04]  /*287f0*/  IMAD R6, R6, R16, RZ ;  /* 0x0000001006067224 */ /* 0x008fc800078e02ff */
[----:B------:R-:W-:-:S05]  /*28800*/  IMAD.IADD R4, R6, 0x1, R4 ;  /* 0x0000000106047824 */ /* 0x000fca00078e0204 */
[----:B------:R-:W-:-:S13]  /*28810*/  ISETP.GT.AND P6, PT, R4, R0, PT ;  /* 0x000000000400720c */ /* 0x000fda0003fc4270 */
[----:B------:R-:W-:Y:S05]  /*28820*/  @!P6 BRA `(.L_x_1032) ;  /* 0xfffffffc0060e947 */ /* 0x000fea000383ffff */
.L_x_1027:
[----:B------:R-:W-:Y:S01]  /*28830*/  IMAD.IADD R6, R4, 0x1, -R6 ;  /* 0x0000000104067824 */ /* 0x000fe200078e0a06 */
[----:B------:R-:W-:-:S03]  /*28840*/  UMOV UR4, 0xffffffff ;  /* 0xffffffff00047882 */ /* 0x000fc60000000000 */
[----:B------:R-:W-:-:S05]  /*28850*/  IMAD R3, R5, R16, R6 ;  /* 0x0000001005037224 */ /* 0x000fca00078e0206 */
[----:B------:R-:W-:Y:S01]  /*28860*/  ISETP.GT.AND P6, PT, R3, R0, PT ;  /* 0x000000000300720c */ /* 0x000fe20003fc4270 */
[----:B------:R-:W-:-:S12]  /*28870*/  BRA.DIV UR4, `(.L_x_1033) ;  /* 0x0000002a04887947 */ /* 0x000fd8000b800000 */
[----:B------:R-:W-:-:S04]  /*28880*/  VOTE.ANY R3, PT, !P6 ;  /* 0x0000000000037806 */ /* 0x000fc800070e0100 */
[----:B------:R-:W3:Y:S02]  /*28890*/  POPC R4, R3 ;  /* 0x0000000300047309 */ /* 0x000ee40000000000 */
[----:B---3--:R3:W4:Y:S02]  /*288a0*/  SHFL.IDX PT, R17, R2, R4, 0x1f ;  /* 0x00001f0402117589 */ /* 0x00872400000e0000 */
.L_x_1129:
[----:B------:R-:W-:Y:S01]  /*288b0*/  ISETP.NE.AND P0, PT, R3, RZ, PT ;  /* 0x000000ff0300720c */ /* 0x000fe20003f05270 */
[----:B---3--:R-:W-:-:S12]  /*288c0*/  IMAD.MOV.U32 R2, RZ, RZ, RZ ;  /* 0x000000ffff027224 */ /* 0x008fd800078e00ff */
[----:B------:R-:W-:Y:S05]  /*288d0*/  @!P0 BRA `(.L_x_1034) ;  /* 0x0000000000108947 */ /* 0x000fea0003800000 */
[----:B------:R-:W-:Y:S01]  /*288e0*/  UMOV UR4, 0xffffffff ;  /* 0xffffffff00047882 */ /* 0x000fe20000000000 */
[----:B------:R-:W-:Y:S02]  /*288f0*/  VIADD R12, R4, 0xffffffff ;  /* 0xffffffff040c7836 */ /* 0x000fe40000000000 */
[----:B------:R-:W-:Y:S05]  /*28900*/  BRA.DIV UR4, `(.L_x_1035) ;  /* 0x0000002a04ac7947 */ /* 0x000fea000b800000 */
[----:B------:R3:W0:Y:S02]  /*28910*/  SHFL.IDX PT, R2, R5, R12, 0x1f ;  /* 0x00001f0c05027589 */ /* 0x00062400000e0000 */
.L_x_1034:
[----:B--234-:R-:W-:Y:S01]  /*28920*/  IABS R5, R17 ;  /* 0x0000001100057213 */ /* 0x01cfe20000000000 */
[----:B0-----:R-:W-:Y:S02]  /*28930*/  IMAD R16, R2, R16, R6 ;  /* 0x0000001002107224 */ /* 0x001fe400078e0206 */
[----:B------:R-:W-:Y:S01]  /*28940*/  IMAD.IADD R19, R4, 0x1, R19 ;  /* 0x0000000104137824 */ /* 0x000fe200078e0213 */
[----:B------:R-:W0:Y:S01]  /*28950*/  I2F.RP R2, R5 ;  /* 0x0000000500027306 */ /* 0x000e220000209400 */
[----:B------:R-:W-:-:S07]  /*28960*/  IMAD.IADD R0, R0, 0x1, -R16 ;  /* 0x0000000100007824 */ /* 0x000fce00078e0a10 */
[----:B0-----:R-:W0:Y:S02]  /*28970*/  MUFU.RCP R2, R2 ;  /* 0x0000000200027308 */ /* 0x001e240000001000 */
[----:B0-----:R-:W-:-:S06]  /*28980*/  VIADD R2, R2, 0xffffffe ;  /* 0x0ffffffe02027836 */ /* 0x001fcc0000000000 */
[----:B------:R-:W0:Y:S02]  /*28990*/  F2I.FTZ.U32.TRUNC.NTZ R3, R2 ;  /* 0x0000000200037305 */ /* 0x000e24000021f000 */
[----:B0-----:R-:W-:-:S04]  /*289a0*/  IMAD.MOV R2, RZ, RZ, -R3 ;  /* 0x000000ffff027224 */ /* 0x001fc800078e0a03 */
        /* <DEDUP_REMOVED lines=22> */
.L_x_1028:
[----:B------:R-:W-:Y:S01]  /*28b10*/  UMOV UR4, URZ ;  /* 0x0000003f00047c82 */ /* 0x000fe20008000000 */
[----:B------:R-:W-:Y:S01]  /*28b20*/  UMOV UR5, URZ ;  /* 0x0000003f00057c82 */ /* 0x000fe20008000000 */
[----:B------:R-:W-:Y:S01]  /*28b30*/  ULDC UR6, c[0x0][0xc3c] ;  /* 0x00030f0000067ab9 */ /* 0x000fe20000000800 */
[----:B------:R-:W-:Y:S02]  /*28b40*/  IMAD.MOV.U32 R16, RZ, RZ, R0 ;  /* 0x000000ffff107224 */ /* 0x000fe400078e0000 */
[----:B------:R-:W-:Y:S02]  /*28b50*/  IMAD.U32 R17, RZ, RZ, UR4 ;  /* 0x00000004ff117e24 */ /* 0x000fe4000f8e00ff */
[----:B------:R-:W-:Y:S02]  /*28b60*/  IMAD.U32 R18, RZ, RZ, UR5 ;  /* 0x00000005ff127e24 */ /* 0x000fe4000f8e00ff */
[----:B------:R-:W-:-:S07]  /*28b70*/  IMAD.U32 R19, RZ, RZ, UR6 ;  /* 0x00000006ff137e24 */ /* 0x000fce000f8e00ff */
.L_x_1036:
[----:B------:R3:W4:Y:S01]  /*28b80*/  LDL R3, [R1+0x4] ;  /* 0x0000040001037983 */ /* 0x0007220000100800 */
[----:B------:R-:W5:Y:S01]  /*28b90*/  S2R R0, SR_TID.X ;  /* 0x0000000000007919 */ /* 0x000f620000002100 */
[----:B------:R-:W-:Y:S05]  /*28ba0*/  WARPSYNC.ALL ;  /* 0x0000000000007948 */ /* 0x000fea0003800000 */
[----:B-----5:R-:W-:Y:S01]  /*28bb0*/  LOP3.LUT R0, R0, 0x1f, RZ, 0xc0, !PT ;  /* 0x0000001f00007812 */ /* 0x020fe200078ec0ff */
[----:B------:R-:W-:Y:S03]  /*28bc0*/  BAR.SYNC.DEFER_BLOCKING 0x4, 0x180 ;  /* 0x0106000000007b1d */ /* 0x000fe60000010000 */
[----:B------:R-:W-:-:S13]  /*28bd0*/  ISETP.NE.AND P0, PT, R0, RZ, PT ;  /* 0x000000ff0000720c */ /* 0x000fda0003f05270 */
[----:B------:R-:W4:Y:S01]  /*28be0*/  @!P0 S2R R0, SR_CgaCtaId ;  /* 0x0000000000008919 */ /* 0x000f220000008800 */
[----:B------:R-:W-:-:S04]  /*28bf0*/  @!P0 MOV R2, 0x400 ;  /* 0x0000040000028802 */ /* 0x000fc80000000f00 */
[----:B----4-:R-:W-:-:S05]  /*28c00*/  @!P0 LEA R3, R0, R2, 0x18 ;  /* 0x0000000200038211 */ /* 0x010fca00078ec0ff */
[----:B------:R3:W-:Y:S04]  /*28c10*/  @!P0 STS.128 [R3+0x388d0], R16 ;  /* 0x0388d01003008388 */ /* 0x0007e80000000c00 */
[----:B------:R3:W-:Y:S01]  /*28c20*/  @!P0 STL [R1+0x4], R3 ;  /* 0x0000040301008387 */ /* 0x0007e20000100800 */
[----:B------:R-:W-:Y:S06]  /*28c30*/  BAR.ARV 0x5, 0x180 ;  /* 0x0146000000007b1d */ /* 0x000fec0000002000 */
.L_x_1025:
[----:B------:R-:W-:Y:S02]  /*28c40*/  ULDC UR4, c[0x0][0xc3c] ;  /* 0x00030f0000047ab9 */ /* 0x000fe40000000800 */
[----:B--2---:R-:W-:-:S13]  /*28c50*/  ISETP.GE.AND P0, PT, R19, UR4, PT ;  /* 0x0000000413007c0c */ /* 0x004fda000bf06270 */
[----:B------:R-:W-:Y:S05]  /*28c60*/  @!P0 BRA `(.L_x_1037) ;  /* 0xffffff84006c8947 */ /* 0x000fea000383ffff */
[----:B------:R-:W-:Y:S05]  /*28c70*/  BSYNC B8 ;  /* 0x0000000000087941 */ /* 0x000fea0003800000 */
.L_x_880:
[----:B----4-:R-:W2:Y:S01]  /*28c80*/  LDL.LU R0, [R1+0x54] ;  /* 0x0000540001007983 */ /* 0x010ea20000300800 */
[----:B------:R-:W-:Y:S01]  /*28c90*/  BSSY B0, `(.L_x_1038) ;  /* 0x000000b000007945 */ /* 0x000fe20003800000 */
[----:B------:R-:W4:Y:S01]  /*28ca0*/  S2R R5, SR_CgaCtaId ;  /* 0x0000000000057919 */ /* 0x000f220000008800 */
[----:B--2---:R-:W-:-:S05]  /*28cb0*/  VIADD R0, R0, 0x1 ;  /* 0x0000000100007836 */ /* 0x004fca0000000000 */
[----:B------:R-:W-:-:S04]  /*28cc0*/  LEA.HI R2, R0, R0, RZ, 0x1 ;  /* 0x0000000000027211 */ /* 0x000fc800078f08ff */
[----:B0--3--:R-:W-:-:S05]  /*28cd0*/  LOP3.LUT R3, R2, 0xfffffffe, RZ, 0xc0, !PT ;  /* 0xfffffffe02037812 */ /* 0x009fca00078ec0ff */
[----:B------:R-:W-:Y:S01]  /*28ce0*/  IMAD.IADD R3, R0, 0x1, -R3 ;  /* 0x0000000100037824 */ /* 0x000fe200078e0a03 */
[----:B------:R-:W-:-:S04]  /*28cf0*/  MOV R0, 0x400 ;  /* 0x0000040000007802 */ /* 0x000fc80000000f00 */
[----:B----4-:R-:W-:Y:S02]  /*28d00*/  LEA R0, R5, R0, 0x18 ;  /* 0x0000000005007211 */ /* 0x010fe400078ec0ff */
[----:B------:R-:W-:-:S04]  /*28d10*/  SHF.L.U32 R3, R3, 0x1f, RZ ;  /* 0x0000001f03037819 */ /* 0x000fc800000006ff */
[----:B------:R-:W0:Y:S02]  /*28d20*/  SYNCS.PHASECHK.TRANS64.TRYWAIT P0, [R0+URZ+0x38820], R3 ;  /* 0x03882003000075a7 */ /* 0x000e24000800017f */
[----:B0-----:R-:W-:Y:S05]  /*28d30*/  @!P0 BRA `(.L_x_1039) ;  /* 0x0000002400c88947 */ /* 0x001fea0003800000 */
.L_x_1132:
[----:B------:R-:W-:Y:S05]  /*28d40*/  BSYNC B0 ;  /* 0x0000000000007941 */ /* 0x000fea0003800000 */
.L_x_1038:
[----:B------:R-:W-:-:S03]  /*28d50*/  UMOV UR4, 0xffffffff ;  /* 0xffffffff00047882 */ /* 0x000fc60000000000 */
[----:B------:R-:W-:Y:S05]  /*28d60*/  BRA.DIV UR4, `(.L_x_1040) ;  /* 0x0000002604d07947 */ /* 0x000fea000b800000 */
[----:B------:R-:W2:Y:S02]  /*28d70*/  S2R R2, SR_TID.X ;  /* 0x0000000000027919 */ /* 0x000ea40000002100 */
[----:B--2---:R-:W-:-:S04]  /*28d80*/  SHF.R.U32.HI R2, RZ, 0x5, R2 ;  /* 0x00000005ff027819 */ /* 0x004fc80000011602 */
[----:B------:R-:W-:-:S05]  /*28d90*/  LOP3.LUT R2, R2, 0x3, RZ, 0xc0, !PT ;  /* 0x0000000302027812 */ /* 0x000fca00078ec0ff */
[----:B------:R2:W3:Y:S02]  /*28da0*/  SHFL.IDX PT, R14, R2, RZ, 0x1f ;  /* 0x00001fff020e7589 */ /* 0x0004e400000e0000 */
.L_x_1135:
[----:B---3--:R-:W-:-:S13]  /*28db0*/  ISETP.NE.AND P0, PT, R14, RZ, PT ;  /* 0x000000ff0e00720c */ /* 0x008fda0003f05270 */
[----:B------:R-:W-:Y:S05]  /*28dc0*/  @P0 BRA `(.L_x_645) ;  /* 0x0000000000940947 */ /* 0x000fea0003800000 */
[----:B------:R-:W-:-:S03]  /*28dd0*/  UMOV UR4, 0xffffffff ;  /* 0xffffffff00047882 */ /* 0x000fc60000000000 */
[----:B------:R-:W-:Y:S05]  /*28de0*/  BRA.DIV UR4, `(.L_x_1041) ;  /* 0x0000002604e47947 */ /* 0x000fea000b800000 */
[----:B------:R-:W-:-:S13]  /*28df0*/  ELECT P6, URZ, PT ;  /* 0x00000000003f782f */ /* 0x000fda00038c0000 */
.L_x_1138:
[----:B------:R-:W-:Y:S05]  /*28e00*/  @!P6 BRA `(.L_x_645) ;  /* 0x000000000084e947 */ /* 0x000fea0003800000 */
[----:B--2---:R-:W2:Y:S02]  /*28e10*/  LDL.LU R2, [R1+0x6c] ;  /* 0x00006c0001027983 */ /* 0x004ea40000300800 */
[----:B--2---:R-:W-:-:S04]  /*28e20*/  LOP3.LUT R2, R2, 0x2, RZ, 0xfc, !PT ;  /* 0x0000000202027812 */ /* 0x004fc800078efcff */
[----:B------:R-:W-:-:S13]  /*28e30*/  ISETP.NE.AND P2, PT, R2, 0x3, PT ;  /* 0x000000030200780c */ /* 0x000fda0003f45270 */
[----:B------:R-:W-:Y:S05]  /*28e40*/  @!P2 BRA `(.L_x_1042) ;  /* 0x000000000004a947 */ /* 0x000fea0003800000 */
[----:B------:R-:W-:Y:S01]  /*28e50*/  BPT.TRAP 0x1 ;  /* 0x000000040000795c */ /* 0x000fe20000300000 */
.L_x_1042:
[----:B0-----:R-:W2:Y:S04]  /*28e60*/  LDL R3, [R1+0x8] ;  /* 0x0000080001037983 */ /* 0x001ea80000100800 */
[----:B-----5:R-:W3:Y:S01]  /*28e70*/  LDL.LU R7, [R1+0x10] ;  /* 0x0000100001077983 */ /* 0x020ee20000300800 */
[----:B------:R-:W-:-:S04]  /*28e80*/  VIADD R2, R0, 0x38840 ;  /* 0x0003884000027836 */ /* 0x000fc80000000000 */
[C---:B--2---:R-:W-:Y:S02]  /*28e90*/  IMAD R6, R3.reuse, 0x8, R2 ;  /* 0x0000000803067824 */ /* 0x044fe400078e0202 */
[----:B------:R-:W-:Y:S01]  /*28ea0*/  VIADD R3, R3, 0x1 ;  /* 0x0000000103037836 */ /* 0x000fe20000000000 */
[----:B---3--:R-:W-:-:S04]  /*28eb0*/  SHF.L.U32 R5, R7, 0x1f, RZ ;  /* 0x0000001f07057819 */ /* 0x008fc800000006ff */
[C---:B------:R-:W-:Y:S01]  /*28ec0*/  ISETP.NE.AND P1, PT, R3.reuse, 0x2, PT ;  /* 0x000000020300780c */ /* 0x040fe20003f25270 */
[----:B------:R-:W0:Y:S03]  /*28ed0*/  SYNCS.PHASECHK.TRANS64.TRYWAIT P0, [R6+URZ], R5 ;  /* 0x00000005060075a7 */ /* 0x000e26000800017f */
[----:B------:R-:W-:Y:S02]  /*28ee0*/  SEL R4, RZ, 0x1, P1 ;  /* 0x00000001ff047807 */ /* 0x000fe40000800000 */
[----:B------:R-:W-:Y:S02]  /*28ef0*/  SEL R3, R3, RZ, P1 ;  /* 0x000000ff03037207 */ /* 0x000fe40000800000 */
[----:B------:R-:W-:-:S03]  /*28f00*/  LOP3.LUT R4, R7, R4, RZ, 0x3c, !PT ;  /* 0x0000000407047212 */ /* 0x000fc600078e3cff */
[----:B------:R-:W-:Y:S01]  /*28f10*/  IMAD R7, R3, 0x8, R2 ;  /* 0x0000000803077824 */ /* 0x000fe200078e0202 */
[----:B------:R-:W-:Y:S01]  /*28f20*/  SHF.L.U32 R2, R4, 0x1f, RZ ;  /* 0x0000001f04027819 */ /* 0x000fe200000006ff */
[----:B0-----:R-:W-:Y:S06]  /*28f30*/  @!P0 BRA `(.L_x_1043) ;  /* 0x0000002400b08947 */ /* 0x001fec0003800000 */
.L_x_1139:
[----:B------:R-:W2:Y:S02]  /*28f40*/  SYNCS.PHASECHK.TRANS64.TRYWAIT P0, [R7+URZ], R2 ;  /* 0x00000002070075a7 */ /* 0x000ea4000800017f */
[----:B--2---:R-:W-:Y:S05]  /*28f50*/  @!P0 BRA `(.L_x_1044) ;  /* 0x0000002400bc8947 */ /* 0x004fea0003800000 */
.L_x_1140:
[----:B------:R-:W-:Y:S05]  /*28f60*/  @!P2 BRA `(.L_x_1045) ;  /* 0x000000000004a947 */ /* 0x000fea0003800000 */
[----:B------:R-:W-:Y:S01]  /*28f70*/  BPT.TRAP 0x1 ;  /* 0x000000040000795c */ /* 0x000fe20000300000 */
.L_x_1045:
[----:B------:R-:W3:Y:S01]  /*28f80*/  LDL.LU R4, [R1+0x8] ;  /* 0x0000080001047983 */ /* 0x000ee20000300800 */
[----:B------:R-:W-:-:S05]  /*28f90*/  VIADD R0, R0, 0x38860 ;  /* 0x0003886000007836 */ /* 0x000fca0000000000 */
[----:B---3--:R-:W-:-:S04]  /*28fa0*/  LEA R4, R4, R0, 0x3 ;  /* 0x0000000004047211 */ /* 0x008fc800078e18ff */
[----:B------:R-:W3:Y:S02]  /*28fb0*/  SYNCS.PHASECHK.TRANS64.TRYWAIT P0, [R4+URZ], R5 ;  /* 0x00000005040075a7 */ /* 0x000ee4000800017f */
[----:B---3--:R-:W-:Y:S05]  /*28fc0*/  @!P0 BRA `(.L_x_1046) ;  /* 0x0000002400b48947 */ /* 0x008fea0003800000 */
.L_x_1141:
[----:B------:R-:W-:-:S07]  /*28fd0*/  IMAD R3, R3, 0x8, R0 ;  /* 0x0000000803037824 */ /* 0x000fce00078e0200 */
.L_x_1047:
[----:B----4-:R4:W0:Y:S02]  /*28fe0*/  SYNCS.PHASECHK.TRANS64.TRYWAIT P0, [R3+URZ], R2 ;  /* 0x00000002030075a7 */ /* 0x010824000800017f */
[----:B0-----:R-:W-:Y:S05]  /*28ff0*/  @!P0 NANOSLEEP.SYNCS 0x989680 ;  /* 0x009896800000895d */ /* 0x001fea0003900000 */
[----:B------:R-:W0:Y:S02]  /*29000*/  @!P0 SYNCS.PHASECHK.TRANS64 P0, [R3+URZ], R2 ;  /* 0x00000002030085a7 */ /* 0x000e24000800007f */
[----:B0-----:R-:W-:Y:S05]  /*29010*/  @!P0 BRA `(.L_x_1047) ;  /* 0xfffffffc00f08947 */ /* 0x001fea000383ffff */
.L_x_645:
[----:B------:R-:W-:Y:S05]  /*29020*/  BSYNC B9 ;  /* 0x0000000000097941 */ /* 0x000fea0003800000 */
.L_x_642:
[----:B------:R-:W-:Y:S05]  /*29030*/  EXIT ;  /* 0x000000000000794d */ /* 0x000fea0003800000 */
.L_x_665:
[----:B0-----:R0:W1:Y:S02]  /*29040*/  SYNCS.PHASECHK.TRANS64.TRYWAIT P6, [R0+URZ+0x38890], R114 ;  /* 0x03889072000075a7 */ /* 0x00106400080c017f */
[----:B-1----:R-:W-:Y:S05]  /*29050*/  @!P6 NANOSLEEP.SYNCS 0x989680 ;  /* 0x009896800000e95d */ /* 0x002fea0003900000 */
[----:B------:R-:W1:Y:S02]  /*29060*/  @!P6 SYNCS.PHASECHK.TRANS64 P6, [R0+URZ+0x38890], R114 ;  /* 0x038890720000e5a7 */ /* 0x000e6400080c007f */
[----:B-1----:R-:W-:Y:S05]  /*29070*/  @!P6 BRA `(.L_x_665) ;  /* 0xfffffffc00f0e947 */ /* 0x002fea000383ffff */
[----:B------:R-:W-:Y:S05]  /*29080*/  BRA `(.L_x_1048) ;  /* 0xfffffda800007947 */ /* 0x000fea000383ffff */
.L_x_721:
[----:B-1----:R1:W3:Y:S02]  /*29090*/  SYNCS.PHASECHK.TRANS64.TRYWAIT P6, [R0+URZ+0x38890], R114 ;  /* 0x03889072000075a7 */ /* 0x0022e400080c017f */
[----:B---3--:R-:W-:Y:S05]  /*290a0*/  @!P6 NANOSLEEP.SYNCS 0x989680 ;  /* 0x009896800000e95d */ /* 0x008fea0003900000 */
[----:B------:R-:W3:Y:S02]  /*290b0*/  @!P6 SYNCS.PHASECHK.TRANS64 P6, [R0+URZ+0x38890], R114 ;  /* 0x038890720000e5a7 */ /* 0x000ee400080c007f */
[----:B---3--:R-:W-:Y:S05]  /*290c0*/  @!P6 BRA `(.L_x_721) ;  /* 0xfffffffc00f0e947 */ /* 0x008fea000383ffff */
[----:B------:R-:W-:Y:S05]  /*290d0*/  BRA `(.L_x_1049) ;  /* 0xfffffddc00a87947 */ /* 0x000fea000383ffff */
.L_x_746:
[----:B-1----:R1:W2:Y:S02]  /*290e0*/  SYNCS.PHASECHK.TRANS64.TRYWAIT P3, [R0+URZ+0x38890], R114 ;  /* 0x03889072000075a7 */ /* 0x0022a4000806017f */
[----:B--2---:R-:W-:Y:S05]  /*290f0*/  @!P3 NANOSLEEP.SYNCS 0x989680 ;  /* 0x009896800000b95d */ /* 0x004fea0003900000 */
[----:B------:R-:W2:Y:S02]  /*29100*/  @!P3 SYNCS.PHASECHK.TRANS64 P3, [R0+URZ+0x38890], R114 ;  /* 0x038890720000b5a7 */ /* 0x000ea4000806007f */
[----:B--2---:R-:W-:Y:S05]  /*29110*/  @!P3 BRA `(.L_x_746) ;  /* 0xfffffffc00f0b947 */ /* 0x004fea000383ffff */
[----:B------:R-:W-:Y:S05]  /*29120*/  BRA `(.L_x_1050) ;  /* 0xfffffe1000947947 */ /* 0x000fea000383ffff */
.L_x_754:
[----:B--2---:R2:W3:Y:S02]  /*29130*/  SYNCS.PHASECHK.TRANS64.TRYWAIT P2, [R0+URZ+0x388b0], R114 ;  /* 0x0388b072000075a7 */ /* 0x0044e4000804017f */
[----:B---3--:R-:W-:Y:S05]  /*29140*/  @!P2 NANOSLEEP.SYNCS 0x989680 ;  /* 0x009896800000a95d */ /* 0x008fea0003900000 */
[----:B------:R-:W3:Y:S02]  /*29150*/  @!P2 SYNCS.PHASECHK.TRANS64 P2, [R0+URZ+0x388b0], R114 ;  /* 0x0388b0720000a5a7 */ /* 0x000ee4000804007f */
[----:B---3--:R-:W-:Y:S05]  /*29160*/  @!P2 BRA `(.L_x_754) ;  /* 0xfffffffc00f0a947 */ /* 0x008fea000383ffff */
[----:B------:R-:W-:Y:S05]  /*29170*/  BRA `(.L_x_1051) ;  /* 0xfffffe1400b47947 */ /* 0x000fea000383ffff */
.L_x_774:
[----:B------:R-:W-:Y:S01]  /*29180*/  BSSY B1, `(.L_x_1052) ;  /* 0x0000008000017945 */ /* 0x000fe20003800000 */
[----:B------:R-:W-:Y:S02]  /*29190*/  IMAD.MOV.U32 R13, RZ, RZ, R25 ;  /* 0x000000ffff0d7224 */ /* 0x000fe400078e0019 */
[----:B------:R-:W-:Y:S02]  /*291a0*/  IMAD.MOV.U32 R12, RZ, RZ, RZ ;  /* 0x000000ffff0c7224 */ /* 0x000fe400078e00ff */
[----:B------:R-:W-:Y:S02]  /*291b0*/  IMAD.MOV.U32 R11, RZ, RZ, 0x181f ;  /* 0x0000181fff0b7424 */ /* 0x000fe400078e00ff */
[----:B------:R-:W-:-:S07]  /*291c0*/  IMAD.MOV.U32 R15, RZ, RZ, -0x1 ;  /* 0xffffffffff0f7424 */ /* 0x000fce00078e00ff */
[----:B------:R-:W-:Y:S05]  /*291d0*/  WARPSYNC.COLLECTIVE R15, `(.L_x_1053) ;  /* 0x000000000f087348 */ /* 0x000fea0003c00000 */
[----:B------:R0:W1:Y:S02]  /*291e0*/  SHFL.IDX P6, R14, R13, R12, R11 ;  /* 0x0000000c0d0e7389 */ /* 0x00006400000c000b */
[----:B01----:R-:W-:Y:S01]  /*291f0*/  ENDCOLLECTIVE ;  /* 0x000000000000791b */ /* 0x003fe20003800000 */
.L_x_1053:
[----:B------:R-:W-:Y:S05]  /*29200*/  BSYNC B1 ;  /* 0x0000000000017941 */ /* 0x000fea0003800000 */
.L_x_1052:
[----:B------:R-:W-:Y:S02]  /*29210*/  IMAD.MOV.U32 R13, RZ, RZ, R24 ;  /* 0x000000ffff0d7224 */ /* 0x000fe400078e0018 */
[----:B------:R-:W-:Y:S02]  /*29220*/  IMAD.MOV.U32 R12, RZ, RZ, RZ ;  /* 0x000000ffff0c7224 */ /* 0x000fe400078e00ff */
[----:B------:R-:W-:Y:S02]  /*29230*/  IMAD.MOV.U32 R11, RZ, RZ, 0x181f ;  /* 0x0000181fff0b7424 */ /* 0x000fe400078e00ff */
[----:B------:R-:W-:Y:S02]  /*29240*/  IMAD.MOV.U32 R15, RZ, RZ, -0x1 ;  /* 0xffffffffff0f7424 */ /* 0x000fe400078e00ff */
[----:B------:R-:W-:-:S07]  /*29250*/  IMAD.MOV.U32 R3, RZ, RZ, R14 ;  /* 0x000000ffff037224 */ /* 0x000fce00078e000e */
[----:B------:R-:W-:Y:S05]  /*29260*/  WARPSYNC.COLLECTIVE R15, `(.L_x_1054) ;  /* 0x000000000f087348 */ /* 0x000fea0003c00000 */
[----:B------:R0:W1:Y:S02]  /*29270*/  SHFL.IDX P6, R14, R13, R12, R11 ;  /* 0x0000000c0d0e7389 */ /* 0x00006400000c000b */
[----:B01----:R-:W-:Y:S01]  /*29280*/  ENDCOLLECTIVE ;  /* 0x000000000000791b */ /* 0x003fe20003800000 */
.L_x_1054:
[----:B------:R-:W-:Y:S02]  /*29290*/  IMAD.MOV.U32 R13, RZ, RZ, R26 ;  /* 0x000000ffff0d7224 */ /* 0x000fe400078e001a */
[----:B------:R-:W-:-:S07]  /*292a0*/  IMAD.MOV.U32 R4, RZ, RZ, R14 ;  /* 0x000000ffff047224 */ /* 0x000fce00078e000e */
[----:B------:R-:W-:Y:S05]  /*292b0*/  WARPSYNC.COLLECTIVE R15, `(.L_x_1055) ;  /* 0x000000000f087348 */ /* 0x000fea0003c00000 */
[----:B------:R0:W1:Y:S02]  /*292c0*/  SHFL.IDX P6, R14, R13, R12, R11 ;  /* 0x0000000c0d0e7389 */ /* 0x00006400000c000b */
[----:B01----:R-:W-:Y:S01]  /*292d0*/  ENDCOLLECTIVE ;  /* 0x000000000000791b */ /* 0x003fe20003800000 */
.L_x_1055:
[----:B------:R-:W-:Y:S02]  /*292e0*/  IMAD.MOV.U32 R13, RZ, RZ, R28 ;  /* 0x000000ffff0d7224 */ /* 0x000fe400078e001c */
[----:B------:R-:W-:-:S07]  /*292f0*/  IMAD.MOV.U32 R5, RZ, RZ, R14 ;  /* 0x000000ffff057224 */ /* 0x000fce00078e000e */
[----:B------:R-:W-:Y:S05]  /*29300*/  WARPSYNC.COLLECTIVE R15, `(.L_x_1056) ;  /* 0x000000000f087348 */ /* 0x000fea0003c00000 */
[----:B------:R0:W1:Y:S02]  /*29310*/  SHFL.IDX P6, R14, R13, R12, R11 ;  /* 0x0000000c0d0e7389 */ /* 0x00006400000c000b */
[----:B01----:R-:W-:Y:S01]  /*29320*/  ENDCOLLECTIVE ;  /* 0x000000000000791b */ /* 0x003fe20003800000 */
.L_x_1056:
[----:B------:R-:W-:Y:S05]  /*29330*/  BRA `(.L_x_1057) ;  /* 0xfffffe2400847947 */ /* 0x000fea000383ffff */
.L_x_778:
[----:B0-----:R0:W1:Y:S02]  /*29340*/  SYNCS.PHASECHK.TRANS64.TRYWAIT P0, [R18+URZ+0x38800], R5 ;  /* 0x03880005120075a7 */ /* 0x001064000800017f */
[----:B-1----:R-:W-:Y:S05]  /*29350*/  @!P0 NANOSLEEP.SYNCS 0x989680 ;  /* 0x009896800000895d */ /* 0x002fea0003900000 */
[----:B------:R-:W1:Y:S02]  /*29360*/  @!P0 SYNCS.PHASECHK.TRANS64 P0, [R18+URZ+0x38800], R5 ;  /* 0x03880005120085a7 */ /* 0x000e64000800007f */
[----:B-1----:R-:W-:Y:S05]  /*29370*/  @!P0 BRA `(.L_x_778) ;  /* 0xfffffffc00f08947 */ /* 0x002fea000383ffff */
[----:B------:R-:W-:Y:S05]  /*29380*/  BRA `(.L_x_1058) ;  /* 0xfffffe2c00407947 */ /* 0x000fea000383ffff */
.L_x_810:
        /* <DEDUP_REMOVED lines=8> */
.L_x_1060:
[----:B------:R-:W-:Y:S05]  /*29410*/  BSYNC B1 ;  /* 0x0000000000017941 */ /* 0x000fea0003800000 */
.L_x_1059:
        /* <DEDUP_REMOVED lines=8> */
.L_x_1061:
[----:B------:R-:W-:Y:S02]  /*294a0*/  IMAD.MOV.U32 R13, RZ, RZ, R26 ;  /* 0x000000ffff0d7224 */ /* 0x000fe400078e001a */
[----:B------:R-:W-:-:S07]  /*294b0*/  IMAD.MOV.U32 R20, RZ, RZ, R14 ;  /* 0x000000ffff147224 */ /* 0x000fce00078e000e */
[----:B------:R-:W-:Y:S05]  /*294c0*/  WARPSYNC.COLLECTIVE R15, `(.L_x_1062) ;  /* 0x000000000f087348 */ /* 0x000fea0003c00000 */
[----:B------:R0:W1:Y:S02]  /*294d0*/  SHFL.IDX P6, R14, R13, R12, R11 ;  /* 0x0000000c0d0e7389 */ /* 0x00006400000c000b */
[----:B01----:R-:W-:Y:S01]  /*294e0*/  ENDCOLLECTIVE ;  /* 0x000000000000791b */ /* 0x003fe20003800000 */
.L_x_1062:
[----:B------:R-:W-:Y:S02]  /*294f0*/  IMAD.MOV.U32 R13, RZ, RZ, R28 ;  /* 0x000000ffff0d7224 */ /* 0x000fe400078e001c */
[----:B------:R-:W-:-:S07]  /*29500*/  IMAD.MOV.U32 R21, RZ, RZ, R14 ;  /* 0x000000ffff157224 */ /* 0x000fce00078e000e */
[----:B------:R-:W-:Y:S05]  /*29510*/  WARPSYNC.COLLECTIVE R15, `(.L_x_1063) ;  /* 0x000000000f087348 */ /* 0x000fea0003c00000 */
[----:B------:R0:W1:Y:S02]  /*29520*/  SHFL.IDX P6, R14, R13, R12, R11 ;  /* 0x0000000c0d0e7389 */ /* 0x00006400000c000b */
[----:B01----:R-:W-:Y:S01]  /*29530*/  ENDCOLLECTIVE ;  /* 0x000000000000791b */ /* 0x003fe20003800000 */
.L_x_1063:
[----:B------:R-:W-:Y:S01]  /*29540*/  IMAD.MOV.U32 R28, RZ, RZ, R14 ;  /* 0x000000ffff1c7224 */ /* 0x000fe200078e000e */
[----:B------:R-:W-:Y:S06]  /*29550*/  BRA `(.L_x_1064) ;  /* 0xfffffe5400a87947 */ /* 0x000fec000383ffff */
.L_x_814:
[----:B0-----:R0:W1:Y:S02]  /*29560*/  SYNCS.PHASECHK.TRANS64.TRYWAIT P0, [R18+URZ+0x38800], R21 ;  /* 0x03880015120075a7 */ /* 0x001064000800017f */
[----:B-1----:R-:W-:Y:S05]  /*29570*/  @!P0 NANOSLEEP.SYNCS 0x989680 ;  /* 0x009896800000895d */ /* 0x002fea0003900000 */
[----:B------:R-:W1:Y:S02]  /*29580*/  @!P0 SYNCS.PHASECHK.TRANS64 P0, [R18+URZ+0x38800], R21 ;  /* 0x03880015120085a7 */ /* 0x000e64000800007f */
[----:B-1----:R-:W-:Y:S05]  /*29590*/  @!P0 BRA `(.L_x_814) ;  /* 0xfffffffc00f08947 */ /* 0x002fea000383ffff */
[----:B------:R-:W-:Y:S05]  /*295a0*/  BRA `(.L_x_1065) ;  /* 0xfffffe5c00147947 */ /* 0x000fea000383ffff */
.L_x_832:
[----:B-1----:R1:W2:Y:S02]  /*295b0*/  SYNCS.PHASECHK.TRANS64.TRYWAIT P2, [R0+URZ+0x38830], R3 ;  /* 0x03883003000075a7 */ /* 0x0022a4000804017f */
[----:B--2---:R-:W-:Y:S05]  /*295c0*/  @!P2 NANOSLEEP.SYNCS 0x989680 ;  /* 0x009896800000a95d */ /* 0x004fea0003900000 */
[----:B------:R-:W2:Y:S02]  /*295d0*/  @!P2 SYNCS.PHASECHK.TRANS64 P2, [R0+URZ+0x38830], R3 ;  /* 0x038830030000a5a7 */ /* 0x000ea4000804007f */
[----:B--2---:R-:W-:Y:S05]  /*295e0*/  @!P2 BRA `(.L_x_832) ;  /* 0xfffffffc00f0a947 */ /* 0x004fea000383ffff */
[----:B------:R-:W-:Y:S05]  /*295f0*/  BRA `(.L_x_831) ;  /* 0xfffffe8c003c7947 */ /* 0x000fea000383ffff */
.L_x_839:
[----:B-1----:R1:W2:Y:S02]  /*29600*/  SYNCS.PHASECHK.TRANS64.TRYWAIT P2, [R11+URZ+0x38830], R4 ;  /* 0x038830040b0075a7 */ /* 0x0022a4000804017f */
[----:B--2---:R-:W-:Y:S05]  /*29610*/  @!P2 NANOSLEEP.SYNCS 0x989680 ;  /* 0x009896800000a95d */ /* 0x004fea0003900000 */
[----:B------:R-:W2:Y:S02]  /*29620*/  @!P2 SYNCS.PHASECHK.TRANS64 P2, [R11+URZ+0x38830], R4 ;  /* 0x038830040b00a5a7 */ /* 0x000ea4000804007f */
[----:B--2---:R-:W-:Y:S05]  /*29630*/  @!P2 BRA `(.L_x_839) ;  /* 0xfffffffc00f0a947 */ /* 0x004fea000383ffff */
[----:B------:R-:W-:Y:S05]  /*29640*/  BRA `(.L_x_838) ;  /* 0xfffffee000007947 */ /* 0x000fea000383ffff */
.L_x_844:
[----:B-1----:R1:W2:Y:S02]  /*29650*/  SYNCS.PHASECHK.TRANS64.TRYWAIT P2, [R9+URZ+0x38850], R0 ;  /* 0x03885000090075a7 */ /* 0x0022a4000804017f */
[----:B--2---:R-:W-:Y:S05]  /*29660*/  @!P2 NANOSLEEP.SYNCS 0x989680 ;  /* 0x009896800000a95d */ /* 0x004fea0003900000 */
[----:B------:R-:W2:Y:S02]  /*29670*/  @!P2 SYNCS.PHASECHK.TRANS64 P2, [R9+URZ+0x38850], R0 ;  /* 0x038850000900a5a7 */ /* 0x000ea4000804007f */
[----:B--2---:R-:W-:Y:S05]  /*29680*/  @!P2 BRA `(.L_x_844) ;  /* 0xfffffffc00f0a947 */ /* 0x004fea000383ffff */
[----:B------:R-:W-:Y:S05]  /*29690*/  BRA `(.L_x_843) ;  /* 0xffffff1400cc7947 */ /* 0x000fea000383ffff */
.L_x_850:
[----:B-1----:R1:W2:Y:S02]  /*296a0*/  SYNCS.PHASECHK.TRANS64.TRYWAIT P0, [R0+URZ+0x38850], R7 ;  /* 0x03885007000075a7 */ /* 0x0022a4000800017f */
[----:B--2---:R-:W-:Y:S05]  /*296b0*/  @!P0 NANOSLEEP.SYNCS 0x989680 ;  /* 0x009896800000895d */ /* 0x004fea0003900000 */
[----:B------:R-:W2:Y:S02]  /*296c0*/  @!P0 SYNCS.PHASECHK.TRANS64 P0, [R0+URZ+0x38850], R7 ;  /* 0x03885007000085a7 */ /* 0x000ea4000800007f */
[----:B--2---:R-:W-:Y:S05]  /*296d0*/  @!P0 BRA `(.L_x_850) ;  /* 0xfffffffc00f08947 */ /* 0x004fea000383ffff */
[----:B------:R-:W-:Y:S05]  /*296e0*/  BRA `(.L_x_849) ;  /* 0xffffff34002c7947 */ /* 0x000fea000383ffff */
.L_x_886:
        /* <DEDUP_REMOVED lines=11> */
.L_x_1067:
[----:B------:R-:W-:Y:S05]  /*297a0*/  BSYNC B1 ;  /* 0x0000000000017941 */ /* 0x000fea0003800000 */
.L_x_1066:
[----:B------:R-:W-:Y:S05]  /*297b0*/  BRA `(.L_x_1068) ;  /* 0xffffff8000787947 */ /* 0x000fea000383ffff */
.L_x_888:
[----:B------:R-:W-:Y:S01]  /*297c0*/  BSSY B1, `(.L_x_1069) ;  /* 0x0000006000017945 */ /* 0x000fe20003800000 */
[----:B------:R-:W-:-:S07]  /*297d0*/  IMAD.MOV.U32 R15, RZ, RZ, -0x1 ;  /* 0xffffffffff0f7424 */ /* 0x000fce00078e00ff */
[----:B01----:R-:W-:Y:S05]  /*297e0*/  WARPSYNC.COLLECTIVE R15, `(.L_x_1070) ;  /* 0x000000000f0c7348 */ /* 0x003fea0003c00000 */
[----:B------:R-:W-:Y:S02]  /*297f0*/  ELECT P6, UR62, PT ;  /* 0x00000000003e782f */ /* 0x000fe400038c0000 */
[----:B------:R-:W-:Y:S01]  /*29800*/  MOV R14, UR62 ;  /* 0x0000003e000e7c02 */ /* 0x000fe20008000f00 */
[----:B01----:R-:W-:Y:S10]  /*29810*/  ENDCOLLECTIVE ;  /* 0x000000000000791b */ /* 0x003ff40003800000 */
.L_x_1070:
[----:B------:R-:W-:Y:S05]  /*29820*/  BSYNC B1 ;  /* 0x0000000000017941 */ /* 0x000fea0003800000 */
.L_x_1069:
[----:B------:R-:W-:Y:S05]  /*29830*/  BRA `(.L_x_887) ;  /* 0xffffff8000707947 */ /* 0x000fea000383ffff */
.L_x_890:
[----:B0-----:R-:W2:Y:S02]  /*29840*/  LDL R3, [R1+0x4] ;  /* 0x0000040001037983 */ /* 0x001ea40000100800 */
[----:B--2---:R0:W2:Y:S02]  /*29850*/  SYNCS.PHASECHK.TRANS64.TRYWAIT P0, [R3+URZ+0x38820], R2 ;  /* 0x03882002030075a7 */ /* 0x0040a4000800017f */
[----:B--2---:R-:W-:Y:S05]  /*29860*/  @!P0 NANOSLEEP.SYNCS 0x989680 ;  /* 0x009896800000895d */ /* 0x004fea0003900000 */
[----:B------:R-:W2:Y:S02]  /*29870*/  @!P0 SYNCS.PHASECHK.TRANS64 P0, [R3+URZ+0x38820], R2 ;  /* 0x03882002030085a7 */ /* 0x000ea4000800007f */
[----:B--2---:R-:W-:Y:S05]  /*29880*/  @!P0 BRA `(.L_x_890) ;  /* 0xfffffffc00ec8947 */ /* 0x004fea000383ffff */
[----:B------:R-:W-:Y:S05]  /*29890*/  BRA `(.L_x_1071) ;  /* 0xffffff8000807947 */ /* 0x000fea000383ffff */
.L_x_894:
[----:B0-----:R0:W2:Y:S02]  /*298a0*/  SYNCS.PHASECHK.TRANS64.TRYWAIT P0, [R6+URZ+0x388a0], R8 ;  /* 0x0388a008060075a7 */ /* 0x0010a4000800017f */
[----:B--2---:R-:W-:Y:S05]  /*298b0*/  @!P0 NANOSLEEP.SYNCS 0x989680 ;  /* 0x009896800000895d */ /* 0x004fea0003900000 */
[----:B------:R-:W2:Y:S02]  /*298c0*/  @!P0 SYNCS.PHASECHK.TRANS64 P0, [R6+URZ+0x388a0], R8 ;  /* 0x0388a008060085a7 */ /* 0x000ea4000800007f */
[----:B--2---:R-:W-:Y:S05]  /*298d0*/  @!P0 BRA `(.L_x_894) ;  /* 0xfffffffc00f08947 */ /* 0x004fea000383ffff */
[----:B------:R-:W-:Y:S05]  /*298e0*/  BRA `(.L_x_1072) ;  /* 0xffffff8000a47947 */ /* 0x000fea000383ffff */
.L_x_902:
[----:B--2---:R2:W3:Y:S02]  /*298f0*/  SYNCS.PHASECHK.TRANS64.TRYWAIT P0, [R6+URZ+0x388c0], R8 ;  /* 0x0388c008060075a7 */ /* 0x0044e4000800017f */
[----:B---3--:R-:W-:Y:S05]  /*29900*/  @!P0 NANOSLEEP.SYNCS 0x989680 ;  /* 0x009896800000895d */ /* 0x008fea0003900000 */
[----:B------:R-:W3:Y:S02]  /*29910*/  @!P0 SYNCS.PHASECHK.TRANS64 P0, [R6+URZ+0x388c0], R8 ;  /* 0x0388c008060085a7 */ /* 0x000ee4000800007f */
[----:B---3--:R-:W-:Y:S05]  /*29920*/  @!P0 BRA `(.L_x_902) ;  /* 0xfffffffc00f08947 */ /* 0x008fea000383ffff */
[----:B------:R-:W-:Y:S05]  /*29930*/  BRA `(.L_x_1073) ;  /* 0xffffff8400e87947 */ /* 0x000fea000383ffff */
.L_x_912:
[----:B0-----:R0:W2:Y:S02]  /*29940*/  SYNCS.PHASECHK.TRANS64.TRYWAIT P1, [R6+URZ+0x388a0], R5 ;  /* 0x0388a005060075a7 */ /* 0x0010a4000802017f */
[----:B--2---:R-:W-:Y:S05]  /*29950*/  @!P1 NANOSLEEP.SYNCS 0x989680 ;  /* 0x009896800000995d */ /* 0x004fea0003900000 */
[----:B------:R-:W2:Y:S02]  /*29960*/  @!P1 SYNCS.PHASECHK.TRANS64 P1, [R6+URZ+0x388a0], R5 ;  /* 0x0388a005060095a7 */ /* 0x000ea4000802007f */
[----:B--2---:R-:W-:Y:S05]  /*29970*/  @!P1 BRA `(.L_x_912) ;  /* 0xfffffffc00f09947 */ /* 0x004fea000383ffff */
[----:B------:R-:W-:Y:S05]  /*29980*/  BRA `(.L_x_1074) ;  /* 0xffffff8c00747947 */ /* 0x000fea000383ffff */
.L_x_920:
[----:B--2---:R2:W3:Y:S02]  /*29990*/  SYNCS.PHASECHK.TRANS64.TRYWAIT P1, [R6+URZ+0x388c0], R5 ;  /* 0x0388c005060075a7 */ /* 0x0044e4000802017f */
[----:B---3--:R-:W-:Y:S05]  /*299a0*/  @!P1 NANOSLEEP.SYNCS 0x989680 ;  /* 0x009896800000995d */ /* 0x008fea0003900000 */
[----:B------:R-:W3:Y:S02]  /*299b0*/  @!P1 SYNCS.PHASECHK.TRANS64 P1, [R6+URZ+0x388c0], R5 ;  /* 0x0388c005060095a7 */ /* 0x000ee4000802007f */
[----:B---3--:R-:W-:Y:S05]  /*299c0*/  @!P1 BRA `(.L_x_920) ;  /* 0xfffffffc00f09947 */ /* 0x008fea000383ffff */
[----:B------:R-:W-:Y:S05]  /*299d0*/  BRA `(.L_x_1075) ;  /* 0xffffff9000b47947 */ /* 0x000fea000383ffff */
.L_x_936:
        /* <DEDUP_REMOVED lines=11> */
.L_x_1077:
[----:B------:R-:W-:Y:S05]  /*29a90*/  BSYNC B0 ;  /* 0x0000000000007941 */ /* 0x000fea0003800000 */
.L_x_1076:
[----:B------:R-:W-:Y:S05]  /*29aa0*/  BRA `(.L_x_1078) ;  /* 0xffffff9c00a47947 */ /* 0x000fea000383ffff */
.L_x_938:
[----:B------:R-:W-:Y:S01]  /*29ab0*/  BSSY B0, `(.L_x_1079) ;  /* 0x0000006000007945 */ /* 0x000fe20003800000 */
[----:B------:R-:W-:-:S07]  /*29ac0*/  IMAD.MOV.U32 R15, RZ, RZ, -0x1 ;  /* 0xffffffffff0f7424 */ /* 0x000fce00078e00ff */
[----:B01----:R-:W-:Y:S05]  /*29ad0*/  WARPSYNC.COLLECTIVE R15, `(.L_x_1080) ;  /* 0x000000000f0c7348 */ /* 0x003fea0003c00000 */
[----:B------:R-:W-:Y:S02]  /*29ae0*/  ELECT P6, UR62, PT ;  /* 0x00000000003e782f */ /* 0x000fe400038c0000 */
[----:B------:R-:W-:Y:S01]  /*29af0*/  MOV R14, UR62 ;  /* 0x0000003e000e7c02 */ /* 0x000fe20008000f00 */
[----:B01----:R-:W-:Y:S10]  /*29b00*/  ENDCOLLECTIVE ;  /* 0x000000000000791b */ /* 0x003ff40003800000 */
.L_x_1080:
[----:B------:R-:W-:Y:S05]  /*29b10*/  BSYNC B0 ;  /* 0x0000000000007941 */ /* 0x000fea0003800000 */
.L_x_1079:
[----:B------:R-:W-:Y:S05]  /*29b20*/  BRA `(.L_x_1081) ;  /* 0xffffff9c00b07947 */ /* 0x000fea000383ffff */
.L_x_940:
[----:B0-----:R0:W2:Y:S02]  /*29b30*/  SYNCS.PHASECHK.TRANS64.TRYWAIT P0, [R0+URZ+0x38840], R2 ;  /* 0x03884002000075a7 */ /* 0x0010a4000800017f */
[----:B--2---:R-:W-:Y:S05]  /*29b40*/  @!P0 NANOSLEEP.SYNCS 0x989680 ;  /* 0x009896800000895d */ /* 0x004fea0003900000 */
[----:B------:R-:W2:Y:S02]  /*29b50*/  @!P0 SYNCS.PHASECHK.TRANS64 P0, [R0+URZ+0x38840], R2 ;  /* 0x03884002000085a7 */ /* 0x000ea4000800007f */
[----:B--2---:R-:W-:Y:S05]  /*29b60*/  @!P0 BRA `(.L_x_940) ;  /* 0xfffffffc00f08947 */ /* 0x004fea000383ffff */
[----:B------:R-:W-:Y:S05]  /*29b70*/  BRA `(.L_x_1082) ;  /* 0xffffffa000207947 */ /* 0x000fea000383ffff */
.L_x_944:
[----:B------:R0:W5:Y:S01]  /*29b80*/  LDL.LU R8, [R1+0x50] ;  /* 0x0000500001087983 */ /* 0x0001620000300800 */
[----:B------:R-:W-:Y:S02]  /*29b90*/  IMAD.MOV.U32 R13, RZ, RZ, R3 ;  /* 0x000000ffff0d7224 */ /* 0x000fe400078e0003 */
[----:B------:R-:W-:Y:S02]  /*29ba0*/  IMAD.MOV.U32 R12, RZ, RZ, RZ ;  /* 0x000000ffff0c7224 */ /* 0x000fe400078e00ff */
[----:B------:R-:W-:Y:S02]  /*29bb0*/  IMAD.MOV.U32 R11, RZ, RZ, 0x181f ;  /* 0x0000181fff0b7424 */ /* 0x000fe400078e00ff */
[----:B------:R-:W-:-:S07]  /*29bc0*/  IMAD.MOV.U32 R15, RZ, RZ, -0x1 ;  /* 0xffffffffff0f7424 */ /* 0x000fce00078e00ff */
[----:B0----5:R-:W-:Y:S05]  /*29bd0*/  WARPSYNC.COLLECTIVE R15, `(.L_x_1083) ;  /* 0x000000000f087348 */ /* 0x021fea0003c00000 */
[----:B------:R1:W2:Y:S02]  /*29be0*/  SHFL.IDX P6, R14, R13, R12, R11 ;  /* 0x0000000c0d0e7389 */ /* 0x0002a400000c000b */
[----:B012--5:R-:W-:Y:S01]  /*29bf0*/  ENDCOLLECTIVE ;  /* 0x000000000000791b */ /* 0x027fe20003800000 */
.L_x_1083:
[----:B------:R-:W-:Y:S02]  /*29c00*/  IMAD.MOV.U32 R13, RZ, RZ, R4 ;  /* 0x000000ffff0d7224 */ /* 0x000fe400078e0004 */
[----:B------:R-:W-:-:S07]  /*29c10*/  IMAD.MOV.U32 R6, RZ, RZ, R14 ;  /* 0x000000ffff067224 */ /* 0x000fce00078e000e */
[----:B------:R-:W-:Y:S05]  /*29c20*/  WARPSYNC.COLLECTIVE R15, `(.L_x_1084) ;  /* 0x000000000f087348 */ /* 0x000fea0003c00000 */
[----:B------:R0:W1:Y:S02]  /*29c30*/  SHFL.IDX P6, R14, R13, R12, R11 ;  /* 0x0000000c0d0e7389 */ /* 0x00006400000c000b */
[----:B01----:R-:W-:Y:S01]  /*29c40*/  ENDCOLLECTIVE ;  /* 0x000000000000791b */ /* 0x003fe20003800000 */
.L_x_1084:
[----:B------:R-:W-:Y:S01]  /*29c50*/  ULDC.64 UR4, c[0x0][0x208] ;  /* 0x0000820000047ab9 */ /* 0x000fe20000000a00 */
[----:B------:R-:W-:Y:S02]  /*29c60*/  IMAD.MOV.U32 R13, RZ, RZ, R3 ;  /* 0x000000ffff0d7224 */ /* 0x000fe400078e0003 */
[----:B------:R-:W-:Y:S02]  /*29c70*/  IMAD.MOV.U32 R12, RZ, RZ, 0x1 ;  /* 0x00000001ff0c7424 */ /* 0x000fe400078e00ff */
[----:B------:R-:W-:Y:S02]  /*29c80*/  IMAD R2, R8, R7, RZ ;  /* 0x0000000708027224 */ /* 0x000fe400078e02ff */
[----:B------:R-:W0:Y:S01]  /*29c90*/  S2R R8, SR_TID.X ;  /* 0x0000000000087919 */ /* 0x000e220000002100 */
[----:B------:R-:W-:Y:S01]  /*29ca0*/  IMAD.MOV.U32 R7, RZ, RZ, R14 ;  /* 0x000000ffff077224 */ /* 0x000fe200078e000e */
[----:B0-----:R-:W-:-:S04]  /*29cb0*/  LOP3.LUT R8, R8, 0x7f, RZ, 0xc0, !PT ;  /* 0x0000007f08087812 */ /* 0x001fc800078ec0ff */
[----:B------:R-:W-:-:S05]  /*29cc0*/  SHF.R.U32.HI R5, RZ, 0x3, R8 ;  /* 0x00000003ff057819 */ /* 0x000fca0000011608 */
[----:B------:R-:W-:-:S04]  /*29cd0*/  IMAD.IADD R0, R5, 0x1, R17 ;  /* 0x0000000105007824 */ /* 0x000fc800078e0211 */
[C---:B------:R-:W-:Y:S01]  /*29ce0*/  VIADD R5, R0.reuse, 0x10 ;  /* 0x0000001000057836 */ /* 0x040fe20000000000 */
[----:B------:R-:W-:-:S13]  /*29cf0*/  ISETP.GE.AND P5, PT, R0, R2, PT ;  /* 0x000000020000720c */ /* 0x000fda0003fa6270 */
        /* <DEDUP_REMOVED lines=16> */
.L_x_1085:
[----:B------:R-:W-:Y:S02]  /*29e00*/  IMAD.MOV.U32 R13, RZ, RZ, R4 ;  /* 0x000000ffff0d7224 */ /* 0x000fe400078e0004 */
[----:B------:R-:W-:-:S07]  /*29e10*/  IMAD.MOV.U32 R6, RZ, RZ, R14 ;  /* 0x000000ffff067224 */ /* 0x000fce00078e000e */
[----:B------:R-:W-:Y:S05]  /*29e20*/  WARPSYNC.COLLECTIVE R15, `(.L_x_1086) ;  /* 0x000000000f087348 */ /* 0x000fea0003c00000 */
[----:B------:R0:W1:Y:S02]  /*29e30*/  SHFL.IDX P6, R14, R13, R12, R11 ;  /* 0x0000000c0d0e7389 */ /* 0x00006400000c000b */
[----:B01----:R-:W-:Y:S01]  /*29e40*/  ENDCOLLECTIVE ;  /* 0x000000000000791b */ /* 0x003fe20003800000 */
.L_x_1086:
        /* <DEDUP_REMOVED lines=20> */
.L_x_1087:
[----:B------:R-:W-:Y:S02]  /*29f90*/  IMAD.MOV.U32 R13, RZ, RZ, R4 ;  /* 0x000000ffff0d7224 */ /* 0x000fe400078e0004 */
[----:B------:R-:W-:-:S07]  /*29fa0*/  IMAD.MOV.U32 R6, RZ, RZ, R14 ;  /* 0x000000ffff067224 */ /* 0x000fce00078e000e */
[----:B------:R-:W-:Y:S05]  /*29fb0*/  WARPSYNC.COLLECTIVE R15, `(.L_x_1088) ;  /* 0x000000000f087348 */ /* 0x000fea0003c00000 */
[----:B------:R0:W1:Y:S02]  /*29fc0*/  SHFL.IDX P6, R14, R13, R12, R11 ;  /* 0x0000000c0d0e7389 */ /* 0x00006400000c000b */
[----:B01----:R-:W-:Y:S01]  /*29fd0*/  ENDCOLLECTIVE ;  /* 0x000000000000791b */ /* 0x003fe20003800000 */
.L_x_1088:
[----:B------:R-:W-:Y:S01]  /*29fe0*/  ULDC.64 UR4, c[0x0][0x208] ;  /* 0x0000820000047ab9 */ /* 0x000fe20000000a00 */
[----:B------:R-:W-:Y:S02]  /*29ff0*/  IMAD.MOV.U32 R13, RZ, RZ, R3 ;  /* 0x000000ffff0d7224 */ /* 0x000fe400078e0003 */
[----:B------:R-:W-:Y:S02]  /*2a000*/  IMAD.MOV.U32 R12, RZ, RZ, 0x3 ;  /* 0x00000003ff0c7424 */ /* 0x000fe400078e00ff */
[----:B------:R-:W-:-:S05]  /*2a010*/  IMAD.MOV.U32 R5, RZ, RZ, R14 ;  /* 0x000000ffff057224 */ /* 0x000fca00078e000e */
[----:B------:R-:W-:-:S04]  /*2a020*/  @!P5 LEA R5, P4, R10, R5, 0x1 ;  /* 0x000000050a05d211 */ /* 0x000fc800078808ff */
[----:B------:R-:W-:-:S05]  /*2a030*/  @!P5 IADD3.X R6, RZ, R6, RZ, P4, !PT ;  /* 0x00000006ff06d210 */ /* 0x000fca00027fe4ff */
        /* <DEDUP_REMOVED lines=14> */
.L_x_1089:
[----:B------:R-:W-:Y:S02]  /*2a120*/  IMAD.MOV.U32 R13, RZ, RZ, R4 ;  /* 0x000000ffff0d7224 */ /* 0x000fe400078e0004 */
[----:B------:R-:W-:-:S07]  /*2a130*/  IMAD.MOV.U32 R6, RZ, RZ, R14 ;  /* 0x000000ffff067224 */ /* 0x000fce00078e000e */
[----:B------:R-:W-:Y:S05]  /*2a140*/  WARPSYNC.COLLECTIVE R15, `(.L_x_1090) ;  /* 0x000000000f087348 */ /* 0x000fea0003c00000 */
[----:B------:R0:W1:Y:S02]  /*2a150*/  SHFL.IDX P6, R14, R13, R12, R11 ;  /* 0x0000000c0d0e7389 */ /* 0x00006400000c000b */
[----:B01----:R-:W-:Y:S01]  /*2a160*/  ENDCOLLECTIVE ;  /* 0x000000000000791b */ /* 0x003fe20003800000 */
.L_x_1090:
        /* <DEDUP_REMOVED lines=20> */
.L_x_1091:
[----:B------:R-:W-:Y:S02]  /*2a2b0*/  IMAD.MOV.U32 R13, RZ, RZ, R4 ;  /* 0x000000ffff0d7224 */ /* 0x000fe400078e0004 */
[----:B------:R-:W-:-:S07]  /*2a2c0*/  IMAD.MOV.U32 R6, RZ, RZ, R14 ;  /* 0x000000ffff067224 */ /* 0x000fce00078e000e */
[----:B------:R-:W-:Y:S05]  /*2a2d0*/  WARPSYNC.COLLECTIVE R15, `(.L_x_1092) ;  /* 0x000000000f087348 */ /* 0x000fea0003c00000 */
[----:B------:R0:W1:Y:S02]  /*2a2e0*/  SHFL.IDX P6, R14, R13, R12, R11 ;  /* 0x0000000c0d0e7389 */ /* 0x00006400000c000b */
[----:B01----:R-:W-:Y:S01]  /*2a2f0*/  ENDCOLLECTIVE ;  /* 0x000000000000791b */ /* 0x003fe20003800000 */
.L_x_1092:
        /* <DEDUP_REMOVED lines=20> */
.L_x_1093:
[----:B------:R-:W-:Y:S02]  /*2a440*/  IMAD.MOV.U32 R13, RZ, RZ, R4 ;  /* 0x000000ffff0d7224 */ /* 0x000fe400078e0004 */
[----:B------:R-:W-:-:S07]  /*2a450*/  IMAD.MOV.U32 R6, RZ, RZ, R14 ;  /* 0x000000ffff067224 */ /* 0x000fce00078e000e */
[----:B------:R-:W-:Y:S05]  /*2a460*/  WARPSYNC.COLLECTIVE R15, `(.L_x_1094) ;  /* 0x000000000f087348 */ /* 0x000fea0003c00000 */
[----:B------:R0:W1:Y:S02]  /*2a470*/  SHFL.IDX P6, R14, R13, R12, R11 ;  /* 0x0000000c0d0e7389 */ /* 0x00006400000c000b */
[----:B01----:R-:W-:Y:S01]  /*2a480*/  ENDCOLLECTIVE ;  /* 0x000000000000791b */ /* 0x003fe20003800000 */
.L_x_1094:
        /* <DEDUP_REMOVED lines=18> */
.L_x_1095:
[----:B------:R-:W-:-:S05]  /*2a5b0*/  VIADD R7, R0, 0x60 ;  /* 0x0000006000077836 */ /* 0x000fca0000000000 */
[----:B------:R-:W-:Y:S01]  /*2a5c0*/  ISETP.GE.AND P5, PT, R7, R2, PT ;  /* 0x000000020700720c */ /* 0x000fe20003fa6270 */
[----:B------:R-:W-:Y:S02]  /*2a5d0*/  IMAD.MOV.U32 R13, RZ, RZ, R4 ;  /* 0x000000ffff0d7224 */ /* 0x000fe400078e0004 */
[----:B------:R-:W-:-:S10]  /*2a5e0*/  IMAD.MOV.U32 R8, RZ, RZ, R14 ;  /* 0x000000ffff087224 */ /* 0x000fd400078e000e */
[----:B------:R-:W-:Y:S05]  /*2a5f0*/  WARPSYNC.COLLECTIVE R15, `(.L_x_1096) ;  /* 0x000000000f087348 */ /* 0x000fea0003c00000 */
[----:B------:R0:W1:Y:S02]  /*2a600*/  SHFL.IDX P6, R14, R13, R12, R11 ;  /* 0x0000000c0d0e7389 */ /* 0x00006400000c000b */
[----:B01----:R-:W-:Y:S01]  /*2a610*/  ENDCOLLECTIVE ;  /* 0x000000000000791b */ /* 0x003fe20003800000 */
.L_x_1096:
        /* <DEDUP_REMOVED lines=18> */
.L_x_1097:
[----:B------:R-:W-:Y:S02]  /*2a740*/  IMAD.MOV.U32 R13, RZ, RZ, R4 ;  /* 0x000000ffff0d7224 */ /* 0x000fe400078e0004 */
[----:B------:R-:W-:-:S07]  /*2a750*/  IMAD.MOV.U32 R5, RZ, RZ, R14 ;  /* 0x000000ffff057224 */ /* 0x000fce00078e000e */
[----:B------:R-:W-:Y:S05]  /*2a760*/  WARPSYNC.COLLECTIVE R15, `(.L_x_1098) ;  /* 0x000000000f087348 */ /* 0x000fea0003c00000 */
[----:B------:R0:W1:Y:S02]  /*2a770*/  SHFL.IDX P6, R14, R13, R12, R11 ;  /* 0x0000000c0d0e7389 */ /* 0x00006400000c000b */
[----:B01----:R-:W-:Y:S01]  /*2a780*/  ENDCOLLECTIVE ;  /* 0x000000000000791b */ /* 0x003fe20003800000 */
.L_x_1098:
[----:B------:R-:W-:Y:S01]  /*2a790*/  IMAD.MOV.U32 R3, RZ, RZ, R14 ;  /* 0x000000ffff037224 */ /* 0x000fe200078e000e */
[----:B------:R-:W-:Y:S06]  /*2a7a0*/  BRA `(.L_x_1099) ;  /* 0xffffffa400147947 */ /* 0x000fec000383ffff */
.L_x_949:
[----:B0-----:R-:W2:Y:S02]  /*2a7b0*/  LDL R2, [R1+0x4] ;  /* 0x0000040001027983 */ /* 0x001ea40000100800 */
[----:B--2---:R0:W2:Y:S02]  /*2a7c0*/  SYNCS.PHASECHK.TRANS64.TRYWAIT P0, [R2+URZ+0x38820], R0 ;  /* 0x03882000020075a7 */ /* 0x0040a4000800017f */
[----:B--2---:R-:W-:Y:S05]  /*2a7d0*/  @!P0 NANOSLEEP.SYNCS 0x989680 ;  /* 0x009896800000895d */ /* 0x004fea0003900000 */
[----:B------:R-:W2:Y:S02]  /*2a7e0*/  @!P0 SYNCS.PHASECHK.TRANS64 P0, [R2+URZ+0x38820], R0 ;  /* 0x03882000020085a7 */ /* 0x000ea4000800007f */
[----:B--2---:R-:W-:Y:S05]  /*2a7f0*/  @!P0 BRA `(.L_x_949) ;  /* 0xfffffffc00ec8947 */ /* 0x004fea000383ffff */
[----:B------:R-:W-:Y:S05]  /*2a800*/  BRA `(.L_x_1100) ;  /* 0xffffffa400947947 */ /* 0x000fea000383ffff */
.L_x_958:
[----:B--2---:R2:W3:Y:S02]  /*2a810*/  SYNCS.PHASECHK.TRANS64.TRYWAIT P0, [R3+URZ+0x38840], R2 ;  /* 0x03884002030075a7 */ /* 0x0044e4000800017f */
[----:B---3--:R-:W-:Y:S05]  /*2a820*/  @!P0 NANOSLEEP.SYNCS 0x989680 ;  /* 0x009896800000895d */ /* 0x008fea0003900000 */
[----:B------:R-:W3:Y:S02]  /*2a830*/  @!P0 SYNCS.PHASECHK.TRANS64 P0, [R3+URZ+0x38840], R2 ;  /* 0x03884002030085a7 */ /* 0x000ee4000800007f */
[----:B---3--:R-:W-:Y:S05]  /*2a840*/  @!P0 BRA `(.L_x_958) ;  /* 0xfffffffc00f08947 */ /* 0x008fea000383ffff */
[----:B------:R-:W-:Y:S05]  /*2a850*/  BRA `(.L_x_1101) ;  /* 0xffffffa800647947 */ /* 0x000fea000383ffff */
.L_x_966:
[----:B0-----:R0:W1:Y:S02]  /*2a860*/  SYNCS.PHASECHK.TRANS64.TRYWAIT P0, [R3+URZ+0x60], R2 ;  /* 0x00006002030075a7 */ /* 0x001064000800017f */
[----:B-1----:R-:W-:Y:S05]  /*2a870*/  @!P0 NANOSLEEP.SYNCS 0x989680 ;  /* 0x009896800000895d */ /* 0x002fea0003900000 */
[----:B------:R-:W1:Y:S02]  /*2a880*/  @!P0 SYNCS.PHASECHK.TRANS64 P0, [R3+URZ+0x60], R2 ;  /* 0x00006002030085a7 */ /* 0x000e64000800007f */
[----:B-1----:R-:W-:Y:S05]  /*2a890*/  @!P0 BRA `(.L_x_966) ;  /* 0xfffffffc00f08947 */ /* 0x002fea000383ffff */
[----:B------:R-:W-:Y:S05]  /*2a8a0*/  BRA `(.L_x_1102) ;  /* 0xffffffac00c07947 */ /* 0x000fea000383ffff */
.L_x_977:
[----:B--2---:R2:W3:Y:S02]  /*2a8b0*/  SYNCS.PHASECHK.TRANS64.TRYWAIT P0, [R3+URZ+0x38840], R2 ;  /* 0x03884002030075a7 */ /* 0x0044e4000800017f */
[----:B---3--:R-:W-:Y:S05]  /*2a8c0*/  @!P0 NANOSLEEP.SYNCS 0x989680 ;  /* 0x009896800000895d */ /* 0x008fea0003900000 */
[----:B------:R-:W3:Y:S02]  /*2a8d0*/  @!P0 SYNCS.PHASECHK.TRANS64 P0, [R3+URZ+0x38840], R2 ;  /* 0x03884002030085a7 */ /* 0x000ee4000800007f */
[----:B---3--:R-:W-:Y:S05]  /*2a8e0*/  @!P0 BRA `(.L_x_977) ;  /* 0xfffffffc00f08947 */ /* 0x008fea000383ffff */
[----:B------:R-:W-:Y:S05]  /*2a8f0*/  BRA `(.L_x_1103) ;  /* 0xffffffb400f47947 */ /* 0x000fea000383ffff */
.L_x_985:
[----:B-1----:R1:W2:Y:S02]  /*2a900*/  SYNCS.PHASECHK.TRANS64.TRYWAIT P0, [R2+URZ+0x60], R3 ;  /* 0x00006003020075a7 */ /* 0x0022a4000800017f */
[----:B--2---:R-:W-:Y:S05]  /*2a910*/  @!P0 NANOSLEEP.SYNCS 0x989680 ;  /* 0x009896800000895d */ /* 0x004fea0003900000 */
[----:B------:R-:W2:Y:S02]  /*2a920*/  @!P0 SYNCS.PHASECHK.TRANS64 P0, [R2+URZ+0x60], R3 ;  /* 0x00006003020085a7 */ /* 0x000ea4000800007f */
[----:B--2---:R-:W-:Y:S05]  /*2a930*/  @!P0 BRA `(.L_x_985) ;  /* 0xfffffffc00f08947 */ /* 0x004fea000383ffff */
[----:B------:R-:W-:Y:S05]  /*2a940*/  BRA `(.L_x_1104) ;  /* 0xffffffbc00507947 */ /* 0x000fea000383ffff */
.L_x_996:
[----:B----4-:R4:W0:Y:S02]  /*2a950*/  SYNCS.PHASECHK.TRANS64.TRYWAIT P0, [R2+URZ+0x38840], R3 ;  /* 0x03884003020075a7 */ /* 0x010824000800017f */
[----:B0-----:R-:W-:Y:S05]  /*2a960*/  @!P0 NANOSLEEP.SYNCS 0x989680 ;  /* 0x009896800000895d */ /* 0x001fea0003900000 */
[----:B------:R-:W0:Y:S02]  /*2a970*/  @!P0 SYNCS.PHASECHK.TRANS64 P0, [R2+URZ+0x38840], R3 ;  /* 0x03884003020085a7 */ /* 0x000e24000800007f */
[----:B0-----:R-:W-:Y:S05]  /*2a980*/  @!P0 BRA `(.L_x_996) ;  /* 0xfffffffc00f08947 */ /* 0x001fea000383ffff */
[----:B------:R-:W-:Y:S05]  /*2a990*/  BRA `(.L_x_1105) ;  /* 0xffffffc400487947 */ /* 0x000fea000383ffff */
.L_x_1004:
[----:B-1----:R1:W2:Y:S02]  /*2a9a0*/  SYNCS.PHASECHK.TRANS64.TRYWAIT P0, [R2+URZ+0x60], R5 ;  /* 0x00006005020075a7 */ /* 0x0022a4000800017f */
[----:B--2---:R-:W-:Y:S05]  /*2a9b0*/  @!P0 NANOSLEEP.SYNCS 0x989680 ;  /* 0x009896800000895d */ /* 0x004fea0003900000 */
[----:B------:R-:W2:Y:S02]  /*2a9c0*/  @!P0 SYNCS.PHASECHK.TRANS64 P0, [R2+URZ+0x60], R5 ;  /* 0x00006005020085a7 */ /* 0x000ea4000800007f */
[----:B--2---:R-:W-:Y:S05]  /*2a9d0*/  @!P0 BRA `(.L_x_1004) ;  /* 0xfffffffc00f08947 */ /* 0x004fea000383ffff */
[----:B------:R-:W-:Y:S05]  /*2a9e0*/  BRA `(.L_x_1106) ;  /* 0xffffffc800a47947 */ /* 0x000fea000383ffff */
.L_x_1017:
[----:B--2---:R2:W4:Y:S02]  /*2a9f0*/  SYNCS.PHASECHK.TRANS64.TRYWAIT P0, [R2+URZ+0x38860], R0 ;  /* 0x03886000020075a7 */ /* 0x004524000800017f */
[----:B----4-:R-:W-:Y:S05]  /*2aa00*/  @!P0 NANOSLEEP.SYNCS 0x989680 ;  /* 0x009896800000895d */ /* 0x010fea0003900000 */
[----:B------:R-:W4:Y:S02]  /*2aa10*/  @!P0 SYNCS.PHASECHK.TRANS64 P0, [R2+URZ+0x38860], R0 ;  /* 0x03886000020085a7 */ /* 0x000f24000800007f */
[----:B----4-:R-:W-:Y:S05]  /*2aa20*/  @!P0 BRA `(.L_x_1017) ;  /* 0xfffffffc00f08947 */ /* 0x010fea000383ffff */
[----:B------:R-:W-:Y:S05]  /*2aa30*/  BRA `(.L_x_1107) ;  /* 0xffffffd000807947 */ /* 0x000fea000383ffff */
.L_x_1026:
[----:B------:R-:W-:Y:S01]  /*2aa40*/  BSSY B0, `(.L_x_1108) ;  /* 0x0000008000007945 */ /* 0x000fe20003800000 */
[----:B------:R-:W-:Y:S02]  /*2aa50*/  IMAD.MOV.U32 R13, RZ, RZ, R16 ;  /* 0x000000ffff0d7224 */ /* 0x000fe400078e0010 */
[----:B------:R-:W-:Y:S02]  /*2aa60*/  IMAD.MOV.U32 R12, RZ, RZ, RZ ;  /* 0x000000ffff0c7224 */ /* 0x000fe400078e00ff */
[----:B------:R-:W-:Y:S02]  /*2aa70*/  IMAD.MOV.U32 R11, RZ, RZ, 0x1f ;  /* 0x0000001fff0b7424 */ /* 0x000fe400078e00ff */
[----:B------:R-:W-:-:S07]  /*2aa80*/  IMAD.MOV.U32 R15, RZ, RZ, -0x1 ;  /* 0xffffffffff0f7424 */ /* 0x000fce00078e00ff */
[----:B01----:R-:W-:Y:S05]  /*2aa90*/  WARPSYNC.COLLECTIVE R15, `(.L_x_1109) ;  /* 0x000000000f087348 */ /* 0x003fea0003c00000 */
[----:B------:R2:W3:Y:S02]  /*2aaa0*/  SHFL.IDX P6, R14, R13, R12, R11 ;  /* 0x0000000c0d0e7389 */ /* 0x0004e400000c000b */
[----:B0123--:R-:W-:Y:S01]  /*2aab0*/  ENDCOLLECTIVE ;  /* 0x000000000000791b */ /* 0x00ffe20003800000 */
.L_x_1109:
[----:B------:R-:W-:Y:S05]  /*2aac0*/  BSYNC B0 ;  /* 0x0000000000007941 */ /* 0x000fea0003800000 */
.L_x_1108:
        /* <DEDUP_REMOVED lines=9> */
.L_x_1110:
[----:B------:R-:W-:Y:S01]  /*2ab60*/  ULDC UR4, c[0x0][0xc3c] ;  /* 0x00030f0000047ab9 */ /* 0x000fe20000000800 */
[----:B------:R-:W-:Y:S01]  /*2ab70*/  ULDC.64 UR6, c[0x0][0x208] ;  /* 0x0000820000067ab9 */ /* 0x000fe20000000a00 */
[----:B------:R-:W-:-:S13]  /*2ab80*/  ISETP.GE.OR P1, PT, R5, UR4, !P0 ;  /* 0x0000000405007c0c */ /* 0x000fda000c726670 */
[----:B------:R-:W0:Y:S01]  /*2ab90*/  @!P1 LDC.64 R2, c[0x0][0xc80] ;  /* 0x00032000ff029b82 */ /* 0x000e220000000a00 */
[----:B------:R-:W-:Y:S02]  /*2aba0*/  IMAD.MOV.U32 R11, RZ, RZ, RZ ;  /* 0x000000ffff0b7224 */ /* 0x000fe400078e00ff */
        /* <DEDUP_REMOVED lines=14> */
.L_x_1111:
        /* <DEDUP_REMOVED lines=8> */
.L_x_1112:
[----:B------:R-:W-:Y:S01]  /*2ad10*/  IMAD.MOV.U32 R12, RZ, RZ, 0x4 ;  /* 0x00000004ff0c7424 */ /* 0x000fe200078e00ff */
[----:B------:R-:W-:-:S04]  /*2ad20*/  MOV R5, R14 ;  /* 0x0000000e00057202 */ /* 0x000fc80000000f00 */
[----:B------:R-:W-:-:S05]  /*2ad30*/  SEL R5, R5, RZ, P2 ;  /* 0x000000ff05057207 */ /* 0x000fca0001000000 */
[----:B------:R-:W-:-:S04]  /*2ad40*/  IMAD.IADD R3, R3, 0x1, R5 ;  /* 0x0000000103037824 */ /* 0x000fc800078e0205 */
[----:B------:R-:W-:-:S07]  /*2ad50*/  IMAD.MOV.U32 R13, RZ, RZ, R3 ;  /* 0x000000ffff0d7224 */ /* 0x000fce00078e0003 */
[----:B------:R-:W-:Y:S05]  /*2ad60*/  WARPSYNC.COLLECTIVE R15, `(.L_x_1113) ;  /* 0x000000000f087348 */ /* 0x000fea0003c00000 */
[----:B------:R0:W1:Y:S02]  /*2ad70*/  SHFL.UP P6, R14, R13, R12, R11 ;  /* 0x0400000c0d0e7389 */ /* 0x00006400000c000b */
[----:B01----:R-:W-:Y:S01]  /*2ad80*/  ENDCOLLECTIVE ;  /* 0x000000000000791b */ /* 0x003fe20003800000 */
.L_x_1113:
        /* <DEDUP_REMOVED lines=8> */
.L_x_1114:
        /* <DEDUP_REMOVED lines=8> */
.L_x_1115:
        /* <DEDUP_REMOVED lines=9> */
.L_x_1116:
[----:B------:R-:W-:Y:S01]  /*2af20*/  IMAD.MOV.U32 R6, RZ, RZ, R14 ;  /* 0x000000ffff067224 */ /* 0x000fe200078e000e */
[----:B------:R-:W-:Y:S06]  /*2af30*/  BRA `(.L_x_1117) ;  /* 0xffffffd400847947 */ /* 0x000fec000383ffff */
.L_x_1031:
[----:B------:R-:W-:Y:S01]  /*2af40*/  BSSY B0, `(.L_x_1118) ;  /* 0x0000008000007945 */ /* 0x000fe20003800000 */
[----:B-----5:R-:W-:Y:S02]  /*2af50*/  IMAD.MOV.U32 R13, RZ, RZ, R2 ;  /* 0x000000ffff0d7224 */ /* 0x020fe400078e0002 */
[----:B------:R-:W-:Y:S02]  /*2af60*/  IMAD.MOV.U32 R12, RZ, RZ, 0x1 ;  /* 0x00000001ff0c7424 */ /* 0x000fe400078e00ff */
[----:B------:R-:W-:Y:S02]  /*2af70*/  IMAD.MOV.U32 R11, RZ, RZ, RZ ;  /* 0x000000ffff0b7224 */ /* 0x000fe400078e00ff */
[----:B------:R-:W-:-:S07]  /*2af80*/  IMAD.MOV.U32 R15, RZ, RZ, -0x1 ;  /* 0xffffffffff0f7424 */ /* 0x000fce00078e00ff */
[----:B012---:R-:W-:Y:S05]  /*2af90*/  WARPSYNC.COLLECTIVE R15, `(.L_x_1119) ;  /* 0x000000000f087348 */ /* 0x007fea0003c00000 */
[----:B------:R3:W4:Y:S02]  /*2afa0*/  SHFL.UP P6, R14, R13, R12, R11 ;  /* 0x0400000c0d0e7389 */ /* 0x00072400000c000b */
[----:B01234-:R-:W-:Y:S01]  /*2afb0*/  ENDCOLLECTIVE ;  /* 0x000000000000791b */ /* 0x01ffe20003800000 */
.L_x_1119:
[----:B------:R-:W-:Y:S05]  /*2afc0*/  BSYNC B0 ;  /* 0x0000000000007941 */ /* 0x000fea0003800000 */
.L_x_1118:
        /* <DEDUP_REMOVED lines=10> */
.L_x_1120:
        /* <DEDUP_REMOVED lines=8> */
.L_x_1121:
        /* <DEDUP_REMOVED lines=8> */
.L_x_1122:
        /* <DEDUP_REMOVED lines=8> */
.L_x_1123:
        /* <DEDUP_REMOVED lines=9> */
.L_x_1124:
[----:B------:R-:W-:Y:S01]  /*2b280*/  IMAD.MOV.U32 R6, RZ, RZ, R14 ;  /* 0x000000ffff067224 */ /* 0x000fe200078e000e */
[----:B------:R-:W-:Y:S06]  /*2b290*/  BRA `(.L_x_1125) ;  /* 0xffffffd4004c7947 */ /* 0x000fec000383ffff */
.L_x_1033:
[----:B------:R-:W-:Y:S01]  /*2b2a0*/  BSSY B0, `(.L_x_1126) ;  /* 0x0000006000007945 */ /* 0x000fe20003800000 */
[----:B------:R-:W-:Y:S01]  /*2b2b0*/  PLOP3.LUT P6, PT, P6, PT, PT, 0x8, 0x0 ;  /* 0x000000000000781c */ /* 0x000fe200037ce170 */
[----:B------:R-:W-:-:S12]  /*2b2c0*/  IMAD.MOV.U32 R15, RZ, RZ, -0x1 ;  /* 0xffffffffff0f7424 */ /* 0x000fd800078e00ff */
[----:B012---:R-:W-:Y:S05]  /*2b2d0*/  WARPSYNC.COLLECTIVE R15, `(.L_x_1127) ;  /* 0x000000000f087348 */ /* 0x007fea0003c00000 */
[----:B------:R-:W-:Y:S01]  /*2b2e0*/  VOTE.ANY R14, PT, P6 ;  /* 0x00000000000e7806 */ /* 0x000fe200030e0100 */
[----:B012---:R-:W-:Y:S06]  /*2b2f0*/  ENDCOLLECTIVE ;  /* 0x000000000000791b */ /* 0x007fec0003800000 */
.L_x_1127:
[----:B------:R-:W-:Y:S05]  /*2b300*/  BSYNC B0 ;  /* 0x0000000000007941 */ /* 0x000fea0003800000 */
.L_x_1126:
        /* <DEDUP_REMOVED lines=9> */
.L_x_1128:
[----:B------:R-:W-:Y:S01]  /*2b3a0*/  IMAD.MOV.U32 R17, RZ, RZ, R14 ;  /* 0x000000ffff117224 */ /* 0x000fe200078e000e */
[----:B------:R-:W-:Y:S06]  /*2b3b0*/  BRA `(.L_x_1129) ;  /* 0xffffffd4003c7947 */ /* 0x000fec000383ffff */
.L_x_1035:
[----:B------:R-:W-:Y:S01]  /*2b3c0*/  BSSY B0, `(.L_x_1130) ;  /* 0x0000007000007945 */ /* 0x000fe20003800000 */
[----:B------:R-:W-:Y:S02]  /*2b3d0*/  IMAD.MOV.U32 R13, RZ, RZ, R5 ;  /* 0x000000ffff0d7224 */ /* 0x000fe400078e0005 */
[----:B------:R-:W-:Y:S02]  /*2b3e0*/  IMAD.MOV.U32 R11, RZ, RZ, 0x1f ;  /* 0x0000001fff0b7424 */ /* 0x000fe400078e00ff */
[----:B------:R-:W-:-:S07]  /*2b3f0*/  IMAD.MOV.U32 R15, RZ, RZ, -0x1 ;  /* 0xffffffffff0f7424 */ /* 0x000fce00078e00ff */
[----:B012-4-:R-:W-:Y:S05]  /*2b400*/  WARPSYNC.COLLECTIVE R15, `(.L_x_1131) ;  /* 0x000000000f087348 */ /* 0x017fea0003c00000 */
[----:B------:R3:W0:Y:S02]  /*2b410*/  SHFL.IDX P6, R14, R13, R12, R11 ;  /* 0x0000000c0d0e7389 */ /* 0x00062400000c000b */
[----:B01234-:R-:W-:Y:S01]  /*2b420*/  ENDCOLLECTIVE ;  /* 0x000000000000791b */ /* 0x01ffe20003800000 */
.L_x_1131:
[----:B------:R-:W-:Y:S05]  /*2b430*/  BSYNC B0 ;  /* 0x0000000000007941 */ /* 0x000fea0003800000 */
.L_x_1130:
[----:B------:R-:W-:Y:S01]  /*2b440*/  IMAD.MOV.U32 R2, RZ, RZ, R14 ;  /* 0x000000ffff027224 */ /* 0x000fe200078e000e */
[----:B------:R-:W-:Y:S06]  /*2b450*/  BRA `(.L_x_1034) ;  /* 0xffffffd400307947 */ /* 0x000fec000383ffff */
.L_x_1039:
[----:B0-----:R0:W2:Y:S02]  /*2b460*/  SYNCS.PHASECHK.TRANS64.TRYWAIT P0, [R0+URZ+0x38820], R3 ;  /* 0x03882003000075a7 */ /* 0x0010a4000800017f */
[----:B--2---:R-:W-:Y:S05]  /*2b470*/  @!P0 NANOSLEEP.SYNCS 0x989680 ;  /* 0x009896800000895d */ /* 0x004fea0003900000 */
[----:B------:R-:W2:Y:S02]  /*2b480*/  @!P0 SYNCS.PHASECHK.TRANS64 P0, [R0+URZ+0x38820], R3 ;  /* 0x03882003000085a7 */ /* 0x000ea4000800007f */
[----:B--2---:R-:W-:Y:S05]  /*2b490*/  @!P0 BRA `(.L_x_1039) ;  /* 0xfffffffc00f08947 */ /* 0x004fea000383ffff */
[----:B------:R-:W-:Y:S05]  /*2b4a0*/  BRA `(.L_x_1132) ;  /* 0xffffffd800247947 */ /* 0x000fea000383ffff */
.L_x_1040:
[----:B------:R-:W2:Y:S01]  /*2b4b0*/  S2R R2, SR_TID.X ;  /* 0x0000000000027919 */ /* 0x000ea20000002100 */
[----:B------:R-:W-:Y:S01]  /*2b4c0*/  BSSY B0, `(.L_x_1133) ;  /* 0x000000a000007945 */ /* 0x000fe20003800000 */
[----:B------:R-:W-:Y:S02]  /*2b4d0*/  IMAD.MOV.U32 R12, RZ, RZ, RZ ;  /* 0x000000ffff0c7224 */ /* 0x000fe400078e00ff */
[----:B------:R-:W-:Y:S02]  /*2b4e0*/  IMAD.MOV.U32 R11, RZ, RZ, 0x1f ;  /* 0x0000001fff0b7424 */ /* 0x000fe400078e00ff */
[----:B------:R-:W-:Y:S01]  /*2b4f0*/  IMAD.MOV.U32 R15, RZ, RZ, -0x1 ;  /* 0xffffffffff0f7424 */ /* 0x000fe200078e00ff */
[----:B--2---:R-:W-:-:S04]  /*2b500*/  SHF.R.U32.HI R2, RZ, 0x5, R2 ;  /* 0x00000005ff027819 */ /* 0x004fc80000011602 */
[----:B------:R-:W-:-:S05]  /*2b510*/  LOP3.LUT R2, R2, 0x3, RZ, 0xc0, !PT ;  /* 0x0000000302027812 */ /* 0x000fca00078ec0ff */
[----:B------:R-:W-:-:S07]  /*2b520*/  IMAD.MOV.U32 R13, RZ, RZ, R2 ;  /* 0x000000ffff0d7224 */ /* 0x000fce00078e0002 */
[----:B01---5:R-:W-:Y:S05]  /*2b530*/  WARPSYNC.COLLECTIVE R15, `(.L_x_1134) ;  /* 0x000000000f087348 */ /* 0x023fea0003c00000 */
[----:B------:R2:W3:Y:S02]  /*2b540*/  SHFL.IDX P6, R14, R13, R12, R11 ;  /* 0x0000000c0d0e7389 */ /* 0x0004e400000c000b */
[----:B0123-5:R-:W-:Y:S01]  /*2b550*/  ENDCOLLECTIVE ;  /* 0x000000000000791b */ /* 0x02ffe20003800000 */
.L_x_1134:
[----:B------:R-:W-:Y:S05]  /*2b560*/  BSYNC B0 ;  /* 0x0000000000007941 */ /* 0x000fea0003800000 */
.L_x_1133:
[----:B------:R-:W-:Y:S05]  /*2b570*/  BRA `(.L_x_1135) ;  /* 0xffffffd8000c7947 */ /* 0x000fea000383ffff */
.L_x_1041:
[----:B------:R-:W-:Y:S01]  /*2b580*/  BSSY B0, `(.L_x_1136) ;  /* 0x0000006000007945 */ /* 0x000fe20003800000 */
[----:B------:R-:W-:-:S07]  /*2b590*/  IMAD.MOV.U32 R15, RZ, RZ, -0x1 ;  /* 0xffffffffff0f7424 */ /* 0x000fce00078e00ff */
[----:B012--5:R-:W-:Y:S05]  /*2b5a0*/  WARPSYNC.COLLECTIVE R15, `(.L_x_1137) ;  /* 0x000000000f0c7348 */ /* 0x027fea0003c00000 */
[----:B------:R-:W-:Y:S02]  /*2b5b0*/  ELECT P6, UR62, PT ;  /* 0x00000000003e782f */ /* 0x000fe400038c0000 */
[----:B------:R-:W-:Y:S01]  /*2b5c0*/  MOV R14, UR62 ;  /* 0x0000003e000e7c02 */ /* 0x000fe20008000f00 */
[----:B012--5:R-:W-:Y:S10]  /*2b5d0*/  ENDCOLLECTIVE ;  /* 0x000000000000791b */ /* 0x027ff40003800000 */
.L_x_1137:
[----:B------:R-:W-:Y:S05]  /*2b5e0*/  BSYNC B0 ;  /* 0x0000000000007941 */ /* 0x000fea0003800000 */
.L_x_1136:
[----:B------:R-:W-:Y:S05]  /*2b5f0*/  BRA `(.L_x_1138) ;  /* 0xffffffd800007947 */ /* 0x000fea000383ffff */
.L_x_1043:
[----:B0-----:R0:W2:Y:S02]  /*2b600*/  SYNCS.PHASECHK.TRANS64.TRYWAIT P0, [R6+URZ], R5 ;  /* 0x00000005060075a7 */ /* 0x0010a4000800017f */
[----:B--2---:R-:W-:Y:S05]  /*2b610*/  @!P0 NANOSLEEP.SYNCS 0x989680 ;  /* 0x009896800000895d */ /* 0x004fea0003900000 */
[----:B------:R-:W2:Y:S02]  /*2b620*/  @!P0 SYNCS.PHASECHK.TRANS64 P0, [R6+URZ], R5 ;  /* 0x00000005060085a7 */ /* 0x000ea4000800007f */
[----:B--2---:R-:W-:Y:S05]  /*2b630*/  @!P0 BRA `(.L_x_1043) ;  /* 0xfffffffc00f08947 */ /* 0x004fea000383ffff */
[----:B------:R-:W-:Y:S05]  /*2b640*/  BRA `(.L_x_1139) ;  /* 0xffffffd8003c7947 */ /* 0x000fea000383ffff */
.L_x_1044:
[----:B--2---:R2:W3:Y:S02]  /*2b650*/  SYNCS.PHASECHK.TRANS64.TRYWAIT P0, [R7+URZ], R2 ;  /* 0x00000002070075a7 */ /* 0x0044e4000800017f */
[----:B---3--:R-:W-:Y:S05]  /*2b660*/  @!P0 NANOSLEEP.SYNCS 0x989680 ;  /* 0x009896800000895d */ /* 0x008fea0003900000 */
[----:B------:R-:W3:Y:S02]  /*2b670*/  @!P0 SYNCS.PHASECHK.TRANS64 P0, [R7+URZ], R2 ;  /* 0x00000002070085a7 */ /* 0x000ee4000800007f */
[----:B---3--:R-:W-:Y:S05]  /*2b680*/  @!P0 BRA `(.L_x_1044) ;  /* 0xfffffffc00f08947 */ /* 0x008fea000383ffff */
[----:B------:R-:W-:Y:S05]  /*2b690*/  BRA `(.L_x_1140) ;  /* 0xffffffd800307947 */ /* 0x000fea000383ffff */
.L_x_1046:
[----:B---3--:R3:W4:Y:S02]  /*2b6a0*/  SYNCS.PHASECHK.TRANS64.TRYWAIT P0, [R4+URZ], R5 ;  /* 0x00000005040075a7 */ /* 0x008724000800017f */
[----:B----4-:R-:W-:Y:S05]  /*2b6b0*/  @!P0 NANOSLEEP.SYNCS 0x989680 ;  /* 0x009896800000895d */ /* 0x010fea0003900000 */
[----:B------:R-:W4:Y:S02]  /*2b6c0*/  @!P0 SYNCS.PHASECHK.TRANS64 P0, [R4+URZ], R5 ;  /* 0x00000005040085a7 */ /* 0x000f24000800007f */
[----:B----4-:R-:W-:Y:S05]  /*2b6d0*/  @!P0 BRA `(.L_x_1046) ;  /* 0xfffffffc00f08947 */ /* 0x010fea000383ffff */
[----:B------:R-:W-:Y:S05]  /*2b6e0*/  BRA `(.L_x_1141) ;  /* 0xffffffd800387947 */ /* 0x000fea000383ffff */
.L_x_1142:
        /* <DEDUP_REMOVED lines=9> */
.L_x_3427:


//--------------------- .text._ZN7cutlass13device_kernelIN5flash11enable_sm90INS1_16FlashAttnFwdSm90INS1_25CollectiveMainloopFwdSm90ILi2EN4cute5tupleIJNS5_1CILi1EEES8_S8_EEENS6_IJNS7_ILi128EEENS7_ILi64EEENS7_ILi256EEEEEELi256ENS_10bfloat16_tEfNS_4arch4Sm90ELb0ELb1ELb1ELb0ELb0ELb0ELb0ELb1ELb1ELb1ELb0ELb0EEENS1_21CollectiveEpilogueFwdINS6_IJSA_SC_SB_EEES9_SE_SG_Li256ELb0ELb1ELb0ELb0EEENS1_30DynamicPersistentTileSchedulerILi256ELi128ELb0ELb1ELb1EEEEEEEEEvNT_6ParamsE --------------------------
	.section	.text._ZN7cutlass13device_kernelIN5flash11enable_sm90INS1_16FlashAttnFwdSm90INS1_25CollectiveMainloopFwdSm90ILi2EN4cute5tupleIJNS5_1CILi1EEES8_S8_EEENS6_IJNS7_ILi128EEENS7_ILi64EEENS7_ILi256EEEEEELi256ENS_10bfloat16_tEfNS_4arch4Sm90ELb0ELb1ELb1ELb0ELb0ELb0ELb0ELb1ELb1ELb1ELb0ELb0EEENS1_21CollectiveEpilogueFwdINS6_IJSA_SC_SB_EEES9_SE_SG_Li256ELb0ELb1ELb0ELb0EEENS1_30DynamicPersistentTileSchedulerILi256ELi128ELb0ELb1ELb1EEEEEEEEEvNT_6ParamsE,"ax",@progbits
	.align	128
.text._ZN7cutlass13device_kernelIN5flash11enable_sm90INS1_16FlashAttnFwdSm90INS1_25CollectiveMainloopFwdSm90ILi2EN4cute5tupleIJNS5_1CILi1EEES8_S8_EEENS6_IJNS7_ILi128EEENS7_ILi64EEENS7_ILi256EEEEEELi256ENS_10bfloat16_tEfNS_4arch4Sm90ELb0ELb1ELb1ELb0ELb0ELb0ELb0ELb1ELb1ELb1ELb0ELb0EEENS1_21CollectiveEpilogueFwdINS6_IJSA_SC_SB_EEES9_SE_SG_Li256ELb0ELb1ELb0ELb0EEENS1_30DynamicPersistentTileSchedulerILi256ELi128ELb0ELb1ELb1EEEEEEEEEvNT_6ParamsE:
        .type           _ZN7cutlass13device_kernelIN5flash11enable_sm90INS1_16FlashAttnFwdSm90INS1_25CollectiveMainloopFwdSm90ILi2EN4cute5tupleIJNS5_1CILi1EEES8_S8_EEENS6_IJNS7_ILi128EEENS7_ILi64EEENS7_ILi256EEEEEELi256ENS_10bfloat16_tEfNS_4arch4Sm90ELb0ELb1ELb1ELb0ELb0ELb0ELb0ELb1ELb1ELb1ELb0ELb0EEENS1_21CollectiveEpilogueFwdINS6_IJSA_SC_SB_EEES9_SE_SG_Li256ELb0ELb1ELb0ELb0EEENS1_30DynamicPersistentTileSchedulerILi256ELi128ELb0ELb1ELb1EEEEEEEEEvNT_6ParamsE,@function
        .size           _ZN7cutlass13device_kernelIN5flash11enable_sm90INS1_16FlashAttnFwdSm90INS1_25CollectiveMainloopFwdSm90ILi2EN4cute5tupleIJNS5_1CILi1EEES8_S8_EEENS6_IJNS7_ILi128EEENS7_ILi64EEENS7_ILi256EEEEEELi256ENS_10bfloat16_tEfNS_4arch4Sm90ELb0ELb1ELb1ELb0ELb0ELb0ELb0ELb1ELb1ELb1ELb0ELb0EEENS1_21CollectiveEpilogueFwdINS6_IJSA_SC_SB_EEES9_SE_SG_Li256ELb0ELb1ELb0ELb0EEENS1_30DynamicPersistentTileSchedulerILi256ELi128ELb0ELb1ELb1EEEEEEEEEvNT_6ParamsE,(.L_x_3428 - _ZN7cutlass13device_kernelIN5flash11enable_sm90INS1_16FlashAttnFwdSm90INS1_25CollectiveMainloopFwdSm90ILi2EN4cute5tupleIJNS5_1CILi1EEES8_S8_EEENS6_IJNS7_ILi128EEENS7_ILi64EEENS7_ILi256EEEEEELi256ENS_10bfloat16_tEfNS_4arch4Sm90ELb0ELb1ELb1ELb0ELb0ELb0ELb0ELb1ELb1ELb1ELb0ELb0EEENS1_21CollectiveEpilogueFwdINS6_IJSA_SC_SB_EEES9_SE_SG_Li256ELb0ELb1ELb0ELb0EEENS1_30DynamicPersistentTileSchedulerILi256ELi128ELb0ELb1ELb1EEEEEEEEEvNT_6ParamsE)
        .other          _ZN7cutlass13device_kernelIN5flash11enable_sm90INS1_16FlashAttnFwdSm90INS1_25CollectiveMainloopFwdSm90ILi2EN4cute5tupleIJNS5_1CILi1EEES8_S8_EEENS6_IJNS7_ILi128EEENS7_ILi64EEENS7_ILi256EEEEEELi256ENS_10bfloat16_tEfNS_4arch4Sm90ELb0ELb1ELb1ELb0ELb0ELb0ELb0ELb1ELb1ELb1ELb0ELb0EEENS1_21CollectiveEpilogueFwdINS6_IJSA_SC_SB_EEES9_SE_SG_Li256ELb0ELb1ELb0ELb0EEENS1_30DynamicPersistentTileSchedulerILi256ELi128ELb0ELb1ELb1EEEEEEEEEvNT_6ParamsE,@"STO_CUDA_ENTRY STV_DEFAULT"
_ZN7cutlass13device_kernelIN5flash11enable_sm90INS1_16FlashAttnFwdSm90INS1_25CollectiveMainloopFwdSm90ILi2EN4cute5tupleIJNS5_1CILi1EEES8_S8_EEENS6_IJNS7_ILi128EEENS7_ILi64EEENS7_ILi256EEEEEELi256ENS_10bfloat16_tEfNS_4arch4Sm90ELb0ELb1ELb1ELb0ELb0ELb0ELb0ELb1ELb1ELb1ELb0ELb0EEENS1_21CollectiveEpilogueFwdINS6_IJSA_SC_SB_EEES9_SE_SG_Li256ELb0ELb1ELb0ELb0EEENS1_30DynamicPersistentTileSchedulerILi256ELi128ELb0ELb1ELb1EEEEEEEEEvNT_6ParamsE:
        /* <DEDUP_REMOVED lines=18> */
.L_x_1144:
[----:B------:R-:W-:Y:S05]  /*0120*/  BSYNC B0 ;  /* 0x0000000000007941 */ /* 0x000fea0003800000 */
.L_x_1143:
        /* <DEDUP_REMOVED lines=41> */
.L_x_1145:
        /* <DEDUP_REMOVED lines=22> */
.L_x_1146:
        /* <DEDUP_REMOVED lines=18> */
.L_x_1147:
        /* <DEDUP_REMOVED lines=22> */
.L_x_1148:
        /* <DEDUP_REMOVED lines=22> */
.L_x_1149:
        /* <DEDUP_REMOVED lines=8> */
.L_x_1151:
[----:B------:R-:W-:-:S08]  /*0980*/  NOP ;  /* 0x0000000000007918 */ /* 0x000fd00000000000 */
[----:B------:R-:W1:Y:S02]  /*0990*/  USETMAXREG.TRY_ALLOC.CTAPOOL UP0, 0xf0 ;  /* 0x000000f0000079c8 */ /* 0x000e640008000600 */
[----:B-1----:R-:W-:-:S13]  /*09a0*/  PLOP3.LUT P0, PT, PT, PT, UP0, 0x80, 0x0 ;  /* 0x000000000000781c */ /* 0x002fda0003f0f008 */
[----:B------:R-:W-:Y:S05]  /*09b0*/  @!P0 BRA `(.L_x_1151) ;  /* 0xfffffffc00f08947 */ /* 0x000fea000383ffff */
[----:B------:R-:W1:Y:S08]  /*09c0*/  S2UR UR4, SR_CTAID.X ;  /* 0x00000000000479c3 */ /* 0x000e700000002500 */
[----:B------:R-:W-:Y:S08]  /*09d0*/  BAR.ARV 0x4, 0x180 ;  /* 0x0106000000007b1d */ /* 0x000ff00000002000 */
[----:B------:R-:W1:Y:S08]  /*09e0*/  LDC R0, c[0x0][0xc38] ;  /* 0x00030e00ff007b82 */ /* 0x000e700000000800 */
[----:B------:R-:W-:Y:S06]  /*09f0*/  BAR.ARV 0x8, 0x180 ;  /* 0x0206000000007b1d */ /* 0x000fec0000002000 */
[----:B-1----:R-:W-:-:S13]  /*0a00*/  ISETP.LE.AND P0, PT, R0, UR4, PT ;  /* 0x0000000400007c0c */ /* 0x002fda000bf03270 */
[----:B------:R-:W-:Y:S05]  /*0a10*/  @P0 EXIT ;  /* 0x000000000000094d */ /* 0x000fea0003800000 */
[----:B------:R-:W2:Y:S01]  /*0a20*/  LDL R3, [R1+0x1c] ;  /* 0x00001c0001037983 */ /* 0x000ea20000100800 */
[----:B------:R-:W-:Y:S01]  /*0a30*/  UMOV UR36, URZ ;  /* 0x0000003f00247c82 */ /* 0x000fe20008000000 */
[----:B------:R-:W-:Y:S01]  /*0a40*/  UMOV UR37, URZ ;  /* 0x0000003f00257c82 */ /* 0x000fe20008000000 */
[----:B0-----:R-:W0:Y:S02]  /*0a50*/  S2R R2, SR_TID.X ;  /* 0x0000000000027919 */ /* 0x001e240000002100 */
[----:B0-----:R-:W-:Y:S01]  /*0a60*/  VIADD R218, R2, 0xffffff80 ;  /* 0xffffff8002da7836 */ /* 0x001fe20000000000 */
[----:B--2---:R-:W-:-:S04]  /*0a70*/  R2UR UR5, R3 ;  /* 0x00000000030572ca */ /* 0x004fc800000e0000 */
[----:B------:R-:W-:-:S04]  /*0a80*/  SHF.R.S32.HI R3, RZ, 0x1f, R218 ;  /* 0x0000001fff037819 */ /* 0x000fc800000114da */
[CC--:B------:R-:W-:Y:S02]  /*0a90*/  LEA.HI R5, R3.reuse, R218.reuse, RZ, 0x7 ;  /* 0x000000da03057211 */ /* 0x0c0fe400078f38ff */
[-C--:B------:R-:W-:Y:S02]  /*0aa0*/  LEA.HI R0, R3, R218.reuse, RZ, 0x4 ;  /* 0x000000da03007211 */ /* 0x080fe400078f20ff */
[----:B------:R-:W-:Y:S02]  /*0ab0*/  LOP3.LUT R209, R5, 0xffffff80, RZ, 0xc0, !PT ;  /* 0xffffff8005d17812 */ /* 0x000fe400078ec0ff */
[----:B------:R-:W-:Y:S01]  /*0ac0*/  SHF.R.S32.HI R9, RZ, 0x4, R0 ;  /* 0x00000004ff097819 */ /* 0x000fe20000011400 */
[----:B------:R-:W-:Y:S01]  /*0ad0*/  ULOP3.LUT UR6, UR5, 0x1, URZ, 0xfc, !UPT ;  /* 0x0000000105067892 */ /* 0x000fe2000f8efc3f */
[----:B------:R-:W-:Y:S01]  /*0ae0*/  LOP3.LUT R7, R0, 0x3fffff0, RZ, 0xc0, !PT ;  /* 0x03fffff000077812 */ /* 0x000fe200078ec0ff */
[----:B------:R-:W-:Y:S01]  /*0af0*/  IMAD.IADD R209, R218, 0x1, -R209 ;  /* 0x00000001dad17824 */ /* 0x000fe200078e0ad1 */
[----:B------:R-:W-:Y:S01]  /*0b00*/  LEA.HI R0, R0, R9, RZ, 0x1 ;  /* 0x0000000900007211 */ /* 0x000fe200078f08ff */
[----:B------:R-:W-:Y:S01]  /*0b10*/  UMOV UR5, URZ ;  /* 0x0000003f00057c82 */ /* 0x000fe20008000000 */
[CC--:B------:R-:W-:Y:S01]  /*0b20*/  LEA.HI R2, R3.reuse, R218.reuse, RZ, 0x5 ;  /* 0x000000da03027211 */ /* 0x0c0fe200078f28ff */
[----:B------:R-:W-:Y:S01]  /*0b30*/  IMAD.IADD R7, R218, 0x1, -R7 ;  /* 0x00000001da077824 */ /* 0x000fe200078e0a07 */
[----:B------:R-:W-:Y:S01]  /*0b40*/  SHF.R.S32.HI R4, RZ, 0x1f, R209 ;  /* 0x0000001fff047819 */ /* 0x000fe200000114d1 */
[----:B------:R-:W-:Y:S01]  /*0b50*/  IMAD.U32 R213, RZ, RZ, UR6 ;  /* 0x00000006ffd57e24 */ /* 0x000fe2000f8e00ff */
[----:B------:R-:W-:Y:S01]  /*0b60*/  LOP3.LUT R0, R0, 0x1ffffffe, RZ, 0xc0, !PT ;  /* 0x1ffffffe00007812 */ /* 0x000fe200078ec0ff */
[----:B------:R-:W-:Y:S01]  /*0b70*/  IMAD.SHL.U32 R2, R2, 0x20, RZ ;  /* 0x0000002002027824 */ /* 0x000fe200078e00ff */
[----:B------:R-:W-:Y:S01]  /*0b80*/  LEA.HI R6, R4, R209, RZ, 0x2 ;  /* 0x000000d104067211 */ /* 0x000fe200078f10ff */
[----:B------:R-:W-:Y:S01]  /*0b90*/  IMAD.U32 R208, RZ, RZ, UR5 ;  /* 0x00000005ffd07e24 */ /* 0x000fe2000f8e00ff */
[----:B------:R-:W-:Y:S01]  /*0ba0*/  LEA.HI R10, R3, R218, RZ, 0x2 ;  /* 0x000000da030a7211 */ /* 0x000fe200078f10ff */
[----:B------:R-:W-:Y:S01]  /*0bb0*/  IMAD.IADD R0, R9, 0x1, -R0 ;  /* 0x0000000109007824 */ /* 0x000fe200078e0a00 */
[----:B------:R-:W-:-:S02]  /*0bc0*/  SHF.R.S32.HI R8, RZ, 0x2, R6 ;  /* 0x00000002ff087819 */ /* 0x000fc40000011406 */
[----:B------:R-:W-:Y:S02]  /*0bd0*/  SHF.R.S32.HI R11, RZ, 0x1f, R6 ;  /* 0x0000001fff0b7819 */ /* 0x000fe40000011406 */
[----:B------:R-:W-:Y:S02]  /*0be0*/  LOP3.LUT R9, R10, 0xfffffffc, RZ, 0xc0, !PT ;  /* 0xfffffffc0a097812 */ /* 0x000fe400078ec0ff */
[----:B------:R-:W-:Y:S02]  /*0bf0*/  LEA.HI R3, R3, R218, RZ, 0x3 ;  /* 0x000000da03037211 */ /* 0x000fe400078f18ff */
[----:B------:R-:W-:Y:S01]  /*0c00*/  LEA.HI R11, R11, R8, RZ, 0x3 ;  /* 0x000000080b0b7211 */ /* 0x000fe200078f18ff */
[----:B------:R-:W-:Y:S01]  /*0c10*/  IMAD.IADD R9, R218, 0x1, -R9 ;  /* 0x00000001da097824 */ /* 0x000fe200078e0a09 */
[----:B------:R-:W-:Y:S02]  /*0c20*/  SHF.R.S32.HI R210, RZ, 0x7, R5 ;  /* 0x00000007ffd27819 */ /* 0x000fe40000011405 */
[----:B------:R-:W-:-:S02]  /*0c30*/  LOP3.LUT R2, R2, 0xfffffc00, RZ, 0xc0, !PT ;  /* 0xfffffc0002027812 */ /* 0x000fc400078ec0ff */
[----:B------:R-:W-:Y:S02]  /*0c40*/  LOP3.LUT R203, R3, 0xfffffff8, RZ, 0xc0, !PT ;  /* 0xfffffff803cb7812 */ /* 0x000fe400078ec0ff */
[----:B------:R-:W-:Y:S01]  /*0c50*/  LOP3.LUT R11, R11, 0xfffffff8, RZ, 0xc0, !PT ;  /* 0xfffffff80b0b7812 */ /* 0x000fe200078ec0ff */
[----:B------:R-:W-:Y:S01]  /*0c60*/  IMAD R7, R7, 0x40, R2 ;  /* 0x0000004007077824 */ /* 0x000fe200078e0202 */
[----:B------:R-:W-:Y:S01]  /*0c70*/  LEA.HI R4, R4, R209, RZ, 0x5 ;  /* 0x000000d104047211 */ /* 0x000fe200078f28ff */
[----:B------:R-:W-:Y:S01]  /*0c80*/  IMAD.IADD R203, R218, 0x1, -R203 ;  /* 0x00000001dacb7824 */ /* 0x000fe200078e0acb */
[----:B------:R-:W-:Y:S01]  /*0c90*/  LEA.HI R5, R5, R210, RZ, 0x1 ;  /* 0x000000d205057211 */ /* 0x000fe200078f08ff */
[----:B------:R-:W-:Y:S01]  /*0ca0*/  IMAD.IADD R11, R8, 0x1, -R11 ;  /* 0x00000001080b7824 */ /* 0x000fe200078e0a0b */
[----:B------:R-:W-:Y:S01]  /*0cb0*/  SHF.R.S32.HI R4, RZ, 0x5, R4 ;  /* 0x00000005ff047819 */ /* 0x000fe20000011404 */
[----:B------:R-:W-:Y:S01]  /*0cc0*/  IMAD.SHL.U32 R19, R203, 0x8, RZ ;  /* 0x00000008cb137824 */ /* 0x000fe200078e00ff */
[----:B------:R-:W-:Y:S01]  /*0cd0*/  LEA.HI R2, R9, R9, RZ, 0x1 ;  /* 0x0000000909027211 */ /* 0x000fe200078f08ff */
[----:B------:R-:W-:Y:S01]  /*0ce0*/  IMAD R212, R0, 0x8, R7 ;  /* 0x0000000800d47824 */ /* 0x000fe200078e0207 */
[----:B------:R-:W-:Y:S01]  /*0cf0*/  LOP3.LUT R5, R5, 0x3fffffe, RZ, 0xc0, !PT ;  /* 0x03fffffe05057812 */ /* 0x000fe200078ec0ff */
[----:B------:R-:W-:Y:S01]  /*0d00*/  IMAD R4, R4, 0x10, R11 ;  /* 0x0000001004047824 */ /* 0x000fe200078e020b */
[----:B------:R-:W-:Y:S01]  /*0d10*/  LOP3.LUT R2, R2, 0x1ffffffe, RZ, 0xc0, !PT ;  /* 0x1ffffffe02027812 */ /* 0x000fe200078ec0ff */
[C---:B------:R-:W-:Y:S01]  /*0d20*/  VIADD R201, R19.reuse, 0x40 ;  /* 0x0000004013c97836 */ /* 0x040fe20000000000 */
[----:B------:R-:W-:Y:S01]  /*0d30*/  LOP3.LUT R6, R6, 0x7ffffffc, RZ, 0xc0, !PT ;  /* 0x7ffffffc06067812 */ /* 0x000fe200078ec0ff */
[----:B------:R-:W-:Y:S01]  /*0d40*/  IMAD.IADD R5, R210, 0x1, -R5 ;  /* 0x00000001d2057824 */ /* 0x000fe200078e0a05 */
[----:B------:R-:W-:Y:S01]  /*0d50*/  SHF.R.S32.HI R206, RZ, 0x3, R3 ;  /* 0x00000003ffce7819 */ /* 0x000fe20000011403 */
[C---:B------:R-:W-:Y:S01]  /*0d60*/  VIADD R200, R19.reuse, 0x80 ;  /* 0x0000008013c87836 */ /* 0x040fe20000000000 */
[----:B------:R-:W-:Y:S01]  /*0d70*/  SHF.R.S32.HI R217, RZ, 0x1f, R19 ;  /* 0x0000001fffd97819 */ /* 0x000fe20000011413 */
[----:B------:R-:W-:Y:S01]  /*0d80*/  VIADD R202, R19, 0xc0 ;  /* 0x000000c013ca7836 */ /* 0x000fe20000000000 */
[----:B------:R-:W-:Y:S01]  /*0d90*/  SHF.R.S32.HI R216, RZ, 0x1f, R201 ;  /* 0x0000001fffd87819 */ /* 0x000fe200000114c9 */
[----:B------:R-:W-:Y:S01]  /*0da0*/  IMAD.IADD R2, R9, 0x1, -R2 ;  /* 0x0000000109027824 */ /* 0x000fe200078e0a02 */
[----:B------:R-:W-:Y:S01]  /*0db0*/  SHF.R.S32.HI R215, RZ, 0x1f, R200 ;  /* 0x0000001fffd77819 */ /* 0x000fe200000114c8 */
[----:B------:R-:W-:Y:S01]  /*0dc0*/  IMAD R211, R5, 0x40, R4 ;  /* 0x0000004005d37824 */ /* 0x000fe200078e0204 */
[----:B------:R-:W-:Y:S01]  /*0dd0*/  SHF.R.S32.HI R214, RZ, 0x1f, R202 ;  /* 0x0000001fffd67819 */ /* 0x000fe200000114ca */
[----:B------:R-:W-:-:S02]  /*0de0*/  IMAD.IADD R17, R209, 0x1, -R6 ;  /* 0x00000001d1117824 */ /* 0x000fc400078e0a06 */
[----:B------:R-:W-:-:S07]  /*0df0*/  IMAD R22, R2, 0x8, R211 ;  /* 0x0000000802167824 */ /* 0x000fce00078e02d3 */
.L_x_1248:
[----:B------:R-:W-:Y:S01]  /*0e00*/  ULDC UR5, c[0x0][0xc60] ;  /* 0x0003180000057ab9 */ /* 0x000fe20000000800 */
[----:B------:R-:W-:Y:S01]  /*0e10*/  UMOV UR8, UR4 ;  /* 0x0000000400087c82 */ /* 0x000fe20008000000 */
[----:B------:R-:W-:-:S11]  /*0e20*/  UISETP.NE.AND UP0, UPT, UR5, 0x1, UPT ;  /* 0x000000010500788c */ /* 0x000fd6000bf05270 */
[----:B------:R-:W-:Y:S01]  /*0e30*/  @UP0 ULDC UR6, c[0x0][0xc64] ;  /* 0x0003190000060ab9 */ /* 0x000fe20000000800 */
[----:B------:R-:W-:Y:S01]  /*0e40*/  @UP0 ULDC UR9, c[0x0][0xc68] ;  /* 0x00031a0000090ab9 */ /* 0x000fe20000000800 */
[----:B------:R-:W-:-:S04]  /*0e50*/  UIMAD.WIDE.U32 UR6, UR4, UR6, URZ ;  /* 0x00000006040672a5 */ /* 0x000fc8000f8e003f */
[----:B------:R-:W-:-:S03]  /*0e60*/  @UP0 USHF.R.U32.HI UR8, URZ, UR9, UR7 ;  /* 0x000000093f080299 */ /* 0x000fc60008011607 */
[----:B------:R-:W-:Y:S02]  /*0e70*/  ULDC UR6, c[0x0][0xc78] ;  /* 0x00031e0000067ab9 */ /* 0x000fe40000000800 */
[----:B------:R-:W-:Y:S02]  /*0e80*/  UISETP.GE.AND UP0, UPT, UR8, UR6, UPT ;  /* 0x000000060800728c */ /* 0x000fe4000bf06270 */
[----:B------:R-:W-:-:S04]  /*0e90*/  UIADD3 UR6, -UR8, URZ, URZ ;  /* 0x0000003f08067290 */ /* 0x000fc8000fffe13f */
[----:B------:R-:W-:Y:S01]  /*0ea0*/  PLOP3.LUT P0, PT, PT, PT, UP0, 0x80, 0x0 ;  /* 0x000000000000781c */ /* 0x000fe20003f0f008 */
[----:B------:R-:W-:-:S12]  /*0eb0*/  UIMAD UR9, UR5, UR6, UR4 ;  /* 0x00000006050972a4 */ /* 0x000fd8000f8e0204 */
[----:B012345:R-:W-:Y:S05]  /*0ec0*/  @!P0 BRA `(.L_x_1152) ;  /* 0x0000000000208947 */ /* 0x03ffea0003800000 */
[----:B------:R-:W-:Y:S01]  /*0ed0*/  ULDC UR7, c[0x0][0xc6c] ;  /* 0x00031b0000077ab9 */ /* 0x000fe20000000800 */
[----:B------:R-:W-:Y:S01]  /*0ee0*/  UMOV UR6, UR9 ;  /* 0x0000000900067c82 */ /* 0x000fe20008000000 */
[----:B------:R-:W-:-:S11]  /*0ef0*/  UISETP.NE.AND UP0, UPT, UR7, 0x1, UPT ;  /* 0x000000010700788c */ /* 0x000fd6000bf05270 */
[----:B------:R-:W-:Y:S02]  /*0f00*/  @UP0 ULDC.64 UR10, c[0x0][0xc70] ;  /* 0x00031c00000a0ab9 */ /* 0x000fe40000000a00 */
[----:B------:R-:W-:-:S04]  /*0f10*/  UIMAD.WIDE.U32 UR4, UR9, UR10, URZ ;  /* 0x0000000a090472a5 */ /* 0x000fc8000f8e003f */
[----:B------:R-:W-:-:S04]  /*0f20*/  @UP0 USHF.R.U32.HI UR6, URZ, UR11, UR5 ;  /* 0x0000000b3f060299 */ /* 0x000fc80008011605 */
[----:B------:R-:W-:Y:S01]  /*0f30*/  UIMAD UR4, UR6, UR7, URZ ;  /* 0x00000007060472a4 */ /* 0x000fe2000f8e023f */
[----:B------:R-:W-:Y:S11]  /*0f40*/  BRA `(.L_x_1153) ;  /* 0x00000000001c7947 */ /* 0x000ff60003800000 */
.L_x_1152:
[----:B------:R-:W-:Y:S01]  /*0f50*/  ULDC UR7, c[0x0][0xc54] ;  /* 0x0003150000077ab9 */ /* 0x000fe20000000800 */
[----:B------:R-:W-:Y:S01]  /*0f60*/  UMOV UR6, UR9 ;  /* 0x0000000900067c82 */ /* 0x000fe20008000000 */
[----:B------:R-:W-:-:S11]  /*0f70*/  UISETP.NE.AND UP0, UPT, UR7, 0x1, UPT ;  /* 0x000000010700788c */ /* 0x000fd6000bf05270 */
[----:B------:R-:W-:Y:S02]  /*0f80*/  @UP0 ULDC.64 UR10, c[0x0][0xc58] ;  /* 0x00031600000a0ab9 */ /* 0x000fe40000000a00 */
[----:B------:R-:W-:-:S04]  /*0f90*/  UIMAD.WIDE.U32 UR4, UR9, UR10, URZ ;  /* 0x0000000a090472a5 */ /* 0x000fc8000f8e003f */
[----:B------:R-:W-:-:S04]  /*0fa0*/  @UP0 USHF.R.U32.HI UR6, URZ, UR11, UR5 ;  /* 0x0000000b3f060299 */ /* 0x000fc80008011605 */
[----:B------:R-:W-:-:S12]  /*0fb0*/  UIMAD UR4, UR6, UR7, URZ ;  /* 0x00000007060472a4 */ /* 0x000fd8000f8e023f */
.L_x_1153:
[----:B------:R-:W-:Y:S01]  /*0fc0*/  ULOP3.LUT UR6, URZ, UR6, URZ, 0x33, !UPT ;  /* 0x000000063f067292 */ /* 0x000fe2000f8e333f */
[----:B------:R-:W-:Y:S01]  /*0fd0*/  ULDC UR12, c[0x0][0xc48] ;  /* 0x00031200000c7ab9 */ /* 0x000fe20000000800 */
[----:B------:R-:W-:Y:S01]  /*0fe0*/  ULDC UR7, c[0x0][0x448] ;  /* 0x0001120000077ab9 */ /* 0x000fe20000000800 */
[----:B------:R-:W-:Y:S01]  /*0ff0*/  ULDC UR5, c[0x0][0xc3c] ;  /* 0x00030f0000057ab9 */ /* 0x000fe20000000800 */
[----:B------:R-:W-:Y:S02]  /*1000*/  UISETP.NE.AND UP2, UPT, UR12, 0x1, UPT ;  /* 0x000000010c00788c */ /* 0x000fe4000bf45270 */
[----:B------:R-:W-:Y:S02]  /*1010*/  UISETP.NE.AND UP1, UPT, UR7, 0x1, UPT ;  /* 0x000000010700788c */ /* 0x000fe4000bf25270 */
[----:B------:R-:W-:Y:S01]  /*1020*/  UIADD3 UR6, UR6, UR5, URZ ;  /* 0x0000000506067290 */ /* 0x000fe2000fffe03f */
[----:B------:R-:W-:Y:S01]  /*1030*/  ULDC.64 UR10, c[0x0][0x418] ;  /* 0x00010600000a7ab9 */ /* 0x000fe20000000a00 */
[----:B------:R-:W-:-:S02]  /*1040*/  UIADD3 UR4, UR9, -UR4, URZ ;  /* 0x8000000409047290 */ /* 0x000fc4000fffe03f */
[----:B------:R-:W-:Y:S02]  /*1050*/  UISETP.NE.U32.AND UP0, UPT, UR10, URZ, UPT ;  /* 0x0000003f0a00728c */ /* 0x000fe4000bf05070 */
[----:B------:R-:W-:Y:S01]  /*1060*/  USHF.L.U32 UR61, UR6, 0x7, URZ ;  /* 0x00000007063d7899 */ /* 0x000fe2000800063f */
[----:B------:R-:W-:Y:S01]  /*1070*/  ULDC UR14, c[0x0][0xc54] ;  /* 0x00031500000e7ab9 */ /* 0x000fe20000000800 */
[----:B------:R-:W-:Y:S02]  /*1080*/  UISETP.NE.AND.EX UP0, UPT, UR11, URZ, UPT, UP0 ;  /* 0x0000003f0b00728c */ /* 0x000fe4000bf05300 */
[----:B------:R-:W-:Y:S02]  /*1090*/  UIMAD UR14, UR8, UR14, UR4 ;  /* 0x0000000e080e72a4 */ /* 0x000fe4000f8e0204 */
[----:B------:R-:W-:Y:S01]  /*10a0*/  UIADD3 UR10, UR61, 0x7f, URZ ;  /* 0x0000007f3d0a7890 */ /* 0x000fe2000fffe03f */
[----:B------:R-:W-:Y:S01]  /*10b0*/  ULDC UR60, c[0x0][0x424] ;  /* 0x00010900003c7ab9 */ /* 0x000fe20000000800 */
[----:B------:R-:W-:Y:S01]  /*10c0*/  ULDC UR39, c[0x0][0x288] ;  /* 0x0000a20000277ab9 */ /* 0x000fe20000000800 */
[----:B------:R-:W-:Y:S01]  /*10d0*/  ULDC.64 UR4, c[0x0][0x9e0] ;  /* 0x0002780000047ab9 */ /* 0x000fe20000000a00 */
[----:B------:R-:W-:Y:S01]  /*10e0*/  @UP2 ULDC UR6, c[0x0][0xc4c] ;  /* 0x0003130000062ab9 */ /* 0x000fe20000000800 */
[----:B------:R-:W-:Y:S01]  /*10f0*/  @UP1 ULDC UR8, c[0x0][0x44c] ;  /* 0x0001130000081ab9 */ /* 0x000fe20000000800 */
[----:B------:R-:W-:-:S02]  /*1100*/  UIADD3 UR11, -UR39, 0x1, URZ ;  /* 0x00000001270b7890 */ /* 0x000fc4000fffe13f */
[----:B------:R-:W-:Y:S02]  /*1110*/  UISETP.GE.AND UP3, UPT, UR5, 0x1, UPT ;  /* 0x000000010500788c */ /* 0x000fe4000bf66270 */
[----:B------:R-:W-:Y:S02]  /*1120*/  USEL UR60, UR60, 0x1, UP0 ;  /* 0x000000013c3c7887 */ /* 0x000fe40008000000 */
[----:B------:R-:W-:Y:S02]  /*1130*/  UIMAD.WIDE.U32 UR8, UR10, UR8, URZ ;  /* 0x000000080a0872a5 */ /* 0x000fe4000f8e003f */
[----:B------:R-:W-:Y:S01]  /*1140*/  UIMAD.WIDE.U32 UR6, UR14, UR6, URZ ;  /* 0x000000060e0672a5 */ /* 0x000fe2000f8e003f */
[----:B------:R-:W-:Y:S01]  /*1150*/  PLOP3.LUT P1, PT, PT, PT, UP3, 0x80, 0x0 ;  /* 0x000000000000781c */ /* 0x000fe20003f2f038 */
[----:B------:R-:W-:Y:S01]  /*1160*/  ULDC UR13, c[0x0][0x2f0] ;  /* 0x0000bc00000d7ab9 */ /* 0x000fe20000000800 */
[----:B------:R-:W-:Y:S01]  /*1170*/  @UP2 ULDC UR15, c[0x0][0xc50] ;  /* 0x00031400000f2ab9 */ /* 0x000fe20000000800 */
[----:B------:R-:W-:Y:S01]  /*1180*/  @UP1 ULDC UR16, c[0x0][0x450] ;  /* 0x0001140000101ab9 */ /* 0x000fe20000000800 */
[----:B------:R-:W-:Y:S01]  /*1190*/  UMOV UR17, UR14 ;  /* 0x0000000e00117c82 */ /* 0x000fe20008000000 */
[----:B------:R-:W-:-:S02]  /*11a0*/  UIMAD UR11, UR60, UR13, UR11 ;  /* 0x0000000d3c0b72a4 */ /* 0x000fc4000f8e020b */
[----:B------:R-:W-:Y:S02]  /*11b0*/  @UP1 USHF.R.U32.HI UR10, URZ, UR16, UR9 ;  /* 0x000000103f0a1299 */ /* 0x000fe40008011609 */
[----:B------:R-:W-:Y:S02]  /*11c0*/  @UP2 USHF.R.U32.HI UR17, URZ, UR15, UR7 ;  /* 0x0000000f3f112299 */ /* 0x000fe40008011607 */
[----:B------:R-:W-:Y:S02]  /*11d0*/  UIADD3 UR10, UR11, UR10, URZ ;  /* 0x0000000a0b0a7290 */ /* 0x000fe4000fffe03f */
[----:B------:R-:W-:Y:S02]  /*11e0*/  UIADD3 UR6, -UR17, URZ, URZ ;  /* 0x0000003f11067290 */ /* 0x000fe4000fffe13f */
[----:B------:R-:W-:Y:S01]  /*11f0*/  UIADD3 UR4, UR10, UR4, URZ ;  /* 0x000000040a047290 */ /* 0x000fe2000fffe03f */
[----:B------:R-:W-:Y:S01]  /*1200*/  IMAD.U32 R205, RZ, RZ, UR17 ;  /* 0x00000011ffcd7e24 */ /* 0x000fe2000f8e00ff */
[----:B------:R-:W-:-:S04]  /*1210*/  UIMAD UR6, UR12, UR6, UR14 ;  /* 0x000000060c0672a4 */ /* 0x000fc8000f8e020e */
[----:B------:R-:W-:Y:S02]  /*1220*/  IMAD.U32 R0, RZ, RZ, UR4 ;  /* 0x00000004ff007e24 */ /* 0x000fe4000f8e00ff */
[----:B------:R-:W-:Y:S01]  /*1230*/  IMAD.U32 R204, RZ, RZ, UR6 ;  /* 0x00000006ffcc7e24 */ /* 0x000fe2000f8e00ff */
[----:B------:R-:W-:Y:S06]  /*1240*/  @!P1 BRA `(.L_x_1154) ;  /* 0x0000000000409947 */ /* 0x000fec0003800000 */
[----:B------:R-:W-:Y:S01]  /*1250*/  ISETP.LT.AND P0, PT, RZ, UR10, PT ;  /* 0x0000000aff007c0c */ /* 0x000fe2000bf01270 */
[----:B------:R-:W-:-:S12]  /*1260*/  UIADD3 UR4, UR10, -0x1, URZ ;  /* 0xffffffff0a047890 */ /* 0x000fd8000fffe03f */
[----:B------:R-:W-:Y:S05]  /*1270*/  @P0 BRA `(.L_x_1155) ;  /* 0x00000000001c0947 */ /* 0x000fea0003800000 */
[----:B------:R-:W-:Y:S02]  /*1280*/  UISETP.NE.AND UP0, UPT, UR5, 0x1, UPT ;  /* 0x000000010500788c */ /* 0x000fe4000bf05270 */
[----:B------:R-:W-:-:S09]  /*1290*/  UIADD3 UR4, -UR10, URZ, URZ ;  /* 0x0000003f0a047290 */ /* 0x000fd2000fffe13f */
[----:B------:R-:W-:Y:S02]  /*12a0*/  @UP0 ULDC.64 UR8, c[0x0][0x9e8] ;  /* 0x00027a0000080ab9 */ /* 0x000fe40000000a00 */
[----:B------:R-:W-:-:S04]  /*12b0*/  UIMAD.WIDE.U32 UR6, UR4, UR8, URZ ;  /* 0x00000008040672a5 */ /* 0x000fc8000f8e003f */
[----:B------:R-:W-:-:S04]  /*12c0*/  @UP0 USHF.R.U32.HI UR4, URZ, UR9, UR7 ;  /* 0x000000093f040299 */ /* 0x000fc80008011607 */
[----:B------:R-:W-:Y:S01]  /*12d0*/  ULOP3.LUT UR4, URZ, UR4, URZ, 0x33, !UPT ;  /* 0x000000043f047292 */ /* 0x000fe2000f8e333f */
[----:B------:R-:W-:Y:S11]  /*12e0*/  BRA `(.L_x_1156) ;  /* 0x0000000000107947 */ /* 0x000ff60003800000 */
.L_x_1155:
[----:B------:R-:W-:-:S11]  /*12f0*/  UISETP.NE.AND UP0, UPT, UR5, 0x1, UPT ;  /* 0x000000010500788c */ /* 0x000fd6000bf05270 */
[----:B------:R-:W-:Y:S02]  /*1300*/  @UP0 ULDC.64 UR8, c[0x0][0x9e8] ;  /* 0x00027a0000080ab9 */ /* 0x000fe40000000a00 */
[----:B------:R-:W-:-:S04]  /*1310*/  UIMAD.WIDE.U32 UR6, UR4, UR8, URZ ;  /* 0x00000008040672a5 */ /* 0x000fc8000f8e003f */
[----:B------:R-:W-:-:S12]  /*1320*/  @UP0 USHF.R.U32.HI UR4, URZ, UR9, UR7 ;  /* 0x000000093f040299 */ /* 0x000fd80008011607 */
.L_x_1156:
[----:B------:R-:W-:-:S06]  /*1330*/  UIMAD UR4, UR4, UR5, UR5 ;  /* 0x00000005040472a4 */ /* 0x000fcc000f8e0205 */
[----:B------:R-:W-:-:S07]  /*1340*/  VIMNMX R0, R0, UR4, PT ;  /* 0x0000000400007c48 */ /* 0x000fce000bfe0100 */
.L_x_1154:
[----:B------:R-:W-:Y:S01]  /*1350*/  UIMAD UR4, UR60, UR13, 0x3f ;  /* 0x0000003f3c0474a4 */ /* 0x000fe2000f8e020d */
[----:B------:R-:W-:Y:S01]  /*1360*/  VIADD R0, R0, 0x3f ;  /* 0x0000003f00007836 */ /* 0x000fe20000000000 */
[----:B------:R-:W-:Y:S01]  /*1370*/  @UP1 ULDC UR6, c[0x0][0x44c] ;  /* 0x0001130000061ab9 */ /* 0x000fe20000000800 */
[----:B------:R-:W-:Y:S01]  /*1380*/  @UP1 ULDC UR10, c[0x0][0x450] ;  /* 0x00011400000a1ab9 */ /* 0x000fe20000000800 */
[----:B------:R-:W-:Y:S02]  /*1390*/  USHF.R.S32.HI UR8, URZ, 0x1f, UR4 ;  /* 0x0000001f3f087899 */ /* 0x000fe40008011404 */
[----:B------:R-:W-:Y:S01]  /*13a0*/  UIMAD.WIDE.U32 UR6, UR61, UR6, URZ ;  /* 0x000000063d0672a5 */ /* 0x000fe2000f8e003f */
[----:B------:R-:W-:Y:S01]  /*13b0*/  SHF.R.S32.HI R3, RZ, 0x1f, R0 ;  /* 0x0000001fff037819 */ /* 0x000fe20000011400 */
[----:B------:R-:W-:Y:S01]  /*13c0*/  UMOV UR9, UR61 ;  /* 0x0000003d00097c82 */ /* 0x000fe20008000000 */
[----:B------:R-:W-:Y:S02]  /*13d0*/  ULEA.HI UR8, UR8, UR4, URZ, 0x6 ;  /* 0x0000000408087291 */ /* 0x000fe4000f8f303f */
[----:B------:R-:W-:Y:S01]  /*13e0*/  @UP1 USHF.R.U32.HI UR9, URZ, UR10, UR7 ;  /* 0x0000000a3f091299 */ /* 0x000fe20008011607 */
[----:B------:R-:W-:Y:S01]  /*13f0*/  LEA.HI R3, R3, R0, RZ, 0x6 ;  /* 0x0000000003037211 */ /* 0x000fe200078f30ff */
[----:B------:R-:W-:-:S02]  /*1400*/  UIMAD UR39, UR60, UR13, -UR39 ;  /* 0x0000000d3c2772a4 */ /* 0x000fc4000f8e0a27 */
[----:B------:R-:W-:Y:S01]  /*1410*/  USHF.R.S32.HI UR8, URZ, 0x6, UR8 ;  /* 0x000000063f087899 */ /* 0x000fe20008011408 */
[----:B------:R-:W-:Y:S01]  /*1420*/  SHF.R.S32.HI R3, RZ, 0x6, R3 ;  /* 0x00000006ff037819 */ /* 0x000fe20000011403 */
[----:B------:R-:W-:-:S03]  /*1430*/  UIADD3 UR4, UR39, UR9, URZ ;  /* 0x0000000927047290 */ /* 0x000fc6000fffe03f */
[----:B------:R-:W-:Y:S01]  /*1440*/  ULDC UR9, c[0x0][0x9dc] ;  /* 0x0002770000097ab9 */ /* 0x000fe20000000800 */
[----:B------:R-:W-:Y:S01]  /*1450*/  VIMNMX R98, R3, UR8, PT ;  /* 0x0000000803627c48 */ /* 0x000fe2000bfe0100 */
[----:B------:R-:W-:Y:S01]  /*1460*/  UIADD3 UR9, UR4, -UR9, URZ ;  /* 0x8000000904097290 */ /* 0x000fe2000fffe03f */
[----:B------:R-:W-:Y:S11]  /*1470*/  @!P1 BRA `(.L_x_1157) ;  /* 0x0000000000449947 */ /* 0x000ff60003800000 */
[----:B------:R-:W-:-:S06]  /*1480*/  UISETP.GT.AND UP0, UPT, UR4, -0x1, UPT ;  /* 0xffffffff0400788c */ /* 0x000fcc000bf04270 */
[----:B------:R-:W-:-:S13]  /*1490*/  PLOP3.LUT P0, PT, PT, PT, UP0, 0x80, 0x0 ;  /* 0x000000000000781c */ /* 0x000fda0003f0f008 */
[----:B------:R-:W-:Y:S05]  /*14a0*/  @P0 BRA `(.L_x_1158) ;  /* 0x00000000001c0947 */ /* 0x000fea0003800000 */
[----:B------:R-:W-:Y:S02]  /*14b0*/  UISETP.NE.AND UP0, UPT, UR5, 0x1, UPT ;  /* 0x000000010500788c */ /* 0x000fe4000bf05270 */
[----:B------:R-:W-:-:S09]  /*14c0*/  ULOP3.LUT UR4, URZ, UR4, URZ, 0x33, !UPT ;  /* 0x000000043f047292 */ /* 0x000fd2000f8e333f */
[----:B------:R-:W-:Y:S02]  /*14d0*/  @UP0 ULDC.64 UR10, c[0x0][0x9e8] ;  /* 0x00027a00000a0ab9 */ /* 0x000fe40000000a00 */
[----:B------:R-:W-:-:S04]  /*14e0*/  UIMAD.WIDE.U32 UR6, UR4, UR10, URZ ;  /* 0x0000000a040672a5 */ /* 0x000fc8000f8e003f */
[----:B------:R-:W-:-:S04]  /*14f0*/  @UP0 USHF.R.U32.HI UR4, URZ, UR11, UR7 ;  /* 0x0000000b3f040299 */ /* 0x000fc80008011607 */
[----:B------:R-:W-:Y:S01]  /*1500*/  ULOP3.LUT UR4, URZ, UR4, URZ, 0x33, !UPT ;  /* 0x000000043f047292 */ /* 0x000fe2000f8e333f */
[----:B------:R-:W-:Y:S11]  /*1510*/  BRA `(.L_x_1159) ;  /* 0x0000000000107947 */ /* 0x000ff60003800000 */
.L_x_1158:
[----:B------:R-:W-:-:S11]  /*1520*/  UISETP.NE.AND UP0, UPT, UR5, 0x1, UPT ;  /* 0x000000010500788c */ /* 0x000fd6000bf05270 */
[----:B------:R-:W-:Y:S02]  /*1530*/  @UP0 ULDC.64 UR10, c[0x0][0x9e8] ;  /* 0x00027a00000a0ab9 */ /* 0x000fe40000000a00 */
[----:B------:R-:W-:-:S04]  /*1540*/  UIMAD.WIDE.U32 UR6, UR4, UR10, URZ ;  /* 0x0000000a040672a5 */ /* 0x000fc8000f8e003f */
[----:B------:R-:W-:-:S12]  /*1550*/  @UP0 USHF.R.U32.HI UR4, URZ, UR11, UR7 ;  /* 0x0000000b3f040299 */ /* 0x000fd80008011607 */
.L_x_1159:
[----:B------:R-:W-:-:S04]  /*1560*/  UIMAD UR4, UR4, UR5, URZ ;  /* 0x00000005040472a4 */ /* 0x000fc8000f8e023f */
[----:B------:R-:W-:-:S04]  /*1570*/  UISETP.LT.AND UP0, UPT, UR9, UR4, UPT ;  /* 0x000000040900728c */ /* 0x000fc8000bf01270 */
[----:B------:R-:W-:-:S12]  /*1580*/  USEL UR9, UR9, UR4, !UP0 ;  /* 0x0000000409097287 */ /* 0x000fd8000c000000 */
.L_x_1157:
[----:B------:R-:W-:Y:S01]  /*1590*/  USHF.R.S32.HI UR4, URZ, 0x1f, UR9 ;  /* 0x0000001f3f047899 */ /* 0x000fe20008011409 */
[----:B------:R-:W-:Y:S02]  /*15a0*/  PLOP3.LUT P0, PT, PT, PT, PT, 0x80, 0x0 ;  /* 0x000000000000781c */ /* 0x000fe40003f0f070 */
[----:B------:R-:W-:Y:S01]  /*15b0*/  CS2R R2, SRZ ;  /* 0x0000000000027805 */ /* 0x000fe2000001ff00 */
[----:B------:R-:W-:Y:S01]  /*15c0*/  IMAD.MOV.U32 R0, RZ, RZ, RZ ;  /* 0x000000ffff007224 */ /* 0x000fe200078e00ff */
[----:B------:R-:W-:Y:S01]  /*15d0*/  ULEA.HI UR4, UR4, UR9, URZ, 0x6 ;  /* 0x0000000904047291 */ /* 0x000fe2000f8f303f */
[----:B------:R-:W-:Y:S02]  /*15e0*/  CS2R R176, SRZ ;  /* 0x0000000000b07805 */ /* 0x000fe4000001ff00 */
[----:B------:R-:W-:Y:S02]  /*15f0*/  CS2R R174, SRZ ;  /* 0x0000000000ae7805 */ /* 0x000fe4000001ff00 */
[----:B------:R-:W-:Y:S01]  /*1600*/  CS2R R148, SRZ ;  /* 0x0000000000947805 */ /* 0x000fe2000001ff00 */
[----:B------:R-:W-:Y:S01]  /*1610*/  USHF.R.S32.HI UR4, URZ, 0x6, UR4 ;  /* 0x000000063f047899 */ /* 0x000fe20008011404 */
[----:B------:R-:W-:-:S02]  /*1620*/  CS2R R172, SRZ ;  /* 0x0000000000ac7805 */ /* 0x000fc4000001ff00 */
[----:B------:R-:W-:Y:S02]  /*1630*/  CS2R R144, SRZ ;  /* 0x0000000000907805 */ /* 0x000fe4000001ff00 */
[----:B------:R-:W-:Y:S01]  /*1640*/  CS2R R170, SRZ ;  /* 0x0000000000aa7805 */ /* 0x000fe2000001ff00 */
[----:B------:R-:W-:Y:S01]  /*1650*/  UISETP.LT.AND UP0, UPT, URZ, UR4, UPT ;  /* 0x000000043f00728c */ /* 0x000fe2000bf01270 */
[----:B------:R-:W-:Y:S02]  /*1660*/  CS2R R140, SRZ ;  /* 0x00000000008c7805 */ /* 0x000fe4000001ff00 */
[----:B------:R-:W-:Y:S02]  /*1670*/  CS2R R120, SRZ ;  /* 0x0000000000787805 */ /* 0x000fe4000001ff00 */
[----:B------:R-:W-:Y:S01]  /*1680*/  CS2R R136, SRZ ;  /* 0x0000000000887805 */ /* 0x000fe2000001ff00 */
[----:B------:R-:W-:Y:S01]  /*1690*/  USEL UR5, URZ, UR4, !UP0 ;  /* 0x000000043f057287 */ /* 0x000fe2000c000000 */
[----:B------:R-:W-:-:S02]  /*16a0*/  CS2R R116, SRZ ;  /* 0x0000000000747805 */ /* 0x000fc4000001ff00 */
[----:B------:R-:W-:Y:S02]  /*16b0*/  CS2R R112, SRZ ;  /* 0x0000000000707805 */ /* 0x000fe4000001ff00 */
[----:B------:R-:W-:Y:S02]  /*16c0*/  CS2R R132, SRZ ;  /* 0x0000000000847805 */ /* 0x000fe4000001ff00 */
[----:B------:R-:W-:Y:S02]  /*16d0*/  CS2R R108, SRZ ;  /* 0x00000000006c7805 */ /* 0x000fe4000001ff00 */
[----:B------:R-:W-:Y:S02]  /*16e0*/  CS2R R104, SRZ ;  /* 0x0000000000687805 */ /* 0x000fe4000001ff00 */
[----:B------:R-:W-:Y:S01]  /*16f0*/  ISETP.GT.AND P1, PT, R98, UR5, PT ;  /* 0x0000000562007c0c */ /* 0x000fe2000bf24270 */
[----:B------:R-:W-:Y:S01]  /*1700*/  IMAD.U32 R23, RZ, RZ, UR5 ;  /* 0x00000005ff177e24 */ /* 0x000fe2000f8e00ff */
[----:B------:R-:W-:-:S02]  /*1710*/  CS2R R128, SRZ ;  /* 0x0000000000807805 */ /* 0x000fc4000001ff00 */
        /* <DEDUP_REMOVED lines=44> */
[----:B------:R-:W-:Y:S01]  /*19e0*/  CS2R R32, SRZ ;  /* 0x0000000000207805 */ /* 0x000fe2000001ff00 */
[----:B------:R-:W-:Y:S01]  /*19f0*/  IMAD.MOV.U32 R16, RZ, RZ, RZ ;  /* 0x000000ffff107224 */ /* 0x000fe200078e00ff */
[----:B------:R-:W-:Y:S02]  /*1a00*/  CS2R R26, SRZ ;  /* 0x00000000001a7805 */ /* 0x000fe4000001ff00 */
[----:B------:R-:W-:Y:S01]  /*1a10*/  CS2R R28, SRZ ;  /* 0x00000000001c7805 */ /* 0x000fe2000001ff00 */
[----:B------:R-:W-:Y:S01]  /*1a20*/  IMAD.MOV.U32 R18, RZ, RZ, RZ ;  /* 0x000000ffff127224 */ /* 0x000fe200078e00ff */
[----:B------:R-:W-:Y:S01]  /*1a30*/  CS2R R24, SRZ ;  /* 0x0000000000187805 */ /* 0x000fe2000001ff00 */
[----:B------:R-:W-:Y:S06]  /*1a40*/  @!P1 BRA `(.L_x_1160) ;  /* 0x000000bc009c9947 */ /* 0x000fec0003800000 */
        /* <DEDUP_REMOVED lines=31> */
.L_x_1161:
[----:B------:R-:W-:Y:S02]  /*1c40*/  R2UR UR6, R208 ;  /* 0x00000000d00672ca */ /* 0x000fe400000e0000 */
[----:B------:R-:W-:-:S11]  /*1c50*/  R2UR UR5, R213 ;  /* 0x00000000d50572ca */ /* 0x000fd600000e0000 */
[----:B------:R-:W-:Y:S02]  /*1c60*/  ULEA.HI UR4, UR6, UR6, URZ, 0x1 ;  /* 0x0000000606047291 */ /* 0x000fe4000f8f083f */
[----:B------:R-:W-:Y:S02]  /*1c70*/  IMAD.U32 R2, RZ, RZ, UR5 ;  /* 0x00000005ff027e24 */ /* 0x000fe4000f8e00ff */
[----:B------:R-:W-:-:S03]  /*1c80*/  ULOP3.LUT UR4, UR4, 0xfffffffe, URZ, 0xc0, !UPT ;  /* 0xfffffffe04047892 */ /* 0x000fc6000f8ec03f */
[----:B------:R-:W-:Y:S01]  /*1c90*/  ISETP.NE.AND P0, PT, R2, 0x3, PT ;  /* 0x000000030200780c */ /* 0x000fe20003f05270 */
[----:B------:R-:W-:-:S06]  /*1ca0*/  UIADD3 UR4, UR6, -UR4, URZ ;  /* 0x8000000406047290 */ /* 0x000fcc000fffe03f */
[----:B------:R-:W-:-:S05]  /*1cb0*/  IMAD.U32 R0, RZ, RZ, UR4 ;  /* 0x00000004ff007e24 */ /* 0x000fca000f8e00ff */
[----:B------:R-:W-:-:S04]  /*1cc0*/  SHF.L.U32 R0, R0, 0x1f, RZ ;  /* 0x0000001f00007819 */ /* 0x000fc800000006ff */
[----:B------:R-:W0:Y:S02]  /*1cd0*/  SYNCS.PHASECHK.TRANS64.TRYWAIT P1, [UR38+0x30800], R0 ;  /* 0x03080000ff0075a7 */ /* 0x000e240008020166 */
[----:B0-----:R-:W-:Y:S05]  /*1ce0*/  @!P1 BRA `(.L_x_1162) ;  /* 0x0000014000489947 */ /* 0x001fea0003800000 */
.L_x_1369:
[----:B------:R-:W-:Y:S05]  /*1cf0*/  @!P0 BRA `(.L_x_1163) ;  /* 0x0000000000048947 */ /* 0x000fea0003800000 */
[----:B------:R-:W-:Y:S01]  /*1d00*/  BPT.TRAP 0x1 ;  /* 0x000000040000795c */ /* 0x000fe20000300000 */
.L_x_1163:
[----:B------:R-:W-:Y:S02]  /*1d10*/  IMAD.U32 R57, RZ, RZ, UR37 ;  /* 0x00000025ff397e24 */ /* 0x000fe4000f8e00ff */
[----:B0-----:R-:W-:-:S03]  /*1d20*/  IMAD.U32 R0, RZ, RZ, UR36 ;  /* 0x00000024ff007e24 */ /* 0x001fc6000f8e00ff */
[----:B------:R-:W-:Y:S02]  /*1d30*/  LEA R57, R57, UR38, 0x3 ;  /* 0x0000002639397c11 */ /* 0x000fe4000f8e18ff */
[----:B------:R-:W-:-:S04]  /*1d40*/  SHF.L.U32 R0, R0, 0x1f, RZ ;  /* 0x0000001f00007819 */ /* 0x000fc800000006ff */
[----:B------:R0:W1:Y:S01]  /*1d50*/  SYNCS.PHASECHK.TRANS64.TRYWAIT P2, [R57+URZ+0x30830], R0 ;  /* 0x03083000390075a7 */ /* 0x000062000804017f */
[----:B------:R-:W-:Y:S05]  /*1d60*/  @!P0 BRA `(.L_x_1164) ;  /* 0x0000000000048947 */ /* 0x000fea0003800000 */
[----:B------:R-:W-:Y:S01]  /*1d70*/  BPT.TRAP 0x1 ;  /* 0x000000040000795c */ /* 0x000fe20000300000 */
.L_x_1164:
[----:B------:R-:W2:Y:S02]  /*1d80*/  S2R R2, SR_TID.X ;  /* 0x0000000000027919 */ /* 0x000ea40000002100 */
[----:B--2---:R-:W-:Y:S01]  /*1d90*/  LOP3.LUT P1, RZ, R2, 0x7f, RZ, 0xc0, !PT ;  /* 0x0000007f02ff7812 */ /* 0x004fe2000782c0ff */
[----:B-1----:R-:W-:-:S12]  /*1da0*/  @P2 BRA `(.L_x_1165) ;  /* 0x0000000000082947 */ /* 0x002fd80003800000 */
[----:B------:R-:W1:Y:S02]  /*1db0*/  SYNCS.PHASECHK.TRANS64.TRYWAIT P2, [R57+URZ+0x30830], R0 ;  /* 0x03083000390075a7 */ /* 0x000e64000804017f */
[----:B-1----:R-:W-:Y:S05]  /*1dc0*/  @!P2 BRA `(.L_x_1166) ;  /* 0x000001400028a947 */ /* 0x002fea0003800000 */
.L_x_1165:
[----:B------:R-:W-:Y:S05]  /*1dd0*/  WARPSYNC.ALL ;  /* 0x0000000000007948 */ /* 0x000fea0003800000 */
[----:B------:R-:W-:Y:S01]  /*1de0*/  UIADD3 UR4, UR38, 0x20400, URZ ;  /* 0x0002040026047890 */ /* 0x000fe2000fffe03f */
[----:B------:R-:W-:Y:S01]  /*1df0*/  WARPGROUP.ARRIVE ;  /* 0x00000000000079c5 */ /* 0x000fe20000000000 */
[----:B------:R-:W-:Y:S01]  /*1e00*/  UMOV UR9, 0x40000040 ;  /* 0x4000004000097882 */ /* 0x000fe20000000000 */
[----:B------:R-:W-:Y:S01]  /*1e10*/  UMOV UR11, 0x40000040 ;  /* 0x40000040000b7882 */ /* 0x000fe20000000000 */
[----:B------:R-:W-:Y:S01]  /*1e20*/  USHF.R.U32.HI UR4, URZ, 0x4, UR4 ;  /* 0x000000043f047899 */ /* 0x000fe20008011604 */
[----:B------:R-:W-:Y:S01]  /*1e30*/  IMAD.U32 R15, RZ, RZ, UR9 ;  /* 0x00000009ff0f7e24 */ /* 0x000fe2000f8e00ff */
[----:B------:R-:W-:Y:S01]  /*1e40*/  UMOV UR57, 0x40000040 ;  /* 0x4000004000397882 */ /* 0x000fe20000000000 */
[----:B------:R-:W-:Y:S01]  /*1e50*/  UMOV UR59, 0x40000040 ;  /* 0x40000040003b7882 */ /* 0x000fe20000000000 */
[----:B------:R-:W-:Y:S01]  /*1e60*/  ULOP3.LUT UR4, UR4, 0x3fff, URZ, 0xc0, !UPT ;  /* 0x00003fff04047892 */ /* 0x000fe2000f8ec03f */
[----:B01----:R-:W-:Y:S01]  /*1e70*/  VIADD R0, R22, UR61 ;  /* 0x0000003d16007c36 */ /* 0x003fe20008000000 */
[----:B------:R-:W-:Y:S01]  /*1e80*/  UMOV UR53, 0x40000040 ;  /* 0x4000004000357882 */ /* 0x000fe20000000000 */
[----:B------:R-:W-:Y:S01]  /*1e90*/  UMOV UR55, 0x40000040 ;  /* 0x4000004000377882 */ /* 0x000fe20000000000 */
[----:B------:R-:W-:Y:S01]  /*1ea0*/  ULOP3.LUT UR5, UR4, 0x10000, URZ, 0xfc, !UPT ;  /* 0x0001000004057892 */ /* 0x000fe2000f8efc3f */
[----:B------:R-:W0:Y:S01]  /*1eb0*/  LDC R21, c[0x0][0x2f0] ;  /* 0x0000bc00ff157b82 */ /* 0x000e220000000800 */
[----:B------:R-:W-:Y:S01]  /*1ec0*/  ULOP3.LUT UR4, UR40, 0x10000, URZ, 0xfc, !UPT ;  /* 0x0001000028047892 */ /* 0x000fe2000f8efc3f */
[----:B------:R-:W-:Y:S01]  /*1ed0*/  IMAD.MOV.U32 R2, RZ, RZ, R0 ;  /* 0x000000ffff027224 */ /* 0x000fe200078e0000 */
[----:B------:R-:W-:Y:S01]  /*1ee0*/  UMOV UR13, 0x40000040 ;  /* 0x40000040000d7882 */ /* 0x000fe20000000000 */
[----:B------:R-:W-:Y:S01]  /*1ef0*/  UMOV UR15, 0x40000040 ;  /* 0x40000040000f7882 */ /* 0x000fe20000000000 */
[----:B------:R-:W-:Y:S01]  /*1f00*/  IMAD.U32 R18, RZ, RZ, UR5 ;  /* 0x00000005ff127e24 */ /* 0x000fe2000f8e00ff */
[----:B------:R-:W-:Y:S01]  /*1f10*/  ULEA UR5, UR37, UR5, 0xb ;  /* 0x0000000525057291 */ /* 0x000fe2000f8e583f */
[----:B------:R-:W-:Y:S01]  /*1f20*/  IMAD.MOV.U32 R5, RZ, RZ, -0x40 ;  /* 0xffffffc0ff057424 */ /* 0x000fe200078e00ff */
[----:B------:R-:W-:Y:S01]  /*1f30*/  UMOV UR8, UR4 ;  /* 0x0000000400087c82 */ /* 0x000fe20008000000 */
[----:B------:R-:W-:Y:S01]  /*1f40*/  UIADD3 UR6, UR4, 0x2, URZ ;  /* 0x0000000204067890 */ /* 0x000fe2000fffe03f */
[----:B------:R-:W-:Y:S01]  /*1f50*/  IMAD.U32 R14, RZ, RZ, UR8 ;  /* 0x00000008ff0e7e24 */ /* 0x000fe2000f8e00ff */
[----:B------:R-:W-:Y:S01]  /*1f60*/  UIADD3 UR7, UR5, 0x2, URZ ;  /* 0x0000000205077890 */ /* 0x000fe2000fffe03f */
[----:B------:R-:W1:Y:S01]  /*1f70*/  LDC R155, c[0x0][0x288] ;  /* 0x0000a200ff9b7b82 */ /* 0x000e620000000800 */
[----:B------:R-:W-:Y:S01]  /*1f80*/  UMOV UR10, UR5 ;  /* 0x00000005000a7c82 */ /* 0x000fe20008000000 */
[----:B------:R-:W-:Y:S01]  /*1f90*/  UIADD3 UR56, UR4, 0x402, URZ ;  /* 0x0000040204387890 */ /* 0x000fe2000fffe03f */
[----:B------:R-:W-:Y:S01]  /*1fa0*/  HGMMA.64x64x16.F32.BF16 R24, gdesc[UR8], RZ, !UPT, gsb0 ;  /* 0x00e00000081879f0 */ /* 0x000fe2000c0018ff */
[----:B------:R-:W-:Y:S01]  /*1fb0*/  UMOV UR8, UR6 ;  /* 0x0000000600087c82 */ /* 0x000fe20008000000 */
[----:B------:R-:W-:Y:S01]  /*1fc0*/  UMOV UR9, 0x40000040 ;  /* 0x4000004000097882 */ /* 0x000fe20000000000 */
[----:B------:R-:W-:Y:S01]  /*1fd0*/  UMOV UR10, UR7 ;  /* 0x00000007000a7c82 */ /* 0x000fe20008000000 */
[----:B------:R-:W-:Y:S01]  /*1fe0*/  UMOV UR11, 0x40000040 ;  /* 0x40000040000b7882 */ /* 0x000fe20000000000 */
[----:B------:R-:W-:Y:S01]  /*1ff0*/  UIADD3 UR6, UR4, 0x4, URZ ;  /* 0x0000000404067890 */ /* 0x000fe2000fffe03f */
[----:B------:R-:W-:Y:S01]  /*2000*/  IMAD.U32 R12, RZ, RZ, UR8 ;  /* 0x00000008ff0c7e24 */ /* 0x000fe2000f8e00ff */
[----:B------:R-:W-:Y:S01]  /*2010*/  UIADD3 UR7, UR5, 0x4, URZ ;  /* 0x0000000405077890 */ /* 0x000fe2000fffe03f */
[----:B------:R-:W-:Y:S01]  /*2020*/  IMAD.U32 R13, RZ, RZ, UR9 ;  /* 0x00000009ff0d7e24 */ /* 0x000fe2000f8e00ff */
[----:B------:R-:W-:-:S02]  /*2030*/  UIADD3 UR58, UR5, 0x202, URZ ;  /* 0x00000202053a7890 */ /* 0x000fc4000fffe03f */
[----:B------:R-:W-:Y:S02]  /*2040*/  UIADD3 UR52, UR4, 0x404, URZ ;  /* 0x0000040404347890 */ /* 0x000fe4000fffe03f */
[----:B------:R-:W-:Y:S02]  /*2050*/  UIADD3 UR54, UR5, 0x204, URZ ;  /* 0x0000020405367890 */ /* 0x000fe4000fffe03f */
[----:B------:R-:W-:Y:S02]  /*2060*/  UIADD3 UR12, UR4, 0x800, URZ ;  /* 0x00000800040c7890 */ /* 0x000fe4000fffe03f */
[----:B------:R-:W-:Y:S02]  /*2070*/  UIADD3 UR14, UR5, 0x400, URZ ;  /* 0x00000400050e7890 */ /* 0x000fe4000fffe03f */
[----:B------:R-:W-:Y:S02]  /*2080*/  UIADD3 UR16, UR4, 0x802, URZ ;  /* 0x0000080204107890 */ /* 0x000fe4000fffe03f */
[----:B------:R-:W-:Y:S01]  /*2090*/  UIADD3 UR18, UR5, 0x402, URZ ;  /* 0x0000040205127890 */ /* 0x000fe2000fffe03f */
[----:B------:R-:W-:Y:S01]  /*20a0*/  UMOV UR17, 0x40000040 ;  /* 0x4000004000117882 */ /* 0x000fe20000000000 */
[----:B------:R-:W-:Y:S01]  /*20b0*/  UMOV UR19, 0x40000040 ;  /* 0x4000004000137882 */ /* 0x000fe20000000000 */
[----:B------:R-:W-:-:S02]  /*20c0*/  UIADD3 UR20, UR4, 0x804, URZ ;  /* 0x0000080404147890 */ /* 0x000fc4000fffe03f */
[----:B------:R-:W-:Y:S01]  /*20d0*/  UIADD3 UR22, UR5, 0x404, URZ ;  /* 0x0000040405167890 */ /* 0x000fe2000fffe03f */
[----:B------:R-:W-:Y:S01]  /*20e0*/  UMOV UR21, 0x40000040 ;  /* 0x4000004000157882 */ /* 0x000fe20000000000 */
[----:B------:R-:W-:Y:S01]  /*20f0*/  UMOV UR23, 0x40000040 ;  /* 0x4000004000177882 */ /* 0x000fe20000000000 */
[----:B------:R-:W-:Y:S02]  /*2100*/  UIADD3 UR24, UR4, 0x806, URZ ;  /* 0x0000080604187890 */ /* 0x000fe4000fffe03f */
[----:B------:R-:W-:Y:S01]  /*2110*/  UIADD3 UR26, UR5, 0x406, URZ ;  /* 0x00000406051a7890 */ /* 0x000fe2000fffe03f */
[----:B------:R-:W-:Y:S01]  /*2120*/  UMOV UR25, 0x40000040 ;  /* 0x4000004000197882 */ /* 0x000fe20000000000 */
[----:B------:R-:W-:Y:S01]  /*2130*/  UMOV UR27, 0x40000040 ;  /* 0x40000040001b7882 */ /* 0x000fe20000000000 */
        /* <DEDUP_REMOVED lines=16> */
[----:B------:R-:W-:-:S02]  /*2240*/  WARPGROUP.DEPBAR.LE gsb0, 0x0 ;  /* 0x00008000000079c5 */ /* 0x000fc40000010000 */
[----:B------:R-:W-:-:S06]  /*2250*/  WARPGROUP.ARRIVE ;  /* 0x00000000000079c5 */ /* 0x000fcc0000000000 */
[----:B------:R-:W-:Y:S01]  /*2260*/  HGMMA.64x64x16.F32.BF16 R24, gdesc[UR8], R24, gsb0 ;  /* 0x00e00000081879f0 */ /* 0x000fe20008001818 */
        /* <DEDUP_REMOVED lines=8> */
[----:B------:R-:W-:Y:S02]  /*22f0*/  WARPGROUP.DEPBAR.LE gsb0, 0x0 ;  /* 0x00008000000079c5 */ /* 0x000fe40000010000 */
        /* <DEDUP_REMOVED lines=17> */
[----:B------:R-:W-:Y:S01]  /*2410*/  IMAD.U32 R6, RZ, RZ, UR8 ;  /* 0x00000008ff067e24 */ /* 0x000fe2000f8e00ff */
[----:B------:R-:W-:Y:S01]  /*2420*/  ULDC UR6, c[0x0][0x9d8] ;  /* 0x0002760000067ab9 */ /* 0x000fe20000000800 */
[----:B------:R-:W-:Y:S01]  /*2430*/  IMAD.U32 R7, RZ, RZ, UR9 ;  /* 0x00000009ff077e24 */ /* 0x000fe2000f8e00ff */
[----:B------:R-:W-:Y:S02]  /*2440*/  WARPGROUP.DEPBAR.LE gsb0, 0x0 ;  /* 0x00008000000079c5 */ /* 0x000fe40000010000 */
[----:B------:R-:W-:-:S06]  /*2450*/  WARPGROUP.ARRIVE ;  /* 0x00000000000079c5 */ /* 0x000fcc0000000000 */
[----:B------:R-:W-:Y:S01]  /*2460*/  HGMMA.64x64x16.F32.BF16 R24, gdesc[UR8], R24, gsb0 ;  /* 0x00e00000081879f0 */ /* 0x000fe20008001818 */
[----:B------:R-:W-:Y:S02]  /*2470*/  UIADD3 UR8, UR4, 0x406, URZ ;  /* 0x0000040604087890 */ /* 0x000fe4000fffe03f */
[----:B------:R-:W-:Y:S01]  /*2480*/  UIADD3 UR10, UR5, 0x206, URZ ;  /* 0x00000206050a7890 */ /* 0x000fe2000fffe03f */
[----:B------:R-:W-:Y:S01]  /*2490*/  UMOV UR9, 0x40000040 ;  /* 0x4000004000097882 */ /* 0x000fe20000000000 */
[----:B------:R-:W-:Y:S01]  /*24a0*/  UMOV UR11, 0x40000040 ;  /* 0x40000040000b7882 */ /* 0x000fe20000000000 */
[----:B------:R-:W-:Y:S02]  /*24b0*/  ULDC UR4, c[0x0][0x448] ;  /* 0x0001120000047ab9 */ /* 0x000fe40000000800 */
[----:B------:R-:W-:-:S06]  /*24c0*/  UISETP.NE.AND UP0, UPT, UR4, 0x1, UPT ;  /* 0x000000010400788c */ /* 0x000fcc000bf05270 */
[----:B------:R-:W-:Y:S02]  /*24d0*/  PLOP3.LUT P2, PT, PT, PT, UP0, 0x80, 0x0 ;  /* 0x000000000000781c */ /* 0x000fe40003f4f008 */
[----:B------:R-:W-:-:S03]  /*24e0*/  PLOP3.LUT P3, PT, PT, PT, UP0, 0x80, 0x0 ;  /* 0x000000000000781c */ /* 0x000fc60003f6f008 */
[----:B------:R-:W-:-:S08]  /*24f0*/  @UP0 ULDC UR4, c[0x0][0x44c] ;  /* 0x0001130000040ab9 */ /* 0x000fd00000000800 */
[----:B------:R-:W-:Y:S01]  /*2500*/  @P2 IMAD.HI.U32 R3, R0, UR4, RZ ;  /* 0x0000000400032c27 */ /* 0x000fe2000f8e00ff */
[----:B------:R-:W-:-:S03]  /*2510*/  @UP0 ULDC UR4, c[0x0][0x450] ;  /* 0x0001140000040ab9 */ /* 0x000fc60000000800 */
[----:B------:R-:W-:Y:S01]  /*2520*/  @!P1 VIADD R0, R57, 0x30840 ;  /* 0x0003084039009836 */ /* 0x000fe20000000000 */
[----:B------:R-:W-:Y:S01]  /*2530*/  @P3 SHF.R.U32.HI R2, RZ, UR4, R3 ;  /* 0x00000004ff023c19 */ /* 0x000fe20008011603 */
[----:B------:R-:W-:Y:S02]  /*2540*/  ULDC.64 UR4, c[0x0][0x9e0] ;  /* 0x0002780000047ab9 */ /* 0x000fe40000000a00 */
[----:B------:R-:W-:Y:S01]  /*2550*/  UISETP.GE.AND UP1, UPT, UR5, 0x1, UPT ;  /* 0x000000010500788c */ /* 0x000fe2000bf26270 */
[----:B------:R-:W-:Y:S01]  /*2560*/  @!P1 PRMT R0, RZ, 0x654, R0 ;  /* 0x00000654ff009816 */ /* 0x000fe20000000000 */
[----:B------:R-:W2:Y:S04]  /*2570*/  SHFL.IDX PT, R58, R2, RZ, 0x1c1f ;  /* 0x001c1fff023a7589 */ /* 0x000ea800000e0000 */
[----:B------:R-:W-:Y:S01]  /*2580*/  PLOP3.LUT P2, PT, PT, PT, UP1, 0x40, 0x0 ;  /* 0x000000000000781c */ /* 0x000fe20003f4e818 */
[----:B------:R-:W-:-:S02]  /*2590*/  WARPGROUP.DEPBAR.LE gsb0, 0x0 ;  /* 0x00008000000079c5 */ /* 0x000fc40000010000 */
[----:B------:R-:W-:-:S06]  /*25a0*/  WARPGROUP.ARRIVE ;  /* 0x00000000000079c5 */ /* 0x000fcc0000000000 */
[----:B------:R-:W-:Y:S03]  /*25b0*/  HGMMA.64x64x16.F32.BF16 R24, gdesc[UR56], R24, gsb0 ;  /* 0x00e00000381879f0 */ /* 0x000fe60008001818 */
[----:B------:R-:W-:Y:S02]  /*25c0*/  WARPGROUP.DEPBAR.LE gsb0, 0x0 ;  /* 0x00008000000079c5 */ /* 0x000fe40000010000 */
[----:B------:R-:W-:-:S06]  /*25d0*/  WARPGROUP.ARRIVE ;  /* 0x00000000000079c5 */ /* 0x000fcc0000000000 */
[----:B------:R-:W-:Y:S01]  /*25e0*/  HGMMA.64x64x16.F32.BF16 R24, gdesc[UR52], R24, gsb0 ;  /* 0x00e00000341879f0 */ /* 0x000fe20008001818 */
[----:B------:R-:W-:Y:S02]  /*25f0*/  ULDC UR54, c[0x0][0x9dc] ;  /* 0x0002770000367ab9 */ /* 0x000fe40000000800 */
[----:B------:R-:W-:Y:S01]  /*2600*/  ULOP3.LUT UR54, URZ, UR54, URZ, 0x33, !UPT ;  /* 0x000000363f367292 */ /* 0x000fe2000f8e333f */
[----:B------:R-:W-:Y:S02]  /*2610*/  WARPGROUP.DEPBAR.LE gsb0, 0x0 ;  /* 0x00008000000079c5 */ /* 0x000fe40000010000 */
[----:B------:R-:W-:-:S06]  /*2620*/  WARPGROUP.ARRIVE ;  /* 0x00000000000079c5 */ /* 0x000fcc0000000000 */
[----:B------:R-:W-:Y:S03]  /*2630*/  HGMMA.64x64x16.F32.BF16 R24, gdesc[UR8], R24, gsb0 ;  /* 0x00e00000081879f0 */ /* 0x000fe60008001818 */
        /* <DEDUP_REMOVED lines=25> */
[----:B------:R-:W-:Y:S01]  /*27d0*/  FMUL.FTZ R26, R26, UR6 ;  /* 0x000000061a1a7c20 */ /* 0x000fe20008410000 */
[----:B------:R-:W-:Y:S01]  /*27e0*/  FMUL.FTZ R38, R38, UR6 ;  /* 0x0000000626267c20 */ /* 0x000fe20008410000 */
[----:B------:R-:W-:Y:S01]  /*27f0*/  FMUL.FTZ R24, R24, UR6 ;  /* 0x0000000618187c20 */ /* 0x000fe20008410000 */
[----:B------:R-:W-:Y:S01]  /*2800*/  FMUL.FTZ R25, R25, UR6 ;  /* 0x0000000619197c20 */ /* 0x000fe20008410000 */
[----:B------:R-:W3:Y:S01]  /*2810*/  MUFU.TANH R56, R26 ;  /* 0x0000001a00387308 */ /* 0x000ee20000002400 */
[----:B------:R-:W-:Y:S01]  /*2820*/  FMUL.FTZ R27, R27, UR6 ;  /* 0x000000061b1b7c20 */ /* 0x000fe20008410000 */
[----:B------:R-:W-:Y:S01]  /*2830*/  FMUL.FTZ R28, R28, UR6 ;  /* 0x000000061c1c7c20 */ /* 0x000fe20008410000 */
[----:B------:R-:W-:Y:S01]  /*2840*/  FMUL.FTZ R29, R29, UR6 ;  /* 0x000000061d1d7c20 */ /* 0x000fe20008410000 */
[----:B------:R-:W-:Y:S01]  /*2850*/  FMUL.FTZ R32, R32, UR6 ;  /* 0x0000000620207c20 */ /* 0x000fe20008410000 */
[----:B------:R-:W-:Y:S01]  /*2860*/  FMUL.FTZ R33, R33, UR6 ;  /* 0x0000000621217c20 */ /* 0x000fe20008410000 */
[----:B------:R-:W-:Y:S01]  /*2870*/  FMUL.FTZ R34, R34, UR6 ;  /* 0x0000000622227c20 */ /* 0x000fe20008410000 */
[----:B------:R-:W-:Y:S01]  /*2880*/  FMUL.FTZ R35, R35, UR6 ;  /* 0x0000000623237c20 */ /* 0x000fe20008410000 */
[----:B------:R4:W0:Y:S01]  /*2890*/  MUFU.TANH R26, R38 ;  /* 0x00000026001a7308 */ /* 0x0008220000002400 */
[----:B------:R-:W-:Y:S01]  /*28a0*/  FMUL.FTZ R36, R36, UR6 ;  /* 0x0000000624247c20 */ /* 0x000fe20008410000 */
[----:B------:R-:W-:Y:S01]  /*28b0*/  FMUL.FTZ R37, R37, UR6 ;  /* 0x0000000625257c20 */ /* 0x000fe20008410000 */
[----:B------:R-:W-:Y:S01]  /*28c0*/  FMUL.FTZ R39, R39, UR6 ;  /* 0x0000000627277c20 */ /* 0x000fe20008410000 */
[----:B------:R-:W-:Y:S01]  /*28d0*/  FMUL.FTZ R40, R40, UR6 ;  /* 0x0000000628287c20 */ /* 0x000fe20008410000 */
[----:B------:R-:W-:Y:S01]  /*28e0*/  FMUL.FTZ R41, R41, UR6 ;  /* 0x0000000629297c20 */ /* 0x000fe20008410000 */
[----:B------:R-:W-:Y:S01]  /*28f0*/  FMUL.FTZ R42, R42, UR6 ;  /* 0x000000062a2a7c20 */ /* 0x000fe20008410000 */
[----:B------:R-:W-:Y:S01]  /*2900*/  FMUL.FTZ R43, R43, UR6 ;  /* 0x000000062b2b7c20 */ /* 0x000fe20008410000 */
[----:B------:R-:W-:Y:S01]  /*2910*/  FMUL.FTZ R44, R44, UR6 ;  /* 0x000000062c2c7c20 */ /* 0x000fe20008410000 */
[----:B----4-:R-:W-:-:S02]  /*2920*/  IMAD R38, R98, R5, 0x40 ;  /* 0x0000004062267424 */ /* 0x010fc400078e0205 */
[----:B------:R-:W-:Y:S01]  /*2930*/  FMUL.FTZ R45, R45, UR6 ;  /* 0x000000062d2d7c20 */ /* 0x000fe20008410000 */
[----:B------:R-:W-:Y:S01]  /*2940*/  FMUL.FTZ R47, R47, UR6 ;  /* 0x000000062f2f7c20 */ /* 0x000fe20008410000 */
[----:B------:R-:W-:Y:S01]  /*2950*/  FMUL.FTZ R48, R48, UR6 ;  /* 0x0000000630307c20 */ /* 0x000fe20008410000 */
[----:B------:R-:W-:Y:S02]  /*2960*/  VIADD R4, R38, 0x1 ;  /* 0x0000000126047836 */ /* 0x000fe40000000000 */
[----:B------:R-:W-:Y:S01]  /*2970*/  FMUL.FTZ R49, R49, UR6 ;  /* 0x0000000631317c20 */ /* 0x000fe20008410000 */
[----:B------:R-:W-:Y:S01]  /*2980*/  FMUL.FTZ R50, R50, UR6 ;  /* 0x0000000632327c20 */ /* 0x000fe20008410000 */
[----:B------:R-:W-:Y:S01]  /*2990*/  FMUL.FTZ R51, R51, UR6 ;  /* 0x0000000633337c20 */ /* 0x000fe20008410000 */
[----:B------:R-:W-:Y:S01]  /*29a0*/  FMUL.FTZ R52, R52, UR6 ;  /* 0x0000000634347c20 */ /* 0x000fe20008410000 */
[----:B------:R-:W-:Y:S01]  /*29b0*/  FMUL.FTZ R53, R53, UR6 ;  /* 0x0000000635357c20 */ /* 0x000fe20008410000 */
[----:B------:R-:W-:Y:S01]  /*29c0*/  FMUL.FTZ R54, R54, UR6 ;  /* 0x0000000636367c20 */ /* 0x000fe20008410000 */
[----:B------:R-:W-:Y:S01]  /*29d0*/  FMUL.FTZ R55, R55, UR6 ;  /* 0x0000000637377c20 */ /* 0x000fe20008410000 */
[----:B------:R-:W-:Y:S01]  /*29e0*/  IMAD R4, R17, -0x2, R4 ;  /* 0xfffffffe11047824 */ /* 0x000fe200078e0204 */
[----:B------:R-:W4:Y:S01]  /*29f0*/  MUFU.TANH R24, R24 ;  /* 0x0000001800187308 */ /* 0x000f220000002400 */
[----:B------:R-:W-:Y:S01]  /*2a00*/  FMUL.FTZ R30, R30, UR6 ;  /* 0x000000061e1e7c20 */ /* 0x000fe20008410000 */
[----:B------:R-:W-:Y:S01]  /*2a10*/  FMUL.FTZ R31, R31, UR6 ;  /* 0x000000061f1f7c20 */ /* 0x000fe20008410000 */
[----:B0-----:R-:W-:-:S02]  /*2a20*/  IMAD R4, R21, UR60, R4 ;  /* 0x0000003c15047c24 */ /* 0x001fc4000f8e0204 */
[----:B------:R-:W-:Y:S01]  /*2a30*/  FMUL.FTZ R46, R46, UR6 ;  /* 0x000000062e2e7c20 */ /* 0x000fe20008410000 */
[----:B------:R0:W-:Y:S01]  /*2a40*/  @!P1 SYNCS.ARRIVE.TRANS64.RED.A1T0 RZ, [R0+URZ], RZ ;  /* 0x000000ff00ff99a7 */ /* 0x0001e2000810043f */
[----:B------:R-:W-:Y:S01]  /*2a50*/  LEA R5, R98, 0xffffffc0, 0x6 ;  /* 0xffffffc062057811 */ /* 0x000fe200078e30ff */
[----:B-1----:R-:W-:Y:S01]  /*2a60*/  IMAD.IADD R4, R4, 0x1, -R155 ;  /* 0x0000000104047824 */ /* 0x002fe200078e0a9b */
[----:B------:R-:W1:Y:S03]  /*2a70*/  MUFU.TANH R25, R25 ;  /* 0x0000001900197308 */ /* 0x000e660000002400 */
[----:B------:R-:W-:Y:S02]  /*2a80*/  VIADD R57, R4, UR54 ;  /* 0x0000003604397c36 */ /* 0x000fe40008000000 */
[----:B0-----:R-:W-:Y:S02]  /*2a90*/  IMAD R0, R21, UR60, R38 ;  /* 0x0000003c15007c24 */ /* 0x001fe4000f8e0226 */
[----:B--2---:R-:W-:Y:S01]  /*2aa0*/  IMAD.IADD R3, R57, 0x1, R58 ;  /* 0x0000000139037824 */ /* 0x004fe200078e023a */
[----:B------:R-:W0:Y:S08]  /*2ab0*/  MUFU.TANH R27, R27 ;  /* 0x0000001b001b7308 */ /* 0x000e300000002400 */
[----:B------:R-:W2:Y:S08]  /*2ac0*/  MUFU.TANH R28, R28 ;  /* 0x0000001c001c7308 */ /* 0x000eb00000002400 */
[----:B------:R-:W0:Y:S08]  /*2ad0*/  MUFU.TANH R29, R29 ;  /* 0x0000001d001d7308 */ /* 0x000e300000002400 */
        /* <DEDUP_REMOVED lines=23> */
[----:B------:R5:W0:Y:S08]  /*2c50*/  MUFU.TANH R20, R31 ;  /* 0x0000001f00147308 */ /* 0x000a300000002400 */
[----:B------:R3:W0:Y:S01]  /*2c60*/  MUFU.TANH R30, R46 ;  /* 0x0000002e001e7308 */ /* 0x0006220000002400 */
[----:B-----5:R-:W-:-:S02]  /*2c70*/  IMAD R31, R17, -0x2, R0 ;  /* 0xfffffffe111f7824 */ /* 0x020fc400078e0200 */
[----:B---3--:R-:W-:-:S05]  /*2c80*/  VIADD R46, R4, UR4 ;  /* 0x00000004042e7c36 */ /* 0x008fca0008000000 */
[----:B------:R-:W-:Y:S01]  /*2c90*/  VIADDMNMX R0, R58, R46, R31, PT ;  /* 0x0000002e3a007246 */ /* 0x000fe2000380011f */
[----:B-12-4-:R-:W-:Y:S06]  /*2ca0*/  @P2 BRA `(.L_x_1167) ;  /* 0x00000000005c2947 */ /* 0x016fec0003800000 */
[----:B------:R-:W-:Y:S01]  /*2cb0*/  IMAD R4, R21, UR60, R58 ;  /* 0x0000003c15047c24 */ /* 0x000fe2000f8e023a */
[----:B------:R-:W-:Y:S03]  /*2cc0*/  BSSY B0, `(.L_x_1168) ;  /* 0x0000011000007945 */ /* 0x000fe60003800000 */
[----:B------:R-:W-:-:S05]  /*2cd0*/  IMAD.IADD R4, R4, 0x1, -R155 ;  /* 0x0000000104047824 */ /* 0x000fca00078e0a9b */
[----:B------:R-:W-:-:S13]  /*2ce0*/  ISETP.GT.AND P2, PT, R4, -0x1, PT ;  /* 0xffffffff0400780c */ /* 0x000fda0003f44270 */
[----:B------:R-:W-:Y:S05]  /*2cf0*/  @P2 BRA `(.L_x_1169) ;  /* 0x0000000000202947 */ /* 0x000fea0003800000 */
[----:B------:R-:W-:Y:S01]  /*2d00*/  UISETP.NE.AND UP2, UPT, UR5, 0x1, UPT ;  /* 0x000000010500788c */ /* 0x000fe2000bf45270 */
[----:B------:R-:W-:-:S05]  /*2d10*/  LOP3.LUT R4, RZ, R4, RZ, 0x33, !PT ;  /* 0x00000004ff047212 */ /* 0x000fca00078e33ff */
[----:B------:R-:W-:-:S05]  /*2d20*/  PLOP3.LUT P2, PT, PT, PT, UP2, 0x80, 0x0 ;  /* 0x000000000000781c */ /* 0x000fca0003f4f028 */
[----:B------:R-:W-:-:S08]  /*2d30*/  @UP2 ULDC.64 UR6, c[0x0][0x9e8] ;  /* 0x00027a0000062ab9 */ /* 0x000fd00000000a00 */
[----:B------:R-:W-:-:S05]  /*2d40*/  @P2 IMAD.HI.U32 R58, R4, UR6, RZ ;  /* 0x00000006043a2c27 */ /* 0x000fca000f8e00ff */
[----:B------:R-:W-:-:S04]  /*2d50*/  @P2 SHF.R.U32.HI R4, RZ, UR7, R58 ;  /* 0x00000007ff042c19 */ /* 0x000fc8000801163a */
[----:B------:R-:W-:Y:S01]  /*2d60*/  LOP3.LUT R4, RZ, R4, RZ, 0x33, !PT ;  /* 0x00000004ff047212 */ /* 0x000fe200078e33ff */
[----:B------:R-:W-:Y:S06]  /*2d70*/  BRA `(.L_x_1170) ;  /* 0x0000000000147947 */ /* 0x000fec0003800000 */
.L_x_1169:
[----:B------:R-:W-:-:S06]  /*2d80*/  UISETP.NE.AND UP2, UPT, UR5, 0x1, UPT ;  /* 0x000000010500788c */ /* 0x000fcc000bf45270 */
[----:B------:R-:W-:-:S05]  /*2d90*/  PLOP3.LUT P2, PT, PT, PT, UP2, 0x80, 0x0 ;  /* 0x000000000000781c */ /* 0x000fca0003f4f028 */
[----:B------:R-:W-:-:S08]  /*2da0*/  @UP2 ULDC.64 UR6, c[0x0][0x9e8] ;  /* 0x00027a0000062ab9 */ /* 0x000fd00000000a00 */
[----:B------:R-:W-:-:S05]  /*2db0*/  @P2 IMAD.HI.U32 R58, R4, UR6, RZ ;  /* 0x00000006043a2c27 */ /* 0x000fca000f8e00ff */
[----:B------:R-:W-:-:S07]  /*2dc0*/  @P2 SHF.R.U32.HI R4, RZ, UR7, R58 ;  /* 0x00000007ff042c19 */ /* 0x000fce000801163a */
.L_x_1170:
[----:B------:R-:W-:Y:S05]  /*2dd0*/  BSYNC B0 ;  /* 0x0000000000007941 */ /* 0x000fea0003800000 */
.L_x_1168:
[----:B------:R-:W-:-:S04]  /*2de0*/  IMAD R4, R4, UR5, -R5 ;  /* 0x0000000504047c24 */ /* 0x000fc8000f8e0a05 */
[----:B------:R-:W-:-:S05]  /*2df0*/  IMAD R4, R17, -0x2, R4 ;  /* 0xfffffffe11047824 */ /* 0x000fca00078e0204 */
[----:B------:R-:W-:Y:S02]  /*2e00*/  VIMNMX R3, R3, R4, !PT ;  /* 0x0000000403037248 */ /* 0x000fe40007fe0100 */
[----:B------:R-:W-:-:S07]  /*2e10*/  VIADDMNMX R0, R4, UR5, R0, PT ;  /* 0x0000000504007c46 */ /* 0x000fce000b800100 */
.L_x_1167:
[C---:B------:R-:W-:Y:S01]  /*2e20*/  ISETP.GE.AND P2, PT, R38.reuse, 0x2, PT ;  /* 0x000000022600780c */ /* 0x040fe20003f46270 */
[----:B------:R-:W1:Y:S01]  /*2e30*/  SHFL.IDX PT, R2, R2, 0x1, 0x1c1f ;  /* 0x003c1f0002027f89 */ /* 0x000e6200000e0000 */
[C---:B------:R-:W-:Y:S02]  /*2e40*/  ISETP.GE.AND P6, PT, R38.reuse, 0xa, PT ;  /* 0x0000000a2600780c */ /* 0x040fe40003fc6270 */
[C---:B------:R-:W-:Y:S02]  /*2e50*/  ISETP.GT.AND P4, PT, R3.reuse, 0x1, !P2 ;  /* 0x000000010300780c */ /* 0x040fe40005784270 */
[----:B------:R-:W-:Y:S02]  /*2e60*/  ISETP.GE.AND P3, PT, R38, 0x9, PT ;  /* 0x000000092600780c */ /* 0x000fe40003f66270 */
[----:B------:R-:W-:Y:S02]  /*2e70*/  ISETP.LT.OR P4, PT, R0, 0x2, P4 ;  /* 0x000000020000780c */ /* 0x000fe40002781670 */
[----:B------:R-:W-:-:S02]  /*2e80*/  ISETP.GT.AND P5, PT, R3, 0x8, !P3 ;  /* 0x000000080300780c */ /* 0x000fc40005fa4270 */
[----:B------:R-:W-:Y:S02]  /*2e90*/  FSEL R58, R25, -INF , !P4 ;  /* 0xff800000193a7808 */ /* 0x000fe40006000000 */
[----:B------:R-:W-:Y:S02]  /*2ea0*/  ISETP.GT.AND P4, PT, R3, 0x9, !P6 ;  /* 0x000000090300780c */ /* 0x000fe40007784270 */
[----:B------:R-:W-:Y:S02]  /*2eb0*/  P2R R25, PR, RZ, 0x40 ;  /* 0x00000040ff197803 */ /* 0x000fe40000000000 */
[----:B------:R-:W-:Y:S02]  /*2ec0*/  ISETP.LT.OR P4, PT, R0, 0xa, P4 ;  /* 0x0000000a0000780c */ /* 0x000fe40002781670 */
[----:B------:R-:W-:Y:S02]  /*2ed0*/  ISETP.GE.AND P6, PT, R38, 0x11, PT ;  /* 0x000000112600780c */ /* 0x000fe40003fc6270 */
[----:B0-----:R-:W-:-:S02]  /*2ee0*/  FSEL R62, R29, -INF , !P4 ;  /* 0xff8000001d3e7808 */ /* 0x001fc40006000000 */
[----:B------:R-:W-:Y:S02]  /*2ef0*/  ISETP.LT.OR P5, PT, R0, 0x9, P5 ;  /* 0x000000090000780c */ /* 0x000fe40002fa1670 */
[----:B------:R-:W-:Y:S02]  /*2f00*/  ISETP.GT.AND P4, PT, R3, 0x10, !P6 ;  /* 0x000000100300780c */ /* 0x000fe40007784270 */
[----:B------:R-:W-:Y:S02]  /*2f10*/  FSEL R60, R28, -INF , !P5 ;  /* 0xff8000001c3c7808 */ /* 0x000fe40006800000 */
[----:B------:R-:W-:Y:S02]  /*2f20*/  ISETP.LT.OR P4, PT, R0, 0x11, P4 ;  /* 0x000000110000780c */ /* 0x000fe40002781670 */
[----:B------:R-:W-:Y:S02]  /*2f30*/  ISETP.GE.AND P5, PT, R38, 0x12, PT ;  /* 0x000000122600780c */ /* 0x000fe40003fa6270 */
[----:B------:R-:W-:-:S02]  /*2f40*/  FSEL R64, R32, -INF , !P4 ;  /* 0xff80000020407808 */ /* 0x000fc40006000000 */
[----:B------:R-:W-:Y:S02]  /*2f50*/  ISETP.GT.AND P4, PT, R3, 0x11, !P5 ;  /* 0x000000110300780c */ /* 0x000fe40006f84270 */
[----:B------:R-:W-:Y:S02]  /*2f60*/  P2R R29, PR, RZ, 0x20 ;  /* 0x00000020ff1d7803 */ /* 0x000fe40000000000 */
[----:B------:R-:W-:Y:S02]  /*2f70*/  ISETP.LT.OR P4, PT, R0, 0x12, P4 ;  /* 0x000000120000780c */ /* 0x000fe40002781670 */
[----:B------:R-:W-:Y:S02]  /*2f80*/  ISETP.GE.AND P5, PT, R38, 0x19, PT ;  /* 0x000000192600780c */ /* 0x000fe40003fa6270 */
[----:B------:R-:W-:Y:S02]  /*2f90*/  FSEL R66, R33, -INF , !P4 ;  /* 0xff80000021427808 */ /* 0x000fe40006000000 */
[----:B------:R-:W-:-:S02]  /*2fa0*/  ISETP.GT.AND P4, PT, R3, 0x18, !P5 ;  /* 0x000000180300780c */ /* 0x000fc40006f84270 */
[----:B------:R-:W-:Y:S02]  /*2fb0*/  P2R R32, PR, RZ, 0x20 ;  /* 0x00000020ff207803 */ /* 0x000fe40000000000 */
[----:B------:R-:W-:Y:S02]  /*2fc0*/  ISETP.LT.OR P4, PT, R0, 0x19, P4 ;  /* 0x000000190000780c */ /* 0x000fe40002781670 */
[----:B------:R-:W-:Y:S02]  /*2fd0*/  ISETP.GE.AND P5, PT, R38, 0x1a, PT ;  /* 0x0000001a2600780c */ /* 0x000fe40003fa6270 */
[----:B------:R-:W-:Y:S02]  /*2fe0*/  FSEL R68, R36, -INF , !P4 ;  /* 0xff80000024447808 */ /* 0x000fe40006000000 */
[----:B------:R-:W-:Y:S02]  /*2ff0*/  ISETP.GT.AND P4, PT, R3, 0x19, !P5 ;  /* 0x000000190300780c */ /* 0x000fe40006f84270 */
[----:B------:R-:W-:-:S02]  /*3000*/  P2R R33, PR, RZ, 0x20 ;  /* 0x00000020ff217803 */ /* 0x000fc40000000000 */
[----:B------:R-:W-:Y:S02]  /*3010*/  ISETP.LT.OR P4, PT, R0, 0x1a, P4 ;  /* 0x0000001a0000780c */ /* 0x000fe40002781670 */
[----:B------:R-:W-:Y:S02]  /*3020*/  ISETP.GE.AND P5, PT, R38, 0x21, PT ;  /* 0x000000212600780c */ /* 0x000fe40003fa6270 */
[----:B------:R-:W-:Y:S02]  /*3030*/  FSEL R70, R37, -INF , !P4 ;  /* 0xff80000025467808 */ /* 0x000fe40006000000 */
[----:B------:R-:W-:Y:S02]  /*3040*/  ISETP.GT.AND P4, PT, R3, 0x20, !P5 ;  /* 0x000000200300780c */ /* 0x000fe40006f84270 */
[----:B------:R-:W-:Y:S02]  /*3050*/  P2R R37, PR, RZ, 0x20 ;  /* 0x00000020ff257803 */ /* 0x000fe40000000000 */
[----:B------:R-:W-:-:S02]  /*3060*/  ISETP.LT.OR P4, PT, R0, 0x21, P4 ;  /* 0x000000210000780c */ /* 0x000fc40002781670 */
[----:B------:R-:W-:Y:S02]  /*3070*/  ISETP.GE.AND P5, PT, R38, 0x22, PT ;  /* 0x000000222600780c */ /* 0x000fe40003fa6270 */
[----:B------:R-:W-:Y:S02]  /*3080*/  FSEL R72, R40, -INF , !P4 ;  /* 0xff80000028487808 */ /* 0x000fe40006000000 */
[----:B------:R-:W-:Y:S02]  /*3090*/  ISETP.GT.AND P4, PT, R3, 0x21, !P5 ;  /* 0x000000210300780c */ /* 0x000fe40006f84270 */
[----:B------:R-:W-:Y:S02]  /*30a0*/  P2R R40, PR, RZ, 0x20 ;  /* 0x00000020ff287803 */ /* 0x000fe40000000000 */
[----:B------:R-:W-:Y:S02]  /*30b0*/  ISETP.LT.OR P4, PT, R0, 0x22, P4 ;  /* 0x000000220000780c */ /* 0x000fe40002781670 */
[----:B------:R-:W-:-:S02]  /*30c0*/  ISETP.GE.AND P5, PT, R38, 0x29, PT ;  /* 0x000000292600780c */ /* 0x000fc40003fa6270 */
[----:B------:R-:W-:Y:S02]  /*30d0*/  FSEL R74, R41, -INF , !P4 ;  /* 0xff800000294a7808 */ /* 0x000fe40006000000 */
[----:B------:R-:W-:Y:S02]  /*30e0*/  ISETP.GT.AND P4, PT, R3, 0x28, !P5 ;  /* 0x000000280300780c */ /* 0x000fe40006f84270 */
[----:B------:R-:W-:Y:S02]  /*30f0*/  P2R R41, PR, RZ, 0x20 ;  /* 0x00000020ff297803 */ /* 0x000fe40000000000 */
        /* <DEDUP_REMOVED lines=11> */
[----:B------:R-:W-:Y:S02]  /*31b0*/  P2R R28, PR, RZ, 0x40 ;  /* 0x00000040ff1c7803 */ /* 0x000fe40000000000 */
[----:B------:R-:W-:Y:S02]  /*31c0*/  FSEL R48, R48, -INF , !P4 ;  /* 0xff80000030307808 */ /* 0x000fe40006000000 */
[----:B------:R-:W-:-:S04]  /*31d0*/  ISETP.GE.AND P4, PT, R38, 0x32, PT ;  /* 0x000000322600780c */ /* 0x000fc80003f86270 */
[----:B------:R-:W-:-:S04]  /*31e0*/  ISETP.GT.AND P5, PT, R3, 0x31, !P4 ;  /* 0x000000310300780c */ /* 0x000fc800067a4270 */
[----:B------:R-:W-:-:S04]  /*31f0*/  ISETP.LT.OR P5, PT, R0, 0x32, P5 ;  /* 0x000000320000780c */ /* 0x000fc80002fa1670 */
[----:B------:R-:W-:Y:S02]  /*3200*/  FSEL R80, R49, -INF , !P5 ;  /* 0xff80000031507808 */ /* 0x000fe40006800000 */
[----:B------:R-:W-:-:S04]  /*3210*/  ISETP.GE.AND P5, PT, R38, 0x39, PT ;  /* 0x000000392600780c */ /* 0x000fc80003fa6270 */
[----:B------:R-:W-:-:S04]  /*3220*/  ISETP.GT.AND P6, PT, R3, 0x38, !P5 ;  /* 0x000000380300780c */ /* 0x000fc80006fc4270 */
[----:B------:R-:W-:-:S04]  /*3230*/  ISETP.LT.OR P6, PT, R0, 0x39, P6 ;  /* 0x000000390000780c */ /* 0x000fc800037c1670 */
[----:B------:R-:W-:Y:S02]  /*3240*/  FSEL R52, R52, -INF , !P6 ;  /* 0xff80000034347808 */ /* 0x000fe40007000000 */
[----:B------:R-:W-:-:S04]  /*3250*/  ISETP.GE.AND P6, PT, R38, 0x1, PT ;  /* 0x000000012600780c */ /* 0x000fc80003fc6270 */
[----:B------:R-:W-:Y:S02]  /*3260*/  P2R R4, PR, RZ, 0x40 ;  /* 0x00000040ff047803 */ /* 0x000fe40000000000 */
[----:B------:R-:W-:-:S04]  /*3270*/  ISETP.GT.AND P6, PT, R3, RZ, !P6 ;  /* 0x000000ff0300720c */ /* 0x000fc800077c4270 */
[----:B------:R-:W-:-:S04]  /*3280*/  ISETP.LT.OR P6, PT, R0, 0x1, P6 ;  /* 0x000000010000780c */ /* 0x000fc800037c1670 */
[----:B------:R-:W-:Y:S02]  /*3290*/  FSEL R36, R24, -INF , !P6 ;  /* 0xff80000018247808 */ /* 0x000fe40007000000 */
[----:B------:R-:W-:-:S04]  /*32a0*/  ISETP.GE.AND P6, PT, R38, 0x3a, PT ;  /* 0x0000003a2600780c */ /* 0x000fc80003fc6270 */
[----:B------:R-:W-:Y:S02]  /*32b0*/  P2R R38, PR, RZ, 0x40 ;  /* 0x00000040ff267803 */ /* 0x000fe40000000000 */
[----:B------:R-:W-:Y:S01]  /*32c0*/  ISETP.GT.AND P6, PT, R3, 0x39, !P6 ;  /* 0x000000390300780c */ /* 0x000fe200077c4270 */
[----:B-1----:R-:W-:-:S03]  /*32d0*/  IMAD.IADD R3, R57, 0x1, R2 ;  /* 0x0000000139037824 */ /* 0x002fc600078e0202 */
[----:B------:R-:W-:Y:S02]  /*32e0*/  ISETP.LT.OR P6, PT, R0, 0x3a, P6 ;  /* 0x0000003a0000780c */ /* 0x000fe400037c1670 */
[----:B------:R-:W-:Y:S02]  /*32f0*/  VIADDMNMX R0, R2, R46, R31, PT ;  /* 0x0000002e02007246 */ /* 0x000fe4000380011f */
[----:B------:R-:W-:Y:S02]  /*3300*/  FSEL R82, R53, -INF , !P6 ;  /* 0xff80000035527808 */ /* 0x000fe40007000000 */
[----:B------:R-:W-:-:S13]  /*3310*/  PLOP3.LUT P6, PT, PT, PT, UP1, 0x40, 0x0 ;  /* 0x000000000000781c */ /* 0x000fda0003fce818 */
[----:B------:R-:W-:Y:S05]  /*3320*/  @P6 BRA `(.L_x_1171) ;  /* 0x0000000000646947 */ /* 0x000fea0003800000 */
        /* <DEDUP_REMOVED lines=9> */
[----:B------:R-:W-:Y:S01]  /*33c0*/  @P6 IMAD.HI.U32 R24, R2, UR6, RZ ;  /* 0x0000000602186c27 */ /* 0x000fe2000f8e00ff */
[----:B------:R-:W-:-:S13]  /*33d0*/  PLOP3.LUT P6, PT, PT, PT, UP2, 0x80, 0x0 ;  /* 0x000000000000781c */ /* 0x000fda0003fcf028 */
[----:B------:R-:W-:-:S04]  /*33e0*/  @P6 SHF.R.U32.HI R2, RZ, UR7, R24 ;  /* 0x00000007ff026c19 */ /* 0x000fc80008011618 */
[----:B------:R-:W-:Y:S01]  /*33f0*/  LOP3.LUT R2, RZ, R2, RZ, 0x33, !PT ;  /* 0x00000002ff027212 */ /* 0x000fe200078e33ff */
[----:B------:R-:W-:Y:S06]  /*3400*/  BRA `(.L_x_1174) ;  /* 0x0000000000187947 */ /* 0x000fec0003800000 */
.L_x_1173:
[----:B------:R-:W-:-:S06]  /*3410*/  UISETP.NE.AND UP2, UPT, UR5, 0x1, UPT ;  /* 0x000000010500788c */ /* 0x000fcc000bf45270 */
[----:B------:R-:W-:-:S05]  /*3420*/  PLOP3.LUT P6, PT, PT, PT, UP2, 0x80, 0x0 ;  /* 0x000000000000781c */ /* 0x000fca0003fcf028 */
[----:B------:R-:W-:-:S08]  /*3430*/  @UP2 ULDC.64 UR6, c[0x0][0x9e8] ;  /* 0x00027a0000062ab9 */ /* 0x000fd00000000a00 */
[----:B------:R-:W-:Y:S01]  /*3440*/  @P6 IMAD.HI.U32 R24, R2, UR6, RZ ;  /* 0x0000000602186c27 */ /* 0x000fe2000f8e00ff */
[----:B------:R-:W-:-:S13]  /*3450*/  PLOP3.LUT P6, PT, PT, PT, UP2, 0x80, 0x0 ;  /* 0x000000000000781c */ /* 0x000fda0003fcf028 */
[----:B------:R-:W-:-:S07]  /*3460*/  @P6 SHF.R.U32.HI R2, RZ, UR7, R24 ;  /* 0x00000007ff026c19 */ /* 0x000fce0008011618 */
.L_x_1174:
[----:B------:R-:W-:Y:S05]  /*3470*/  BSYNC B0 ;  /* 0x0000000000007941 */ /* 0x000fea0003800000 */
.L_x_1172:
[----:B------:R-:W-:-:S04]  /*3480*/  IMAD R2, R2, UR5, -R5 ;  /* 0x0000000502027c24 */ /* 0x000fc8000f8e0a05 */
[----:B------:R-:W-:-:S05]  /*3490*/  IMAD R2, R17, -0x2, R2 ;  /* 0xfffffffe11027824 */ /* 0x000fca00078e0202 */
[----:B------:R-:W-:Y:S02]  /*34a0*/  VIMNMX R3, R3, R2, !PT ;  /* 0x0000000203037248 */ /* 0x000fe40007fe0100 */
[----:B------:R-:W-:-:S07]  /*34b0*/  VIADDMNMX R0, R2, UR5, R0, PT ;  /* 0x0000000502007c46 */ /* 0x000fce000b800100 */
.L_x_1171:
[----:B------:R-:W-:Y:S01]  /*34c0*/  ISETP.GT.AND P2, PT, R3, 0x1, !P2 ;  /* 0x000000010300780c */ /* 0x000fe20005744270 */
[----:B------:R-:W-:Y:S01]  /*34d0*/  ULDC UR6, c[0x0][0x988] ;  /* 0x0002620000067ab9 */ /* 0x000fe20000000800 */
[----:B------:R-:W-:Y:S01]  /*34e0*/  ISETP.NE.AND P6, PT, R4, RZ, PT ;  /* 0x000000ff0400720c */ /* 0x000fe20003fc5270 */
[----:B------:R-:W-:Y:S01]  /*34f0*/  @UP0 ULDC UR10, c[0x0][0x44c] ;  /* 0x00011300000a0ab9 */ /* 0x000fe20000000800 */
[----:B------:R-:W-:Y:S01]  /*3500*/  ISETP.LT.OR P2, PT, R0, 0x2, P2 ;  /* 0x000000020000780c */ /* 0x000fe20001741670 */
[----:B------:R-:W-:Y:S01]  /*3510*/  UIMAD.WIDE.U32 UR10, UR61, UR10, URZ ;  /* 0x0000000a3d0a72a5 */ /* 0x000fe2000f8e003f */
[----:B------:R-:W-:Y:S01]  /*3520*/  FMNMX.FTZ R4, R36, R58, !PT ;  /* 0x0000003a24047209 */ /* 0x000fe20007810000 */
[----:B------:R-:W-:Y:S01]  /*3530*/  @UP0 ULDC UR14, c[0x0][0x450] ;  /* 0x00011400000e0ab9 */ /* 0x000fe20000000800 */
[----:B------:R-:W-:Y:S01]  /*3540*/  FSEL R5, R27, -INF , !P2 ;  /* 0xff8000001b057808 */ /* 0x000fe20005000000 */
[----:B------:R-:W-:Y:S01]  /*3550*/  UMOV UR7, UR61 ;  /* 0x0000003d00077c82 */ /* 0x000fe20008000000 */
[----:B------:R-:W-:Y:S01]  /*3560*/  ISETP.NE.AND P2, PT, R25, RZ, PT ;  /* 0x000000ff1900720c */ /* 0x000fe20003f45270 */
[----:B------:R-:W-:Y:S01]  /*3570*/  @UP0 USHF.R.U32.HI UR7, URZ, UR14, UR11 ;  /* 0x0000000e3f070299 */ /* 0x000fe2000801160b */
[----:B------:R-:W-:-:S02]  /*3580*/  FMNMX.FTZ R4, R60, R4, !PT ;  /* 0x000000043c047209 */ /* 0x000fc40007810000 */
[----:B------:R-:W-:Y:S01]  /*3590*/  ISETP.GT.AND P2, PT, R3, 0x9, !P2 ;  /* 0x000000090300780c */ /* 0x000fe20005744270 */
[----:B------:R-:W-:Y:S01]  /*35a0*/  UIADD3 UR39, UR39, UR7, URZ ;  /* 0x0000000727277290 */ /* 0x000fe2000fffe03f */
[----:B------:R-:W-:Y:S02]  /*35b0*/  FMNMX.FTZ R4, R62, R4, !PT ;  /* 0x000000043e047209 */ /* 0x000fe40007810000 */
[----:B------:R-:W-:Y:S01]  /*35c0*/  ISETP.LT.OR P2, PT, R0, 0xa, P2 ;  /* 0x0000000a0000780c */ /* 0x000fe20001741670 */
[----:B------:R-:W-:Y:S01]  /*35d0*/  UIADD3 UR4, UR39, UR4, URZ ;  /* 0x0000000427047290 */ /* 0x000fe2000fffe03f */
[----:B------:R-:W-:Y:S02]  /*35e0*/  FMNMX.FTZ R4, R64, R4, !PT ;  /* 0x0000000440047209 */ /* 0x000fe40007810000 */
[----:B------:R-:W-:Y:S02]  /*35f0*/  FSEL R20, R20, -INF , !P2 ;  /* 0xff80000014147808 */ /* 0x000fe40005000000 */
[----:B------:R-:W-:-:S02]  /*3600*/  ISETP.NE.AND P2, PT, R28, RZ, PT ;  /* 0x000000ff1c00720c */ /* 0x000fc40003f45270 */
[----:B------:R-:W-:Y:S02]  /*3610*/  FMNMX.FTZ R4, R66, R4, !PT ;  /* 0x0000000442047209 */ /* 0x000fe40007810000 */
[----:B------:R-:W-:Y:S02]  /*3620*/  ISETP.GT.AND P2, PT, R3, 0x10, !P2 ;  /* 0x000000100300780c */ /* 0x000fe40005744270 */
[----:B------:R-:W-:Y:S02]  /*3630*/  FMNMX.FTZ R4, R68, R4, !PT ;  /* 0x0000000444047209 */ /* 0x000fe40007810000 */
[----:B------:R-:W-:Y:S02]  /*3640*/  ISETP.LT.OR P2, PT, R0, 0x11, P2 ;  /* 0x000000110000780c */ /* 0x000fe40001741670 */
[----:B------:R-:W-:Y:S02]  /*3650*/  FMNMX.FTZ R4, R70, R4, !PT ;  /* 0x0000000446047209 */ /* 0x000fe40007810000 */
[----:B------:R-:W-:-:S02]  /*3660*/  FSEL R24, R34, -INF , !P2 ;  /* 0xff80000022187808 */ /* 0x000fc40005000000 */
[----:B------:R-:W-:Y:S02]  /*3670*/  ISETP.NE.AND P2, PT, R29, RZ, PT ;  /* 0x000000ff1d00720c */ /* 0x000fe40003f45270 */
[----:B------:R-:W-:Y:S02]  /*3680*/  FMNMX.FTZ R4, R72, R4, !PT ;  /* 0x0000000448047209 */ /* 0x000fe40007810000 */
[----:B------:R-:W-:Y:S02]  /*3690*/  ISETP.GT.AND P2, PT, R3, 0x11, !P2 ;  /* 0x000000110300780c */ /* 0x000fe40005744270 */
[----:B------:R-:W-:Y:S02]  /*36a0*/  FMNMX.FTZ R4, R74, R4, !PT ;  /* 0x000000044a047209 */ /* 0x000fe40007810000 */
[----:B------:R-:W-:Y:S02]  /*36b0*/  ISETP.LT.OR P2, PT, R0, 0x12, P2 ;  /* 0x000000120000780c */ /* 0x000fe40001741670 */
[----:B------:R-:W-:-:S02]  /*36c0*/  FMNMX.FTZ R4, R76, R4, !PT ;  /* 0x000000044c047209 */ /* 0x000fc40007810000 */
[----:B------:R-:W-:Y:S02]  /*36d0*/  FSEL R25, R35, -INF , !P2 ;  /* 0xff80000023197808 */ /* 0x000fe40005000000 */
[----:B------:R-:W-:Y:S02]  /*36e0*/  ISETP.NE.AND P2, PT, R32, RZ, PT ;  /* 0x000000ff2000720c */ /* 0x000fe40003f45270 */
[----:B------:R-:W-:Y:S02]  /*36f0*/  FMNMX.FTZ R4, R78, R4, !PT ;  /* 0x000000044e047209 */ /* 0x000fe40007810000 */
[----:B------:R-:W-:Y:S02]  /*3700*/  ISETP.GT.AND P2, PT, R3, 0x18, !P2 ;  /* 0x000000180300780c */ /* 0x000fe40005744270 */
[----:B------:R-:W-:Y:S02]  /*3710*/  FMNMX.FTZ R4, R48, R4, !PT ;  /* 0x0000000430047209 */ /* 0x000fe40007810000 */
[----:B------:R-:W-:-:S02]  /*3720*/  ISETP.LT.OR P2, PT, R0, 0x19, P2 ;  /* 0x000000190000780c */ /* 0x000fc40001741670 */
[----:B------:R-:W-:Y:S02]  /*3730*/  FMNMX.FTZ R4, R80, R4, !PT ;  /* 0x0000000450047209 */ /* 0x000fe40007810000 */
[----:B------:R-:W-:Y:S02]  /*3740*/  FSEL R26, R26, -INF , !P2 ;  /* 0xff8000001a1a7808 */ /* 0x000fe40005000000 */
[----:B------:R-:W-:Y:S02]  /*3750*/  ISETP.NE.AND P2, PT, R33, RZ, PT ;  /* 0x000000ff2100720c */ /* 0x000fe40003f45270 */
[----:B------:R-:W-:Y:S02]  /*3760*/  FMNMX.FTZ R4, R52, R4, !PT ;  /* 0x0000000434047209 */ /* 0x000fe40007810000 */
[----:B------:R-:W-:Y:S02]  /*3770*/  ISETP.GT.AND P2, PT, R3, 0x19, !P2 ;  /* 0x000000190300780c */ /* 0x000fe40005744270 */
[----:B------:R-:W-:-:S02]  /*3780*/  FMNMX.FTZ R32, R82, R4, !PT ;  /* 0x0000000452207209 */ /* 0x000fc40007810000 */
[C---:B------:R-:W-:Y:S02]  /*3790*/  ISETP.LT.OR P2, PT, R0.reuse, 0x1a, P2 ;  /* 0x0000001a0000780c */ /* 0x040fe40001741670 */
[----:B------:R-:W-:Y:S01]  /*37a0*/  ISETP.GT.AND P3, PT, R3, 0x8, !P3 ;  /* 0x000000080300780c */ /* 0x000fe20005f64270 */
[----:B------:R-:W0:Y:S01]  /*37b0*/  SHFL.BFLY PT, R31, R32, 0x2, 0x1f ;  /* 0x0c401f00201f7f89 */ /* 0x000e2200000e0000 */
[----:B------:R-:W-:Y:S02]  /*37c0*/  FSEL R27, R39, -INF , !P2 ;  /* 0xff800000271b7808 */ /* 0x000fe40005000000 */
[----:B------:R-:W-:Y:S02]  /*37d0*/  ISETP.NE.AND P2, PT, R37, RZ, PT ;  /* 0x000000ff2500720c */ /* 0x000fe40003f45270 */
[----:B------:R-:W-:Y:S02]  /*37e0*/  ISETP.LT.OR P3, PT, R0, 0x9, P3 ;  /* 0x000000090000780c */ /* 0x000fe40001f61670 */
[----:B------:R-:W-:-:S02]  /*37f0*/  ISETP.GT.AND P2, PT, R3, 0x20, !P2 ;  /* 0x000000200300780c */ /* 0x000fc40005744270 */
[----:B------:R-:W-:Y:S02]  /*3800*/  FSEL R16, R16, -INF , !P3 ;  /* 0xff80000010107808 */ /* 0x000fe40005800000 */
[----:B------:R-:W-:Y:S02]  /*3810*/  ISETP.LT.OR P2, PT, R0, 0x21, P2 ;  /* 0x000000210000780c */ /* 0x000fe40001741670 */
[----:B------:R-:W-:Y:S02]  /*3820*/  ISETP.NE.AND P3, PT, R41, RZ, PT ;  /* 0x000000ff2900720c */ /* 0x000fe40003f65270 */
[----:B------:R-:W-:Y:S02]  /*3830*/  FSEL R28, R42, -INF , !P2 ;  /* 0xff8000002a1c7808 */ /* 0x000fe40005000000 */
[----:B------:R-:W-:Y:S02]  /*3840*/  ISETP.NE.AND P2, PT, R40, RZ, PT ;  /* 0x000000ff2800720c */ /* 0x000fe40003f45270 */
[----:B------:R-:W-:-:S02]  /*3850*/  ISETP.GT.AND P4, PT, R3, 0x31, !P4 ;  /* 0x000000310300780c */ /* 0x000fc40006784270 */
[C---:B------:R-:W-:Y:S02]  /*3860*/  ISETP.GT.AND P2, PT, R3.reuse, 0x21, !P2 ;  /* 0x000000210300780c */ /* 0x040fe40005744270 */
[----:B------:R-:W-:Y:S02]  /*3870*/  ISETP.GT.AND P5, PT, R3, 0x38, !P5 ;  /* 0x000000380300780c */ /* 0x000fe40006fa4270 */
[----:B------:R-:W-:Y:S02]  /*3880*/  ISETP.LT.OR P2, PT, R0, 0x22, P2 ;  /* 0x000000220000780c */ /* 0x000fe40001741670 */
[----:B0-----:R-:W-:Y:S02]  /*3890*/  FMNMX.FTZ R33, R32, R31, !PT ;  /* 0x0000001f20217209 */ /* 0x001fe40007810000 */
[----:B------:R-:W-:Y:S02]  /*38a0*/  FSEL R29, R43, -INF , !P2 ;  /* 0xff8000002b1d7808 */ /* 0x000fe40005000000 */
[----:B------:R-:W-:Y:S01]  /*38b0*/  ISETP.GT.AND P2, PT, R3, 0x28, !P3 ;  /* 0x000000280300780c */ /* 0x000fe20005f44270 */
[----:B------:R-:W0:Y:S01]  /*38c0*/  SHFL.BFLY PT, R34, R33, 0x1, 0x1f ;  /* 0x0c201f0021227f89 */ /* 0x000e2200000e0000 */
[----:B------:R-:W-:-:S02]  /*38d0*/  ISETP.NE.AND P3, PT, R45, RZ, PT ;  /* 0x000000ff2d00720c */ /* 0x000fc40003f65270 */
[----:B------:R-:W-:Y:S02]  /*38e0*/  ISETP.LT.OR P2, PT, R0, 0x29, P2 ;  /* 0x000000290000780c */ /* 0x000fe40001741670 */
[C---:B------:R-:W-:Y:S02]  /*38f0*/  ISETP.GT.AND P3, PT, R3.reuse, 0x30, !P3 ;  /* 0x000000300300780c */ /* 0x040fe40005f64270 */
[----:B------:R-:W-:Y:S02]  /*3900*/  FSEL R30, R30, -INF , !P2 ;  /* 0xff8000001e1e7808 */ /* 0x000fe40005000000 */
[----:B------:R-:W-:Y:S02]  /*3910*/  ISETP.GT.AND P2, PT, R3, RZ, !P6 ;  /* 0x000000ff0300720c */ /* 0x000fe40007744270 */
[----:B------:R-:W-:Y:S02]  /*3920*/  ISETP.NE.AND P6, PT, R38, RZ, PT ;  /* 0x000000ff2600720c */ /* 0x000fe40003fc5270 */
[----:B------:R-:W-:-:S02]  /*3930*/  ISETP.LT.OR P2, PT, R0, 0x1, P2 ;  /* 0x000000010000780c */ /* 0x000fc40001741670 */
[----:B------:R-:W-:Y:S02]  /*3940*/  ISETP.LT.OR P3, PT, R0, 0x31, P3 ;  /* 0x000000310000780c */ /* 0x000fe40001f61670 */
[----:B------:R-:W-:Y:S02]  /*3950*/  FSEL R2, R56, -INF , !P2 ;  /* 0xff80000038027808 */ /* 0x000fe40005000000 */
[----:B------:R-:W-:Y:S02]  /*3960*/  ISETP.NE.AND P2, PT, R44, RZ, PT ;  /* 0x000000ff2c00720c */ /* 0x000fe40003f45270 */
[----:B------:R-:W-:Y:S02]  /*3970*/  FMNMX.FTZ R31, R2, R5, !PT ;  /* 0x00000005021f7209 */ /* 0x000fe40007810000 */
[----:B------:R-:W-:Y:S02]  /*3980*/  ISETP.GT.AND P2, PT, R3, 0x29, !P2 ;  /* 0x000000290300780c */ /* 0x000fe40005744270 */
[----:B------:R-:W-:-:S02]  /*3990*/  FMNMX.FTZ R31, R16, R31, !PT ;  /* 0x0000001f101f7209 */ /* 0x000fc40007810000 */
[----:B------:R-:W-:Y:S02]  /*39a0*/  ISETP.LT.OR P2, PT, R0, 0x2a, P2 ;  /* 0x0000002a0000780c */ /* 0x000fe40001741670 */
[----:B------:R-:W-:Y:S02]  /*39b0*/  FMNMX.FTZ R31, R20, R31, !PT ;  /* 0x0000001f141f7209 */ /* 0x000fe40007810000 */
[----:B------:R-:W-:Y:S02]  /*39c0*/  ISETP.LT.OR P4, PT, R0, 0x32, P4 ;  /* 0x000000320000780c */ /* 0x000fe40002781670 */
[----:B------:R-:W-:Y:S02]  /*39d0*/  FMNMX.FTZ R4, R24, R31, !PT ;  /* 0x0000001f18047209 */ /* 0x000fe40007810000 */
[----:B------:R-:W-:Y:S02]  /*39e0*/  ISETP.LT.OR P5, PT, R0, 0x39, P5 ;  /* 0x000000390000780c */ /* 0x000fe40002fa1670 */
[----:B------:R-:W-:-:S02]  /*39f0*/  FMNMX.FTZ R31, R25, R4, !PT ;  /* 0x00000004191f7209 */ /* 0x000fc40007810000 */
[----:B0-----:R-:W-:Y:S02]  /*3a00*/  FMNMX.FTZ R4, R33, R34, !PT ;  /* 0x0000002221047209 */ /* 0x001fe40007810000 */
[----:B------:R-:W-:Y:S02]  /*3a10*/  FMNMX.FTZ R32, R26, R31, !PT ;  /* 0x0000001f1a207209 */ /* 0x000fe40007810000 */
[----:B------:R-:W-:Y:S01]  /*3a20*/  FSEL R31, R47, -INF , !P2 ;  /* 0xff8000002f1f7808 */ /* 0x000fe20005000000 */
[C---:B------:R-:W-:Y:S01]  /*3a30*/  FMUL.FTZ R34, R4.reuse, UR6 ;  /* 0x0000000604227c20 */ /* 0x040fe20008410000 */
[----:B------:R-:W-:Y:S02]  /*3a40*/  FMNMX.FTZ R33, R27, R32, !PT ;  /* 0x000000201b217209 */ /* 0x000fe40007810000 */
[----:B------:R-:W-:Y:S02]  /*3a50*/  FSETP.NEU.FTZ.AND P2, PT, R4, -INF , PT ;  /* 0xff8000000400780b */ /* 0x000fe40003f5d000 */
[----:B------:R-:W-:-:S02]  /*3a60*/  FMNMX.FTZ R32, R28, R33, !PT ;  /* 0x000000211c207209 */ /* 0x000fc40007810000 */
[----:B------:R-:W-:Y:S02]  /*3a70*/  FSEL R35, R34, RZ, P2 ;  /* 0x000000ff22237208 */ /* 0x000fe40001000000 */
[----:B------:R-:W-:Y:S02]  /*3a80*/  FMNMX.FTZ R33, R29, R32, !PT ;  /* 0x000000201d217209 */ /* 0x000fe40007810000 */
[----:B------:R-:W-:Y:S01]  /*3a90*/  ISETP.GT.AND P2, PT, R3, 0x39, !P6 ;  /* 0x000000390300780c */ /* 0x000fe20007744270 */
[--C-:B------:R-:W-:Y:S01]  /*3aa0*/  FFMA.FTZ R36, R36, UR6, -R35.reuse ;  /* 0x0000000624247c23 */ /* 0x100fe20008010823 */
[----:B------:R-:W-:Y:S01]  /*3ab0*/  FMNMX.FTZ R34, R30, R33, !PT ;  /* 0x000000211e227209 */ /* 0x000fe20007810000 */
[--C-:B------:R-:W-:Y:S01]  /*3ac0*/  FFMA.FTZ R37, R58, UR6, -R35.reuse ;  /* 0x000000063a257c23 */ /* 0x100fe20008010823 */
[----:B------:R-:W-:Y:S01]  /*3ad0*/  FSEL R32, R50, -INF , !P3 ;  /* 0xff80000032207808 */ /* 0x000fe20005800000 */
[----:B------:R0:W-:Y:S01]  /*3ae0*/  MUFU.EX2 R196, R36 ;  /* 0x0000002400c47308 */ /* 0x0001e20000000800 */
[----:B------:R-:W-:Y:S01]  /*3af0*/  FMNMX.FTZ R3, R31, R34, !PT ;  /* 0x000000221f037209 */ /* 0x000fe20007810000 */
[--C-:B------:R-:W-:Y:S01]  /*3b00*/  FFMA.FTZ R38, R60, UR6, -R35.reuse ;  /* 0x000000063c267c23 */ /* 0x100fe20008010823 */
[----:B------:R-:W-:Y:S01]  /*3b10*/  FSEL R33, R51, -INF , !P4 ;  /* 0xff80000033217808 */ /* 0x000fe20006000000 */
[--C-:B------:R-:W-:Y:S01]  /*3b20*/  FFMA.FTZ R39, R62, UR6, -R35.reuse ;  /* 0x000000063e277c23 */ /* 0x100fe20008010823 */
[----:B------:R-:W-:Y:S01]  /*3b30*/  FMNMX.FTZ R34, R32, R3, !PT ;  /* 0x0000000320227209 */ /* 0x000fe20007810000 */
[--C-:B------:R-:W-:Y:S01]  /*3b40*/  FFMA.FTZ R40, R64, UR6, -R35.reuse ;  /* 0x0000000640287c23 */ /* 0x100fe20008010823 */
[----:B------:R-:W-:Y:S01]  /*3b50*/  ISETP.LT.OR P2, PT, R0, 0x3a, P2 ;  /* 0x0000003a0000780c */ /* 0x000fe20001741670 */
[----:B------:R-:W1:Y:S01]  /*3b60*/  MUFU.EX2 R37, R37 ;  /* 0x0000002500257308 */ /* 0x000e620000000800 */
[----:B------:R-:W-:Y:S01]  /*3b70*/  FSEL R0, R54, -INF , !P5 ;  /* 0xff80000036007808 */ /* 0x000fe20006800000 */
[--C-:B------:R-:W-:Y:S01]  /*3b80*/  FFMA.FTZ R41, R66, UR6, -R35.reuse ;  /* 0x0000000642297c23 */ /* 0x100fe20008010823 */
[----:B------:R-:W-:Y:S01]  /*3b90*/  FMNMX.FTZ R3, R33, R34, !PT ;  /* 0x0000002221037209 */ /* 0x000fe20007810000 */
[--C-:B------:R-:W-:Y:S01]  /*3ba0*/  FFMA.FTZ R42, R68, UR6, -R35.reuse ;  /* 0x00000006442a7c23 */ /* 0x100fe20008010823 */
[----:B------:R-:W-:Y:S01]  /*3bb0*/  FSEL R34, R55, -INF , !P2 ;  /* 0xff80000037227808 */ /* 0x000fe20005000000 */
        /* <DEDUP_REMOVED lines=9> */
[----:B------:R-:W-:Y:S01]  /*3c50*/  FFMA.FTZ R49, R80, UR6, -R35 ;  /* 0x0000000650317c23 */ /* 0x000fe20008010823 */
[----:B0-----:R-:W0:Y:S01]  /*3c60*/  SHFL.BFLY PT, R36, R3, 0x2, 0x1f ;  /* 0x0c401f0003247f89 */ /* 0x001e2200000e0000 */
[----:B------:R-:W2:Y:S01]  /*3c70*/  MUFU.EX2 R39, R39 ;  /* 0x0000002700277308 */ /* 0x000ea20000000800 */
[----:B-1----:R-:W-:Y:S01]  /*3c80*/  FADD.FTZ R53, R196, R37 ;  /* 0x00000025c4357221 */ /* 0x002fe20000010000 */
[----:B------:R-:W-:-:S06]  /*3c90*/  F2FP.BF16.F32.PACK_AB R196, R37, R196 ;  /* 0x000000c425c4723e */ /* 0x000fcc00000010ff */
[----:B------:R-:W-:Y:S08]  /*3ca0*/  MUFU.EX2 R40, R40 ;  /* 0x0000002800287308 */ /* 0x000ff00000000800 */
[----:B------:R-:W1:Y:S01]  /*3cb0*/  MUFU.EX2 R41, R41 ;  /* 0x0000002900297308 */ /* 0x000e620000000800 */
[----:B--2---:R-:W-:Y:S02]  /*3cc0*/  F2FP.BF16.F32.PACK_AB R198, R39, R38 ;  /* 0x0000002627c6723e */ /* 0x004fe400000010ff */
[----:B0-----:R-:W-:-:S05]  /*3cd0*/  FMNMX.FTZ R36, R3, R36, !PT ;  /* 0x0000002403247209 */ /* 0x001fca0007810000 */
[----:B------:R-:W-:Y:S01]  /*3ce0*/  MUFU.EX2 R42, R42 ;  /* 0x0000002a002a7308 */ /* 0x000fe20000000800 */
[----:B------:R-:W0:Y:S07]  /*3cf0*/  SHFL.BFLY PT, R3, R36, 0x1, 0x1f ;  /* 0x0c201f0024037f89 */ /* 0x000e2e00000e0000 */
[----:B------:R-:W2:Y:S01]  /*3d00*/  MUFU.EX2 R43, R43 ;  /* 0x0000002b002b7308 */ /* 0x000ea20000000800 */
[----:B-1----:R-:W-:-:S07]  /*3d10*/  F2FP.BF16.F32.PACK_AB R192, R41, R40 ;  /* 0x0000002829c0723e */ /* 0x002fce00000010ff */
[----:B------:R-:W-:Y:S08]  /*3d20*/  MUFU.EX2 R44, R44 ;  /* 0x0000002c002c7308 */ /* 0x000ff00000000800 */
[----:B------:R-:W1:Y:S01]  /*3d30*/  MUFU.EX2 R45, R45 ;  /* 0x0000002d002d7308 */ /* 0x000e620000000800 */
[----:B--2---:R-:W-:Y:S02]  /*3d40*/  F2FP.BF16.F32.PACK_AB R194, R43, R42 ;  /* 0x0000002a2bc2723e */ /* 0x004fe400000010ff */
[----:B0-----:R-:W-:Y:S01]  /*3d50*/  FMNMX.FTZ R3, R36, R3, !PT ;  /* 0x0000000324037209 */ /* 0x001fe20007810000 */
[--C-:B------:R-:W-:Y:S01]  /*3d60*/  FFMA.FTZ R36, R52, UR6, -R35.reuse ;  /* 0x0000000634247c23 */ /* 0x100fe20008010823 */
[----:B------:R-:W-:-:S02]  /*3d70*/  FFMA.FTZ R35, R82, UR6, -R35 ;  /* 0x0000000652237c23 */ /* 0x000fc40008010823 */
[C---:B------:R-:W-:Y:S01]  /*3d80*/  FSETP.NEU.FTZ.AND P2, PT, R3.reuse, -INF , PT ;  /* 0xff8000000300780b */ /* 0x040fe20003f5d000 */
[----:B------:R-:W-:Y:S01]  /*3d90*/  FMUL.FTZ R50, R3, UR6 ;  /* 0x0000000603327c20 */ /* 0x000fe20008410000 */
[----:B------:R-:W-:Y:S04]  /*3da0*/  MUFU.EX2 R46, R46 ;  /* 0x0000002e002e7308 */ /* 0x000fe80000000800 */
[----:B------:R-:W-:Y:S02]  /*3db0*/  FSEL R51, R50, RZ, P2 ;  /* 0x000000ff32337208 */ /* 0x000fe40001000000 */
[----:B------:R-:W-:Y:S02]  /*3dc0*/  PLOP3.LUT P2, PT, PT, PT, UP1, 0x40, 0x0 ;  /* 0x000000000000781c */ /* 0x000fe40003f4e818 */
[----:B------:R-:W0:Y:S01]  /*3dd0*/  MUFU.EX2 R47, R47 ;  /* 0x0000002f002f7308 */ /* 0x000e220000000800 */
[--C-:B------:R-:W-:Y:S01]  /*3de0*/  FFMA.FTZ R2, R2, UR6, -R51.reuse ;  /* 0x0000000602027c23 */ /* 0x100fe20008010833 */
[--C-:B------:R-:W-:Y:S01]  /*3df0*/  FFMA.FTZ R5, R5, UR6, -R51.reuse ;  /* 0x0000000605057c23 */ /* 0x100fe20008010833 */
        /* <DEDUP_REMOVED lines=12> */
[----:B------:R-:W-:Y:S01]  /*3ec0*/  FFMA.FTZ R33, R33, UR6, -R51 ;  /* 0x0000000621217c23 */ /* 0x000fe20008010833 */
[----:B------:R-:W-:Y:S01]  /*3ed0*/  MUFU.EX2 R2, R2 ;  /* 0x0000000200027308 */ /* 0x000fe20000000800 */
[----:B--2---:R-:W-:Y:S01]  /*3ee0*/  FADD.FTZ R16, R38, R53 ;  /* 0x0000003526107221 */ /* 0x004fe20000010000 */
[--C-:B------:R-:W-:Y:S01]  /*3ef0*/  FFMA.FTZ R0, R0, UR6, -R51.reuse ;  /* 0x0000000600007c23 */ /* 0x100fe20008010833 */
[----:B------:R-:W-:Y:S01]  /*3f00*/  FFMA.FTZ R34, R34, UR6, -R51 ;  /* 0x0000000622227c23 */ /* 0x000fe20008010833 */
[----:B-1----:R-:W-:Y:S01]  /*3f10*/  F2FP.BF16.F32.PACK_AB R188, R45, R44 ;  /* 0x0000002c2dbc723e */ /* 0x002fe200000010ff */
[----:B------:R-:W-:Y:S01]  /*3f20*/  FADD.FTZ R53, R39, R16 ;  /* 0x0000001027357221 */ /* 0x000fe20000010000 */
[----:B0-----:R-:W-:-:S02]  /*3f30*/  F2FP.BF16.F32.PACK_AB R190, R47, R46 ;  /* 0x0000002e2fbe723e */ /* 0x001fc400000010ff */
[----:B------:R-:W0:Y:S01]  /*3f40*/  MUFU.EX2 R5, R5 ;  /* 0x0000000500057308 */ /* 0x000e220000000800 */
[----:B------:R-:W-:-:S04]  /*3f50*/  FADD.FTZ R16, R40, R53 ;  /* 0x0000003528107221 */ /* 0x000fc80000010000 */
[----:B------:R-:W-:-:S03]  /*3f60*/  FADD.FTZ R53, R41, R16 ;  /* 0x0000001029357221 */ /* 0x000fc60000010000 */
[----:B------:R-:W1:Y:S01]  /*3f70*/  MUFU.EX2 R20, R20 ;  /* 0x0000001400147308 */ /* 0x000e620000000800 */
[----:B------:R-:W-:-:S04]  /*3f80*/  FADD.FTZ R50, R42, R53 ;  /* 0x000000352a327221 */ /* 0x000fc80000010000 */
[----:B------:R-:W-:-:S03]  /*3f90*/  FADD.FTZ R55, R43, R50 ;  /* 0x000000322b377221 */ /* 0x000fc60000010000 */
[----:B------:R-:W2:Y:S01]  /*3fa0*/  MUFU.EX2 R24, R24 ;  /* 0x0000001800187308 */ /* 0x000ea20000000800 */
[----:B0-----:R-:W-:Y:S01]  /*3fb0*/  FADD.FTZ R16, R2, R5 ;  /* 0x0000000502107221 */ /* 0x001fe20000010000 */
[----:B------:R-:W-:-:S03]  /*3fc0*/  F2FP.BF16.F32.PACK_AB R197, R5, R2 ;  /* 0x0000000205c5723e */ /* 0x000fc600000010ff */
[----:B------:R-:W-:Y:S01]  /*3fd0*/  FADD.FTZ R53, R199, R16 ;  /* 0x00000010c7357221 */ /* 0x000fe20000010000 */
[----:B------:R-:W-:Y:S02]  /*3fe0*/  FADD.FTZ R16, R44, R55 ;  /* 0x000000372c107221 */ /* 0x000fe40000010000 */
[----:B------:R-:W0:Y:S01]  /*3ff0*/  MUFU.EX2 R25, R25 ;  /* 0x0000001900197308 */ /* 0x000e220000000800 */
[C---:B-1----:R-:W-:Y:S01]  /*4000*/  FADD.FTZ R53, R20.reuse, R53 ;  /* 0x0000003514357221 */ /* 0x042fe20000010000 */
[----:B------:R-:W-:Y:S01]  /*4010*/  FADD.FTZ R55, R45, R16 ;  /* 0x000000102d377221 */ /* 0x000fe20000010000 */
[----:B------:R-:W-:Y:S01]  /*4020*/  F2FP.BF16.F32.PACK_AB R199, R20, R199 ;  /* 0x000000c714c7723e */ /* 0x000fe200000010ff */
[----:B------:R-:W-:Y:S02]  /*4030*/  VIADD R20, R98, 0xfffffffe ;  /* 0xfffffffe62147836 */ /* 0x000fe40000000000 */
[----:B------:R-:W-:Y:S02]  /*4040*/  FADD.FTZ R50, R46, R55 ;  /* 0x000000372e327221 */ /* 0x000fe40000010000 */
[----:B------:R-:W1:Y:S01]  /*4050*/  MUFU.EX2 R26, R26 ;  /* 0x0000001a001a7308 */ /* 0x000e620000000800 */
[----:B--2---:R-:W-:Y:S01]  /*4060*/  FADD.FTZ R16, R24, R53 ;  /* 0x0000003518107221 */ /* 0x004fe20000010000 */
[----:B------:R-:W-:-:S06]  /*4070*/  FADD.FTZ R51, R47, R50 ;  /* 0x000000322f337221 */ /* 0x000fcc0000010000 */
[----:B------:R-:W2:Y:S01]  /*4080*/  MUFU.EX2 R27, R27 ;  /* 0x0000001b001b7308 */ /* 0x000ea20000000800 */
[C---:B0-----:R-:W-:Y:S01]  /*4090*/  FADD.FTZ R37, R25.reuse, R16 ;  /* 0x0000001019257221 */ /* 0x041fe20000010000 */
[----:B------:R-:W-:-:S06]  /*40a0*/  F2FP.BF16.F32.PACK_AB R193, R25, R24 ;  /* 0x0000001819c1723e */ /* 0x000fcc00000010ff */
[----:B------:R-:W0:Y:S01]  /*40b0*/  MUFU.EX2 R28, R28 ;  /* 0x0000001c001c7308 */ /* 0x000e220000000800 */
[----:B-1----:R-:W-:-:S07]  /*40c0*/  FADD.FTZ R16, R26, R37 ;  /* 0x000000251a107221 */ /* 0x002fce0000010000 */
        /* <DEDUP_REMOVED lines=24> */
[----:B--2---:R-:W-:-:S07]  /*4250*/  FADD.FTZ R2, R0, R5 ;  /* 0x0000000500027221 */ /* 0x004fce0000010000 */
[----:B------:R-:W2:Y:S01]  /*4260*/  MUFU.EX2 R35, R35 ;  /* 0x0000002300237308 */ /* 0x000ea20000000800 */
[----:B0-----:R-:W-:Y:S01]  /*4270*/  FADD.FTZ R38, R36, R39 ;  /* 0x0000002724267221 */ /* 0x001fe20000010000 */
[C---:B-1----:R-:W-:Y:S01]  /*4280*/  FADD.FTZ R5, R187.reuse, R2 ;  /* 0x00000002bb057221 */ /* 0x042fe20000010000 */
[----:B------:R-:W-:Y:S02]  /*4290*/  F2FP.BF16.F32.PACK_AB R187, R187, R0 ;  /* 0x00000000bbbb723e */ /* 0x000fe400000010ff */
[C---:B--2---:R-:W-:Y:S01]  /*42a0*/  FADD.FTZ R16, R35.reuse, R38 ;  /* 0x0000002623107221 */ /* 0x044fe20000010000 */
[----:B------:R-:W-:Y:S01]  /*42b0*/  F2FP.BF16.F32.PACK_AB R186, R35, R36 ;  /* 0x0000002423ba723e */ /* 0x000fe200000010ff */
[----:B------:R-:W-:Y:S06]  /*42c0*/  @P2 BRA `(.L_x_1175) ;  /* 0x0000000000442947 */ /* 0x000fec0003800000 */
        /* <DEDUP_REMOVED lines=10> */
.L_x_1176:
[----:B------:R-:W-:-:S11]  /*4370*/  UISETP.NE.AND UP2, UPT, UR5, 0x1, UPT ;  /* 0x000000010500788c */ /* 0x000fd6000bf45270 */
[----:B------:R-:W-:Y:S02]  /*4380*/  @UP2 ULDC.64 UR10, c[0x0][0x9e8] ;  /* 0x00027a00000a2ab9 */ /* 0x000fe40000000a00 */
[----:B------:R-:W-:-:S04]  /*4390*/  UIMAD.WIDE.U32 UR14, UR7, UR10, URZ ;  /* 0x0000000a070e72a5 */ /* 0x000fc8000f8e003f */
[----:B------:R-:W-:-:S12]  /*43a0*/  @UP2 USHF.R.U32.HI UR7, URZ, UR11, UR15 ;  /* 0x0000000b3f072299 */ /* 0x000fd8000801160f */
.L_x_1177:
[----:B------:R-:W-:-:S04]  /*43b0*/  UIMAD UR5, UR7, UR5, UR5 ;  /* 0x00000005070572a4 */ /* 0x000fc8000f8e0205 */
[----:B------:R-:W-:-:S04]  /*43c0*/  UISETP.LT.AND UP2, UPT, UR4, UR5, UPT ;  /* 0x000000050400728c */ /* 0x000fc8000bf41270 */
[----:B------:R-:W-:-:S12]  /*43d0*/  USEL UR4, UR4, UR5, UP2 ;  /* 0x0000000504047287 */ /* 0x000fd80009000000 */
.L_x_1175:
[----:B------:R-:W-:Y:S01]  /*43e0*/  R2UR UR7, R23 ;  /* 0x00000000170772ca */ /* 0x000fe200000e0000 */
[----:B------:R-:W-:Y:S01]  /*43f0*/  USHF.R.S32.HI UR5, URZ, 0x1f, UR4 ;  /* 0x0000001f3f057899 */ /* 0x000fe20008011404 */
[----:B------:R-:W-:Y:S01]  /*4400*/  IMAD.MOV.U32 R2, RZ, RZ, 0x3f800000 ;  /* 0x3f800000ff027424 */ /* 0x000fe200078e00ff */
[----:B------:R-:W-:Y:S01]  /*4410*/  CS2R R150, SRZ ;  /* 0x0000000000967805 */ /* 0x000fe2000001ff00 */
[----:B------:R-:W-:Y:S01]  /*4420*/  IMAD.MOV.U32 R0, RZ, RZ, 0x3f800000 ;  /* 0x3f800000ff007424 */ /* 0x000fe200078e00ff */
        /* <DEDUP_REMOVED lines=8> */
[----:B------:R-:W-:Y:S01]  /*44b0*/  UISETP.LT.AND UP2, UPT, UR7, UR5, UPT ;  /* 0x000000050700728c */ /* 0x000fe2000bf41270 */
[----:B------:R-:W-:Y:S02]  /*44c0*/  CS2R R136, SRZ ;  /* 0x0000000000887805 */ /* 0x000fe4000001ff00 */
[----:B------:R-:W-:Y:S02]  /*44d0*/  CS2R R134, SRZ ;  /* 0x0000000000867805 */ /* 0x000fe4000001ff00 */
[----:B------:R-:W-:Y:S01]  /*44e0*/  CS2R R132, SRZ ;  /* 0x0000000000847805 */ /* 0x000fe2000001ff00 */
[----:B------:R-:W-:Y:S01]  /*44f0*/  USEL UR50, UR7, UR5, !UP2 ;  /* 0x0000000507327287 */ /* 0x000fe2000d000000 */
[----:B------:R-:W-:-:S02]  /*4500*/  CS2R R130, SRZ ;  /* 0x0000000000827805 */ /* 0x000fc4000001ff00 */
[----:B------:R-:W-:Y:S02]  /*4510*/  CS2R R128, SRZ ;  /* 0x0000000000807805 */ /* 0x000fe4000001ff00 */
[----:B------:R-:W-:Y:S02]  /*4520*/  CS2R R126, SRZ ;  /* 0x00000000007e7805 */ /* 0x000fe4000001ff00 */
[----:B------:R-:W-:Y:S02]  /*4530*/  CS2R R124, SRZ ;  /* 0x00000000007c7805 */ /* 0x000fe4000001ff00 */
[----:B------:R-:W-:Y:S02]  /*4540*/  CS2R R122, SRZ ;  /* 0x00000000007a7805 */ /* 0x000fe4000001ff00 */
[----:B------:R-:W-:Y:S02]  /*4550*/  ISETP.GE.AND P2, PT, R20, UR50, PT ;  /* 0x0000003214007c0c */ /* 0x000fe4000bf46270 */
        /* <DEDUP_REMOVED lines=49> */
[----:B------:R-:W-:Y:S06]  /*4870*/  @!P2 BRA `(.L_x_1178) ;  /* 0x0000002800fca947 */ /* 0x000fec0003800000 */
[----:B------:R-:W-:Y:S01]  /*4880*/  IMAD.MOV.U32 R2, RZ, RZ, 0x3f800000 ;  /* 0x3f800000ff027424 */ /* 0x000fe200078e00ff */
[----:B------:R-:W-:Y:S01]  /*4890*/  ULDC UR51, c[0x0][0x9e4] ;  /* 0x0002790000337ab9 */ /* 0x000fe20000000800 */
[----:B------:R-:W-:Y:S01]  /*48a0*/  IMAD.MOV.U32 R151, RZ, RZ, RZ ;  /* 0x000000ffff977224 */ /* 0x000fe200078e00ff */
[----:B------:R-:W-:Y:S01]  /*48b0*/  ULDC UR4, c[0x0][0x9d8] ;  /* 0x0002760000047ab9 */ /* 0x000fe20000000800 */
[----:B------:R-:W-:Y:S01]  /*48c0*/  ULDC UR55, c[0x0][0x988] ;  /* 0x0002620000377ab9 */ /* 0x000fe20000000800 */
[----:B------:R-:W-:-:S05]  /*48d0*/  ULDC UR58, c[0x0][0x9e0] ;  /* 0x00027800003a7ab9 */ /* 0x000fca0000000800 */
.L_x_1195:
[----:B------:R-:W-:-:S04]  /*48e0*/  UIADD3 UR5, UR37, 0x1, URZ ;  /* 0x0000000125057890 */ /* 0x000fc8000fffe03f */
[----:B------:R-:W-:-:S04]  /*48f0*/  UISETP.NE.AND UP2, UPT, UR5, 0x2, UPT ;  /* 0x000000020500788c */ /* 0x000fc8000bf45270 */
[----:B------:R-:W-:Y:S02]  /*4900*/  USEL UR39, URZ, 0x1, UP2 ;  /* 0x000000013f277887 */ /* 0x000fe40009000000 */
[----:B------:R-:W-:Y:S02]  /*4910*/  USEL UR5, UR5, URZ, UP2 ;  /* 0x0000003f05057287 */ /* 0x000fe40009000000 */
[----:B------:R-:W-:Y:S01]  /*4920*/  ULOP3.LUT UR39, UR36, UR39, URZ, 0x3c, !UPT ;  /* 0x0000002724277292 */ /* 0x000fe2000f8e3c3f */
[----:B------:R-:W-:Y:S11]  /*4930*/  @!P0 BRA `(.L_x_1179) ;  /* 0x0000000000048947 */ /* 0x000ff60003800000 */
[----:B------:R-:W-:Y:S01]  /*4940*/  BPT.TRAP 0x1 ;  /* 0x000000040000795c */ /* 0x000fe20000300000 */
.L_x_1179:
[----:B------:R-:W-:Y:S01]  /*4950*/  ULEA UR7, UR5, UR38, 0x3 ;  /* 0x0000002605077291 */ /* 0x000fe2000f8e183f */
[----:B------:R-:W-:-:S05]  /*4960*/  IMAD.U32 R21, RZ, RZ, UR39 ;  /* 0x00000027ff157e24 */ /* 0x000fca000f8e00ff */
[----:B------:R-:W-:-:S04]  /*4970*/  SHF.L.U32 R21, R21, 0x1f, RZ ;  /* 0x0000001f15157819 */ /* 0x000fc800000006ff */
[----:B------:R0:W1:Y:S01]  /*4980*/  SYNCS.PHASECHK.TRANS64.TRYWAIT P2, [UR7+0x30830], R21 ;  /* 0x03083015ff0075a7 */ /* 0x0000620008040147 */
[----:B------:R-:W-:Y:S05]  /*4990*/  @!P0 BRA `(.L_x_1180) ;  /* 0x0000000000048947 */ /* 0x000fea0003800000 */
[----:B------:R-:W-:Y:S01]  /*49a0*/  BPT.TRAP 0x1 ;  /* 0x000000040000795c */ /* 0x000fe20000300000 */
.L_x_1180:
[----:B-1----:R-:W-:Y:S05]  /*49b0*/  @P2 BRA `(.L_x_1181) ;  /* 0x0000000000082947 */ /* 0x002fea0003800000 */
[----:B------:R-:W1:Y:S02]  /*49c0*/  SYNCS.PHASECHK.TRANS64.TRYWAIT P2, [UR7+0x30830], R21 ;  /* 0x03083015ff0075a7 */ /* 0x000e640008040147 */
[----:B-1----:R-:W-:Y:S05]  /*49d0*/  @!P2 BRA `(.L_x_1182) ;  /* 0x000001140038a947 */ /* 0x002fea0003800000 */
.L_x_1181:
[----:B------:R-:W-:Y:S01]  /*49e0*/  R2UR UR6, R18 ;  /* 0x00000000120672ca */ /* 0x000fe200000e0000 */
[----:B-1----:R-:W-:Y:S01]  /*49f0*/  WARPGROUP.ARRIVE ;  /* 0x00000000000079c5 */ /* 0x002fe20000000000 */
[----:B------:R-:W-:Y:S01]  /*4a00*/  R2UR UR44, R14 ;  /* 0x000000000e2c72ca */ /* 0x000fe200000e0000 */
[----:B------:R-:W-:Y:S01]  /*4a10*/  UMOV UR47, 0x40000040 ;  /* 0x40000040002f7882 */ /* 0x000fe20000000000 */
[----:B------:R-:W-:Y:S01]  /*4a20*/  R2UR UR45, R15 ;  /* 0x000000000f2d72ca */ /* 0x000fe200000e0000 */
[----:B------:R-:W-:Y:S01]  /*4a30*/  UMOV UR11, 0x40000040 ;  /* 0x40000040000b7882 */ /* 0x000fe20000000000 */
[----:B------:R-:W-:Y:S01]  /*4a40*/  UMOV UR15, 0x40000040 ;  /* 0x40000040000f7882 */ /* 0x000fe20000000000 */
[----:B------:R-:W-:Y:S01]  /*4a50*/  UMOV UR19, 0x40000040 ;  /* 0x4000004000137882 */ /* 0x000fe20000000000 */
[----:B------:R-:W-:Y:S01]  /*4a60*/  UMOV UR23, 0x40000040 ;  /* 0x4000004000177882 */ /* 0x000fe20000000000 */
[----:B------:R-:W-:Y:S01]  /*4a70*/  UMOV UR27, 0x40000040 ;  /* 0x40000040001b7882 */ /* 0x000fe20000000000 */
[----:B------:R-:W-:Y:S01]  /*4a80*/  UMOV UR31, 0x40000040 ;  /* 0x40000040001f7882 */ /* 0x000fe20000000000 */
[----:B------:R-:W-:Y:S01]  /*4a90*/  UMOV UR35, 0x40000040 ;  /* 0x4000004000237882 */ /* 0x000fe20000000000 */
[----:B------:R-:W-:Y:S01]  /*4aa0*/  UMOV UR43, 0x40000040 ;  /* 0x40000040002b7882 */ /* 0x000fe20000000000 */
[----:B------:R-:W-:Y:S01]  /*4ab0*/  ULEA UR6, UR5, UR6, 0xb ;  /* 0x0000000605067291 */ /* 0x000fe2000f8e583f */
[-C--:B------:R-:W-:Y:S01]  /*4ac0*/  FMUL.FTZ R24, R24, R0.reuse ;  /* 0x0000000018187220 */ /* 0x080fe20000410000 */
[-C--:B------:R-:W-:Y:S01]  /*4ad0*/  FMUL.FTZ R25, R25, R0.reuse ;  /* 0x0000000019197220 */ /* 0x080fe20000410000 */
[-C--:B------:R-:W-:Y:S01]  /*4ae0*/  FMUL.FTZ R28, R28, R0.reuse ;  /* 0x000000001c1c7220 */ /* 0x080fe20000410000 */
[----:B------:R-:W-:Y:S01]  /*4af0*/  UIADD3 UR10, UR6, 0x206, URZ ;  /* 0x00000206060a7890 */ /* 0x000fe2000fffe03f */
[-C--:B------:R-:W-:Y:S01]  /*4b00*/  FMUL.FTZ R29, R29, R0.reuse ;  /* 0x000000001d1d7220 */ /* 0x080fe20000410000 */
[----:B------:R-:W-:Y:S01]  /*4b10*/  UIADD3 UR14, UR6, 0x400, URZ ;  /* 0x00000400060e7890 */ /* 0x000fe2000fffe03f */
[-C--:B------:R-:W-:Y:S01]  /*4b20*/  FMUL.FTZ R32, R32, R0.reuse ;  /* 0x0000000020207220 */ /* 0x080fe20000410000 */
[----:B------:R-:W-:Y:S01]  /*4b30*/  UMOV UR46, UR6 ;  /* 0x00000006002e7c82 */ /* 0x000fe20008000000 */
[----:B------:R-:W-:Y:S01]  /*4b40*/  UIADD3 UR18, UR6, 0x402, URZ ;  /* 0x0000040206127890 */ /* 0x000fe2000fffe03f */
[----:B------:R-:W-:Y:S01]  /*4b50*/  HGMMA.64x64x16.F32.BF16 R152, gdesc[UR44], RZ, !UPT, gsb0 ;  /* 0x00e000002c9879f0 */ /* 0x000fe2000c0018ff */
[----:B------:R-:W-:Y:S01]  /*4b60*/  R2UR UR44, R12 ;  /* 0x000000000c2c72ca */ /* 0x000fe200000e0000 */
[----:B------:R-:W-:Y:S01]  /*4b70*/  UIADD3 UR46, UR6, 0x2, URZ ;  /* 0x00000002062e7890 */ /* 0x000fe2000fffe03f */
[----:B------:R-:W-:Y:S01]  /*4b80*/  R2UR UR45, R13 ;  /* 0x000000000d2d72ca */ /* 0x000fe200000e0000 */
        /* <DEDUP_REMOVED lines=79> */
[----:B------:R-:W-:Y:S01]  /*5080*/  HGMMA.64x64x16.F32.BF16 R152, gdesc[UR44], R152, gsb0 ;  /* 0x00e000002c9879f0 */ /* 0x000fe20008001898 */
[----:B------:R-:W-:Y:S01]  /*5090*/  R2UR UR44, R10 ;  /* 0x000000000a2c72ca */ /* 0x000fe200000e0000 */
[----:B------:R-:W-:Y:S01]  /*50a0*/  UIADD3 UR46, UR6, 0x4, URZ ;  /* 0x00000004062e7890 */ /* 0x000fe2000fffe03f */
[----:B------:R-:W-:Y:S01]  /*50b0*/  R2UR UR45, R11 ;  /* 0x000000000b2d72ca */ /* 0x000fe200000e0000 */
        /* <DEDUP_REMOVED lines=55> */
[----:B------:R-:W-:Y:S01]  /*5430*/  HGMMA.64x64x16.F32.BF16 R152, gdesc[UR44], R152, gsb0 ;  /* 0x00e000002c9879f0 */ /* 0x000fe20008001898 */
[----:B------:R-:W-:Y:S01]  /*5440*/  R2UR UR44, R8 ;  /* 0x00000000082c72ca */ /* 0x000fe200000e0000 */
[----:B------:R-:W-:Y:S01]  /*5450*/  UIADD3 UR46, UR6, 0x6, URZ ;  /* 0x00000006062e7890 */ /* 0x000fe2000fffe03f */
[----:B------:R-:W-:Y:S01]  /*5460*/  R2UR UR45, R9 ;  /* 0x00000000092d72ca */ /* 0x000fe200000e0000 */
[----:B------:R-:W-:Y:S01]  /*5470*/  UMOV UR47, 0x40000040 ;  /* 0x40000040002f7882 */ /* 0x000fe20000000000 */
[----:B------:R-:W-:Y:S02]  /*5480*/  WARPGROUP.DEPBAR.LE gsb0, 0x0 ;  /* 0x00008000000079c5 */ /* 0x000fe40000010000 */
[----:B------:R-:W-:-:S09]  /*5490*/  WARPGROUP.ARRIVE ;  /* 0x00000000000079c5 */ /* 0x000fd20000000000 */
        /* <DEDUP_REMOVED lines=8> */
[----:B------:R-:W-:Y:S01]  /*5520*/  UIADD3 UR46, UR6, 0x202, URZ ;  /* 0x00000202062e7890 */ /* 0x000fe2000fffe03f */
[----:B------:R-:W-:Y:S01]  /*5530*/  UMOV UR47, 0x40000040 ;  /* 0x40000040002f7882 */ /* 0x000fe20000000000 */
[----:B------:R-:W-:Y:S01]  /*5540*/  UMOV UR44, UR56 ;  /* 0x00000038002c7c82 */ /* 0x000fe20008000000 */
[----:B------:R-:W-:Y:S01]  /*5550*/  UMOV UR45, UR57 ;  /* 0x00000039002d7c82 */ /* 0x000fe20008000000 */
[----:B------:R-:W-:Y:S02]  /*5560*/  WARPGROUP.DEPBAR.LE gsb0, 0x0 ;  /* 0x00008000000079c5 */ /* 0x000fe40000010000 */
[----:B------:R-:W-:-:S06]  /*5570*/  WARPGROUP.ARRIVE ;  /* 0x00000000000079c5 */ /* 0x000fcc0000000000 */
        /* <DEDUP_REMOVED lines=9> */
[----:B------:R-:W-:Y:S01]  /*5610*/  UMOV UR44, UR48 ;  /* 0x00000030002c7c82 */ /* 0x000fe20008000000 */
[----:B------:R-:W-:Y:S01]  /*5620*/  UMOV UR45, UR49 ;  /* 0x00000031002d7c82 */ /* 0x000fe20008000000 */
[----:B------:R-:W-:Y:S01]  /*5630*/  UMOV UR47, 0x40000040 ;  /* 0x40000040002f7882 */ /* 0x000fe20000000000 */
        /* <DEDUP_REMOVED lines=28> */
[----:B------:R-:W-:Y:S05]  /*5800*/  @!P0 BRA `(.L_x_1183) ;  /* 0x0000000000048947 */ /* 0x000fea0003800000 */
[----:B------:R-:W-:Y:S01]  /*5810*/  BPT.TRAP 0x1 ;  /* 0x000000040000795c */ /* 0x000fe20000300000 */
.L_x_1183:
[----:B------:R-:W-:Y:S01]  /*5820*/  ULEA UR14, UR37, UR38, 0x3 ;  /* 0x00000026250e7291 */ /* 0x000fe2000f8e183f */
[----:B------:R-:W-:-:S05]  /*5830*/  IMAD.U32 R0, RZ, RZ, UR36 ;  /* 0x00000024ff007e24 */ /* 0x000fca000f8e00ff */
[----:B------:R-:W-:-:S04]  /*5840*/  SHF.L.U32 R0, R0, 0x1f, RZ ;  /* 0x0000001f00007819 */ /* 0x000fc800000006ff */
[----:B------:R1:W2:Y:S01]  /*5850*/  SYNCS.PHASECHK.TRANS64.TRYWAIT P2, [UR14+0x30850], R0 ;  /* 0x03085000ff0075a7 */ /* 0x0002a2000804014e */
[----:B------:R-:W-:Y:S05]  /*5860*/  @!P0 BRA `(.L_x_1184) ;  /* 0x0000000000048947 */ /* 0x000fea0003800000 */
[----:B------:R-:W-:Y:S01]  /*5870*/  BPT.TRAP 0x1 ;  /* 0x000000040000795c */ /* 0x000fe20000300000 */
.L_x_1184:
[----:B--2---:R-:W-:Y:S05]  /*5880*/  @P2 BRA `(.L_x_1185) ;  /* 0x0000000000082947 */ /* 0x004fea0003800000 */
[----:B------:R-:W2:Y:S02]  /*5890*/  SYNCS.PHASECHK.TRANS64.TRYWAIT P2, [UR14+0x30850], R0 ;  /* 0x03085000ff0075a7 */ /* 0x000ea4000804014e */
[----:B--2---:R-:W-:Y:S05]  /*58a0*/  @!P2 BRA `(.L_x_1186) ;  /* 0x00000104009ca947 */ /* 0x004fea0003800000 */
.L_x_1185:
[----:B------:R-:W-:Y:S01]  /*58b0*/  UIADD3 UR6, UR38, 0x400, URZ ;  /* 0x0000040026067890 */ /* 0x000fe2000fffe03f */
[----:B------:R-:W-:Y:S01]  /*58c0*/  WARPGROUP.ARRIVE ;  /* 0x00000000000079c5 */ /* 0x000fe20000000000 */
[----:B------:R-:W-:Y:S01]  /*58d0*/  UMOV UR11, 0x40000040 ;  /* 0x40000040000b7882 */ /* 0x000fe20000000000 */
[----:B------:R-:W-:Y:S01]  /*58e0*/  PLOP3.LUT P2, PT, PT, PT, UP0, 0x80, 0x0 ;  /* 0x000000000000781c */ /* 0x000fe20003f4f008 */
[----:B------:R-:W-:Y:S01]  /*58f0*/  USHF.R.U32.HI UR6, URZ, 0x4, UR6 ;  /* 0x000000043f067899 */ /* 0x000fe20008011606 */
[----:B------:R-:W-:Y:S01]  /*5900*/  PLOP3.LUT P3, PT, PT, PT, UP0, 0x80, 0x0 ;  /* 0x000000000000781c */ /* 0x000fe20003f6f008 */
[----:B0-----:R-:W0:Y:S01]  /*5910*/  LDC R21, c[0x0][0x2f0] ;  /* 0x0000bc00ff157b82 */ /* 0x001e220000000800 */
[----:B------:R-:W-:Y:S01]  /*5920*/  FMUL.FTZ R2, R155, UR4 ;  /* 0x000000049b027c20 */ /* 0x000fe20008410000 */
[----:B------:R-:W-:Y:S01]  /*5930*/  ULOP3.LUT UR6, UR6, 0x3fff, URZ, 0xc0, !UPT ;  /* 0x00003fff06067892 */ /* 0x000fe2000f8ec03f */
[----:B-1----:R-:W-:Y:S01]  /*5940*/  FMUL.FTZ R0, R154, UR4 ;  /* 0x000000049a007c20 */ /* 0x002fe20008410000 */
[----:B------:R-:W-:Y:S01]  /*5950*/  FMUL.FTZ R154, R158, UR4 ;  /* 0x000000049e9a7c20 */ /* 0x000fe20008410000 */
[----:B------:R-:W-:Y:S01]  /*5960*/  FMUL.FTZ R158, R163, UR4 ;  /* 0x00000004a39e7c20 */ /* 0x000fe20008410000 */
[----:B------:R-:W-:Y:S01]  /*5970*/  ULOP3.LUT UR6, UR6, 0x2000000, URZ, 0xfc, !UPT ;  /* 0x0200000006067892 */ /* 0x000fe2000f8efc3f */
[----:B------:R-:W-:Y:S01]  /*5980*/  FMUL.FTZ R163, R175, UR4 ;  /* 0x00000004afa37c20 */ /* 0x000fe20008410000 */
[----:B------:R-:W1:Y:S01]  /*5990*/  LDC R155, c[0x0][0x288] ;  /* 0x0000a200ff9b7b82 */ /* 0x000e620000000800 */
[----:B------:R-:W2:Y:S01]  /*59a0*/  MUFU.TANH R0, R0 ;  /* 0x0000000000007308 */ /* 0x000ea20000002400 */
[----:B------:R-:W-:-:S07]  /*59b0*/  ULEA UR6, UR37, UR6, 0xb ;  /* 0x0000000625067291 */ /* 0x000fce000f8e583f */
[----:B------:R-:W-:Y:S01]  /*59c0*/  UMOV UR10, UR6 ;  /* 0x00000006000a7c82 */ /* 0x000fe20008000000 */
[----:B------:R-:W3:Y:S01]  /*59d0*/  MUFU.TANH R2, R2 ;  /* 0x0000000200027308 */ /* 0x000ee20000002400 */
[----:B------:R-:W-:Y:S01]  /*59e0*/  HGMMA.64x256x16.F32.BF16 R24, R196, gdesc[UR8].tnspB, R24, gsb0 ;  /* 0x43e00008c4187df0 */ /* 0x000fe20008001818 */
[----:B------:R-:W-:Y:S01]  /*59f0*/  UIADD3 UR10, UR6, 0x80, URZ ;  /* 0x00000080060a7890 */ /* 0x000fe2000fffe03f */
[----:B------:R-:W-:-:S05]  /*5a00*/  UMOV UR11, 0x40000040 ;  /* 0x40000040000b7882 */ /* 0x000fca0000000000 */
[----:B------:R-:W4:Y:S08]  /*5a10*/  MUFU.TANH R154, R154 ;  /* 0x0000009a009a7308 */ /* 0x000f300000002400 */
[----:B------:R-:W0:Y:S08]  /*5a20*/  MUFU.TANH R158, R158 ;  /* 0x0000009e009e7308 */ /* 0x000e300000002400 */
[----:B------:R-:W0:Y:S01]  /*5a30*/  MUFU.TANH R163, R163 ;  /* 0x000000a300a37308 */ /* 0x000e220000002400 */
[----:B------:R-:W-:-:S02]  /*5a40*/  WARPGROUP.DEPBAR.LE gsb0, 0x0 ;  /* 0x00008000000079c5 */ /* 0x000fc40000010000 */
[----:B------:R-:W-:Y:S01]  /*5a50*/  WARPGROUP.ARRIVE ;  /* 0x00000000000079c5 */ /* 0x000fe20000000000 */
[----:B------:R-:W-:Y:S01]  /*5a60*/  FMUL.FTZ R197, R176, UR4 ;  /* 0x00000004b0c57c20 */ /* 0x000fe20008410000 */
[----:B------:R-:W-:-:S04]  /*5a70*/  FMUL.FTZ R196, R177, UR4 ;  /* 0x00000004b1c47c20 */ /* 0x000fc80008410000 */
[----:B------:R-:W-:Y:S01]  /*5a80*/  HGMMA.64x256x16.F32.BF16 R24, R192, gdesc[UR8].tnspB, R24, gsb0 ;  /* 0x43e00008c0187df0 */ /* 0x000fe20008001818 */
[----:B------:R-:W-:Y:S01]  /*5a90*/  UIADD3 UR10, UR6, 0x100, URZ ;  /* 0x00000100060a7890 */ /* 0x000fe2000fffe03f */
[----:B------:R-:W0:Y:S01]  /*5aa0*/  MUFU.TANH R197, R197 ;  /* 0x000000c500c57308 */ /* 0x000e220000002400 */
[----:B------:R-:W-:-:S07]  /*5ab0*/  UMOV UR11, 0x40000040 ;  /* 0x40000040000b7882 */ /* 0x000fce0000000000 */
[----:B------:R-:W0:Y:S01]  /*5ac0*/  MUFU.TANH R196, R196 ;  /* 0x000000c400c47308 */ /* 0x000e220000002400 */
[----:B------:R-:W-:Y:S02]  /*5ad0*/  WARPGROUP.DEPBAR.LE gsb0, 0x0 ;  /* 0x00008000000079c5 */ /* 0x000fe40000010000 */
[----:B------:R-:W-:Y:S01]  /*5ae0*/  WARPGROUP.ARRIVE ;  /* 0x00000000000079c5 */ /* 0x000fe20000000000 */
[----:B------:R-:W-:Y:S01]  /*5af0*/  FMUL.FTZ R193, R169, UR4 ;  /* 0x00000004a9c17c20 */ /* 0x000fe20008410000 */
[----:B------:R-:W-:Y:S02]  /*5b00*/  VIADD R169, R22, UR61 ;  /* 0x0000003d16a97c36 */ /* 0x000fe40008000000 */
[----:B------:R-:W-:Y:S01]  /*5b10*/  FMUL.FTZ R192, R168, UR4 ;  /* 0x00000004a8c07c20 */ /* 0x000fe20008410000 */
[----:B------:R-:W-:Y:S01]  /*5b20*/  FMUL.FTZ R194, R172, UR4 ;  /* 0x00000004acc27c20 */ /* 0x000fe20008410000 */
[----:B------:R-:W-:-:S09]  /*5b30*/  FMUL.FTZ R195, R173, UR4 ;  /* 0x00000004adc37c20 */ /* 0x000fd20008410000 */
[----:B------:R-:W-:Y:S01]  /*5b40*/  HGMMA.64x256x16.F32.BF16 R24, R188, gdesc[UR8].tnspB, R24, gsb0 ;  /* 0x43e00008bc187df0 */ /* 0x000fe20008001818 */
[----:B------:R-:W-:Y:S01]  /*5b50*/  UIADD3 UR10, UR6, 0x180, URZ ;  /* 0x00000180060a7890 */ /* 0x000fe2000fffe03f */
[----:B------:R-:W0:Y:S01]  /*5b60*/  MUFU.TANH R193, R193 ;  /* 0x000000c100c17308 */ /* 0x000e220000002400 */
[----:B------:R-:W-:Y:S01]  /*5b70*/  UMOV UR11, 0x40000040 ;  /* 0x40000040000b7882 */ /* 0x000fe20000000000 */
[----:B------:R-:W-:-:S06]  /*5b80*/  @UP0 ULDC UR6, c[0x0][0x44c] ;  /* 0x0001130000060ab9 */ /* 0x000fcc0000000800 */
[----:B------:R-:W0:Y:S08]  /*5b90*/  MUFU.TANH R192, R192 ;  /* 0x000000c000c07308 */ /* 0x000e300000002400 */
[----:B------:R-:W0:Y:S08]  /*5ba0*/  MUFU.TANH R194, R194 ;  /* 0x000000c200c27308 */ /* 0x000e300000002400 */
[----:B------:R-:W0:Y:S01]  /*5bb0*/  MUFU.TANH R195, R195 ;  /* 0x000000c300c37308 */ /* 0x000e220000002400 */
[----:B------:R-:W-:-:S02]  /*5bc0*/  WARPGROUP.DEPBAR.LE gsb0, 0x0 ;  /* 0x00008000000079c5 */ /* 0x000fc40000010000 */
[----:B------:R-:W-:Y:S01]  /*5bd0*/  WARPGROUP.ARRIVE ;  /* 0x00000000000079c5 */ /* 0x000fe20000000000 */
[----:B------:R-:W-:Y:S01]  /*5be0*/  FMUL.FTZ R188, R152, UR4 ;  /* 0x0000000498bc7c20 */ /* 0x000fe20008410000 */
[----:B------:R-:W-:Y:S01]  /*5bf0*/  FMUL.FTZ R191, R156, UR4 ;  /* 0x000000049cbf7c20 */ /* 0x000fe20008410000 */
[----:B------:R-:W-:Y:S01]  /*5c00*/  FMUL.FTZ R156, R159, UR4 ;  /* 0x000000049f9c7c20 */ /* 0x000fe20008410000 */
[----:B------:R-:W-:-:S04]  /*5c10*/  @P2 IMAD.HI.U32 R152, R169, UR6, RZ ;  /* 0x00000006a9982c27 */ /* 0x000fc8000f8e00ff */
[----:B------:R-:W-:Y:S01]  /*5c20*/  FMUL.FTZ R159, R166, UR4 ;  /* 0x00000004a69f7c20 */ /* 0x000fe20008410000 */
[----:B------:R-:W-:Y:S01]  /*5c30*/  HGMMA.64x256x16.F32.BF16 R24, R184, gdesc[UR8].tnspB, R24, gsb0 ;  /* 0x43e00008b8187df0 */ /* 0x000fe20008001818 */
[----:B------:R-:W-:Y:S01]  /*5c40*/  FMUL.FTZ R166, R179, UR4 ;  /* 0x00000004b3a67c20 */ /* 0x000fe20008410000 */
[----:B------:R-:W-:Y:S01]  /*5c50*/  FMUL.FTZ R179, R180, UR4 ;  /* 0x00000004b4b37c20 */ /* 0x000fe20008410000 */
[----:B------:R-:W-:Y:S01]  /*5c60*/  @UP0 ULDC UR6, c[0x0][0x450] ;  /* 0x0001140000060ab9 */ /* 0x000fe20000000800 */
[----:B------:R-:W-:Y:S01]  /*5c70*/  FMUL.FTZ R180, R181, UR4 ;  /* 0x00000004b5b47c20 */ /* 0x000fe20008410000 */
[----:B------:R-:W-:Y:S01]  /*5c80*/  @P3 SHF.R.U32.HI R169, RZ, UR6, R152 ;  /* 0x00000006ffa93c19 */ /* 0x000fe20008011698 */
[----:B------:R-:W-:Y:S02]  /*5c90*/  IMAD.SHL.U32 R181, R20, 0x40, RZ ;  /* 0x0000004014b57824 */ /* 0x000fe400078e00ff */
[----:B------:R-:W-:Y:S01]  /*5ca0*/  FMUL.FTZ R189, R153, UR4 ;  /* 0x0000000499bd7c20 */ /* 0x000fe20008410000 */
[----:B------:R-:W-:Y:S01]  /*5cb0*/  FMUL.FTZ R190, R157, UR4 ;  /* 0x000000049dbe7c20 */ /* 0x000fe20008410000 */
[----:B------:R-:W-:Y:S01]  /*5cc0*/  FMUL.FTZ R157, R162, UR4 ;  /* 0x00000004a29d7c20 */ /* 0x000fe20008410000 */
[----:B------:R-:W5:Y:S01]  /*5cd0*/  SHFL.IDX PT, R153, R169, RZ, 0x1c1f ;  /* 0x001c1fffa9997589 */ /* 0x000f6200000e0000 */
[----:B------:R-:W-:Y:S01]  /*5ce0*/  IADD3 R168, -R181, 0x1, RZ ;  /* 0x00000001b5a87810 */ /* 0x000fe20007ffe1ff */
[----:B------:R-:W-:Y:S01]  /*5cf0*/  FMUL.FTZ R162, R171, UR4 ;  /* 0x00000004aba27c20 */ /* 0x000fe20008410000 */
[----:B------:R-:W-:Y:S01]  /*5d00*/  IMAD.U32 R152, RZ, RZ, UR7 ;  /* 0x00000007ff987e24 */ /* 0x000fe2000f8e00ff */
[----:B------:R-:W-:Y:S01]  /*5d10*/  PLOP3.LUT P2, PT, PT, PT, UP1, 0x40, 0x0 ;  /* 0x000000000000781c */ /* 0x000fe20003f4e818 */
[----:B------:R-:W0:Y:S02]  /*5d20*/  MUFU.TANH R188, R188 ;  /* 0x000000bc00bc7308 */ /* 0x000e240000002400 */
[----:B------:R-:W-:-:S05]  /*5d30*/  @!P1 VIADD R152, R152, 0x30840 ;  /* 0x0003084098989836 */ /* 0x000fca0000000000 */
[----:B------:R-:W-:Y:S01]  /*5d40*/  @!P1 PRMT R152, RZ, 0x654, R152 ;  /* 0x00000654ff989816 */ /* 0x000fe20000000098 */
        /* <DEDUP_REMOVED lines=9> */
[----:B------:R-:W1:Y:S01]  /*5de0*/  MUFU.TANH R180, R180 ;  /* 0x000000b400b47308 */ /* 0x000e620000002400 */
[----:B------:R-:W-:-:S02]  /*5df0*/  WARPGROUP.DEPBAR.LE gsb0, 0x0 ;  /* 0x00008000000079c5 */ /* 0x000fc40000010000 */
[----:B------:R-:W-:Y:S01]  /*5e00*/  FMUL.FTZ R185, R161, UR4 ;  /* 0x00000004a1b97c20 */ /* 0x000fe20008410000 */
[----:B------:R-:W-:Y:S01]  /*5e10*/  FMUL.FTZ R184, R160, UR4 ;  /* 0x00000004a0b87c20 */ /* 0x000fe20008410000 */
[----:B------:R-:W-:Y:S01]  /*5e20*/  FMUL.FTZ R161, R170, UR4 ;  /* 0x00000004aaa17c20 */ /* 0x000fe20008410000 */
[----:B------:R-:W-:Y:S01]  /*5e30*/  FMUL.FTZ R186, R164, UR4 ;  /* 0x00000004a4ba7c20 */ /* 0x000fe20008410000 */
[----:B------:R-:W-:Y:S01]  /*5e40*/  FMUL.FTZ R187, R165, UR4 ;  /* 0x00000004a5bb7c20 */ /* 0x000fe20008410000 */
[----:B------:R-:W-:Y:S01]  /*5e50*/  FMUL.FTZ R160, R167, UR4 ;  /* 0x00000004a7a07c20 */ /* 0x000fe20008410000 */
[----:B------:R-:W-:Y:S02]  /*5e60*/  IMAD R170, R17, -0x2, R168 ;  /* 0xfffffffe11aa7824 */ /* 0x000fe400078e02a8 */
[----:B------:R-:W-:Y:S01]  /*5e70*/  FMUL.FTZ R164, R174, UR4 ;  /* 0x00000004aea47c20 */ /* 0x000fe20008410000 */
[----:B------:R-:W-:Y:S01]  /*5e80*/  FMUL.FTZ R165, R178, UR4 ;  /* 0x00000004b2a57c20 */ /* 0x000fe20008410000 */
[----:B------:R-:W-:Y:S01]  /*5e90*/  FMUL.FTZ R167, R182, UR4 ;  /* 0x00000004b6a77c20 */ /* 0x000fe20008410000 */
[----:B------:R-:W-:Y:S01]  /*5ea0*/  FMUL.FTZ R168, R183, UR4 ;  /* 0x00000004b7a87c20 */ /* 0x000fe20008410000 */
[----:B------:R-:W2:Y:S01]  /*5eb0*/  MUFU.TANH R184, R184 ;  /* 0x000000b800b87308 */ /* 0x000ea20000002400 */
[----:B0-----:R-:W-:Y:S01]  /*5ec0*/  IMAD R170, R21, UR60, R170 ;  /* 0x0000003c15aa7c24 */ /* 0x001fe2000f8e02aa */
[----:B------:R0:W-:Y:S03]  /*5ed0*/  @!P1 SYNCS.ARRIVE.TRANS64.RED.A1T0 RZ, [R152+URZ], RZ ;  /* 0x000000ff98ff99a7 */ /* 0x0001e6000810043f */
[----:B-1----:R-:W-:-:S03]  /*5ee0*/  IMAD.IADD R170, R170, 0x1, -R155 ;  /* 0x00000001aaaa7824 */ /* 0x002fc600078e0a9b */
[----:B------:R-:W1:Y:S01]  /*5ef0*/  MUFU.TANH R185, R185 ;  /* 0x000000b900b97308 */ /* 0x000e620000002400 */
[C---:B------:R-:W-:Y:S02]  /*5f00*/  VIADD R182, R170.reuse, UR58 ;  /* 0x0000003aaab67c36 */ /* 0x040fe40008000000 */
[----:B------:R-:W-:Y:S02]  /*5f10*/  VIADD R198, R170, UR54 ;  /* 0x00000036aac67c36 */ /* 0x000fe40008000000 */
[--C-:B-----5:R-:W-:Y:S02]  /*5f20*/  IMAD.IADD R177, R182, 0x1, R153.reuse ;  /* 0x00000001b6b17824 */ /* 0x120fe400078e0299 */
[----:B------:R-:W-:Y:S01]  /*5f30*/  IMAD.IADD R178, R198, 0x1, R153 ;  /* 0x00000001c6b27824 */ /* 0x000fe200078e0299 */
[----:B------:R-:W0:Y:S08]  /*5f40*/  MUFU.TANH R186, R186 ;  /* 0x000000ba00ba7308 */ /* 0x000e300000002400 */
[----:B------:R-:W0:Y:S08]  /*5f50*/  MUFU.TANH R187, R187 ;  /* 0x000000bb00bb7308 */ /* 0x000e300000002400 */
[----:B------:R-:W0:Y:S08]  /*5f60*/  MUFU.TANH R160, R160 ;  /* 0x000000a000a07308 */ /* 0x000e300000002400 */
[----:B------:R-:W0:Y:S08]  /*5f70*/  MUFU.TANH R161, R161 ;  /* 0x000000a100a17308 */ /* 0x000e300000002400 */
[----:B------:R-:W0:Y:S08]  /*5f80*/  MUFU.TANH R164, R164 ;  /* 0x000000a400a47308 */ /* 0x000e300000002400 */
[----:B------:R-:W0:Y:S08]  /*5f90*/  MUFU.TANH R165, R165 ;  /* 0x000000a500a57308 */ /* 0x000e300000002400 */
[----:B------:R-:W0:Y:S08]  /*5fa0*/  MUFU.TANH R167, R167 ;  /* 0x000000a700a77308 */ /* 0x000e300000002400 */
[----:B------:R-:W0:Y:S01]  /*5fb0*/  MUFU.TANH R168, R168 ;  /* 0x000000a800a87308 */ /* 0x000e220000002400 */
[----:B-1234-:R-:W-:Y:S05]  /*5fc0*/  @P2 BRA `(.L_x_1187) ;  /* 0x00000000005c2947 */ /* 0x01efea0003800000 */
[----:B0-----:R-:W-:Y:S01]  /*5fd0*/  IMAD R152, R21, UR60, R153 ;  /* 0x0000003c15987c24 */ /* 0x001fe2000f8e0299 */
[----:B------:R-:W-:Y:S03]  /*5fe0*/  BSSY B0, `(.L_x_1188) ;  /* 0x0000011000007945 */ /* 0x000fe60003800000 */
[----:B------:R-:W-:-:S05]  /*5ff0*/  IMAD.IADD R170, R152, 0x1, -R155 ;  /* 0x0000000198aa7824 */ /* 0x000fca00078e0a9b */
[----:B------:R-:W-:-:S13]  /*6000*/  ISETP.GT.AND P2, PT, R170, -0x1, PT ;  /* 0xffffffffaa00780c */ /* 0x000fda0003f44270 */
[----:B------:R-:W-:Y:S05]  /*6010*/  @P2 BRA `(.L_x_1189) ;  /* 0x0000000000202947 */ /* 0x000fea0003800000 */
[----:B------:R-:W-:Y:S01]  /*6020*/  IMAD.U32 R172, RZ, RZ, UR51 ;  /* 0x00000033ffac7e24 */ /* 0x000fe2000f8e00ff */
[----:B------:R-:W-:-:S04]  /*6030*/  LOP3.LUT R171, RZ, R170, RZ, 0x33, !PT ;  /* 0x000000aaffab7212 */ /* 0x000fc800078e33ff */
[----:B------:R-:W-:-:S13]  /*6040*/  ISETP.NE.AND P2, PT, R172, 0x1, PT ;  /* 0x00000001ac00780c */ /* 0x000fda0003f45270 */
[----:B------:R-:W0:Y:S02]  /*6050*/  @P2 LDC.64 R152, c[0x0][0x9e8] ;  /* 0x00027a00ff982b82 */ /* 0x000e240000000a00 */
[----:B0-----:R-:W-:-:S05]  /*6060*/  @P2 IMAD.HI.U32 R152, R171, R152, RZ ;  /* 0x00000098ab982227 */ /* 0x001fca00078e00ff */
[----:B------:R-:W-:-:S04]  /*6070*/  @P2 SHF.R.U32.HI R171, RZ, R153, R152 ;  /* 0x00000099ffab2219 */ /* 0x000fc80000011698 */
[----:B------:R-:W-:Y:S01]  /*6080*/  LOP3.LUT R170, RZ, R171, RZ, 0x33, !PT ;  /* 0x000000abffaa7212 */ /* 0x000fe200078e33ff */
[----:B------:R-:W-:Y:S06]  /*6090*/  BRA `(.L_x_1190) ;  /* 0x0000000000147947 */ /* 0x000fec0003800000 */
.L_x_1189:
[----:B------:R-:W-:-:S05]  /*60a0*/  IMAD.U32 R172, RZ, RZ, UR51 ;  /* 0x00000033ffac7e24 */ /* 0x000fca000f8e00ff */
[----:B------:R-:W-:-:S13]  /*60b0*/  ISETP.NE.AND P2, PT, R172, 0x1, PT ;  /* 0x00000001ac00780c */ /* 0x000fda0003f45270 */
[----:B------:R-:W0:Y:S02]  /*60c0*/  @P2 LDC.64 R152, c[0x0][0x9e8] ;  /* 0x00027a00ff982b82 */ /* 0x000e240000000a00 */
[----:B0-----:R-:W-:-:S05]  /*60d0*/  @P2 IMAD.HI.U32 R152, R170, R152, RZ ;  /* 0x00000098aa982227 */ /* 0x001fca00078e00ff */
[----:B------:R-:W-:-:S07]  /*60e0*/  @P2 SHF.R.U32.HI R170, RZ, R153, R152 ;  /* 0x00000099ffaa2219 */ /* 0x000fce0000011698 */
.L_x_1190:
[----:B------:R-:W-:Y:S05]  /*60f0*/  BSYNC B0 ;  /* 0x0000000000007941 */ /* 0x000fea0003800000 */
.L_x_1188:
[----:B------:R-:W-:-:S04]  /*6100*/  IMAD R170, R170, R172, -R181 ;  /* 0x000000acaaaa7224 */ /* 0x000fc800078e0ab5 */
[----:B------:R-:W-:-:S05]  /*6110*/  IMAD R170, R17, -0x2, R170 ;  /* 0xfffffffe11aa7824 */ /* 0x000fca00078e02aa */
[----:B------:R-:W-:Y:S02]  /*6120*/  VIADDMNMX R177, R170, R172, R177, PT ;  /* 0x000000acaab17246 */ /* 0x000fe400038001b1 */
[----:B------:R-:W-:-:S07]  /*6130*/  VIMNMX R178, R178, R170, !PT ;  /* 0x000000aab2b27248 */ /* 0x000fce0007fe0100 */
.L_x_1187:
[----:B------:R-:W-:Y:S01]  /*6140*/  ISETP.GT.AND P2, PT, R20, -0x1, PT ;  /* 0xffffffff1400780c */ /* 0x000fe20003f44270 */
[----:B------:R-:W1:Y:S03]  /*6150*/  SHFL.IDX PT, R153, R169, 0x1, 0x1c1f ;  /* 0x003c1f00a9997f89 */ /* 0x000e6600000e0000 */
[C---:B------:R-:W-:Y:S02]  /*6160*/  ISETP.GT.AND P5, PT, R178.reuse, RZ, P2 ;  /* 0x000000ffb200720c */ /* 0x040fe400017a4270 */
[C---:B------:R-:W-:Y:S02]  /*6170*/  ISETP.GT.AND P4, PT, R178.reuse, 0x1, P2 ;  /* 0x00000001b200780c */ /* 0x040fe40001784270 */
[C---:B------:R-:W-:Y:S02]  /*6180*/  ISETP.GT.AND P6, PT, R178.reuse, 0x8, P2 ;  /* 0x00000008b200780c */ /* 0x040fe400017c4270 */
[----:B------:R-:W-:-:S02]  /*6190*/  ISETP.GT.AND P3, PT, R178, 0x9, P2 ;  /* 0x00000009b200780c */ /* 0x000fc40001764270 */
[C---:B------:R-:W-:Y:S02]  /*61a0*/  ISETP.LT.OR P5, PT, R177.reuse, 0x1, P5 ;  /* 0x00000001b100780c */ /* 0x040fe40002fa1670 */
[C---:B------:R-:W-:Y:S02]  /*61b0*/  ISETP.LT.OR P4, PT, R177.reuse, 0x2, P4 ;  /* 0x00000002b100780c */ /* 0x040fe40002781670 */
[C---:B------:R-:W-:Y:S02]  /*61c0*/  ISETP.LT.OR P6, PT, R177.reuse, 0x9, P6 ;  /* 0x00000009b100780c */ /* 0x040fe400037c1670 */
[----:B------:R-:W-:Y:S02]  /*61d0*/  ISETP.LT.OR P3, PT, R177, 0xa, P3 ;  /* 0x0000000ab100780c */ /* 0x000fe40001f61670 */
[----:B------:R-:W-:Y:S02]  /*61e0*/  FSEL R183, R188, -INF , !P5 ;  /* 0xff800000bcb77808 */ /* 0x000fe40006800000 */
[----:B------:R-:W-:-:S02]  /*61f0*/  ISETP.GT.AND P5, PT, R178, 0x10, P2 ;  /* 0x00000010b200780c */ /* 0x000fc400017a4270 */
[----:B------:R-:W-:Y:S01]  /*6200*/  FSEL R189, R189, -INF , !P4 ;  /* 0xff800000bdbd7808 */ /* 0x000fe20006000000 */
[----:B-1----:R-:W-:Y:S01]  /*6210*/  IMAD.IADD R182, R182, 0x1, R153 ;  /* 0x00000001b6b67824 */ /* 0x002fe200078e0299 */
[----:B------:R-:W-:Y:S02]  /*6220*/  FSEL R191, R191, -INF , !P6 ;  /* 0xff800000bfbf7808 */ /* 0x000fe40007000000 */
[----:B------:R-:W-:Y:S02]  /*6230*/  FSEL R190, R190, -INF , !P3 ;  /* 0xff800000bebe7808 */ /* 0x000fe40005800000 */
        /* <DEDUP_REMOVED lines=10> */
[----:B------:R-:W-:Y:S01]  /*62e0*/  IMAD.IADD R185, R198, 0x1, R153 ;  /* 0x00000001c6b97824 */ /* 0x000fe200078e0299 */
[----:B0-----:R-:W-:Y:S02]  /*62f0*/  FSEL R171, R186, -INF , !P6 ;  /* 0xff800000baab7808 */ /* 0x001fe40007000000 */
        /* <DEDUP_REMOVED lines=10> */
[----:B------:R-:W-:Y:S02]  /*63a0*/  FSEL R174, R193, -INF , !P4 ;  /* 0xff800000c1ae7808 */ /* 0x000fe40006000000 */
        /* <DEDUP_REMOVED lines=10> */
[----:B------:R-:W-:-:S02]  /*6450*/  PLOP3.LUT P5, PT, PT, PT, UP1, 0x40, 0x0 ;  /* 0x000000000000781c */ /* 0x000fc40003fae818 */
[----:B------:R-:W-:Y:S02]  /*6460*/  FSEL R178, R196, -INF , !P4 ;  /* 0xff800000c4b27808 */ /* 0x000fe40006000000 */
[----:B------:R-:W-:Y:S02]  /*6470*/  FSEL R179, R179, -INF , !P6 ;  /* 0xff800000b3b37808 */ /* 0x000fe40007000000 */
[----:B------:R-:W-:-:S07]  /*6480*/  FSEL R180, R180, -INF , !P3 ;  /* 0xff800000b4b47808 */ /* 0x000fce0005800000 */
[----:B------:R-:W-:Y:S05]  /*6490*/  @P5 BRA `(.L_x_1191) ;  /* 0x00000000005c5947 */ /* 0x000fea0003800000 */
[----:B------:R-:W-:Y:S01]  /*64a0*/  IMAD R152, R21, UR60, R153 ;  /* 0x0000003c15987c24 */ /* 0x000fe2000f8e0299 */
        /* <DEDUP_REMOVED lines=12> */
.L_x_1193:
[----:B------:R-:W-:-:S05]  /*6570*/  IMAD.U32 R193, RZ, RZ, UR51 ;  /* 0x00000033ffc17e24 */ /* 0x000fca000f8e00ff */
[----:B------:R-:W-:-:S13]  /*6580*/  ISETP.NE.AND P3, PT, R193, 0x1, PT ;  /* 0x00000001c100780c */ /* 0x000fda0003f65270 */
[----:B------:R-:W0:Y:S02]  /*6590*/  @P3 LDC.64 R152, c[0x0][0x9e8] ;  /* 0x00027a00ff983b82 */ /* 0x000e240000000a00 */
[----:B0-----:R-:W-:-:S05]  /*65a0*/  @P3 IMAD.HI.U32 R152, R184, R152, RZ ;  /* 0x00000098b8983227 */ /* 0x001fca00078e00ff */
[----:B------:R-:W-:-:S07]  /*65b0*/  @P3 SHF.R.U32.HI R184, RZ, R153, R152 ;  /* 0x00000099ffb83219 */ /* 0x000fce0000011698 */
.L_x_1194:
[----:B------:R-:W-:Y:S05]  /*65c0*/  BSYNC B0 ;  /* 0x0000000000007941 */ /* 0x000fea0003800000 */
.L_x_1192:
[----:B------:R-:W-:-:S04]  /*65d0*/  IMAD R184, R184, R193, -R181 ;  /* 0x000000c1b8b87224 */ /* 0x000fc800078e0ab5 */
[----:B------:R-:W-:-:S05]  /*65e0*/  IMAD R184, R17, -0x2, R184 ;  /* 0xfffffffe11b87824 */ /* 0x000fca00078e02b8 */
[----:B------:R-:W-:Y:S02]  /*65f0*/  VIADDMNMX R182, R184, R193, R182, PT ;  /* 0x000000c1b8b67246 */ /* 0x000fe400038001b6 */
[----:B------:R-:W-:-:S07]  /*6600*/  VIMNMX R185, R185, R184, !PT ;  /* 0x000000b8b9b97248 */ /* 0x000fce0007fe0100 */
.L_x_1191:
[----:B------:R-:W-:Y:S01]  /*6610*/  FMNMX.FTZ R152, R183, R4, !PT ;  /* 0x00000004b7987209 */ /* 0x000fe20007810000 */
[----:B------:R-:W-:Y:S01]  /*6620*/  UMOV UR6, UR55 ;  /* 0x0000003700067c82 */ /* 0x000fe20008000000 */
[----:B------:R-:W-:Y:S01]  /*6630*/  ISETP.GT.AND P4, PT, R185, RZ, P2 ;  /* 0x000000ffb900720c */ /* 0x000fe20001784270 */
[----:B------:R-:W-:Y:S01]  /*6640*/  UMOV UR36, UR39 ;  /* 0x0000002700247c82 */ /* 0x000fe20008000000 */
[----:B------:R-:W-:Y:S01]  /*6650*/  FMNMX.FTZ R152, R189, R152, !PT ;  /* 0x00000098bd987209 */ /* 0x000fe20007810000 */
[----:B------:R-:W-:Y:S01]  /*6660*/  UMOV UR37, UR5 ;  /* 0x0000000500257c82 */ /* 0x000fe20008000000 */
[----:B------:R-:W-:Y:S02]  /*6670*/  ISETP.GT.AND P3, PT, R185, 0x1, P2 ;  /* 0x00000001b900780c */ /* 0x000fe40001764270 */
[----:B------:R-:W-:Y:S02]  /*6680*/  FMNMX.FTZ R153, R191, R152, !PT ;  /* 0x00000098bf997209 */ /* 0x000fe40007810000 */
[----:B------:R-:W-:-:S02]  /*6690*/  ISETP.LT.OR P4, PT, R182, 0x1, P4 ;  /* 0x00000001b600780c */ /* 0x000fc40002781670 */
[----:B------:R-:W-:Y:S02]  /*66a0*/  FMNMX.FTZ R152, R190, R153, !PT ;  /* 0x00000099be987209 */ /* 0x000fe40007810000 */
[----:B------:R-:W-:Y:S02]  /*66b0*/  ISETP.GT.AND P5, PT, R185, 0x8, P2 ;  /* 0x00000008b900780c */ /* 0x000fe400017a4270 */
[----:B------:R-:W-:Y:S02]  /*66c0*/  FMNMX.FTZ R153, R169, R152, !PT ;  /* 0x00000098a9997209 */ /* 0x000fe40007810000 */
[----:B------:R-:W-:Y:S02]  /*66d0*/  ISETP.LT.OR P3, PT, R182, 0x2, P3 ;  /* 0x00000002b600780c */ /* 0x000fe40001f61670 */
[----:B------:R-:W-:Y:S02]  /*66e0*/  FMNMX.FTZ R152, R170, R153, !PT ;  /* 0x00000099aa987209 */ /* 0x000fe40007810000 */
[----:B------:R-:W-:-:S02]  /*66f0*/  FSEL R184, R0, -INF , !P4 ;  /* 0xff80000000b87808 */ /* 0x000fc40006000000 */
        /* <DEDUP_REMOVED lines=15> */
[----:B------:R-:W-:Y:S02]  /*67f0*/  FSEL R156, R156, -INF , !P6 ;  /* 0xff8000009c9c7808 */ /* 0x000fe40007000000 */
[----:B------:R-:W-:Y:S02]  /*6800*/  FMNMX.FTZ R153, R179, R152, !PT ;  /* 0x00000098b3997209 */ /* 0x000fe40007810000 */
[----:B------:R-:W-:-:S02]  /*6810*/  ISETP.LT.OR P3, PT, R182, 0x11, P3 ;  /* 0x00000011b600780c */ /* 0x000fc40001f61670 */
[----:B------:R-:W-:Y:S02]  /*6820*/  FMNMX.FTZ R153, R180, R153, !PT ;  /* 0x00000099b4997209 */ /* 0x000fe40007810000 */
[----:B------:R-:W-:Y:S02]  /*6830*/  ISETP.GT.AND P6, PT, R185, 0x18, P2 ;  /* 0x00000018b900780c */ /* 0x000fe400017c4270 */
[C---:B------:R-:W-:Y:S01]  /*6840*/  ISETP.LT.OR P5, PT, R182.reuse, 0x12, P5 ;  /* 0x00000012b600780c */ /* 0x040fe20002fa1670 */
[----:B------:R-:W0:Y:S01]  /*6850*/  SHFL.BFLY PT, R152, R153, 0x2, 0x1f ;  /* 0x0c401f0099987f89 */ /* 0x000e2200000e0000 */
[----:B------:R-:W-:Y:S02]  /*6860*/  FSEL R157, R157, -INF , !P3 ;  /* 0xff8000009d9d7808 */ /* 0x000fe40005800000 */
[----:B------:R-:W-:Y:S02]  /*6870*/  ISETP.GT.AND P4, PT, R185, 0x19, P2 ;  /* 0x00000019b900780c */ /* 0x000fe40001784270 */
[----:B------:R-:W-:-:S02]  /*6880*/  ISETP.LT.OR P6, PT, R182, 0x19, P6 ;  /* 0x00000019b600780c */ /* 0x000fc400037c1670 */
[----:B------:R-:W-:Y:S02]  /*6890*/  FSEL R158, R158, -INF , !P5 ;  /* 0xff8000009e9e7808 */ /* 0x000fe40006800000 */
[----:B------:R-:W-:Y:S02]  /*68a0*/  ISETP.GT.AND P3, PT, R185, 0x20, P2 ;  /* 0x00000020b900780c */ /* 0x000fe40001764270 */
[----:B------:R-:W-:Y:S02]  /*68b0*/  FSEL R159, R159, -INF , !P6 ;  /* 0xff8000009f9f7808 */ /* 0x000fe40007000000 */
[C---:B------:R-:W-:Y:S02]  /*68c0*/  ISETP.LT.OR P4, PT, R182.reuse, 0x1a, P4 ;  /* 0x0000001ab600780c */ /* 0x040fe40002781670 */
[----:B------:R-:W-:Y:S02]  /*68d0*/  ISETP.GT.AND P5, PT, R185, 0x21, P2 ;  /* 0x00000021b900780c */ /* 0x000fe400017a4270 */
[----:B------:R-:W-:-:S02]  /*68e0*/  ISETP.LT.OR P3, PT, R182, 0x21, P3 ;  /* 0x00000021b600780c */ /* 0x000fc40001f61670 */
[----:B------:R-:W-:Y:S02]  /*68f0*/  FSEL R160, R160, -INF , !P4 ;  /* 0xff800000a0a07808 */ /* 0x000fe40006000000 */
[----:B------:R-:W-:Y:S02]  /*6900*/  ISETP.GT.AND P6, PT, R185, 0x28, P2 ;  /* 0x00000028b900780c */ /* 0x000fe400017c4270 */
[----:B------:R-:W-:Y:S02]  /*6910*/  ISETP.LT.OR P5, PT, R182, 0x22, P5 ;  /* 0x00000022b600780c */ /* 0x000fe40002fa1670 */
[----:B0-----:R-:W-:Y:S02]  /*6920*/  FMNMX.FTZ R181, R153, R152, !PT ;  /* 0x0000009899b57209 */ /* 0x001fe40007810000 */
[----:B------:R-:W-:Y:S02]  /*6930*/  FMNMX.FTZ R153, R184, R3, !PT ;  /* 0x00000003b8997209 */ /* 0x000fe40007810000 */
[----:B------:R-:W-:Y:S01]  /*6940*/  FSEL R161, R161, -INF , !P3 ;  /* 0xff800000a1a17808 */ /* 0x000fe20005800000 */
[----:B------:R-:W0:Y:S01]  /*6950*/  SHFL.BFLY PT, R152, R181, 0x1, 0x1f ;  /* 0x0c201f00b5987f89 */ /* 0x000e2200000e0000 */
[----:B------:R-:W-:-:S02]  /*6960*/  FMNMX.FTZ R153, R2, R153, !PT ;  /* 0x0000009902997209 */ /* 0x000fc40007810000 */
[----:B------:R-:W-:Y:S02]  /*6970*/  ISETP.GT.AND P3, PT, R185, 0x29, P2 ;  /* 0x00000029b900780c */ /* 0x000fe40001764270 */
[----:B------:R-:W-:Y:S02]  /*6980*/  FMNMX.FTZ R153, R154, R153, !PT ;  /* 0x000000999a997209 */ /* 0x000fe40007810000 */
[----:B------:R-:W-:Y:S02]  /*6990*/  FSEL R162, R162, -INF , !P5 ;  /* 0xff800000a2a27808 */ /* 0x000fe40006800000 */
[----:B------:R-:W-:Y:S02]  /*69a0*/  FMNMX.FTZ R0, R156, R153, !PT ;  /* 0x000000999c007209 */ /* 0x000fe40007810000 */
[----:B------:R-:W-:Y:S02]  /*69b0*/  ISETP.LT.OR P6, PT, R182, 0x29, P6 ;  /* 0x00000029b600780c */ /* 0x000fe400037c1670 */
[----:B------:R-:W-:-:S02]  /*69c0*/  FMNMX.FTZ R153, R157, R0, !PT ;  /* 0x000000009d997209 */ /* 0x000fc40007810000 */
[----:B------:R-:W-:Y:S02]  /*69d0*/  ISETP.GT.AND P5, PT, R185, 0x30, P2 ;  /* 0x00000030b900780c */ /* 0x000fe400017a4270 */
[----:B------:R-:W-:Y:S02]  /*69e0*/  FMNMX.FTZ R186, R158, R153, !PT ;  /* 0x000000999eba7209 */ /* 0x000fe40007810000 */
[----:B------:R-:W-:Y:S02]  /*69f0*/  ISETP.LT.OR P3, PT, R182, 0x2a, P3 ;  /* 0x0000002ab600780c */ /* 0x000fe40001f61670 */
[----:B------:R-:W-:Y:S02]  /*6a00*/  FMNMX.FTZ R153, R159, R186, !PT ;  /* 0x000000ba9f997209 */ /* 0x000fe40007810000 */
[----:B------:R-:W-:Y:S02]  /*6a10*/  FSEL R164, R164, -INF , !P6 ;  /* 0xff800000a4a47808 */ /* 0x000fe40007000000 */
[----:B------:R-:W-:-:S02]  /*6a20*/  FMNMX.FTZ R186, R160, R153, !PT ;  /* 0x00000099a0ba7209 */ /* 0x000fc40007810000 */
[----:B0-----:R-:W-:Y:S02]  /*6a30*/  FMNMX.FTZ R152, R181, R152, !PT ;  /* 0x00000098b5987209 */ /* 0x001fe40007810000 */
[----:B------:R-:W-:Y:S02]  /*6a40*/  FMNMX.FTZ R181, R161, R186, !PT ;  /* 0x000000baa1b57209 */ /* 0x000fe40007810000 */
[----:B------:R-:W-:Y:S01]  /*6a50*/  ISETP.GT.AND P6, PT, R185, 0x31, P2 ;  /* 0x00000031b900780c */ /* 0x000fe200017c4270 */
[----:B------:R-:W-:Y:S01]  /*6a60*/  FMUL.FTZ R0, R152, UR6 ;  /* 0x0000000698007c20 */ /* 0x000fe20008410000 */
[----:B------:R-:W-:Y:S02]  /*6a70*/  FMNMX.FTZ R181, R162, R181, !PT ;  /* 0x000000b5a2b57209 */ /* 0x000fe40007810000 */
[----:B------:R-:W-:Y:S02]  /*6a80*/  FSEL R163, R163, -INF , !P3 ;  /* 0xff800000a3a37808 */ /* 0x000fe40005800000 */
[----:B------:R-:W-:-:S02]  /*6a90*/  ISETP.LT.OR P5, PT, R182, 0x31, P5 ;  /* 0x00000031b600780c */ /* 0x000fc40002fa1670 */
[----:B------:R-:W-:Y:S02]  /*6aa0*/  FMNMX.FTZ R186, R164, R181, !PT ;  /* 0x000000b5a4ba7209 */ /* 0x000fe40007810000 */
[----:B------:R-:W-:Y:S02]  /*6ab0*/  FSETP.NEU.FTZ.AND P4, PT, R152, -INF , PT ;  /* 0xff8000009800780b */ /* 0x000fe40003f9d000 */
[----:B------:R-:W-:Y:S02]  /*6ac0*/  ISETP.GT.AND P3, PT, R185, 0x38, P2 ;  /* 0x00000038b900780c */ /* 0x000fe40001764270 */
[----:B------:R-:W-:Y:S02]  /*6ad0*/  ISETP.LT.OR P6, PT, R182, 0x32, P6 ;  /* 0x00000032b600780c */ /* 0x000fe400037c1670 */
[----:B------:R-:W-:Y:S02]  /*6ae0*/  FSEL R165, R165, -INF , !P5 ;  /* 0xff800000a5a57808 */ /* 0x000fe40006800000 */
[----:B------:R-:W-:-:S02]  /*6af0*/  FMNMX.FTZ R186, R163, R186, !PT ;  /* 0x000000baa3ba7209 */ /* 0x000fc40007810000 */
[----:B------:R-:W-:Y:S02]  /*6b00*/  FSEL R0, R0, RZ, P4 ;  /* 0x000000ff00007208 */ /* 0x000fe40002000000 */
[----:B------:R-:W-:Y:S02]  /*6b10*/  ISETP.GT.AND P2, PT, R185, 0x39, P2 ;  /* 0x00000039b900780c */ /* 0x000fe40001744270 */
[----:B------:R-:W-:Y:S01]  /*6b20*/  ISETP.LT.OR P3, PT, R182, 0x39, P3 ;  /* 0x00000039b600780c */ /* 0x000fe20001f61670 */
[--C-:B------:R-:W-:Y:S01]  /*6b30*/  FFMA.FTZ R183, R183, UR6, -R0.reuse ;  /* 0x00000006b7b77c23 */ /* 0x100fe20008010800 */
[----:B------:R-:W-:Y:S01]  /*6b40*/  FSEL R166, R166, -INF , !P6 ;  /* 0xff800000a6a67808 */ /* 0x000fe20007000000 */
[--C-:B------:R-:W-:Y:S01]  /*6b50*/  FFMA.FTZ R192, R169, UR6, -R0.reuse ;  /* 0x00000006a9c07c23 */ /* 0x100fe20008010800 */
[----:B------:R-:W-:Y:S01]  /*6b60*/  FMNMX.FTZ R181, R165, R186, !PT ;  /* 0x000000baa5b57209 */ /* 0x000fe20007810000 */
[----:B------:R0:W-:Y:S01]  /*6b70*/  MUFU.EX2 R153, R183 ;  /* 0x000000b700997308 */ /* 0x0001e20000000800 */
[----:B------:R-:W-:Y:S01]  /*6b80*/  ISETP.LT.OR P2, PT, R182, 0x3a, P2 ;  /* 0x0000003ab600780c */ /* 0x000fe20001741670 */
[--C-:B------:R-:W-:Y:S01]  /*6b90*/  FFMA.FTZ R169, R170, UR6, -R0.reuse ;  /* 0x00000006aaa97c23 */ /* 0x100fe20008010800 */
[----:B------:R-:W-:Y:S01]  /*6ba0*/  FSEL R167, R167, -INF , !P3 ;  /* 0xff800000a7a77808 */ /* 0x000fe20005800000 */
[--C-:B------:R-:W-:Y:S01]  /*6bb0*/  FFMA.FTZ R190, R190, UR6, -R0.reuse ;  /* 0x00000006bebe7c23 */ /* 0x100fe20008010800 */
[----:B------:R-:W-:Y:S01]  /*6bc0*/  FMNMX.FTZ R182, R166, R181, !PT ;  /* 0x000000b5a6b67209 */ /* 0x000fe20007810000 */
[--C-:B------:R-:W-:Y:S01]  /*6bd0*/  FFMA.FTZ R186, R179, UR6, -R0.reuse ;  /* 0x00000006b3ba7c23 */ /* 0x100fe20008010800 */
[----:B------:R-:W-:Y:S01]  /*6be0*/  FSEL R168, R168, -INF , !P2 ;  /* 0xff800000a8a87808 */ /* 0x000fe20005000000 */
[--C-:B------:R-:W-:Y:S01]  /*6bf0*/  FFMA.FTZ R194, R171, UR6, -R0.reuse ;  /* 0x00000006abc27c23 */ /* 0x100fe20008010800 */
[----:B0-----:R-:W-:Y:S01]  /*6c00*/  FMNMX.FTZ R183, R167, R182, !PT ;  /* 0x000000b6a7b77209 */ /* 0x001fe20007810000 */
[----:B------:R0:W-:Y:S01]  /*6c10*/  MUFU.EX2 R181, R190 ;  /* 0x000000be00b57308 */ /* 0x0001e20000000800 */
[----:B------:R-:W-:Y:S01]  /*6c20*/  FSEL R179, R152, RZ, P4 ;  /* 0x000000ff98b37208 */ /* 0x000fe20002000000 */
[--C-:B------:R-:W-:Y:S01]  /*6c30*/  FFMA.FTZ R171, R172, UR6, -R0.reuse ;  /* 0x00000006acab7c23 */ /* 0x100fe20008010800 */
[----:B------:R-:W-:Y:S01]  /*6c40*/  FMNMX.FTZ R183, R168, R183, !PT ;  /* 0x000000b7a8b77209 */ /* 0x000fe20007810000 */
[--C-:B------:R-:W-:Y:S01]  /*6c50*/  FFMA.FTZ R188, R173, UR6, -R0.reuse ;  /* 0x00000006adbc7c23 */ /* 0x100fe20008010800 */
[--C-:B------:R-:W-:Y:S01]  /*6c60*/  FFMA.FTZ R172, R177, UR6, -R0.reuse ;  /* 0x00000006b1ac7c23 */ /* 0x100fe20008010800 */
[--C-:B------:R-:W-:Y:S01]  /*6c70*/  FFMA.FTZ R196, R189, UR6, -R0.reuse ;  /* 0x00000006bdc47c23 */ /* 0x100fe20008010800 */
[--C-:B------:R-:W-:Y:S01]  /*6c80*/  FFMA.FTZ R198, R191, UR6, -R0.reuse ;  /* 0x00000006bfc67c23 */ /* 0x100fe20008010800 */
[----:B------:R-:W1:Y:S01]  /*6c90*/  SHFL.BFLY PT, R170, R183, 0x2, 0x1f ;  /* 0x0c401f00b7aa7f89 */ /* 0x000e6200000e0000 */
[--C-:B0-----:R-:W-:Y:S01]  /*6ca0*/  FFMA.FTZ R190, R175, UR6, -R0.reuse ;  /* 0x00000006afbe7c23 */ /* 0x101fe20008010800 */
[--C-:B------:R-:W-:Y:S01]  /*6cb0*/  FFMA.FTZ R173, R174, UR6, -R0.reuse ;  /* 0x00000006aead7c23 */ /* 0x100fe20008010800 */
[--C-:B------:R-:W-:Y:S01]  /*6cc0*/  FFMA.FTZ R175, R176, UR6, -R0.reuse ;  /* 0x00000006b0af7c23 */ /* 0x100fe20008010800 */
[--C-:B------:R-:W-:Y:S01]  /*6cd0*/  FFMA.FTZ R177, R178, UR6, -R0.reuse ;  /* 0x00000006b2b17c23 */ /* 0x100fe20008010800 */
[----:B------:R-:W-:Y:S01]  /*6ce0*/  FFMA.FTZ R180, R180, UR6, -R0 ;  /* 0x00000006b4b47c23 */ /* 0x000fe20008010800 */
[----:B------:R-:W-:Y:S01]  /*6cf0*/  FADD.FTZ R0, -R179, R4 ;  /* 0x00000004b3007221 */ /* 0x000fe20000010100 */
[----:B------:R-:W-:Y:S03]  /*6d00*/  MUFU.EX2 R196, R196 ;  /* 0x000000c400c47308 */ /* 0x000fe60000000800 */
[----:B------:R-:W-:-:S05]  /*6d10*/  FMUL.FTZ R0, R0, UR6 ;  /* 0x0000000600007c20 */ /* 0x000fca0008410000 */
[----:B------:R-:W-:Y:S08]  /*6d20*/  MUFU.EX2 R198, R198 ;  /* 0x000000c600c67308 */ /* 0x000ff00000000800 */
[----:B------:R-:W0:Y:S01]  /*6d30*/  MUFU.EX2 R0, R0 ;  /* 0x0000000000007308 */ /* 0x000e220000000800 */
[----:B-1----:R-:W-:-:S05]  /*6d40*/  FMNMX.FTZ R170, R183, R170, !PT ;  /* 0x000000aab7aa7209 */ /* 0x002fca0007810000 */
[----:B------:R-:W1:Y:S02]  /*6d50*/  SHFL.BFLY PT, R183, R170, 0x1, 0x1f ;  /* 0x0c201f00aab77f89 */ /* 0x000e6400000e0000 */
[----:B------:R-:W2:Y:S08]  /*6d60*/  MUFU.EX2 R192, R192 ;  /* 0x000000c000c07308 */ /* 0x000eb00000000800 */
[----:B------:R-:W3:Y:S08]  /*6d70*/  MUFU.EX2 R169, R169 ;  /* 0x000000a900a97308 */ /* 0x000ef00000000800 */
[----:B------:R-:W-:Y:S01]  /*6d80*/  MUFU.EX2 R194, R194 ;  /* 0x000000c200c27308 */ /* 0x000fe20000000800 */
[----:B-1----:R-:W-:-:S07]  /*6d90*/  FMNMX.FTZ R170, R170, R183, !PT ;  /* 0x000000b7aaaa7209 */ /* 0x002fce0007810000 */
[----:B------:R-:W-:Y:S01]  /*6da0*/  MUFU.EX2 R171, R171 ;  /* 0x000000ab00ab7308 */ /* 0x000fe20000000800 */
[C---:B------:R-:W-:Y:S01]  /*6db0*/  FSETP.NEU.FTZ.AND P2, PT, R170.reuse, -INF , PT ;  /* 0xff800000aa00780b */ /* 0x040fe20003f5d000 */
[----:B------:R-:W-:-:S05]  /*6dc0*/  FMUL.FTZ R183, R170, UR6 ;  /* 0x00000006aab77c20 */ /* 0x000fca0008410000 */
[----:B------:R-:W-:Y:S01]  /*6dd0*/  FSEL R183, R183, RZ, P2 ;  /* 0x000000ffb7b77208 */ /* 0x000fe20001000000 */
[----:B------:R-:W-:Y:S04]  /*6de0*/  MUFU.EX2 R188, R188 ;  /* 0x000000bc00bc7308 */ /* 0x000fe80000000800 */
[--C-:B------:R-:W-:Y:S01]  /*6df0*/  FFMA.FTZ R4, R2, UR6, -R183.reuse ;  /* 0x0000000602047c23 */ /* 0x100fe200080108b7 */
[----:B------:R-:W-:Y:S01]  /*6e00*/  FSEL R2, R170, RZ, P2 ;  /* 0x000000ffaa027208 */ /* 0x000fe20001000000 */
[--C-:B------:R-:W-:Y:S01]  /*6e10*/  FFMA.FTZ R197, R184, UR6, -R183.reuse ;  /* 0x00000006b8c57c23 */ /* 0x100fe200080108b7 */
[--C-:B------:R-:W-:Y:S01]  /*6e20*/  FFMA.FTZ R199, R154, UR6, -R183.reuse ;  /* 0x000000069ac77c23 */ /* 0x100fe200080108b7 */
[--C-:B------:R-:W-:Y:S01]  /*6e30*/  FFMA.FTZ R154, R156, UR6, -R183.reuse ;  /* 0x000000069c9a7c23 */ /* 0x100fe200080108b7 */
[----:B------:R-:W-:Y:S01]  /*6e40*/  FFMA.FTZ R193, R157, UR6, -R183 ;  /* 0x000000069dc17c23 */ /* 0x000fe200080108b7 */
[----:B------:R-:W-:Y:S01]  /*6e50*/  FADD.FTZ R2, -R2, R3 ;  /* 0x0000000302027221 */ /* 0x000fe20000010100 */
[----:B------:R-:W-:Y:S01]  /*6e60*/  MUFU.EX2 R4, R4 ;  /* 0x0000000400047308 */ /* 0x000fe20000000800 */
[----:B0-----:R-:W-:Y:S01]  /*6e70*/  FFMA.FTZ R3, R0, R16, R153 ;  /* 0x0000001000037223 */ /* 0x001fe20000010099 */
[--C-:B------:R-:W-:Y:S01]  /*6e80*/  FFMA.FTZ R156, R158, UR6, -R183.reuse ;  /* 0x000000069e9c7c23 */ /* 0x100fe200080108b7 */
[----:B------:R-:W-:Y:S01]  /*6e90*/  FMUL.FTZ R2, R2, UR6 ;  /* 0x0000000602027c20 */ /* 0x000fe20008410000 */
[----:B------:R-:W-:Y:S01]  /*6ea0*/  FFMA.FTZ R195, R159, UR6, -R183 ;  /* 0x000000069fc37c23 */ /* 0x000fe200080108b7 */
[----:B------:R-:W-:Y:S01]  /*6eb0*/  FADD.FTZ R3, R196, R3 ;  /* 0x00000003c4037221 */ /* 0x000fe20000010000 */
[--C-:B------:R-:W-:Y:S01]  /*6ec0*/  FFMA.FTZ R158, R160, UR6, -R183.reuse ;  /* 0x00000006a09e7c23 */ /* 0x100fe200080108b7 */
[----:B------:R-:W-:Y:S01]  /*6ed0*/  FFMA.FTZ R160, R162, UR6, -R183 ;  /* 0x00000006a2a07c23 */ /* 0x000fe200080108b7 */
[----:B------:R-:W-:Y:S01]  /*6ee0*/  MUFU.EX2 R197, R197 ;  /* 0x000000c500c57308 */ /* 0x000fe20000000800 */
[----:B------:R-:W-:Y:S01]  /*6ef0*/  FADD.FTZ R16, R198, R3 ;  /* 0x00000003c6107221 */ /* 0x000fe20000010000 */
[--C-:B------:R-:W-:Y:S01]  /*6f00*/  FFMA.FTZ R189, R161, UR6, -R183.reuse ;  /* 0x00000006a1bd7c23 */ /* 0x100fe200080108b7 */
[--C-:B------:R-:W-:Y:S01]  /*6f10*/  FFMA.FTZ R191, R164, UR6, -R183.reuse ;  /* 0x00000006a4bf7c23 */ /* 0x100fe200080108b7 */
[--C-:B------:R-:W-:Y:S01]  /*6f20*/  FFMA.FTZ R185, R165, UR6, -R183.reuse ;  /* 0x00000006a5b97c23 */ /* 0x100fe200080108b7 */
[----:B------:R-:W-:Y:S01]  /*6f30*/  FADD.FTZ R3, R181, R16 ;  /* 0x00000010b5037221 */ /* 0x000fe20000010000 */
[--C-:B------:R-:W-:Y:S01]  /*6f40*/  FFMA.FTZ R166, R166, UR6, -R183.reuse ;  /* 0x00000006a6a67c23 */ /* 0x100fe200080108b7 */
[----:B------:R-:W-:Y:S01]  /*6f50*/  FFMA.FTZ R167, R167, UR6, -R183 ;  /* 0x00000006a7a77c23 */ /* 0x000fe200080108b7 */
[----:B------:R-:W0:Y:S01]  /*6f60*/  MUFU.EX2 R2, R2 ;  /* 0x0000000200027308 */ /* 0x000e220000000800 */
[----:B--2---:R-:W-:Y:S01]  /*6f70*/  FADD.FTZ R162, R192, R3 ;  /* 0x00000003c0a27221 */ /* 0x004fe20000010000 */
[----:B------:R-:W-:Y:S01]  /*6f80*/  FFMA.FTZ R168, R168, UR6, -R183 ;  /* 0x00000006a8a87c23 */ /* 0x000fe200080108b7 */
[----:B------:R-:W-:Y:S01]  /*6f90*/  IMAD.U32 R157, RZ, RZ, UR14 ;  /* 0x0000000eff9d7e24 */ /* 0x000fe2000f8e00ff */
[C---:B------:R-:W-:Y:S01]  /*6fa0*/  ISETP.GT.AND P2, PT, R20.reuse, UR50, PT ;  /* 0x0000003214007c0c */ /* 0x040fe2000bf44270 */
[----:B------:R-:W-:Y:S01]  /*6fb0*/  VIADD R20, R20, 0xffffffff ;  /* 0xffffffff14147836 */ /* 0x000fe20000000000 */
[----:B------:R-:W-:Y:S01]  /*6fc0*/  F2FP.BF16.F32.PACK_AB R196, R196, R153 ;  /* 0x00000099c4c4723e */ /* 0x000fe200000010ff */
[----:B------:R-:W-:Y:S01]  /*6fd0*/  @!P1 VIADD R157, R157, 0x30860 ;  /* 0x000308609d9d9836 */ /* 0x000fe20000000000 */
[----:B------:R-:W1:Y:S01]  /*6fe0*/  MUFU.EX2 R199, R199 ;  /* 0x000000c700c77308 */ /* 0x000e620000000800 */
[----:B------:R-:W-:-:S02]  /*6ff0*/  F2FP.BF16.F32.PACK_AB R198, R181, R198 ;  /* 0x000000c6b5c6723e */ /* 0x000fc400000010ff */
[----:B---3--:R-:W-:Y:S02]  /*7000*/  F2FP.BF16.F32.PACK_AB R192, R169, R192 ;  /* 0x000000c0a9c0723e */ /* 0x008fe400000010ff */
[----:B------:R-:W-:-:S03]  /*7010*/  @!P1 PRMT R157, RZ, 0x654, R157 ;  /* 0x00000654ff9d9816 */ /* 0x000fc6000000009d */
[----:B------:R-:W2:Y:S01]  /*7020*/  MUFU.EX2 R154, R154 ;  /* 0x0000009a009a7308 */ /* 0x000ea20000000800 */
[----:B0-----:R-:W-:Y:S01]  /*7030*/  FFMA.FTZ R5, R2, R5, R197 ;  /* 0x0000000502057223 */ /* 0x001fe200000100c5 */
[----:B------:R0:W-:Y:S01]  /*7040*/  @!P1 SYNCS.ARRIVE.TRANS64.RED.A1T0 RZ, [R157+URZ], RZ ;  /* 0x000000ff9dff99a7 */ /* 0x0001e2000810043f */
[C---:B------:R-:W-:Y:S02]  /*7050*/  F2FP.BF16.F32.PACK_AB R197, R4.reuse, R197 ;  /* 0x000000c504c5723e */ /* 0x040fe400000010ff */
[----:B------:R-:W-:Y:S01]  /*7060*/  FADD.FTZ R16, R4, R5 ;  /* 0x0000000504107221 */ /* 0x000fe20000010000 */
[----:B------:R-:W-:Y:S01]  /*7070*/  FADD.FTZ R5, R169, R162 ;  /* 0x000000a2a9057221 */ /* 0x000fe20000010000 */
[----:B------:R-:W-:Y:S01]  /*7080*/  FFMA.FTZ R162, R163, UR6, -R183 ;  /* 0x00000006a3a27c23 */ /* 0x000fe200080108b7 */
[----:B------:R-:W3:Y:S01]  /*7090*/  MUFU.EX2 R193, R193 ;  /* 0x000000c100c17308 */ /* 0x000ee20000000800 */
[----:B-1----:R-:W-:Y:S01]  /*70a0*/  FADD.FTZ R3, R199, R16 ;  /* 0x00000010c7037221 */ /* 0x002fe20000010000 */
[----:B------:R-:W-:Y:S01]  /*70b0*/  FADD.FTZ R164, R194, R5 ;  /* 0x00000005c2a47221 */ /* 0x000fe20000010000 */
[----:B------:R-:W-:Y:S01]  /*70c0*/  F2FP.BF16.F32.PACK_AB R194, R171, R194 ;  /* 0x000000c2abc2723e */ /* 0x000fe200000010ff */
[----:B------:R-:W-:-:S02]  /*70d0*/  IMAD.MOV.U32 R4, RZ, RZ, R152 ;  /* 0x000000ffff047224 */ /* 0x000fc400078e0098 */
[----:B------:R-:W-:Y:S02]  /*70e0*/  FADD.FTZ R5, R171, R164 ;  /* 0x000000a4ab057221 */ /* 0x000fe40000010000 */
[----:B------:R-:W1:Y:S01]  /*70f0*/  MUFU.EX2 R156, R156 ;  /* 0x0000009c009c7308 */ /* 0x000e620000000800 */
[----:B--2---:R-:W-:Y:S01]  /*7100*/  FADD.FTZ R16, R154, R3 ;  /* 0x000000039a107221 */ /* 0x004fe20000010000 */
[----:B------:R-:W-:Y:S01]  /*7110*/  FADD.FTZ R164, R188, R5 ;  /* 0x00000005bca47221 */ /* 0x000fe20000010000 */
[----:B------:R-:W-:-:S05]  /*7120*/  F2FP.BF16.F32.PACK_AB R199, R154, R199 ;  /* 0x000000c79ac7723e */ /* 0x000fca00000010ff */
[----:B------:R-:W2:Y:S01]  /*7130*/  MUFU.EX2 R195, R195 ;  /* 0x000000c300c37308 */ /* 0x000ea20000000800 */
[----:B---3--:R-:W-:-:S07]  /*7140*/  FADD.FTZ R3, R193, R16 ;  /* 0x00000010c1037221 */ /* 0x008fce0000010000 */
[----:B------:R-:W3:Y:S01]  /*7150*/  MUFU.EX2 R173, R173 ;  /* 0x000000ad00ad7308 */ /* 0x000ee20000000800 */
[C---:B-1----:R-:W-:Y:S01]  /*7160*/  FADD.FTZ R16, R156.reuse, R3 ;  /* 0x000000039c107221 */ /* 0x042fe20000010000 */
[----:B------:R-:W-:-:S06]  /*7170*/  F2FP.BF16.F32.PACK_AB R193, R156, R193 ;  /* 0x000000c19cc1723e */ /* 0x000fcc00000010ff */
[----:B------:R-:W1:Y:S01]  /*7180*/  MUFU.EX2 R158, R158 ;  /* 0x0000009e009e7308 */ /* 0x000e620000000800 */
[----:B--2---:R-:W-:-:S07]  /*7190*/  FADD.FTZ R3, R195, R16 ;  /* 0x00000010c3037221 */ /* 0x004fce0000010000 */
[----:B------:R-:W2:Y:S01]  /*71a0*/  MUFU.EX2 R190, R190 ;  /* 0x000000be00be7308 */ /* 0x000ea20000000800 */
[C---:B---3--:R-:W-:Y:S01]  /*71b0*/  FADD.FTZ R5, R173.reuse, R164 ;  /* 0x000000a4ad057221 */ /* 0x048fe20000010000 */
[----:B------:R-:W-:-:S06]  /*71c0*/  F2FP.BF16.F32.PACK_AB R188, R173, R188 ;  /* 0x000000bcadbc723e */ /* 0x000fcc00000010ff */
[----:B------:R-:W3:Y:S01]  /*71d0*/  MUFU.EX2 R189, R189 ;  /* 0x000000bd00bd7308 */ /* 0x000ee20000000800 */
[C---:B-1----:R-:W-:Y:S01]  /*71e0*/  FADD.FTZ R16, R158.reuse, R3 ;  /* 0x000000039e107221 */ /* 0x042fe20000010000 */
[----:B------:R-:W-:-:S06]  /*71f0*/  F2FP.BF16.F32.PACK_AB R195, R158, R195 ;  /* 0x000000c39ec3723e */ /* 0x000fcc00000010ff */
[----:B------:R-:W1:Y:S01]  /*7200*/  MUFU.EX2 R175, R175 ;  /* 0x000000af00af7308 */ /* 0x000e620000000800 */
[----:B--2---:R-:W-:-:S07]  /*7210*/  FADD.FTZ R164, R190, R5 ;  /* 0x00000005bea47221 */ /* 0x004fce0000010000 */
[----:B------:R-:W2:Y:S01]  /*7220*/  MUFU.EX2 R160, R160 ;  /* 0x000000a000a07308 */ /* 0x000ea20000000800 */
[----:B---3--:R-:W-:-:S07]  /*7230*/  FADD.FTZ R3, R189, R16 ;  /* 0x00000010bd037221 */ /* 0x008fce0000010000 */
[----:B------:R-:W3:Y:S01]  /*7240*/  MUFU.EX2 R172, R172 ;  /* 0x000000ac00ac7308 */ /* 0x000ee20000000800 */
[C---:B-1----:R-:W-:Y:S01]  /*7250*/  FADD.FTZ R5, R175.reuse, R164 ;  /* 0x000000a4af057221 */ /* 0x042fe20000010000 */
[----:B------:R-:W-:-:S06]  /*7260*/  F2FP.BF16.F32.PACK_AB R190, R175, R190 ;  /* 0x000000beafbe723e */ /* 0x000fcc00000010ff */
[----:B------:R-:W1:Y:S01]  /*7270*/  MUFU.EX2 R191, R191 ;  /* 0x000000bf00bf7308 */ /* 0x000e620000000800 */
[C---:B--2---:R-:W-:Y:S01]  /*7280*/  FADD.FTZ R16, R160.reuse, R3 ;  /* 0x00000003a0107221 */ /* 0x044fe20000010000 */
[----:B------:R-:W-:-:S06]  /*7290*/  F2FP.BF16.F32.PACK_AB R189, R160, R189 ;  /* 0x000000bda0bd723e */ /* 0x000fcc00000010ff */
[----:B------:R-:W2:Y:S01]  /*72a0*/  MUFU.EX2 R177, R177 ;  /* 0x000000b100b17308 */ /* 0x000ea20000000800 */
[----:B---3--:R-:W-:-:S07]  /*72b0*/  FADD.FTZ R164, R172, R5 ;  /* 0x00000005aca47221 */ /* 0x008fce0000010000 */
[----:B------:R-:W3:Y:S01]  /*72c0*/  MUFU.EX2 R162, R162 ;  /* 0x000000a200a27308 */ /* 0x000ee20000000800 */
[----:B-1----:R-:W-:-:S07]  /*72d0*/  FADD.FTZ R3, R191, R16 ;  /* 0x00000010bf037221 */ /* 0x002fce0000010000 */
[----:B------:R-:W1:Y:S01]  /*72e0*/  MUFU.EX2 R185, R185 ;  /* 0x000000b900b97308 */ /* 0x000e620000000800 */
[C---:B--2---:R-:W-:Y:S01]  /*72f0*/  FADD.FTZ R5, R177.reuse, R164 ;  /* 0x000000a4b1057221 */ /* 0x044fe20000010000 */
[----:B------:R-:W-:-:S06]  /*7300*/  F2FP.BF16.F32.PACK_AB R184, R177, R172 ;  /* 0x000000acb1b8723e */ /* 0x000fcc00000010ff */
[----:B------:R-:W2:Y:S01]  /*7310*/  MUFU.EX2 R166, R166 ;  /* 0x000000a600a67308 */ /* 0x000ea20000000800 */
[C---:B---3--:R-:W-:Y:S01]  /*7320*/  FADD.FTZ R164, R162.reuse, R3 ;  /* 0x00000003a2a47221 */ /* 0x048fe20000010000 */
[----:B------:R-:W-:Y:S01]  /*7330*/  F2FP.BF16.F32.PACK_AB R191, R162, R191 ;  /* 0x000000bfa2bf723e */ /* 0x000fe200000010ff */
[----:B------:R-:W-:-:S05]  /*7340*/  IMAD.MOV.U32 R3, RZ, RZ, R170 ;  /* 0x000000ffff037224 */ /* 0x000fca00078e00aa */
[----:B------:R-:W3:Y:S01]  /*7350*/  MUFU.EX2 R186, R186 ;  /* 0x000000ba00ba7308 */ /* 0x000ee20000000800 */
[----:B-1----:R-:W-:-:S07]  /*7360*/  FADD.FTZ R164, R185, R164 ;  /* 0x000000a4b9a47221 */ /* 0x002fce0000010000 */
[----:B------:R-:W1:Y:S01]  /*7370*/  MUFU.EX2 R167, R167 ;  /* 0x000000a700a77308 */ /* 0x000e620000000800 */
[C---:B--2---:R-:W-:Y:S01]  /*7380*/  FADD.FTZ R164, R166.reuse, R164 ;  /* 0x000000a4a6a47221 */ /* 0x044fe20000010000 */
[----:B------:R-:W-:-:S06]  /*7390*/  F2FP.BF16.F32.PACK_AB R185, R166, R185 ;  /* 0x000000b9a6b9723e */ /* 0x000fcc00000010ff */
[----:B------:R-:W2:Y:S01]  /*73a0*/  MUFU.EX2 R179, R180 ;  /* 0x000000b400b37308 */ /* 0x000ea20000000800 */
[----:B---3--:R-:W-:-:S07]  /*73b0*/  FADD.FTZ R16, R186, R5 ;  /* 0x00000005ba107221 */ /* 0x008fce0000010000 */
[----:B------:R-:W3:Y:S01]  /*73c0*/  MUFU.EX2 R168, R168 ;  /* 0x000000a800a87308 */ /* 0x000ee20000000800 */
[----:B-1----:R-:W-:Y:S01]  /*73d0*/  FADD.FTZ R164, R167, R164 ;  /* 0x000000a4a7a47221 */ /* 0x002fe20000010000 */
[C---:B--2---:R-:W-:Y:S01]  /*73e0*/  FADD.FTZ R16, R179.reuse, R16 ;  /* 0x00000010b3107221 */ /* 0x044fe20000010000 */
[----:B------:R-:W-:Y:S02]  /*73f0*/  F2FP.BF16.F32.PACK_AB R186, R179, R186 ;  /* 0x000000bab3ba723e */ /* 0x000fe400000010ff */
[C---:B---3--:R-:W-:Y:S01]  /*7400*/  FADD.FTZ R5, R168.reuse, R164 ;  /* 0x000000a4a8057221 */ /* 0x048fe20000010000 */
[----:B------:R-:W-:Y:S01]  /*7410*/  F2FP.BF16.F32.PACK_AB R187, R168, R167 ;  /* 0x000000a7a8bb723e */ /* 0x000fe200000010ff */
[----:B0-----:R-:W-:Y:S06]  /*7420*/  @P2 BRA `(.L_x_1195) ;  /* 0xffffffd4002c2947 */ /* 0x001fec000383ffff */
[----:B------:R-:W-:Y:S01]  /*7430*/  IMAD.MOV.U32 R3, RZ, RZ, R170 ;  /* 0x000000ffff037224 */ /* 0x000fe200078e00aa */
[----:B------:R-:W-:Y:S01]  /*7440*/  UMOV UR37, UR5 ;  /* 0x0000000500257c82 */ /* 0x000fe20008000000 */
[----:B------:R-:W-:Y:S01]  /*7450*/  IMAD.MOV.U32 R4, RZ, RZ, R152 ;  /* 0x000000ffff047224 */ /* 0x000fe200078e0098 */
[----:B------:R-:W-:-:S06]  /*7460*/  UMOV UR36, UR39 ;  /* 0x0000002700247c82 */ /* 0x000fcc0008000000 */
.L_x_1178:
[----:B------:R-:W0:Y:S01]  /*7470*/  LDC R152, c[0x0][0x448] ;  /* 0x00011200ff987b82 */ /* 0x000e220000000800 */
[----:B------:R-:W-:Y:S01]  /*7480*/  UIADD3 UR4, UR61, 0x7f, URZ ;  /* 0x0000007f3d047890 */ /* 0x000fe2000fffe03f */
[----:B------:R-:W-:-:S05]  /*7490*/  IADD3 R156, -R155, 0x1, RZ ;  /* 0x000000019b9c7810 */ /* 0x000fca0007ffe1ff */
[----:B------:R-:W-:Y:S01]  /*74a0*/  IMAD R21, R21, UR60, R156 ;  /* 0x0000003c15157c24 */ /* 0x000fe2000f8e029c */
[----:B------:R-:W1:Y:S01]  /*74b0*/  LDC R157, c[0x0][0x9e4] ;  /* 0x00027900ff9d7b82 */ /* 0x000e620000000800 */
[----:B0-----:R-:W-:Y:S02]  /*74c0*/  ISETP.NE.AND P5, PT, R152, 0x1, PT ;  /* 0x000000019800780c */ /* 0x001fe40003fa5270 */
[----:B-1----:R-:W-:-:S11]  /*74d0*/  ISETP.GE.AND P6, PT, R157, 0x1, PT ;  /* 0x000000019d00780c */ /* 0x002fd60003fc6270 */
[----:B------:R-:W0:Y:S08]  /*74e0*/  @P5 LDC R152, c[0x0][0x44c] ;  /* 0x00011300ff985b82 */ /* 0x000e300000000800 */
[----:B------:R-:W1:Y:S01]  /*74f0*/  @P5 LDC R154, c[0x0][0x450] ;  /* 0x00011400ff9a5b82 */ /* 0x000e620000000800 */
[----:B0-----:R-:W-:-:S04]  /*7500*/  @P5 IMAD.HI.U32 R153, R152, UR4, RZ ;  /* 0x0000000498995c27 */ /* 0x001fc8000f8e00ff */
[----:B------:R-:W-:Y:S01]  /*7510*/  IMAD.U32 R152, RZ, RZ, UR4 ;  /* 0x00000004ff987e24 */ /* 0x000fe2000f8e00ff */
[----:B------:R-:W-:Y:S01]  /*7520*/  ULDC UR4, c[0x0][0x9dc] ;  /* 0x0002770000047ab9 */ /* 0x000fe20000000800 */
[----:B-1----:R-:W-:-:S05]  /*7530*/  @P5 SHF.R.U32.HI R152, RZ, R154, R153 ;  /* 0x0000009aff985219 */ /* 0x002fca0000011699 */
[----:B------:R-:W-:-:S04]  /*7540*/  IMAD.IADD R152, R21, 0x1, R152 ;  /* 0x0000000115987824 */ /* 0x000fc800078e0298 */
[----:B------:R-:W-:Y:S01]  /*7550*/  VIADD R21, R152, -UR4 ;  /* 0x8000000498157c36 */ /* 0x000fe20008000000 */
[----:B------:R-:W-:Y:S06]  /*7560*/  @!P6 BRA `(.L_x_1196) ;  /* 0x00000000003ce947 */ /* 0x000fec0003800000 */
[----:B------:R-:W-:-:S13]  /*7570*/  ISETP.GT.AND P2, PT, R152, -0x1, PT ;  /* 0xffffffff9800780c */ /* 0x000fda0003f44270 */
[----:B------:R-:W-:Y:S05]  /*7580*/  @P2 BRA `(.L_x_1197) ;  /* 0x00000000001c2947 */ /* 0x000fea0003800000 */
[----:B------:R-:W-:Y:S02]  /*7590*/  ISETP.NE.AND P2, PT, R157, 0x1, PT ;  /* 0x000000019d00780c */ /* 0x000fe40003f45270 */
[----:B------:R-:W-:-:S11]  /*75a0*/  LOP3.LUT R153, RZ, R152, RZ, 0x33, !PT ;  /* 0x00000098ff997212 */ /* 0x000fd600078e33ff */
[----:B------:R-:W0:Y:S02]  /*75b0*/  @P2 LDC.64 R154, c[0x0][0x9e8] ;  /* 0x00027a00ff9a2b82 */ /* 0x000e240000000a00 */
[----:B0-----:R-:W-:-:S05]  /*75c0*/  @P2 IMAD.HI.U32 R152, R153, R154, RZ ;  /* 0x0000009a99982227 */ /* 0x001fca00078e00ff */
[----:B------:R-:W-:-:S04]  /*75d0*/  @P2 SHF.R.U32.HI R153, RZ, R155, R152 ;  /* 0x0000009bff992219 */ /* 0x000fc80000011698 */
[----:B------:R-:W-:Y:S01]  /*75e0*/  LOP3.LUT R152, RZ, R153, RZ, 0x33, !PT ;  /* 0x00000099ff987212 */ /* 0x000fe200078e33ff */
[----:B------:R-:W-:Y:S06]  /*75f0*/  BRA `(.L_x_1198) ;  /* 0x0000000000107947 */ /* 0x000fec0003800000 */
.L_x_1197:
[----:B------:R-:W-:-:S13]  /*7600*/  ISETP.NE.AND P2, PT, R157, 0x1, PT ;  /* 0x000000019d00780c */ /* 0x000fda0003f45270 */
[----:B------:R-:W0:Y:S02]  /*7610*/  @P2 LDC.64 R154, c[0x0][0x9e8] ;  /* 0x00027a00ff9a2b82 */ /* 0x000e240000000a00 */
[----:B0-----:R-:W-:-:S05]  /*7620*/  @P2 IMAD.HI.U32 R154, R152, R154, RZ ;  /* 0x0000009a989a2227 */ /* 0x001fca00078e00ff */
[----:B------:R-:W-:-:S07]  /*7630*/  @P2 SHF.R.U32.HI R152, RZ, R155, R154 ;  /* 0x0000009bff982219 */ /* 0x000fce000001169a */
.L_x_1198:
[----:B------:R-:W-:-:S05]  /*7640*/  IMAD R152, R152, R157, RZ ;  /* 0x0000009d98987224 */ /* 0x000fca00078e02ff */
[----:B------:R-:W-:-:S07]  /*7650*/  VIMNMX R21, R21, R152, !PT ;  /* 0x0000009815157248 */ /* 0x000fce0007fe0100 */
.L_x_1196:
[----:B------:R-:W-:Y:S01]  /*7660*/  VIADD R21, R21, 0x3f ;  /* 0x0000003f15157836 */ /* 0x000fe20000000000 */
[----:B------:R-:W-:-:S04]  /*7670*/  R2UR UR4, R23 ;  /* 0x00000000170472ca */ /* 0x000fc800000e0000 */
[----:B------:R-:W-:-:S04]  /*7680*/  SHF.R.S32.HI R152, RZ, 0x1f, R21 ;  /* 0x0000001fff987819 */ /* 0x000fc80000011415 */
[----:B------:R-:W-:-:S04]  /*7690*/  LEA.HI R152, R152, R21, RZ, 0x6 ;  /* 0x0000001598987211 */ /* 0x000fc800078f30ff */
[----:B------:R-:W-:-:S04]  /*76a0*/  SHF.R.S32.HI R21, RZ, 0x6, R152 ;  /* 0x00000006ff157819 */ /* 0x000fc80000011498 */
[----:B------:R-:W-:-:S04]  /*76b0*/  VIMNMX R21, R21, UR4, !PT ;  /* 0x0000000415157c48 */ /* 0x000fc8000ffe0100 */
[----:B------:R-:W-:-:S13]  /*76c0*/  ISETP.GE.AND P2, PT, R20, R21, PT ;  /* 0x000000151400720c */ /* 0x000fda0003f46270 */
[----:B------:R-:W-:Y:S05]  /*76d0*/  @!P2 BRA `(.L_x_1199) ;  /* 0x000000200038a947 */ /* 0x000fea0003800000 */
[----:B------:R-:W-:Y:S01]  /*76e0*/  IMAD.MOV.U32 R220, RZ, RZ, R3 ;  /* 0x000000ffffdc7224 */ /* 0x000fe200078e0003 */
[----:B------:R-:W-:Y:S01]  /*76f0*/  UMOV UR7, UR36 ;  /* 0x0000002400077c82 */ /* 0x000fe20008000000 */
[----:B------:R-:W-:Y:S01]  /*7700*/  IMAD.MOV.U32 R207, RZ, RZ, R4 ;  /* 0x000000ffffcf7224 */ /* 0x000fe200078e0004 */
[----:B------:R-:W-:Y:S01]  /*7710*/  UMOV UR4, UR37 ;  /* 0x0000002500047c82 */ /* 0x000fe20008000000 */
[----:B------:R-:W-:Y:S01]  /*7720*/  ULDC UR5, c[0x0][0x9d8] ;  /* 0x0002760000057ab9 */ /* 0x000fe20000000800 */
[----:B------:R-:W-:-:S05]  /*7730*/  ULDC UR39, c[0x0][0x988] ;  /* 0x0002620000277ab9 */ /* 0x000fca0000000800 */
.L_x_1208:
[----:B------:R-:W-:-:S04]  /*7740*/  UIADD3 UR37, UR4, 0x1, URZ ;  /* 0x0000000104257890 */ /* 0x000fc8000fffe03f */
[----:B------:R-:W-:-:S04]  /*7750*/  UISETP.NE.AND UP0, UPT, UR37, 0x2, UPT ;  /* 0x000000022500788c */ /* 0x000fc8000bf05270 */
[----:B------:R-:W-:Y:S02]  /*7760*/  USEL UR36, URZ, 0x1, UP0 ;  /* 0x000000013f247887 */ /* 0x000fe40008000000 */
[----:B------:R-:W-:Y:S02]  /*7770*/  USEL UR37, UR37, URZ, UP0 ;  /* 0x0000003f25257287 */ /* 0x000fe40008000000 */
[----:B------:R-:W-:Y:S01]  /*7780*/  ULOP3.LUT UR36, UR7, UR36, URZ, 0x3c, !UPT ;  /* 0x0000002407247292 */ /* 0x000fe2000f8e3c3f */
[----:B------:R-:W-:Y:S11]  /*7790*/  @!P0 BRA `(.L_x_1200) ;  /* 0x0000000000048947 */ /* 0x000ff60003800000 */
[----:B------:R-:W-:Y:S01]  /*77a0*/  BPT.TRAP 0x1 ;  /* 0x000000040000795c */ /* 0x000fe20000300000 */
.L_x_1200:
[----:B------:R-:W-:Y:S01]  /*77b0*/  ULEA UR6, UR37, UR38, 0x3 ;  /* 0x0000002625067291 */ /* 0x000fe2000f8e183f */
[----:B------:R-:W-:-:S05]  /*77c0*/  IMAD.U32 R3, RZ, RZ, UR36 ;  /* 0x00000024ff037e24 */ /* 0x000fca000f8e00ff */
[----:B------:R-:W-:-:S04]  /*77d0*/  SHF.L.U32 R3, R3, 0x1f, RZ ;  /* 0x0000001f03037819 */ /* 0x000fc800000006ff */
[----:B------:R0:W1:Y:S01]  /*77e0*/  SYNCS.PHASECHK.TRANS64.TRYWAIT P2, [UR6+0x30830], R3 ;  /* 0x03083003ff0075a7 */ /* 0x0000620008040146 */
[----:B------:R-:W-:Y:S05]  /*77f0*/  @!P0 BRA `(.L_x_1201) ;  /* 0x0000000000048947 */ /* 0x000fea0003800000 */
[----:B------:R-:W-:Y:S01]  /*7800*/  BPT.TRAP 0x1 ;  /* 0x000000040000795c */ /* 0x000fe20000300000 */
.L_x_1201:
[----:B-1----:R-:W-:Y:S05]  /*7810*/  @P2 BRA `(.L_x_1202) ;  /* 0x0000000000082947 */ /* 0x002fea0003800000 */
[----:B------:R-:W1:Y:S02]  /*7820*/  SYNCS.PHASECHK.TRANS64.TRYWAIT P2, [UR6+0x30830], R3 ;  /* 0x03083003ff0075a7 */ /* 0x000e640008040146 */
[----:B-1----:R-:W-:Y:S05]  /*7830*/  @!P2 BRA `(.L_x_1203) ;  /* 0x000000e400d0a947 */ /* 0x002fea0003800000 */
.L_x_1202:
[----:B------:R-:W-:Y:S01]  /*7840*/  R2UR UR6, R18 ;  /* 0x00000000120672ca */ /* 0x000fe200000e0000 */
[----:B------:R-:W-:Y:S01]  /*7850*/  WARPGROUP.ARRIVE ;  /* 0x00000000000079c5 */ /* 0x000fe20000000000 */
        /* <DEDUP_REMOVED lines=179> */
[----:B------:R-:W-:Y:S01]  /*8390*/  UMOV UR44, UR56 ;  /* 0x00000038002c7c82 */ /* 0x000fe20008000000 */
[----:B------:R-:W-:Y:S01]  /*83a0*/  UMOV UR45, UR57 ;  /* 0x00000039002d7c82 */ /* 0x000fe20008000000 */
[----:B------:R-:W-:Y:S01]  /*83b0*/  UMOV UR47, 0x40000040 ;  /* 0x40000040002f7882 */ /* 0x000fe20000000000 */
        /* <DEDUP_REMOVED lines=44> */
.L_x_1204:
[----:B------:R-:W-:Y:S01]  /*8680*/  ULEA UR14, UR4, UR38, 0x3 ;  /* 0x00000026040e7291 */ /* 0x000fe2000f8e183f */
[----:B------:R-:W-:-:S05]  /*8690*/  IMAD.U32 R0, RZ, RZ, UR7 ;  /* 0x00000007ff007e24 */ /* 0x000fca000f8e00ff */
[----:B------:R-:W-:-:S04]  /*86a0*/  SHF.L.U32 R0, R0, 0x1f, RZ ;  /* 0x0000001f00007819 */ /* 0x000fc800000006ff */
[----:B------:R2:W3:Y:S01]  /*86b0*/  SYNCS.PHASECHK.TRANS64.TRYWAIT P2, [UR14+0x30850], R0 ;  /* 0x03085000ff0075a7 */ /* 0x0004e2000804014e */
[----:B------:R-:W-:Y:S05]  /*86c0*/  @!P0 BRA `(.L_x_1205) ;  /* 0x0000000000048947 */ /* 0x000fea0003800000 */
[----:B------:R-:W-:Y:S01]  /*86d0*/  BPT.TRAP 0x1 ;  /* 0x000000040000795c */ /* 0x000fe20000300000 */
.L_x_1205:
[----:B---3--:R-:W-:Y:S05]  /*86e0*/  @P2 BRA `(.L_x_1206) ;  /* 0x0000000000082947 */ /* 0x008fea0003800000 */
[----:B------:R-:W3:Y:S02]  /*86f0*/  SYNCS.PHASECHK.TRANS64.TRYWAIT P2, [UR14+0x30850], R0 ;  /* 0x03085000ff0075a7 */ /* 0x000ee4000804014e */
[----:B---3--:R-:W-:Y:S05]  /*8700*/  @!P2 BRA `(.L_x_1207) ;  /* 0x000000d80034a947 */ /* 0x008fea0003800000 */
.L_x_1206:
[----:B------:R-:W-:Y:S01]  /*8710*/  UIADD3 UR6, UR38, 0x400, URZ ;  /* 0x0000040026067890 */ /* 0x000fe2000fffe03f */
[----:B------:R-:W-:Y:S01]  /*8720*/  WARPGROUP.ARRIVE ;  /* 0x00000000000079c5 */ /* 0x000fe20000000000 */
[----:B------:R-:W-:Y:S01]  /*8730*/  UMOV UR7, 0x40000040 ;  /* 0x4000004000077882 */ /* 0x000fe20000000000 */
[----:B------:R-:W-:Y:S01]  /*8740*/  FMUL.FTZ R2, R152, UR5 ;  /* 0x0000000598027c20 */ /* 0x000fe20008410000 */
[----:B------:R-:W-:Y:S01]  /*8750*/  USHF.R.U32.HI UR6, URZ, 0x4, UR6 ;  /* 0x000000043f067899 */ /* 0x000fe20008011606 */
[----:B01----:R-:W-:Y:S01]  /*8760*/  FMUL.FTZ R3, R153, UR5 ;  /* 0x0000000599037c20 */ /* 0x003fe20008410000 */
[----:B------:R-:W-:Y:S01]  /*8770*/  FMUL.FTZ R152, R155, UR5 ;  /* 0x000000059b987c20 */ /* 0x000fe20008410000 */
[----:B------:R-:W-:Y:S01]  /*8780*/  FMUL.FTZ R155, R156, UR5 ;  /* 0x000000059c9b7c20 */ /* 0x000fe20008410000 */
[----:B------:R-:W-:Y:S01]  /*8790*/  ULOP3.LUT UR6, UR6, 0x3fff, URZ, 0xc0, !UPT ;  /* 0x00003fff06067892 */ /* 0x000fe2000f8ec03f */
[----:B------:R-:W2:Y:S01]  /*87a0*/  MUFU.TANH R2, R2 ;  /* 0x0000000200027308 */ /* 0x000ea20000002400 */
[----:B------:R-:W-:Y:S01]  /*87b0*/  FMUL.FTZ R157, R157, UR5 ;  /* 0x000000059d9d7c20 */ /* 0x000fe20008410000 */
[----:B------:R-:W-:Y:S01]  /*87c0*/  FMUL.FTZ R161, R161, UR5 ;  /* 0x00000005a1a17c20 */ /* 0x000fe20008410000 */
[----:B------:R-:W-:Y:S01]  /*87d0*/  ULOP3.LUT UR6, UR6, 0x2000000, URZ, 0xfc, !UPT ;  /* 0x0200000006067892 */ /* 0x000fe2000f8efc3f */
[----:B------:R-:W-:Y:S01]  /*87e0*/  FMUL.FTZ R156, R159, UR5 ;  /* 0x000000059f9c7c20 */ /* 0x000fe20008410000 */
[----:B------:R-:W-:Y:S01]  /*87f0*/  FMUL.FTZ R159, R164, UR5 ;  /* 0x00000005a49f7c20 */ /* 0x000fe20008410000 */
[----:B------:R-:W-:Y:S01]  /*8800*/  FMUL.FTZ R164, R173, UR5 ;  /* 0x00000005ada47c20 */ /* 0x000fe20008410000 */
[----:B------:R-:W-:Y:S01]  /*8810*/  ULEA UR4, UR4, UR6, 0xb ;  /* 0x0000000604047291 */ /* 0x000fe2000f8e583f */
[----:B------:R-:W0:Y:S01]  /*8820*/  MUFU.TANH R3, R3 ;  /* 0x0000000300037308 */ /* 0x000e220000002400 */
[----:B------:R-:W-:Y:S01]  /*8830*/  FMUL.FTZ R153, R154, UR5 ;  /* 0x000000059a997c20 */ /* 0x000fe20008410000 */
[----:B------:R-:W-:Y:S01]  /*8840*/  FMUL.FTZ R154, R158, UR5 ;  /* 0x000000059e9a7c20 */ /* 0x000fe20008410000 */
[----:B------:R-:W-:Y:S01]  /*8850*/  FMUL.FTZ R158, R172, UR5 ;  /* 0x00000005ac9e7c20 */ /* 0x000fe20008410000 */
[----:B------:R-:W-:Y:S01]  /*8860*/  FMUL.FTZ R172, R181, UR5 ;  /* 0x00000005b5ac7c20 */ /* 0x000fe20008410000 */
[----:B------:R-:W-:Y:S01]  /*8870*/  UIADD3 UR10, UR4, 0x180, URZ ;  /* 0x00000180040a7890 */ /* 0x000fe2000fffe03f */
[----:B------:R-:W-:Y:S01]  /*8880*/  FMUL.FTZ R162, R162, UR5 ;  /* 0x00000005a2a27c20 */ /* 0x000fe20008410000 */
[----:B------:R-:W-:Y:S01]  /*8890*/  UMOV UR6, UR4 ;  /* 0x0000000400067c82 */ /* 0x000fe20008000000 */
[----:B------:R-:W1:Y:S01]  /*88a0*/  MUFU.TANH R155, R155 ;  /* 0x0000009b009b7308 */ /* 0x000e620000002400 */
[----:B------:R-:W-:Y:S01]  /*88b0*/  HGMMA.64x256x16.F32.BF16 R24, R196, gdesc[UR4].tnspB, R24, gsb0 ;  /* 0x43e00004c4187df0 */ /* 0x000fe20008001818 */
[----:B------:R-:W-:Y:S01]  /*88c0*/  UIADD3 UR6, UR4, 0x80, URZ ;  /* 0x0000008004067890 */ /* 0x000fe2000fffe03f */
[----:B--2---:R-:W-:Y:S01]  /*88d0*/  FMNMX.FTZ R0, R2, R207, !PT ;  /* 0x000000cf02007209 */ /* 0x004fe20007810000 */
[----:B------:R-:W-:Y:S01]  /*88e0*/  UMOV UR7, 0x40000040 ;  /* 0x4000004000077882 */ /* 0x000fe20000000000 */
[----:B------:R-:W-:Y:S01]  /*88f0*/  UMOV UR11, 0x40000040 ;  /* 0x40000040000b7882 */ /* 0x000fe20000000000 */
[----:B------:R-:W-:Y:S01]  /*8900*/  FMUL.FTZ R163, R163, UR5 ;  /* 0x00000005a3a37c20 */ /* 0x000fe20008410000 */
[----:B------:R-:W-:Y:S01]  /*8910*/  FMUL.FTZ R166, R166, UR5 ;  /* 0x00000005a6a67c20 */ /* 0x000fe20008410000 */
[----:B------:R-:W2:Y:S01]  /*8920*/  MUFU.TANH R157, R157 ;  /* 0x0000009d009d7308 */ /* 0x000ea20000002400 */
[----:B0-----:R-:W-:Y:S01]  /*8930*/  FMNMX.FTZ R0, R3, R0, !PT ;  /* 0x0000000003007209 */ /* 0x001fe20007810000 */
[----:B------:R-:W-:Y:S01]  /*8940*/  FMUL.FTZ R167, R167, UR5 ;  /* 0x00000005a7a77c20 */ /* 0x000fe20008410000 */
[----:B------:R-:W-:Y:S01]  /*8950*/  FMUL.FTZ R170, R170, UR5 ;  /* 0x00000005aaaa7c20 */ /* 0x000fe20008410000 */
[----:B------:R-:W-:Y:S01]  /*8960*/  FMUL.FTZ R171, R171, UR5 ;  /* 0x00000005abab7c20 */ /* 0x000fe20008410000 */
[----:B------:R-:W-:Y:S01]  /*8970*/  FMUL.FTZ R174, R174, UR5 ;  /* 0x00000005aeae7c20 */ /* 0x000fe20008410000 */
[----:B------:R-:W-:Y:S01]  /*8980*/  FMUL.FTZ R175, R175, UR5 ;  /* 0x00000005afaf7c20 */ /* 0x000fe20008410000 */
[C---:B------:R-:W-:Y:S01]  /*8990*/  ISETP.GT.AND P2, PT, R20.reuse, R21, PT ;  /* 0x000000151400720c */ /* 0x040fe20003f44270 */
[----:B------:R-:W-:Y:S01]  /*89a0*/  MUFU.TANH R161, R161 ;  /* 0x000000a100a17308 */ /* 0x000fe20000002400 */
[----:B-1----:R-:W-:Y:S01]  /*89b0*/  FMNMX.FTZ R0, R155, R0, !PT ;  /* 0x000000009b007209 */ /* 0x002fe20007810000 */
[----:B------:R-:W-:-:S06]  /*89c0*/  VIADD R20, R20, 0xffffffff ;  /* 0xffffffff14147836 */ /* 0x000fcc0000000000 */
[----:B------:R-:W-:Y:S01]  /*89d0*/  MUFU.TANH R159, R159 ;  /* 0x0000009f009f7308 */ /* 0x000fe20000002400 */
[----:B--2---:R-:W-:-:S07]  /*89e0*/  FMNMX.FTZ R173, R157, R0, !PT ;  /* 0x000000009dad7209 */ /* 0x004fce0007810000 */
        /* <DEDUP_REMOVED lines=18> */
[----:B------:R-:W-:Y:S01]  /*8b10*/  UIADD3 UR6, UR4, 0x100, URZ ;  /* 0x0000010004067890 */ /* 0x000fe2000fffe03f */
[----:B------:R-:W-:Y:S02]  /*8b20*/  UMOV UR7, 0x40000040 ;  /* 0x4000004000077882 */ /* 0x000fe40000000000 */
[----:B------:R-:W-:Y:S01]  /*8b30*/  UMOV UR4, UR37 ;  /* 0x0000002500047c82 */ /* 0x000fe20008000000 */
[----:B------:R-:W-:Y:S02]  /*8b40*/  WARPGROUP.DEPBAR.LE gsb0, 0x0 ;  /* 0x00008000000079c5 */ /* 0x000fe40000010000 */
[----:B------:R-:W-:Y:S01]  /*8b50*/  WARPGROUP.ARRIVE ;  /* 0x00000000000079c5 */ /* 0x000fe20000000000 */
[----:B------:R-:W-:Y:S01]  /*8b60*/  FMUL.FTZ R192, R160, UR5 ;  /* 0x00000005a0c07c20 */ /* 0x000fe20008410000 */
[----:B------:R-:W-:Y:S01]  /*8b70*/  FMUL.FTZ R193, R165, UR5 ;  /* 0x00000005a5c17c20 */ /* 0x000fe20008410000 */
[----:B------:R-:W-:Y:S01]  /*8b80*/  FMUL.FTZ R160, R168, UR5 ;  /* 0x00000005a8a07c20 */ /* 0x000fe20008410000 */
[----:B------:R-:W-:Y:S01]  /*8b90*/  FMUL.FTZ R165, R169, UR5 ;  /* 0x00000005a9a57c20 */ /* 0x000fe20008410000 */
[----:B------:R-:W-:-:S15]  /*8ba0*/  FMUL.FTZ R169, R176, UR5 ;  /* 0x00000005b0a97c20 */ /* 0x000fde0008410000 */
[----:B------:R-:W-:-:S01]  /*8bb0*/  NOP ;  /* 0x0000000000007918 */ /* 0x000fc20000000000 */
[----:B------:R-:W-:Y:S01]  /*8bc0*/  HGMMA.64x256x16.F32.BF16 R24, R188, gdesc[UR4].tnspB, R24, gsb0 ;  /* 0x43e00004bc187df0 */ /* 0x000fe20008001818 */
[----:B------:R-:W0:Y:S01]  /*8bd0*/  MUFU.TANH R192, R192 ;  /* 0x000000c000c07308 */ /* 0x000e220000002400 */
[----:B------:R-:W-:Y:S01]  /*8be0*/  FMUL.FTZ R168, R177, UR5 ;  /* 0x00000005b1a87c20 */ /* 0x000fe20008410000 */
[----:B------:R-:W-:Y:S01]  /*8bf0*/  FMUL.FTZ R176, R178, UR5 ;  /* 0x00000005b2b07c20 */ /* 0x000fe20008410000 */
[----:B------:R-:W-:Y:S01]  /*8c00*/  FMUL.FTZ R178, R182, UR5 ;  /* 0x00000005b6b27c20 */ /* 0x000fe20008410000 */
[----:B------:R-:W-:Y:S01]  /*8c10*/  UMOV UR6, UR39 ;  /* 0x0000002700067c82 */ /* 0x000fe20008000000 */
[----:B------:R-:W-:-:S03]  /*8c20*/  UMOV UR7, UR36 ;  /* 0x0000002400077c82 */ /* 0x000fc60008000000 */
[----:B------:R-:W1:Y:S08]  /*8c30*/  MUFU.TANH R193, R193 ;  /* 0x000000c100c17308 */ /* 0x000e700000002400 */
[----:B------:R-:W2:Y:S01]  /*8c40*/  MUFU.TANH R160, R160 ;  /* 0x000000a000a07308 */ /* 0x000ea20000002400 */
[----:B0-----:R-:W-:Y:S01]  /*8c50*/  FMNMX.FTZ R0, R192, R173, !PT ;  /* 0x000000adc0007209 */ /* 0x001fe20007810000 */
[----:B------:R-:W-:-:S03]  /*8c60*/  FMUL.FTZ R173, R180, UR5 ;  /* 0x00000005b4ad7c20 */ /* 0x000fc60008410000 */
[----:B------:R-:W-:-:S03]  /*8c70*/  FMNMX.FTZ R0, R161, R0, !PT ;  /* 0x00000000a1007209 */ /* 0x000fc60007810000 */
[----:B------:R-:W0:Y:S01]  /*8c80*/  MUFU.TANH R165, R165 ;  /* 0x000000a500a57308 */ /* 0x000e220000002400 */
[----:B------:R-:W-:-:S04]  /*8c90*/  FMNMX.FTZ R0, R159, R0, !PT ;  /* 0x000000009f007209 */ /* 0x000fc80007810000 */
[----:B-1----:R-:W-:-:S03]  /*8ca0*/  FMNMX.FTZ R177, R193, R0, !PT ;  /* 0x00000000c1b17209 */ /* 0x002fc60007810000 */
[----:B------:R-:W1:Y:S01]  /*8cb0*/  MUFU.TANH R169, R169 ;  /* 0x000000a900a97308 */ /* 0x000e620000002400 */
[----:B--2---:R-:W-:-:S07]  /*8cc0*/  FMNMX.FTZ R0, R160, R177, !PT ;  /* 0x000000b1a0007209 */ /* 0x004fce0007810000 */
[----:B------:R-:W2:Y:S01]  /*8cd0*/  MUFU.TANH R168, R168 ;  /* 0x000000a800a87308 */ /* 0x000ea20000002400 */
[----:B0-----:R-:W-:-:S04]  /*8ce0*/  FMNMX.FTZ R177, R165, R0, !PT ;  /* 0x00000000a5b17209 */ /* 0x001fc80007810000 */
[----:B------:R-:W-:-:S03]  /*8cf0*/  FMNMX.FTZ R177, R158, R177, !PT ;  /* 0x000000b19eb17209 */ /* 0x000fc60007810000 */
[----:B------:R-:W0:Y:S01]  /*8d00*/  MUFU.TANH R173, R173 ;  /* 0x000000ad00ad7308 */ /* 0x000e220000002400 */
[----:B------:R-:W-:-:S04]  /*8d10*/  FMNMX.FTZ R0, R164, R177, !PT ;  /* 0x000000b1a4007209 */ /* 0x000fc80007810000 */
[----:B-1----:R-:W-:-:S03]  /*8d20*/  FMNMX.FTZ R177, R169, R0, !PT ;  /* 0x00000000a9b17209 */ /* 0x002fc60007810000 */
[----:B------:R-:W1:Y:S01]  /*8d30*/  MUFU.TANH R176, R176 ;  /* 0x000000b000b07308 */ /* 0x000e620000002400 */
[----:B--2---:R-:W-:-:S07]  /*8d40*/  FMNMX.FTZ R0, R168, R177, !PT ;  /* 0x000000b1a8007209 */ /* 0x004fce0007810000 */
[----:B------:R-:W-:Y:S01]  /*8d50*/  MUFU.TANH R178, R178 ;  /* 0x000000b200b27308 */ /* 0x000fe20000002400 */
[----:B0-----:R-:W-:-:S04]  /*8d60*/  FMNMX.FTZ R177, R173, R0, !PT ;  /* 0x00000000adb17209 */ /* 0x001fc80007810000 */
[----:B------:R-:W-:-:S05]  /*8d70*/  FMNMX.FTZ R177, R172, R177, !PT ;  /* 0x000000b1acb17209 */ /* 0x000fca0007810000 */
[----:B------:R-:W0:Y:S02]  /*8d80*/  SHFL.BFLY PT, R0, R177, 0x2, 0x1f ;  /* 0x0c401f00b1007f89 */ /* 0x000e2400000e0000 */
[----:B0-----:R-:W-:Y:S01]  /*8d90*/  FMNMX.FTZ R0, R177, R0, !PT ;  /* 0x00000000b1007209 */ /* 0x001fe20007810000 */
[----:B------:R-:W-:Y:S01]  /*8da0*/  FMUL.FTZ R177, R179, UR5 ;  /* 0x00000005b3b17c20 */ /* 0x000fe20008410000 */
[----:B------:R-:W-:-:S04]  /*8db0*/  FMNMX.FTZ R179, R153, R220, !PT ;  /* 0x000000dc99b37209 */ /* 0x000fc80007810000 */
[----:B------:R-:W-:Y:S01]  /*8dc0*/  FMNMX.FTZ R179, R152, R179, !PT ;  /* 0x000000b398b37209 */ /* 0x000fe20007810000 */
[----:B------:R-:W0:Y:S03]  /*8dd0*/  MUFU.TANH R177, R177 ;  /* 0x000000b100b17308 */ /* 0x000e260000002400 */
[----:B------:R-:W-:-:S04]  /*8de0*/  FMNMX.FTZ R179, R154, R179, !PT ;  /* 0x000000b39ab37209 */ /* 0x000fc80007810000 */
[----:B------:R-:W-:Y:S01]  /*8df0*/  FMNMX.FTZ R181, R156, R179, !PT ;  /* 0x000000b39cb57209 */ /* 0x000fe20007810000 */
[----:B------:R-:W-:-:S06]  /*8e00*/  FMUL.FTZ R179, R183, UR5 ;  /* 0x00000005b7b37c20 */ /* 0x000fcc0008410000 */
[----:B------:R-:W2:Y:S01]  /*8e10*/  MUFU.TANH R179, R179 ;  /* 0x000000b300b37308 */ /* 0x000ea20000002400 */
[----:B------:R-:W-:Y:S02]  /*8e20*/  WARPGROUP.DEPBAR.LE gsb0, 0x0 ;  /* 0x00008000000079c5 */ /* 0x000fe40000010000 */
[----:B------:R-:W-:Y:S01]  /*8e30*/  WARPGROUP.ARRIVE ;  /* 0x00000000000079c5 */ /* 0x000fe20000000000 */
[----:B------:R-:W3:Y:S05]  /*8e40*/  SHFL.BFLY PT, R189, R0, 0x1, 0x1f ;  /* 0x0c201f0000bd7f89 */ /* 0x000eea00000e0000 */
[----:B------:R-:W-:Y:S01]  /*8e50*/  HGMMA.64x256x16.F32.BF16 R24, R184, gdesc[UR8].tnspB, R24, gsb0 ;  /* 0x43e00008b8187df0 */ /* 0x000fe20008001818 */
[----:B---3--:R-:W-:-:S02]  /*8e60*/  FMNMX.FTZ R4, R0, R189, !PT ;  /* 0x000000bd00047209 */ /* 0x008fc40007810000 */
[----:B------:R-:W-:-:S03]  /*8e70*/  FMNMX.FTZ R0, R162, R181, !PT ;  /* 0x000000b5a2007209 */ /* 0x000fc60007810000 */
[----:B------:R-:W-:Y:S01]  /*8e80*/  FADD.FTZ R180, -R4, R207 ;  /* 0x000000cf04b47221 */ /* 0x000fe20000010100 */
[----:B------:R-:W-:Y:S01]  /*8e90*/  FMNMX.FTZ R181, R163, R0, !PT ;  /* 0x00000000a3b57209 */ /* 0x000fe20007810000 */
[----:B------:R-:W-:Y:S02]  /*8ea0*/  IMAD.MOV.U32 R207, RZ, RZ, R4 ;  /* 0x000000ffffcf7224 */ /* 0x000fe400078e0004 */
[----:B------:R-:W-:Y:S01]  /*8eb0*/  FMUL.FTZ R0, R180, UR6 ;  /* 0x00000006b4007c20 */ /* 0x000fe20008410000 */
[----:B------:R-:W-:Y:S01]  /*8ec0*/  FMNMX.FTZ R182, R166, R181, !PT ;  /* 0x000000b5a6b67209 */ /* 0x000fe20007810000 */
[----:B------:R-:W-:-:S03]  /*8ed0*/  FMUL.FTZ R180, R4, UR6 ;  /* 0x0000000604b47c20 */ /* 0x000fc60008410000 */
[----:B------:R-:W-:Y:S01]  /*8ee0*/  FMNMX.FTZ R181, R167, R182, !PT ;  /* 0x000000b6a7b57209 */ /* 0x000fe20007810000 */
[--C-:B------:R-:W-:Y:S01]  /*8ef0*/  FFMA.FTZ R182, R2, UR6, -R180.reuse ;  /* 0x0000000602b67c23 */ /* 0x100fe200080108b4 */
[--C-:B------:R-:W-:Y:S01]  /*8f00*/  FFMA.FTZ R196, R3, UR6, -R180.reuse ;  /* 0x0000000603c47c23 */ /* 0x100fe200080108b4 */
[----:B------:R-:W-:Y:S01]  /*8f10*/  MUFU.EX2 R0, R0 ;  /* 0x0000000000007308 */ /* 0x000fe20000000800 */
[----:B------:R-:W-:Y:S01]  /*8f20*/  FMNMX.FTZ R2, R170, R181, !PT ;  /* 0x000000b5aa027209 */ /* 0x000fe20007810000 */
[--C-:B------:R-:W-:Y:S01]  /*8f30*/  FFMA.FTZ R198, R155, UR6, -R180.reuse ;  /* 0x000000069bc67c23 */ /* 0x100fe200080108b4 */
[--C-:B------:R-:W-:Y:S01]  /*8f40*/  FFMA.FTZ R192, R192, UR6, -R180.reuse ;  /* 0x00000006c0c07c23 */ /* 0x100fe200080108b4 */
[--C-:B------:R-:W-:Y:S01]  /*8f50*/  FFMA.FTZ R155, R161, UR6, -R180.reuse ;  /* 0x00000006a19b7c23 */ /* 0x100fe200080108b4 */
        /* <DEDUP_REMOVED lines=12> */
[----:B-1----:R-:W-:Y:S01]  /*9020*/  FMNMX.FTZ R2, R176, R3, !PT ;  /* 0x00000003b0027209 */ /* 0x002fe20007810000 */
[----:B------:R-:W-:-:S03]  /*9030*/  FFMA.FTZ R165, R168, UR6, -R180 ;  /* 0x00000006a8a57c23 */ /* 0x000fc600080108b4 */
[----:B0-----:R-:W-:-:S03]  /*9040*/  FMNMX.FTZ R3, R177, R2, !PT ;  /* 0x00000002b1037209 */ /* 0x001fc60007810000 */
[----:B------:R-:W-:Y:S01]  /*9050*/  MUFU.EX2 R198, R198 ;  /* 0x000000c600c67308 */ /* 0x000fe20000000800 */
[----:B------:R-:W-:-:S04]  /*9060*/  FMNMX.FTZ R2, R178, R3, !PT ;  /* 0x00000003b2027209 */ /* 0x000fc80007810000 */
[----:B--2---:R-:W-:-:S03]  /*9070*/  FMNMX.FTZ R2, R179, R2, !PT ;  /* 0x00000002b3027209 */ /* 0x004fc60007810000 */
[----:B------:R-:W-:Y:S02]  /*9080*/  MUFU.EX2 R183, R183 ;  /* 0x000000b700b77308 */ /* 0x000fe40000000800 */
[----:B------:R-:W0:Y:S06]  /*9090*/  SHFL.BFLY PT, R3, R2, 0x2, 0x1f ;  /* 0x0c401f0002037f89 */ /* 0x000e2c00000e0000 */
[----:B------:R-:W-:Y:S08]  /*90a0*/  MUFU.EX2 R192, R192 ;  /* 0x000000c000c07308 */ /* 0x000ff00000000800 */
[----:B------:R-:W-:Y:S08]  /*90b0*/  MUFU.EX2 R155, R155 ;  /* 0x0000009b009b7308 */ /* 0x000ff00000000800 */
[----:B------:R-:W-:Y:S01]  /*90c0*/  MUFU.EX2 R194, R194 ;  /* 0x000000c200c27308 */ /* 0x000fe20000000800 */
[----:B0-----:R-:W-:-:S05]  /*90d0*/  FMNMX.FTZ R3, R2, R3, !PT ;  /* 0x0000000302037209 */ /* 0x001fca0007810000 */
[----:B------:R-:W0:Y:S02]  /*90e0*/  SHFL.BFLY PT, R2, R3, 0x1, 0x1f ;  /* 0x0c201f0003027f89 */ /* 0x000e2400000e0000 */
[----:B------:R-:W-:Y:S08]  /*90f0*/  MUFU.EX2 R157, R157 ;  /* 0x0000009d009d7308 */ /* 0x000ff00000000800 */
[----:B------:R-:W-:Y:S08]  /*9100*/  MUFU.EX2 R188, R188 ;  /* 0x000000bc00bc7308 */ /* 0x000ff00000000800 */
[----:B------:R-:W-:Y:S01]  /*9110*/  MUFU.EX2 R159, R159 ;  /* 0x0000009f009f7308 */ /* 0x000fe20000000800 */
[----:B0-----:R-:W-:-:S07]  /*9120*/  FMNMX.FTZ R3, R3, R2, !PT ;  /* 0x0000000203037209 */ /* 0x001fce0007810000 */
[----:B------:R-:W-:Y:S01]  /*9130*/  MUFU.EX2 R190, R190 ;  /* 0x000000be00be7308 */ /* 0x000fe20000000800 */
[----:B------:R-:W-:Y:S01]  /*9140*/  FADD.FTZ R2, -R3, R220 ;  /* 0x000000dc03027221 */ /* 0x000fe20000010100 */
[----:B------:R-:W-:-:S03]  /*9150*/  IMAD.MOV.U32 R220, RZ, RZ, R3 ;  /* 0x000000ffffdc7224 */ /* 0x000fc600078e0003 */
[----:B------:R-:W-:-:S03]  /*9160*/  FMUL.FTZ R2, R2, UR6 ;  /* 0x0000000602027c20 */ /* 0x000fc60008410000 */
[----:B------:R-:W-:Y:S08]  /*9170*/  MUFU.EX2 R161, R161 ;  /* 0x000000a100a17308 */ /* 0x000ff00000000800 */
[----:B------:R-:W-:Y:S08]  /*9180*/  MUFU.EX2 R2, R2 ;  /* 0x0000000200027308 */ /* 0x000ff00000000800 */
[----:B------:R-:W-:Y:S01]  /*9190*/  MUFU.EX2 R165, R165 ;  /* 0x000000a500a57308 */ /* 0x000fe20000000800 */
[----:B------:R-:W-:-:S02]  /*91a0*/  WARPGROUP.DEPBAR.LE gsb0, 0x0 ;  /* 0x00008000000079c5 */ /* 0x000fc40000010000 */
[--C-:B------:R-:W-:Y:S01]  /*91b0*/  FFMA.FTZ R186, R173, UR6, -R180.reuse ;  /* 0x00000006adba7c23 */ /* 0x100fe200080108b4 */
[----:B------:R-:W-:Y:S01]  /*91c0*/  FMUL.FTZ R173, R3, UR6 ;  /* 0x0000000603ad7c20 */ /* 0x000fe20008410000 */
[--C-:B------:R-:W-:Y:S01]  /*91d0*/  FFMA.FTZ R184, R169, UR6, -R180.reuse ;  /* 0x00000006a9b87c23 */ /* 0x100fe200080108b4 */
[----:B------:R-:W-:Y:S02]  /*91e0*/  FFMA.FTZ R169, R172, UR6, -R180 ;  /* 0x00000006aca97c23 */ /* 0x000fe400080108b4 */
[--C-:B------:R-:W-:Y:S01]  /*91f0*/  FFMA.FTZ R197, R153, UR6, -R173.reuse ;  /* 0x0000000699c57c23 */ /* 0x100fe200080108ad */
[----:B------:R-:W-:Y:S02]  /*9200*/  IMAD.U32 R153, RZ, RZ, UR37 ;  /* 0x00000025ff997e24 */ /* 0x000fe4000f8e00ff */
[--C-:B------:R-:W-:Y:S01]  /*9210*/  FFMA.FTZ R152, R152, UR6, -R173.reuse ;  /* 0x0000000698987c23 */ /* 0x100fe200080108ad */
[--C-:B------:R-:W-:Y:S01]  /*9220*/  FFMA.FTZ R199, R154, UR6, -R173.reuse ;  /* 0x000000069ac77c23 */ /* 0x100fe200080108ad */
[--C-:B------:R-:W-:Y:S01]  /*9230*/  FFMA.FTZ R154, R156, UR6, -R173.reuse ;  /* 0x000000069c9a7c23 */ /* 0x100fe200080108ad */
[----:B------:R-:W-:Y:S01]  /*9240*/  FFMA.FTZ R193, R162, UR6, -R173 ;  /* 0x00000006a2c17c23 */ /* 0x000fe200080108ad */
[----:B------:R-:W0:Y:S01]  /*9250*/  MUFU.EX2 R197, R197 ;  /* 0x000000c500c57308 */ /* 0x000e220000000800 */
[----:B------:R-:W-:Y:S01]  /*9260*/  @!P1 LEA R153, R153, UR38, 0x3 ;  /* 0x0000002699999c11 */ /* 0x000fe2000f8e18ff */
[----:B------:R-:W-:-:S02]  /*9270*/  IMAD.U32 R162, RZ, RZ, UR14 ;  /* 0x0000000effa27e24 */ /* 0x000fc4000f8e00ff */
[--C-:B------:R-:W-:Y:S01]  /*9280*/  FFMA.FTZ R156, R163, UR6, -R173.reuse ;  /* 0x00000006a39c7c23 */ /* 0x100fe200080108ad */
[--C-:B------:R-:W-:Y:S01]  /*9290*/  FFMA.FTZ R195, R166, UR6, -R173.reuse ;  /* 0x00000006a6c37c23 */ /* 0x100fe200080108ad */
[--C-:B------:R-:W-:Y:S01]  /*92a0*/  FFMA.FTZ R158, R167, UR6, -R173.reuse ;  /* 0x00000006a79e7c23 */ /* 0x100fe200080108ad */
[----:B------:R-:W-:Y:S02]  /*92b0*/  @!P1 VIADD R153, R153, 0x30840 ;  /* 0x0003084099999836 */ /* 0x000fe40000000000 */
[--C-:B------:R-:W-:Y:S01]  /*92c0*/  FFMA.FTZ R189, R170, UR6, -R173.reuse ;  /* 0x00000006aabd7c23 */ /* 0x100fe200080108ad */
[----:B------:R-:W1:Y:S01]  /*92d0*/  MUFU.EX2 R152, R152 ;  /* 0x0000009800987308 */ /* 0x000e620000000800 */
[----:B------:R-:W-:Y:S02]  /*92e0*/  @!P1 VIADD R162, R162, 0x30860 ;  /* 0x00030860a2a29836 */ /* 0x000fe40000000000 */
[----:B------:R-:W-:Y:S01]  /*92f0*/  FFMA.FTZ R160, R171, UR6, -R173 ;  /* 0x00000006aba07c23 */ /* 0x000fe200080108ad */
[----:B------:R-:W-:Y:S01]  /*9300*/  @!P1 PRMT R153, RZ, 0x654, R153 ;  /* 0x00000654ff999816 */ /* 0x000fe20000000099 */
[--C-:B------:R-:W-:Y:S01]  /*9310*/  FFMA.FTZ R191, R174, UR6, -R173.reuse ;  /* 0x00000006aebf7c23 */ /* 0x100fe200080108ad */
[--C-:B------:R-:W-:Y:S01]  /*9320*/  FFMA.FTZ R176, R176, UR6, -R173.reuse ;  /* 0x00000006b0b07c23 */ /* 0x100fe200080108ad */
[----:B------:R-:W-:Y:S01]  /*9330*/  FFMA.FTZ R177, R177, UR6, -R173 ;  /* 0x00000006b1b17c23 */ /* 0x000fe200080108ad */
[----:B------:R2:W-:Y:S01]  /*9340*/  @!P1 SYNCS.ARRIVE.TRANS64.RED.A1T0 RZ, [R153+URZ], RZ ;  /* 0x000000ff99ff99a7 */ /* 0x0005e2000810043f */
[----:B------:R-:W3:Y:S01]  /*9350*/  MUFU.EX2 R199, R199 ;  /* 0x000000c700c77308 */ /* 0x000ee20000000800 */
[----:B0-----:R-:W-:Y:S01]  /*9360*/  FFMA.FTZ R5, R2, R5, R197 ;  /* 0x0000000502057223 */ /* 0x001fe200000100c5 */
[----:B------:R-:W-:Y:S01]  /*9370*/  FFMA.FTZ R178, R178, UR6, -R173 ;  /* 0x00000006b2b27c23 */ /* 0x000fe200080108ad */
[----:B--2---:R-:W-:-:S05]  /*9380*/  FFMA.FTZ R153, R0, R16, R181 ;  /* 0x0000001000997223 */ /* 0x004fca00000100b5 */
[----:B------:R-:W0:Y:S01]  /*9390*/  MUFU.EX2 R154, R154 ;  /* 0x0000009a009a7308 */ /* 0x000e220000000800 */
[----:B------:R-:W-:Y:S01]  /*93a0*/  @!P1 PRMT R16, RZ, 0x654, R162 ;  /* 0x00000654ff109816 */ /* 0x000fe200000000a2 */
[----:B-1----:R-:W-:Y:S01]  /*93b0*/  FADD.FTZ R162, R152, R5 ;  /* 0x0000000598a27221 */ /* 0x002fe20000010000 */
[----:B------:R-:W-:Y:S01]  /*93c0*/  FADD.FTZ R153, R196, R153 ;  /* 0x00000099c4997221 */ /* 0x000fe20000010000 */
[----:B------:R-:W-:Y:S01]  /*93d0*/  F2FP.BF16.F32.PACK_AB R197, R152, R197 ;  /* 0x000000c598c5723e */ /* 0x000fe200000010ff */
[----:B------:R1:W-:Y:S01]  /*93e0*/  @!P1 SYNCS.ARRIVE.TRANS64.RED.A1T0 RZ, [R16+URZ], RZ ;  /* 0x000000ff10ff99a7 */ /* 0x0003e2000810043f */
[----:B------:R-:W-:Y:S01]  /*93f0*/  F2FP.BF16.F32.PACK_AB R196, R196, R181 ;  /* 0x000000b5c4c4723e */ /* 0x000fe200000010ff */
[----:B------:R-:W-:Y:S01]  /*9400*/  FADD.FTZ R164, R198, R153 ;  /* 0x00000099c6a47221 */ /* 0x000fe20000010000 */
[----:B------:R-:W2:Y:S01]  /*9410*/  MUFU.EX2 R193, R193 ;  /* 0x000000c100c17308 */ /* 0x000ea20000000800 */
[----:B---3--:R-:W-:Y:S01]  /*9420*/  FADD.FTZ R5, R199, R162 ;  /* 0x000000a2c7057221 */ /* 0x008fe20000010000 */
[C---:B------:R-:W-:Y:S01]  /*9430*/  F2FP.BF16.F32.PACK_AB R198, R183.reuse, R198 ;  /* 0x000000c6b7c6723e */ /* 0x040fe200000010ff */
[----:B------:R-:W-:Y:S01]  /*9440*/  FADD.FTZ R153, R183, R164 ;  /* 0x000000a4b7997221 */ /* 0x000fe20000010000 */
[--C-:B-1----:R-:W-:Y:S01]  /*9450*/  FFMA.FTZ R16, R175, UR6, -R173.reuse ;  /* 0x00000006af107c23 */ /* 0x102fe200080108ad */
[----:B------:R-:W-:-:S02]  /*9460*/  FFMA.FTZ R173, R179, UR6, -R173 ;  /* 0x00000006b3ad7c23 */ /* 0x000fc400080108ad */
[----:B------:R-:W-:Y:S01]  /*9470*/  FADD.FTZ R164, R192, R153 ;  /* 0x00000099c0a47221 */ /* 0x000fe20000010000 */
[----:B------:R-:W1:Y:S01]  /*9480*/  MUFU.EX2 R156, R156 ;  /* 0x0000009c009c7308 */ /* 0x000e620000000800 */
[C---:B0-----:R-:W-:Y:S01]  /*9490*/  FADD.FTZ R162, R154.reuse, R5 ;  /* 0x000000059aa27221 */ /* 0x041fe20000010000 */
[----:B------:R-:W-:Y:S01]  /*94a0*/  F2FP.BF16.F32.PACK_AB R199, R154, R199 ;  /* 0x000000c79ac7723e */ /* 0x000fe200000010ff */
[C---:B------:R-:W-:Y:S01]  /*94b0*/  FADD.FTZ R153, R155.reuse, R164 ;  /* 0x000000a49b997221 */ /* 0x040fe20000010000 */
[----:B------:R-:W-:-:S03]  /*94c0*/  F2FP.BF16.F32.PACK_AB R192, R155, R192 ;  /* 0x000000c09bc0723e */ /* 0x000fc600000010ff */
[----:B------:R-:W-:Y:S01]  /*94d0*/  FADD.FTZ R164, R194, R153 ;  /* 0x00000099c2a47221 */ /* 0x000fe20000010000 */
[----:B------:R-:W0:Y:S01]  /*94e0*/  MUFU.EX2 R195, R195 ;  /* 0x000000c300c37308 */ /* 0x000e220000000800 */
[----:B--2---:R-:W-:Y:S01]  /*94f0*/  FADD.FTZ R5, R193, R162 ;  /* 0x000000a2c1057221 */ /* 0x004fe20000010000 */
[C---:B------:R-:W-:Y:S01]  /*9500*/  F2FP.BF16.F32.PACK_AB R194, R157.reuse, R194 ;  /* 0x000000c29dc2723e */ /* 0x040fe200000010ff */
[----:B------:R-:W-:-:S04]  /*9510*/  FADD.FTZ R153, R157, R164 ;  /* 0x000000a49d997221 */ /* 0x000fc80000010000 */
[----:B------:R-:W-:Y:S01]  /*9520*/  FADD.FTZ R154, R188, R153 ;  /* 0x00000099bc9a7221 */ /* 0x000fe20000010000 */
[----:B------:R-:W2:Y:S01]  /*9530*/  MUFU.EX2 R158, R158 ;  /* 0x0000009e009e7308 */ /* 0x000ea20000000800 */
[C---:B-1----:R-:W-:Y:S01]  /*9540*/  FADD.FTZ R162, R156.reuse, R5 ;  /* 0x000000059ca27221 */ /* 0x042fe20000010000 */
[----:B------:R-:W-:Y:S01]  /*9550*/  F2FP.BF16.F32.PACK_AB R193, R156, R193 ;  /* 0x000000c19cc1723e */ /* 0x000fe200000010ff */
[C---:B------:R-:W-:Y:S01]  /*9560*/  FADD.FTZ R153, R159.reuse, R154 ;  /* 0x0000009a9f997221 */ /* 0x040fe20000010000 */
[----:B------:R-:W-:-:S03]  /*9570*/  F2FP.BF16.F32.PACK_AB R188, R159, R188 ;  /* 0x000000bc9fbc723e */ /* 0x000fc600000010ff */
[----:B------:R-:W-:Y:S01]  /*9580*/  FADD.FTZ R154, R190, R153 ;  /* 0x00000099be9a7221 */ /* 0x000fe20000010000 */
[----:B------:R-:W1:Y:S01]  /*9590*/  MUFU.EX2 R189, R189 ;  /* 0x000000bd00bd7308 */ /* 0x000e620000000800 */
[----:B0-----:R-:W-:Y:S01]  /*95a0*/  FADD.FTZ R5, R195, R162 ;  /* 0x000000a2c3057221 */ /* 0x001fe20000010000 */
[C---:B------:R-:W-:Y:S01]  /*95b0*/  F2FP.BF16.F32.PACK_AB R190, R161.reuse, R190 ;  /* 0x000000bea1be723e */ /* 0x040fe200000010ff */
[----:B------:R-:W-:-:S05]  /*95c0*/  FADD.FTZ R153, R161, R154 ;  /* 0x0000009aa1997221 */ /* 0x000fca0000010000 */
[----:B------:R-:W0:Y:S01]  /*95d0*/  MUFU.EX2 R160, R160 ;  /* 0x000000a000a07308 */ /* 0x000e220000000800 */
[C---:B--2---:R-:W-:Y:S01]  /*95e0*/  FADD.FTZ R152, R158.reuse, R5 ;  /* 0x000000059e987221 */ /* 0x044fe20000010000 */
[----:B------:R-:W-:-:S06]  /*95f0*/  F2FP.BF16.F32.PACK_AB R195, R158, R195 ;  /* 0x000000c39ec3723e */ /* 0x000fcc00000010ff */
[----:B------:R-:W2:Y:S01]  /*9600*/  MUFU.EX2 R191, R191 ;  /* 0x000000bf00bf7308 */ /* 0x000ea20000000800 */
[----:B-1----:R-:W-:-:S07]  /*9610*/  FADD.FTZ R5, R189, R152 ;  /* 0x00000098bd057221 */ /* 0x002fce0000010000 */
[----:B------:R-:W1:Y:S01]  /*9620*/  MUFU.EX2 R16, R16 ;  /* 0x0000001000107308 */ /* 0x000e620000000800 */
[C---:B0-----:R-:W-:Y:S01]  /*9630*/  FADD.FTZ R152, R160.reuse, R5 ;  /* 0x00000005a0987221 */ /* 0x041fe20000010000 */
[----:B------:R-:W-:-:S06]  /*9640*/  F2FP.BF16.F32.PACK_AB R189, R160, R189 ;  /* 0x000000bda0bd723e */ /* 0x000fcc00000010ff */
[----:B------:R-:W0:Y:S01]  /*9650*/  MUFU.EX2 R184, R184 ;  /* 0x000000b800b87308 */ /* 0x000e220000000800 */
[----:B--2---:R-:W-:-:S07]  /*9660*/  FADD.FTZ R5, R191, R152 ;  /* 0x00000098bf057221 */ /* 0x004fce0000010000 */
[----:B------:R-:W2:Y:S01]  /*9670*/  MUFU.EX2 R176, R176 ;  /* 0x000000b000b07308 */ /* 0x000ea20000000800 */
[C---:B-1----:R-:W-:Y:S01]  /*9680*/  FADD.FTZ R5, R16.reuse, R5 ;  /* 0x0000000510057221 */ /* 0x042fe20000010000 */
[----:B------:R-:W-:-:S06]  /*9690*/  F2FP.BF16.F32.PACK_AB R191, R16, R191 ;  /* 0x000000bf10bf723e */ /* 0x000fcc00000010ff */
[----:B------:R-:W1:Y:S01]  /*96a0*/  MUFU.EX2 R177, R177 ;  /* 0x000000b100b17308 */ /* 0x000e620000000800 */
[----:B0-----:R-:W-:Y:S01]  /*96b0*/  FADD.FTZ R152, R184, R153 ;  /* 0x00000099b8987221 */ /* 0x001fe20000010000 */
[----:B------:R-:W-:-:S03]  /*96c0*/  F2FP.BF16.F32.PACK_AB R184, R165, R184 ;  /* 0x000000b8a5b8723e */ /* 0x000fc600000010ff */
[----:B------:R-:W-:-:S03]  /*96d0*/  FADD.FTZ R153, R165, R152 ;  /* 0x00000098a5997221 */ /* 0x000fc60000010000 */
[----:B------:R-:W0:Y:S01]  /*96e0*/  MUFU.EX2 R186, R186 ;  /* 0x000000ba00ba7308 */ /* 0x000e220000000800 */
[----:B--2---:R-:W-:-:S07]  /*96f0*/  FADD.FTZ R5, R176, R5 ;  /* 0x00000005b0057221 */ /* 0x004fce0000010000 */
[----:B------:R-:W2:Y:S01]  /*9700*/  MUFU.EX2 R178, R178 ;  /* 0x000000b200b27308 */ /* 0x000ea20000000800 */
[C---:B-1----:R-:W-:Y:S01]  /*9710*/  FADD.FTZ R5, R177.reuse, R5 ;  /* 0x00000005b1057221 */ /* 0x042fe20000010000 */
[----:B------:R-:W-:-:S06]  /*9720*/  F2FP.BF16.F32.PACK_AB R185, R177, R176 ;  /* 0x000000b0b1b9723e */ /* 0x000fcc00000010ff */
[----:B------:R-:W1:Y:S01]  /*9730*/  MUFU.EX2 R169, R169 ;  /* 0x000000a900a97308 */ /* 0x000e620000000800 */
[----:B0-----:R-:W-:-:S07]  /*9740*/  FADD.FTZ R16, R186, R153 ;  /* 0x00000099ba107221 */ /* 0x001fce0000010000 */
[----:B------:R-:W0:Y:S01]  /*9750*/  MUFU.EX2 R173, R173 ;  /* 0x000000ad00ad7308 */ /* 0x000e220000000800 */
[----:B--2---:R-:W-:Y:S01]  /*9760*/  FADD.FTZ R5, R178, R5 ;  /* 0x00000005b2057221 */ /* 0x004fe20000010000 */
[C---:B-1----:R-:W-:Y:S01]  /*9770*/  FADD.FTZ R16, R169.reuse, R16 ;  /* 0x00000010a9107221 */ /* 0x042fe20000010000 */
[----:B------:R-:W-:Y:S02]  /*9780*/  F2FP.BF16.F32.PACK_AB R186, R169, R186 ;  /* 0x000000baa9ba723e */ /* 0x000fe400000010ff */
[C---:B0-----:R-:W-:Y:S01]  /*9790*/  FADD.FTZ R5, R173.reuse, R5 ;  /* 0x00000005ad057221 */ /* 0x041fe20000010000 */
[----:B------:R-:W-:Y:S01]  /*97a0*/  F2FP.BF16.F32.PACK_AB R187, R173, R178 ;  /* 0x000000b2adbb723e */ /* 0x000fe200000010ff */
[----:B------:R-:W-:Y:S06]  /*97b0*/  @P2 BRA `(.L_x_1208) ;  /* 0xffffffdc00e02947 */ /* 0x000fec000383ffff */
.L_x_1199:
[----:B------:R-:W-:-:S13]  /*97c0*/  R2UR UR4, R23 ;  /* 0x00000000170472ca */ /* 0x000fda00000e0000 */
[----:B------:R-:W-:-:S13]  /*97d0*/  ISETP.GE.AND P2, PT, R20, UR4, PT ;  /* 0x0000000414007c0c */ /* 0x000fda000bf46270 */
[----:B------:R-:W-:Y:S05]  /*97e0*/  @!P2 BRA `(.L_x_1209) ;  /* 0x0000002800f0a947 */ /* 0x000fea0003800000 */
[----:B------:R-:W-:Y:S01]  /*97f0*/  IMAD.MOV.U32 R207, RZ, RZ, R3 ;  /* 0x000000ffffcf7224 */ /* 0x000fe200078e0003 */
[----:B------:R-:W-:Y:S01]  /*9800*/  UMOV UR7, UR36 ;  /* 0x0000002400077c82 */ /* 0x000fe20008000000 */
[----:B------:R-:W-:Y:S01]  /*9810*/  IMAD.MOV.U32 R21, RZ, RZ, R4 ;  /* 0x000000ffff157224 */ /* 0x000fe200078e0004 */
[----:B------:R-:W-:Y:S01]  /*9820*/  UMOV UR4, UR37 ;  /* 0x0000002500047c82 */ /* 0x000fe20008000000 */
[----:B------:R-:W-:Y:S01]  /*9830*/  ULDC UR39, c[0x0][0x9e4] ;  /* 0x0002790000277ab9 */ /* 0x000fe20000000800 */
[----:B------:R-:W-:Y:S01]  /*9840*/  ULDC UR50, c[0x0][0x288] ;  /* 0x0000a20000327ab9 */ /* 0x000fe20000000800 */
[----:B------:R-:W-:Y:S01]  /*9850*/  ULDC UR5, c[0x0][0x9d8] ;  /* 0x0002760000057ab9 */ /* 0x000fe20000000800 */
[----:B------:R-:W-:Y:S01]  /*9860*/  ULDC UR51, c[0x0][0x988] ;  /* 0x0002620000337ab9 */ /* 0x000fe20000000800 */
[----:B------:R-:W-:-:S05]  /*9870*/  ULDC UR55, c[0x0][0x9e0] ;  /* 0x0002780000377ab9 */ /* 0x000fca0000000800 */
.L_x_1226:
[----:B------:R-:W-:-:S04]  /*9880*/  UIADD3 UR37, UR4, 0x1, URZ ;  /* 0x0000000104257890 */ /* 0x000fc8000fffe03f */
[----:B------:R-:W-:-:S04]  /*9890*/  UISETP.NE.AND UP0, UPT, UR37, 0x2, UPT ;  /* 0x000000022500788c */ /* 0x000fc8000bf05270 */
[----:B------:R-:W-:Y:S02]  /*98a0*/  USEL UR36, URZ, 0x1, UP0 ;  /* 0x000000013f247887 */ /* 0x000fe40008000000 */
[----:B------:R-:W-:Y:S02]  /*98b0*/  USEL UR37, UR37, URZ, UP0 ;  /* 0x0000003f25257287 */ /* 0x000fe40008000000 */
[----:B------:R-:W-:Y:S01]  /*98c0*/  ULOP3.LUT UR36, UR7, UR36, URZ, 0x3c, !UPT ;  /* 0x0000002407247292 */ /* 0x000fe2000f8e3c3f */
[----:B------:R-:W-:Y:S11]  /*98d0*/  @!P0 BRA `(.L_x_1210) ;  /* 0x0000000000048947 */ /* 0x000ff60003800000 */
[----:B------:R-:W-:Y:S01]  /*98e0*/  BPT.TRAP 0x1 ;  /* 0x000000040000795c */ /* 0x000fe20000300000 */
.L_x_1210:
[----:B------:R-:W-:Y:S01]  /*98f0*/  ULEA UR6, UR37, UR38, 0x3 ;  /* 0x0000002625067291 */ /* 0x000fe2000f8e183f */
[----:B------:R-:W-:-:S05]  /*9900*/  IMAD.U32 R3, RZ, RZ, UR36 ;  /* 0x00000024ff037e24 */ /* 0x000fca000f8e00ff */
[----:B------:R-:W-:-:S04]  /*9910*/  SHF.L.U32 R3, R3, 0x1f, RZ ;  /* 0x0000001f03037819 */ /* 0x000fc800000006ff */
[----:B------:R0:W1:Y:S01]  /*9920*/  SYNCS.PHASECHK.TRANS64.TRYWAIT P2, [UR6+0x30830], R3 ;  /* 0x03083003ff0075a7 */ /* 0x0000620008040146 */
[----:B------:R-:W-:Y:S05]  /*9930*/  @!P0 BRA `(.L_x_1211) ;  /* 0x0000000000048947 */ /* 0x000fea0003800000 */
[----:B------:R-:W-:Y:S01]  /*9940*/  BPT.TRAP 0x1 ;  /* 0x000000040000795c */ /* 0x000fe20000300000 */
.L_x_1211:
[----:B-1----:R-:W-:Y:S05]  /*9950*/  @P2 BRA `(.L_x_1212) ;  /* 0x0000000000082947 */ /* 0x002fea0003800000 */
[----:B------:R-:W1:Y:S02]  /*9960*/  SYNCS.PHASECHK.TRANS64.TRYWAIT P2, [UR6+0x30830], R3 ;  /* 0x03083003ff0075a7 */ /* 0x000e640008040146 */
[----:B-1----:R-:W-:Y:S05]  /*9970*/  @!P2 BRA `(.L_x_1213) ;  /* 0x000000c400b0a947 */ /* 0x002fea0003800000 */
.L_x_1212:
        /* <DEDUP_REMOVED lines=228> */
.L_x_1214:
[----:B------:R-:W-:Y:S01]  /*a7c0*/  ULEA UR10, UR4, UR38, 0x3 ;  /* 0x00000026040a7291 */ /* 0x000fe2000f8e183f */
[----:B------:R-:W-:-:S05]  /*a7d0*/  IMAD.U32 R0, RZ, RZ, UR7 ;  /* 0x00000007ff007e24 */ /* 0x000fca000f8e00ff */
[----:B------:R-:W-:-:S04]  /*a7e0*/  SHF.L.U32 R0, R0, 0x1f, RZ ;  /* 0x0000001f00007819 */ /* 0x000fc800000006ff */
[----:B------:R2:W3:Y:S01]  /*a7f0*/  SYNCS.PHASECHK.TRANS64.TRYWAIT P2, [UR10+0x30850], R0 ;  /* 0x03085000ff0075a7 */ /* 0x0004e2000804014a */
[----:B------:R-:W-:Y:S05]  /*a800*/  @!P0 BRA `(.L_x_1215) ;  /* 0x0000000000048947 */ /* 0x000fea0003800000 */
[----:B------:R-:W-:Y:S01]  /*a810*/  BPT.TRAP 0x1 ;  /* 0x000000040000795c */ /* 0x000fe20000300000 */
.L_x_1215:
[----:B---3--:R-:W-:Y:S05]  /*a820*/  @P2 BRA `(.L_x_1216) ;  /* 0x0000000000082947 */ /* 0x008fea0003800000 */
[----:B------:R-:W3:Y:S02]  /*a830*/  SYNCS.PHASECHK.TRANS64.TRYWAIT P2, [UR10+0x30850], R0 ;  /* 0x03085000ff0075a7 */ /* 0x000ee4000804014a */
[----:B---3--:R-:W-:Y:S05]  /*a840*/  @!P2 BRA `(.L_x_1217) ;  /* 0x000000b80014a947 */ /* 0x008fea0003800000 */
.L_x_1216:
[----:B------:R-:W-:Y:S01]  /*a850*/  UIADD3 UR6, UR38, 0x400, URZ ;  /* 0x0000040026067890 */ /* 0x000fe2000fffe03f */
[----:B------:R-:W-:Y:S01]  /*a860*/  WARPGROUP.ARRIVE ;  /* 0x00000000000079c5 */ /* 0x000fe20000000000 */
[----:B------:R-:W-:Y:S01]  /*a870*/  UMOV UR7, 0x40000040 ;  /* 0x4000004000077882 */ /* 0x000fe20000000000 */
[----:B01----:R-:W0:Y:S01]  /*a880*/  @P5 LDC R3, c[0x0][0x44c] ;  /* 0x00011300ff035b82 */ /* 0x003e220000000800 */
[----:B------:R-:W-:Y:S01]  /*a890*/  USHF.R.U32.HI UR6, URZ, 0x4, UR6 ;  /* 0x000000043f067899 */ /* 0x000fe20008011606 */
[----:B--2---:R-:W-:Y:S01]  /*a8a0*/  FMUL.FTZ R0, R154, UR5 ;  /* 0x000000059a007c20 */ /* 0x004fe20008410000 */
[----:B------:R-:W-:Y:S01]  /*a8b0*/  FMUL.FTZ R154, R162, UR5 ;  /* 0x00000005a29a7c20 */ /* 0x000fe20008410000 */
[----:B------:R-:W-:Y:S01]  /*a8c0*/  FMUL.FTZ R162, R179, UR5 ;  /* 0x00000005b3a27c20 */ /* 0x000fe20008410000 */
[----:B------:R-:W-:Y:S01]  /*a8d0*/  ULOP3.LUT UR6, UR6, 0x3fff, URZ, 0xc0, !UPT ;  /* 0x00003fff06067892 */ /* 0x000fe2000f8ec03f */
[----:B------:R-:W-:Y:S02]  /*a8e0*/  IMAD.SHL.U32 R179, R20, 0x40, RZ ;  /* 0x0000004014b37824 */ /* 0x000fe400078e00ff */
[----:B------:R-:W-:Y:S01]  /*a8f0*/  FMUL.FTZ R4, R155, UR5 ;  /* 0x000000059b047c20 */ /* 0x000fe20008410000 */
[----:B------:R-:W1:Y:S01]  /*a900*/  @P5 LDC R2, c[0x0][0x450] ;  /* 0x00011400ff025b82 */ /* 0x000e620000000800 */
[----:B------:R-:W-:Y:S01]  /*a910*/  ULOP3.LUT UR6, UR6, 0x2000000, URZ, 0xfc, !UPT ;  /* 0x0200000006067892 */ /* 0x000fe2000f8efc3f */
[----:B------:R-:W-:Y:S01]  /*a920*/  FMUL.FTZ R155, R163, UR5 ;  /* 0x00000005a39b7c20 */ /* 0x000fe20008410000 */
[----:B------:R-:W-:Y:S01]  /*a930*/  FMUL.FTZ R163, R178, UR5 ;  /* 0x00000005b2a37c20 */ /* 0x000fe20008410000 */
[----:B------:R-:W-:Y:S01]  /*a940*/  FMUL.FTZ R178, R181, UR5 ;  /* 0x00000005b5b27c20 */ /* 0x000fe20008410000 */
[----:B------:R-:W-:Y:S01]  /*a950*/  ULEA UR4, UR4, UR6, 0xb ;  /* 0x0000000604047291 */ /* 0x000fe2000f8e583f */
[----:B------:R-:W2:Y:S06]  /*a960*/  MUFU.TANH R0, R0 ;  /* 0x0000000000007308 */ /* 0x000eac0000002400 */
[----:B------:R-:W-:-:S02]  /*a970*/  UMOV UR6, UR4 ;  /* 0x0000000400067c82 */ /* 0x000fc40008000000 */
[----:B------:R-:W-:Y:S01]  /*a980*/  HGMMA.64x256x16.F32.BF16 R24, R196, gdesc[UR4].tnspB, R24, gsb0 ;  /* 0x43e00004c4187df0 */ /* 0x000fe20008001818 */
[----:B------:R-:W-:Y:S01]  /*a990*/  UIADD3 UR6, UR4, 0x80, URZ ;  /* 0x0000008004067890 */ /* 0x000fe2000fffe03f */
[----:B------:R-:W3:Y:S01]  /*a9a0*/  MUFU.TANH R4, R4 ;  /* 0x0000000400047308 */ /* 0x000ee20000002400 */
[----:B------:R-:W-:-:S07]  /*a9b0*/  UMOV UR7, 0x40000040 ;  /* 0x4000004000077882 */ /* 0x000fce0000000000 */
[----:B------:R-:W4:Y:S08]  /*a9c0*/  MUFU.TANH R154, R154 ;  /* 0x0000009a009a7308 */ /* 0x000f300000002400 */
[----:B------:R-:W0:Y:S08]  /*a9d0*/  MUFU.TANH R155, R155 ;  /* 0x0000009b009b7308 */ /* 0x000e300000002400 */
[----:B------:R-:W0:Y:S08]  /*a9e0*/  MUFU.TANH R163, R163 ;  /* 0x000000a300a37308 */ /* 0x000e300000002400 */
[----:B------:R-:W1:Y:S08]  /*a9f0*/  MUFU.TANH R162, R162 ;  /* 0x000000a200a27308 */ /* 0x000e700000002400 */
[----:B------:R-:W2:Y:S01]  /*aa00*/  MUFU.TANH R178, R178 ;  /* 0x000000b200b27308 */ /* 0x000ea20000002400 */
[----:B------:R-:W-:-:S02]  /*aa10*/  WARPGROUP.DEPBAR.LE gsb0, 0x0 ;  /* 0x00008000000079c5 */ /* 0x000fc40000010000 */
[----:B------:R-:W-:Y:S01]  /*aa20*/  WARPGROUP.ARRIVE ;  /* 0x00000000000079c5 */ /* 0x000fe20000000000 */
[----:B------:R-:W-:-:S04]  /*aa30*/  VIADD R196, R22, UR61 ;  /* 0x0000003d16c47c36 */ /* 0x000fc80008000000 */
[----:B0-----:R-:W-:Y:S01]  /*aa40*/  @P5 IMAD.HI.U32 R3, R196, R3, RZ ;  /* 0x00000003c4035227 */ /* 0x001fe200078e00ff */
[----:B------:R-:W-:Y:S01]  /*aa50*/  HGMMA.64x256x16.F32.BF16 R24, R192, gdesc[UR4].tnspB, R24, gsb0 ;  /* 0x43e00004c0187df0 */ /* 0x000fe20008001818 */
[----:B------:R-:W-:Y:S01]  /*aa60*/  UIADD3 UR6, UR4, 0x100, URZ ;  /* 0x0000010004067890 */ /* 0x000fe2000fffe03f */
[----:B------:R-:W-:Y:S02]  /*aa70*/  UMOV UR7, 0x40000040 ;  /* 0x4000004000077882 */ /* 0x000fe40000000000 */
[----:B-1----:R-:W-:Y:S01]  /*aa80*/  @P5 SHF.R.U32.HI R196, RZ, R2, R3 ;  /* 0x00000002ffc45219 */ /* 0x002fe20000011603 */
[----:B------:R-:W-:Y:S02]  /*aa90*/  WARPGROUP.DEPBAR.LE gsb0, 0x0 ;  /* 0x00008000000079c5 */ /* 0x000fe40000010000 */
[----:B------:R-:W-:Y:S01]  /*aaa0*/  WARPGROUP.ARRIVE ;  /* 0x00000000000079c5 */ /* 0x000fe20000000000 */
[----:B------:R-:W-:Y:S01]  /*aab0*/  FMUL.FTZ R192, R168, UR5 ;  /* 0x00000005a8c07c20 */ /* 0x000fe20008410000 */
[----:B------:R-:W-:Y:S01]  /*aac0*/  FMUL.FTZ R193, R169, UR5 ;  /* 0x00000005a9c17c20 */ /* 0x000fe20008410000 */
[----:B------:R-:W0:Y:S01]  /*aad0*/  SHFL.IDX PT, R168, R196, RZ, 0x1c1f ;  /* 0x001c1fffc4a87589 */ /* 0x000e2200000e0000 */
[----:B------:R-:W-:Y:S01]  /*aae0*/  FMUL.FTZ R194, R172, UR5 ;  /* 0x00000005acc27c20 */ /* 0x000fe20008410000 */
[----:B------:R-:W-:-:S15]  /*aaf0*/  FMUL.FTZ R195, R173, UR5 ;  /* 0x00000005adc37c20 */ /* 0x000fde0008410000 */
[----:B------:R-:W-:-:S01]  /*ab00*/  NOP ;  /* 0x0000000000007918 */ /* 0x000fc20000000000 */
[----:B------:R-:W-:Y:S01]  /*ab10*/  HGMMA.64x256x16.F32.BF16 R24, R188, gdesc[UR4].tnspB, R24, gsb0 ;  /* 0x43e00004bc187df0 */ /* 0x000fe20008001818 */
[----:B------:R-:W-:Y:S01]  /*ab20*/  UIADD3 UR6, UR4, 0x180, URZ ;  /* 0x0000018004067890 */ /* 0x000fe2000fffe03f */
[----:B------:R-:W1:Y:S01]  /*ab30*/  MUFU.TANH R192, R192 ;  /* 0x000000c000c07308 */ /* 0x000e620000002400 */
[----:B------:R-:W-:-:S07]  /*ab40*/  UMOV UR7, 0x40000040 ;  /* 0x4000004000077882 */ /* 0x000fce0000000000 */
[----:B------:R-:W0:Y:S08]  /*ab50*/  MUFU.TANH R193, R193 ;  /* 0x000000c100c17308 */ /* 0x000e300000002400 */
[----:B------:R-:W0:Y:S08]  /*ab60*/  MUFU.TANH R194, R194 ;  /* 0x000000c200c27308 */ /* 0x000e300000002400 */
[----:B------:R-:W0:Y:S01]  /*ab70*/  MUFU.TANH R195, R195 ;  /* 0x000000c300c37308 */ /* 0x000e220000002400 */
[----:B------:R-:W-:-:S02]  /*ab80*/  WARPGROUP.DEPBAR.LE gsb0, 0x0 ;  /* 0x00008000000079c5 */ /* 0x000fc40000010000 */
[----:B------:R-:W-:Y:S01]  /*ab90*/  WARPGROUP.ARRIVE ;  /* 0x00000000000079c5 */ /* 0x000fe20000000000 */
[----:B------:R-:W-:Y:S01]  /*aba0*/  FMUL.FTZ R191, R156, UR5 ;  /* 0x000000059cbf7c20 */ /* 0x000fe20008410000 */
[----:B------:R-:W-:Y:S01]  /*abb0*/  FMUL.FTZ R156, R166, UR5 ;  /* 0x00000005a69c7c20 */ /* 0x000fe20008410000 */
[----:B------:R-:W-:Y:S01]  /*abc0*/  IADD3 R166, -R179, 0x1, RZ ;  /* 0x00000001b3a67810 */ /* 0x000fe20007ffe1ff */
[----:B------:R-:W-:Y:S01]  /*abd0*/  FMUL.FTZ R189, R152, UR5 ;  /* 0x0000000598bd7c20 */ /* 0x000fe20008410000 */
[----:B------:R-:W-:Y:S01]  /*abe0*/  FMUL.FTZ R188, R153, UR5 ;  /* 0x0000000599bc7c20 */ /* 0x000fe20008410000 */
[----:B------:R-:W-:Y:S01]  /*abf0*/  HGMMA.64x256x16.F32.BF16 R24, R184, gdesc[UR4].tnspB, R24, gsb0 ;  /* 0x43e00004b8187df0 */ /* 0x000fe20008001818 */
[----:B------:R-:W-:Y:S01]  /*ac00*/  FMUL.FTZ R190, R157, UR5 ;  /* 0x000000059dbe7c20 */ /* 0x000fe20008410000 */
[----:B------:R-:W-:Y:S01]  /*ac10*/  FMUL.FTZ R152, R158, UR5 ;  /* 0x000000059e987c20 */ /* 0x000fe20008410000 */
[----:B------:R-:W-:Y:S01]  /*ac20*/  FMUL.FTZ R153, R159, UR5 ;  /* 0x000000059f997c20 */ /* 0x000fe20008410000 */
[----:B------:R-:W-:Y:S01]  /*ac30*/  FMUL.FTZ R157, R167, UR5 ;  /* 0x00000005a79d7c20 */ /* 0x000fe20008410000 */
[----:B------:R-:W-:Y:S01]  /*ac40*/  FMUL.FTZ R158, R170, UR5 ;  /* 0x00000005aa9e7c20 */ /* 0x000fe20008410000 */
[----:B------:R-:W-:Y:S01]  /*ac50*/  FMUL.FTZ R159, R171, UR5 ;  /* 0x00000005ab9f7c20 */ /* 0x000fe20008410000 */
[----:B------:R-:W-:Y:S01]  /*ac60*/  IMAD R3, R17, -0x2, R166 ;  /* 0xfffffffe11037824 */ /* 0x000fe200078e02a6 */
        /* <DEDUP_REMOVED lines=10> */
[----:B------:R-:W-:-:S02]  /*ad10*/  WARPGROUP.DEPBAR.LE gsb0, 0x0 ;  /* 0x00008000000079c5 */ /* 0x000fc40000010000 */
[----:B------:R-:W-:Y:S01]  /*ad20*/  FMUL.FTZ R185, R161, UR5 ;  /* 0x00000005a1b97c20 */ /* 0x000fe20008410000 */
[----:B------:R-:W-:Y:S01]  /*ad30*/  FMUL.FTZ R161, R175, UR5 ;  /* 0x00000005afa17c20 */ /* 0x000fe20008410000 */
[----:B------:R-:W-:Y:S01]  /*ad40*/  FMUL.FTZ R175, R176, UR5 ;  /* 0x00000005b0af7c20 */ /* 0x000fe20008410000 */
[----:B------:R-:W-:Y:S01]  /*ad50*/  FMUL.FTZ R176, R177, UR5 ;  /* 0x00000005b1b07c20 */ /* 0x000fe20008410000 */
[----:B------:R-:W-:Y:S01]  /*ad60*/  FMUL.FTZ R177, R180, UR5 ;  /* 0x00000005b4b17c20 */ /* 0x000fe20008410000 */
[----:B------:R-:W-:Y:S01]  /*ad70*/  FMUL.FTZ R186, R164, UR5 ;  /* 0x00000005a4ba7c20 */ /* 0x000fe20008410000 */
[----:B------:R-:W5:Y:S01]  /*ad80*/  LDC R180, c[0x0][0x2f0] ;  /* 0x0000bc00ffb47b82 */ /* 0x000f620000000800 */
[----:B------:R-:W-:Y:S02]  /*ad90*/  IMAD.U32 R164, RZ, RZ, UR37 ;  /* 0x00000025ffa47e24 */ /* 0x000fe4000f8e00ff */
[----:B------:R-:W-:Y:S01]  /*ada0*/  FMUL.FTZ R184, R160, UR5 ;  /* 0x00000005a0b87c20 */ /* 0x000fe20008410000 */
[----:B------:R-:W-:Y:S01]  /*adb0*/  FMUL.FTZ R187, R165, UR5 ;  /* 0x00000005a5bb7c20 */ /* 0x000fe20008410000 */
[----:B------:R-:W-:Y:S01]  /*adc0*/  FMUL.FTZ R160, R174, UR5 ;  /* 0x00000005aea07c20 */ /* 0x000fe20008410000 */
[----:B------:R-:W-:Y:S01]  /*add0*/  FMUL.FTZ R165, R183, UR5 ;  /* 0x00000005b7a57c20 */ /* 0x000fe20008410000 */
[----:B------:R-:W-:Y:S01]  /*ade0*/  @!P1 LEA R2, R164, UR38, 0x3 ;  /* 0x00000026a4029c11 */ /* 0x000fe2000f8e18ff */
[----:B------:R-:W-:Y:S01]  /*adf0*/  FMUL.FTZ R164, R182, UR5 ;  /* 0x00000005b6a47c20 */ /* 0x000fe20008410000 */
[----:B------:R-:W0:Y:S03]  /*ae00*/  MUFU.TANH R184, R184 ;  /* 0x000000b800b87308 */ /* 0x000e260000002400 */
[----:B------:R-:W-:-:S05]  /*ae10*/  @!P1 VIADD R2, R2, 0x30840 ;  /* 0x0003084002029836 */ /* 0x000fca0000000000 */
[----:B------:R-:W0:Y:S01]  /*ae20*/  MUFU.TANH R185, R185 ;  /* 0x000000b900b97308 */ /* 0x000e220000002400 */
[----:B------:R-:W-:-:S04]  /*ae30*/  @!P1 PRMT R2, RZ, 0x654, R2 ;  /* 0x00000654ff029816 */ /* 0x000fc80000000002 */
[----:B------:R0:W-:Y:S03]  /*ae40*/  @!P1 SYNCS.ARRIVE.TRANS64.RED.A1T0 RZ, [R2+URZ], RZ ;  /* 0x000000ff02ff99a7 */ /* 0x0001e6000810043f */
[----:B------:R-:W0:Y:S01]  /*ae50*/  MUFU.TANH R186, R186 ;  /* 0x000000ba00ba7308 */ /* 0x000e220000002400 */
[----:B-----5:R-:W-:-:S04]  /*ae60*/  IMAD R3, R180, UR60, R3 ;  /* 0x0000003cb4037c24 */ /* 0x020fc8000f8e0203 */
[----:B------:R-:W-:-:S03]  /*ae70*/  VIADD R3, R3, -UR50 ;  /* 0x8000003203037c36 */ /* 0x000fc60008000000 */
[----:B------:R-:W1:Y:S01]  /*ae80*/  MUFU.TANH R187, R187 ;  /* 0x000000bb00bb7308 */ /* 0x000e620000002400 */
[C---:B------:R-:W-:Y:S02]  /*ae90*/  VIADD R183, R3.reuse, UR55 ;  /* 0x0000003703b77c36 */ /* 0x040fe40008000000 */
[----:B------:R-:W-:Y:S02]  /*aea0*/  VIADD R197, R3, UR54 ;  /* 0x0000003603c57c36 */ /* 0x000fe40008000000 */
[--C-:B0-----:R-:W-:Y:S02]  /*aeb0*/  IMAD.IADD R181, R183, 0x1, R168.reuse ;  /* 0x00000001b7b57824 */ /* 0x101fe400078e02a8 */
[----:B------:R-:W-:Y:S01]  /*aec0*/  IMAD.IADD R182, R197, 0x1, R168 ;  /* 0x00000001c5b67824 */ /* 0x000fe200078e02a8 */
[----:B------:R-:W0:Y:S08]  /*aed0*/  MUFU.TANH R160, R160 ;  /* 0x000000a000a07308 */ /* 0x000e300000002400 */
[----:B------:R-:W0:Y:S08]  /*aee0*/  MUFU.TANH R161, R161 ;  /* 0x000000a100a17308 */ /* 0x000e300000002400 */
[----:B------:R-:W0:Y:S08]  /*aef0*/  MUFU.TANH R175, R175 ;  /* 0x000000af00af7308 */ /* 0x000e300000002400 */
[----:B------:R-:W0:Y:S08]  /*af00*/  MUFU.TANH R176, R176 ;  /* 0x000000b000b07308 */ /* 0x000e300000002400 */
[----:B------:R-:W0:Y:S08]  /*af10*/  MUFU.TANH R177, R177 ;  /* 0x000000b100b17308 */ /* 0x000e300000002400 */
[----:B------:R-:W0:Y:S08]  /*af20*/  MUFU.TANH R164, R164 ;  /* 0x000000a400a47308 */ /* 0x000e300000002400 */
[----:B------:R-:W0:Y:S01]  /*af30*/  MUFU.TANH R165, R165 ;  /* 0x000000a500a57308 */ /* 0x000e220000002400 */
[----:B-1234-:R-:W-:Y:S05]  /*af40*/  @!P6 BRA `(.L_x_1218) ;  /* 0x00000000005ce947 */ /* 0x01efea0003800000 */
[----:B------:R-:W-:Y:S01]  /*af50*/  IMAD R2, R180, UR60, R168 ;  /* 0x0000003cb4027c24 */ /* 0x000fe2000f8e02a8 */
[----:B------:R-:W-:Y:S03]  /*af60*/  BSSY B0, `(.L_x_1219) ;  /* 0x0000011000007945 */ /* 0x000fe60003800000 */
[----:B------:R-:W-:-:S05]  /*af70*/  VIADD R166, R2, -UR50 ;  /* 0x8000003202a67c36 */ /* 0x000fca0008000000 */
[----:B------:R-:W-:-:S13]  /*af80*/  ISETP.GT.AND P2, PT, R166, -0x1, PT ;  /* 0xffffffffa600780c */ /* 0x000fda0003f44270 */
[----:B------:R-:W-:Y:S05]  /*af90*/  @P2 BRA `(.L_x_1220) ;  /* 0x0000000000202947 */ /* 0x000fea0003800000 */
[----:B------:R-:W-:Y:S01]  /*afa0*/  IMAD.U32 R168, RZ, RZ, UR39 ;  /* 0x00000027ffa87e24 */ /* 0x000fe2000f8e00ff */
[----:B------:R-:W-:-:S04]  /*afb0*/  LOP3.LUT R167, RZ, R166, RZ, 0x33, !PT ;  /* 0x000000a6ffa77212 */ /* 0x000fc800078e33ff */
[----:B------:R-:W-:-:S13]  /*afc0*/  ISETP.NE.AND P2, PT, R168, 0x1, PT ;  /* 0x00000001a800780c */ /* 0x000fda0003f45270 */
[----:B------:R-:W1:Y:S02]  /*afd0*/  @P2 LDC.64 R2, c[0x0][0x9e8] ;  /* 0x00027a00ff022b82 */ /* 0x000e640000000a00 */
[----:B-1----:R-:W-:-:S05]  /*afe0*/  @P2 IMAD.HI.U32 R2, R167, R2, RZ ;  /* 0x00000002a7022227 */ /* 0x002fca00078e00ff */
[----:B------:R-:W-:-:S04]  /*aff0*/  @P2 SHF.R.U32.HI R167, RZ, R3, R2 ;  /* 0x00000003ffa72219 */ /* 0x000fc80000011602 */
[----:B------:R-:W-:Y:S01]  /*b000*/  LOP3.LUT R166, RZ, R167, RZ, 0x33, !PT ;  /* 0x000000a7ffa67212 */ /* 0x000fe200078e33ff */
[----:B------:R-:W-:Y:S06]  /*b010*/  BRA `(.L_x_1221) ;  /* 0x0000000000147947 */ /* 0x000fec0003800000 */
.L_x_1220:
[----:B------:R-:W-:-:S05]  /*b020*/  IMAD.U32 R168, RZ, RZ, UR39 ;  /* 0x00000027ffa87e24 */ /* 0x000fca000f8e00ff */
[----:B------:R-:W-:-:S13]  /*b030*/  ISETP.NE.AND P2, PT, R168, 0x1, PT ;  /* 0x00000001a800780c */ /* 0x000fda0003f45270 */
[----:B------:R-:W1:Y:S02]  /*b040*/  @P2 LDC.64 R2, c[0x0][0x9e8] ;  /* 0x00027a00ff022b82 */ /* 0x000e640000000a00 */
[----:B-1----:R-:W-:-:S05]  /*b050*/  @P2 IMAD.HI.U32 R2, R166, R2, RZ ;  /* 0x00000002a6022227 */ /* 0x002fca00078e00ff */
[----:B------:R-:W-:-:S07]  /*b060*/  @P2 SHF.R.U32.HI R166, RZ, R3, R2 ;  /* 0x00000003ffa62219 */ /* 0x000fce0000011602 */
.L_x_1221:
[----:B------:R-:W-:Y:S05]  /*b070*/  BSYNC B0 ;  /* 0x0000000000007941 */ /* 0x000fea0003800000 */
.L_x_1219:
[----:B------:R-:W-:-:S04]  /*b080*/  IMAD R166, R166, R168, -R179 ;  /* 0x000000a8a6a67224 */ /* 0x000fc800078e0ab3 */
[----:B------:R-:W-:-:S05]  /*b090*/  IMAD R166, R17, -0x2, R166 ;  /* 0xfffffffe11a67824 */ /* 0x000fca00078e02a6 */
[----:B------:R-:W-:Y:S02]  /*b0a0*/  VIADDMNMX R181, R166, R168, R181, PT ;  /* 0x000000a8a6b57246 */ /* 0x000fe400038001b5 */
[----:B------:R-:W-:-:S07]  /*b0b0*/  VIMNMX R182, R182, R166, !PT ;  /* 0x000000a6b6b67248 */ /* 0x000fce0007fe0100 */
.L_x_1218:
[----:B------:R-:W-:Y:S01]  /*b0c0*/  ISETP.GT.AND P2, PT, R20, -0x1, PT ;  /* 0xffffffff1400780c */ /* 0x000fe20003f44270 */
[----:B------:R-:W1:Y:S03]  /*b0d0*/  SHFL.IDX PT, R196, R196, 0x1, 0x1c1f ;  /* 0x003c1f00c4c47f89 */ /* 0x000e6600000e0000 */
[C---:B------:R-:W-:Y:S02]  /*b0e0*/  ISETP.GT.AND P4, PT, R182.reuse, RZ, P2 ;  /* 0x000000ffb600720c */ /* 0x040fe40001784270 */
[----:B------:R-:W-:Y:S02]  /*b0f0*/  ISETP.GT.AND P3, PT, R182, 0x1, P2 ;  /* 0x00000001b600780c */ /* 0x000fe40001764270 */
[C---:B------:R-:W-:Y:S02]  /*b100*/  ISETP.LT.OR P4, PT, R181.reuse, 0x1, P4 ;  /* 0x00000001b500780c */ /* 0x040fe40002781670 */
[----:B------:R-:W-:-:S02]  /*b110*/  ISETP.LT.OR P3, PT, R181, 0x2, P3 ;  /* 0x00000002b500780c */ /* 0x000fc40001f61670 */
[----:B------:R-:W-:Y:S02]  /*b120*/  FSEL R172, R189, -INF , !P4 ;  /* 0xff800000bdac7808 */ /* 0x000fe40006000000 */
[----:B------:R-:W-:Y:S02]  /*b130*/  FSEL R188, R188, -INF , !P3 ;  /* 0xff800000bcbc7808 */ /* 0x000fe40005800000 */
[C---:B------:R-:W-:Y:S02]  /*b140*/  ISETP.GT.AND P4, PT, R182.reuse, 0x8, P2 ;  /* 0x00000008b600780c */ /* 0x040fe40001784270 */
        /* <DEDUP_REMOVED lines=33> */
[----:B0-----:R-:W-:Y:S02]  /*b360*/  FSEL R175, R175, -INF , !P4 ;  /* 0xff800000afaf7808 */ /* 0x001fe40006000000 */
[----:B------:R-:W-:Y:S02]  /*b370*/  FSEL R176, R176, -INF , !P3 ;  /* 0xff800000b0b07808 */ /* 0x000fe40005800000 */
[C---:B------:R-:W-:Y:S02]  /*b380*/  ISETP.GT.AND P4, PT, R182.reuse, 0x38, P2 ;  /* 0x00000038b600780c */ /* 0x040fe40001784270 */
[----:B------:R-:W-:Y:S01]  /*b390*/  ISETP.GT.AND P3, PT, R182, 0x39, P2 ;  /* 0x00000039b600780c */ /* 0x000fe20001764270 */
[--C-:B-1----:R-:W-:Y:S01]  /*b3a0*/  IMAD.IADD R182, R197, 0x1, R196.reuse ;  /* 0x00000001c5b67824 */ /* 0x102fe200078e02c4 */
[C---:B------:R-:W-:Y:S02]  /*b3b0*/  ISETP.LT.OR P4, PT, R181.reuse, 0x39, P4 ;  /* 0x00000039b500780c */ /* 0x040fe40002781670 */
[----:B------:R-:W-:Y:S01]  /*b3c0*/  ISETP.LT.OR P3, PT, R181, 0x3a, P3 ;  /* 0x0000003ab500780c */ /* 0x000fe20001f61670 */
[----:B------:R-:W-:Y:S01]  /*b3d0*/  IMAD.IADD R181, R183, 0x1, R196 ;  /* 0x00000001b7b57824 */ /* 0x000fe200078e02c4 */
[----:B------:R-:W-:-:S02]  /*b3e0*/  FSEL R177, R177, -INF , !P4 ;  /* 0xff800000b1b17808 */ /* 0x000fc40006000000 */
[----:B------:R-:W-:Y:S01]  /*b3f0*/  FSEL R178, R178, -INF , !P3 ;  /* 0xff800000b2b27808 */ /* 0x000fe20005800000 */
[----:B------:R-:W-:Y:S08]  /*b400*/  @!P6 BRA `(.L_x_1222) ;  /* 0x00000000005ce947 */ /* 0x000ff00003800000 */
        /* <DEDUP_REMOVED lines=13> */
.L_x_1224:
[----:B------:R-:W-:-:S05]  /*b4e0*/  IMAD.U32 R184, RZ, RZ, UR39 ;  /* 0x00000027ffb87e24 */ /* 0x000fca000f8e00ff */
[----:B------:R-:W-:-:S13]  /*b4f0*/  ISETP.NE.AND P3, PT, R184, 0x1, PT ;  /* 0x00000001b800780c */ /* 0x000fda0003f65270 */
[----:B------:R-:W0:Y:S02]  /*b500*/  @P3 LDC.64 R2, c[0x0][0x9e8] ;  /* 0x00027a00ff023b82 */ /* 0x000e240000000a00 */
[----:B0-----:R-:W-:-:S05]  /*b510*/  @P3 IMAD.HI.U32 R2, R180, R2, RZ ;  /* 0x00000002b4023227 */ /* 0x001fca00078e00ff */
[----:B------:R-:W-:-:S07]  /*b520*/  @P3 SHF.R.U32.HI R180, RZ, R3, R2 ;  /* 0x00000003ffb43219 */ /* 0x000fce0000011602 */
.L_x_1225:
[----:B------:R-:W-:Y:S05]  /*b530*/  BSYNC B0 ;  /* 0x0000000000007941 */ /* 0x000fea0003800000 */
.L_x_1223:
[----:B------:R-:W-:-:S04]  /*b540*/  IMAD R180, R180, R184, -R179 ;  /* 0x000000b8b4b47224 */ /* 0x000fc800078e0ab3 */
[----:B------:R-:W-:-:S05]  /*b550*/  IMAD R180, R17, -0x2, R180 ;  /* 0xfffffffe11b47824 */ /* 0x000fca00078e02b4 */
[----:B------:R-:W-:Y:S02]  /*b560*/  VIADDMNMX R181, R180, R184, R181, PT ;  /* 0x000000b8b4b57246 */ /* 0x000fe400038001b5 */
[----:B------:R-:W-:-:S07]  /*b570*/  VIMNMX R182, R182, R180, !PT ;  /* 0x000000b4b6b67248 */ /* 0x000fce0007fe0100 */
.L_x_1222:
[----:B------:R-:W-:Y:S01]  /*b580*/  FMNMX.FTZ R3, R172, R21, !PT ;  /* 0x00000015ac037209 */ /* 0x000fe20007810000 */
[----:B------:R-:W-:Y:S01]  /*b590*/  UMOV UR6, UR51 ;  /* 0x0000003300067c82 */ /* 0x000fe20008000000 */
[----:B------:R-:W-:Y:S01]  /*b5a0*/  ISETP.GT.AND P4, PT, R182, 0x1, P2 ;  /* 0x00000001b600780c */ /* 0x000fe20001784270 */
[----:B------:R-:W-:Y:S01]  /*b5b0*/  UMOV UR7, UR36 ;  /* 0x0000002400077c82 */ /* 0x000fe20008000000 */
[----:B------:R-:W-:Y:S02]  /*b5c0*/  FMNMX.FTZ R2, R188, R3, !PT ;  /* 0x00000003bc027209 */ /* 0x000fe40007810000 */
[----:B------:R-:W-:Y:S02]  /*b5d0*/  ISETP.LT.OR P4, PT, R181, 0x2, P4 ;  /* 0x00000002b500780c */ /* 0x000fe40002781670 */
[----:B------:R-:W-:Y:S02]  /*b5e0*/  FMNMX.FTZ R3, R191, R2, !PT ;  /* 0x00000002bf037209 */ /* 0x000fe40007810000 */
[----:B------:R-:W-:-:S02]  /*b5f0*/  ISETP.GT.AND P3, PT, R182, 0x8, P2 ;  /* 0x00000008b600780c */ /* 0x000fc40001764270 */
[----:B------:R-:W-:Y:S02]  /*b600*/  FMNMX.FTZ R3, R190, R3, !PT ;  /* 0x00000003be037209 */ /* 0x000fe40007810000 */
[----:B------:R-:W-:Y:S02]  /*b610*/  ISETP.LT.OR P3, PT, R181, 0x9, P3 ;  /* 0x00000009b500780c */ /* 0x000fe40001f61670 */
[----:B------:R-:W-:Y:S02]  /*b620*/  FMNMX.FTZ R2, R166, R3, !PT ;  /* 0x00000003a6027209 */ /* 0x000fe40007810000 */
[----:B------:R-:W-:Y:S02]  /*b630*/  FSEL R152, R152, -INF , !P3 ;  /* 0xff80000098987808 */ /* 0x000fe40005800000 */
        /* <DEDUP_REMOVED lines=19> */
[----:B------:R-:W-:-:S02]  /*b770*/  FSEL R2, R4, -INF , !P4 ;  /* 0xff80000004027808 */ /* 0x000fc40006000000 */
[----:B------:R-:W-:Y:S02]  /*b780*/  FMNMX.FTZ R3, R178, R3, !PT ;  /* 0x00000003b2037209 */ /* 0x000fe40007810000 */
[C---:B------:R-:W-:Y:S02]  /*b790*/  ISETP.GT.AND P4, PT, R182.reuse, 0x9, P2 ;  /* 0x00000009b600780c */ /* 0x040fe40001784270 */
[----:B------:R-:W-:Y:S01]  /*b7a0*/  ISETP.GT.AND P3, PT, R182, 0x21, P2 ;  /* 0x00000021b600780c */ /* 0x000fe20001764270 */
[----:B------:R-:W0:Y:S01]  /*b7b0*/  SHFL.BFLY PT, R180, R3, 0x2, 0x1f ;  /* 0x0c401f0003b47f89 */ /* 0x000e2200000e0000 */
[C---:B------:R-:W-:Y:S02]  /*b7c0*/  ISETP.LT.OR P4, PT, R181.reuse, 0xa, P4 ;  /* 0x0000000ab500780c */ /* 0x040fe40002781670 */
[----:B------:R-:W-:Y:S02]  /*b7d0*/  ISETP.LT.OR P3, PT, R181, 0x22, P3 ;  /* 0x00000022b500780c */ /* 0x000fe40001f61670 */
[----:B------:R-:W-:-:S02]  /*b7e0*/  FSEL R153, R153, -INF , !P4 ;  /* 0xff80000099997808 */ /* 0x000fc40006000000 */
[C---:B------:R-:W-:Y:S02]  /*b7f0*/  ISETP.GT.AND P4, PT, R182.reuse, 0x11, P2 ;  /* 0x00000011b600780c */ /* 0x040fe40001784270 */
[----:B------:R-:W-:Y:S02]  /*b800*/  FSEL R159, R159, -INF , !P3 ;  /* 0xff8000009f9f7808 */ /* 0x000fe40005800000 */
[----:B------:R-:W-:Y:S02]  /*b810*/  ISETP.LT.OR P4, PT, R181, 0x12, P4 ;  /* 0x00000012b500780c */ /* 0x000fe40002781670 */
[C---:B------:R-:W-:Y:S02]  /*b820*/  ISETP.GT.AND P3, PT, R182.reuse, 0x29, P2 ;  /* 0x00000029b600780c */ /* 0x040fe40001764270 */
[----:B------:R-:W-:Y:S02]  /*b830*/  FSEL R155, R155, -INF , !P4 ;  /* 0xff8000009b9b7808 */ /* 0x000fe40006000000 */
[----:B------:R-:W-:-:S02]  /*b840*/  ISETP.GT.AND P4, PT, R182, RZ, P2 ;  /* 0x000000ffb600720c */ /* 0x000fc40001784270 */
[C---:B------:R-:W-:Y:S02]  /*b850*/  ISETP.LT.OR P3, PT, R181.reuse, 0x2a, P3 ;  /* 0x0000002ab500780c */ /* 0x040fe40001f61670 */
[----:B------:R-:W-:Y:S02]  /*b860*/  ISETP.LT.OR P4, PT, R181, 0x1, P4 ;  /* 0x00000001b500780c */ /* 0x000fe40002781670 */
[----:B------:R-:W-:Y:S02]  /*b870*/  FSEL R161, R161, -INF , !P3 ;  /* 0xff800000a1a17808 */ /* 0x000fe40005800000 */
[----:B0-----:R-:W-:Y:S02]  /*b880*/  FMNMX.FTZ R4, R3, R180, !PT ;  /* 0x000000b403047209 */ /* 0x001fe40007810000 */
[----:B------:R-:W-:Y:S02]  /*b890*/  FSEL R180, R0, -INF , !P4 ;  /* 0xff80000000b47808 */ /* 0x000fe40006000000 */
[----:B------:R-:W-:Y:S01]  /*b8a0*/  ISETP.GT.AND P4, PT, R182, 0x20, P2 ;  /* 0x00000020b600780c */ /* 0x000fe20001784270 */
[----:B------:R-:W0:Y:S01]  /*b8b0*/  SHFL.BFLY PT, R179, R4, 0x1, 0x1f ;  /* 0x0c201f0004b37f89 */ /* 0x000e2200000e0000 */
[----:B------:R-:W-:-:S02]  /*b8c0*/  FMNMX.FTZ R3, R180, R207, !PT ;  /* 0x000000cfb4037209 */ /* 0x000fc40007810000 */
[----:B------:R-:W-:Y:S02]  /*b8d0*/  ISETP.LT.OR P4, PT, R181, 0x21, P4 ;  /* 0x00000021b500780c */ /* 0x000fe40002781670 */
[----:B------:R-:W-:Y:S02]  /*b8e0*/  FMNMX.FTZ R3, R2, R3, !PT ;  /* 0x0000000302037209 */ /* 0x000fe40007810000 */
[----:B------:R-:W-:Y:S02]  /*b8f0*/  FSEL R158, R158, -INF , !P4 ;  /* 0xff8000009e9e7808 */ /* 0x000fe40006000000 */
[----:B------:R-:W-:Y:S02]  /*b900*/  FMNMX.FTZ R0, R152, R3, !PT ;  /* 0x0000000398007209 */ /* 0x000fe40007810000 */
[----:B------:R-:W-:Y:S02]  /*b910*/  ISETP.GT.AND P4, PT, R182, 0x28, P2 ;  /* 0x00000028b600780c */ /* 0x000fe40001784270 */
[----:B------:R-:W-:-:S02]  /*b920*/  FMNMX.FTZ R3, R153, R0, !PT ;  /* 0x0000000099037209 */ /* 0x000fc40007810000 */
[----:B------:R-:W-:Y:S02]  /*b930*/  ISETP.LT.OR P4, PT, R181, 0x29, P4 ;  /* 0x00000029b500780c */ /* 0x000fe40002781670 */
[----:B------:R-:W-:Y:S02]  /*b940*/  FMNMX.FTZ R0, R154, R3, !PT ;  /* 0x000000039a007209 */ /* 0x000fe40007810000 */
[----:B------:R-:W-:Y:S02]  /*b950*/  FSEL R160, R160, -INF , !P4 ;  /* 0xff800000a0a07808 */ /* 0x000fe40006000000 */
[----:B------:R-:W-:Y:S02]  /*b960*/  ISETP.GT.AND P3, PT, R182, 0x30, P2 ;  /* 0x00000030b600780c */ /* 0x000fe40001764270 */
[----:B------:R-:W-:Y:S02]  /*b970*/  R2UR UR4, R23 ;  /* 0x00000000170472ca */ /* 0x000fe400000e0000 */
[----:B0-----:R-:W-:-:S02]  /*b980*/  FMNMX.FTZ R4, R4, R179, !PT ;  /* 0x000000b304047209 */ /* 0x001fc40007810000 */
[----:B------:R-:W-:Y:S02]  /*b990*/  FMNMX.FTZ R179, R155, R0, !PT ;  /* 0x000000009bb37209 */ /* 0x000fe40007810000 */
[C---:B------:R-:W-:Y:S01]  /*b9a0*/  FSETP.NEU.FTZ.AND P4, PT, R4.reuse, -INF , PT ;  /* 0xff8000000400780b */ /* 0x040fe20003f9d000 */
[----:B------:R-:W-:Y:S01]  /*b9b0*/  FMUL.FTZ R3, R4, UR6 ;  /* 0x0000000604037c20 */ /* 0x000fe20008410000 */
[----:B------:R-:W-:Y:S02]  /*b9c0*/  FMNMX.FTZ R0, R156, R179, !PT ;  /* 0x000000b39c007209 */ /* 0x000fe40007810000 */
[----:B------:R-:W-:Y:S02]  /*b9d0*/  ISETP.LT.OR P3, PT, R181, 0x31, P3 ;  /* 0x00000031b500780c */ /* 0x000fe40001f61670 */
[----:B------:R-:W-:Y:S02]  /*b9e0*/  FSEL R3, R3, RZ, P4 ;  /* 0x000000ff03037208 */ /* 0x000fe40002000000 */
[----:B------:R-:W-:-:S03]  /*b9f0*/  FMNMX.FTZ R179, R157, R0, !PT ;  /* 0x000000009db37209 */ /* 0x000fc60007810000 */
[--C-:B------:R-:W-:Y:S01]  /*ba00*/  FFMA.FTZ R183, R172, UR6, -R3.reuse ;  /* 0x00000006acb77c23 */ /* 0x100fe20008010803 */
[----:B------:R-:W-:Y:S01]  /*ba10*/  FMNMX.FTZ R0, R158, R179, !PT ;  /* 0x000000b39e007209 */ /* 0x000fe20007810000 */
[--C-:B------:R-:W-:Y:S01]  /*ba20*/  FFMA.FTZ R190, R190, UR6, -R3.reuse ;  /* 0x00000006bebe7c23 */ /* 0x100fe20008010803 */
[----:B------:R-:W-:Y:S01]  /*ba30*/  FSEL R172, R163, -INF , !P3 ;  /* 0xff800000a3ac7808 */ /* 0x000fe20005800000 */
[--C-:B------:R-:W-:Y:S01]  /*ba40*/  FFMA.FTZ R196, R188, UR6, -R3.reuse ;  /* 0x00000006bcc47c23 */ /* 0x100fe20008010803 */
[----:B------:R-:W-:Y:S01]  /*ba50*/  ISETP.GT.AND P3, PT, R182, 0x31, P2 ;  /* 0x00000031b600780c */ /* 0x000fe20001764270 */
[--C-:B------:R-:W-:Y:S01]  /*ba60*/  FFMA.FTZ R184, R175, UR6, -R3.reuse ;  /* 0x00000006afb87c23 */ /* 0x100fe20008010803 */
[----:B------:R-:W-:Y:S01]  /*ba70*/  FMNMX.FTZ R179, R159, R0, !PT ;  /* 0x000000009fb37209 */ /* 0x000fe20007810000 */
[--C-:B------:R-:W-:Y:S01]  /*ba80*/  FFMA.FTZ R198, R191, UR6, -R3.reuse ;  /* 0x00000006bfc67c23 */ /* 0x100fe20008010803 */
[----:B------:R-:W-:Y:S01]  /*ba90*/  ISETP.LT.OR P3, PT, R181, 0x32, P3 ;  /* 0x00000032b500780c */ /* 0x000fe20001f61670 */
        /* <DEDUP_REMOVED lines=9> */
[----:B------:R-:W-:Y:S01]  /*bb30*/  ISETP.GT.AND P2, PT, R182, 0x39, P2 ;  /* 0x00000039b600780c */ /* 0x000fe20001744270 */
[--C-:B------:R-:W-:Y:S01]  /*bb40*/  FFMA.FTZ R171, R171, UR6, -R3.reuse ;  /* 0x00000006abab7c23 */ /* 0x100fe20008010803 */
[----:B------:R-:W-:Y:S01]  /*bb50*/  ISETP.LT.OR P3, PT, R181, 0x39, P3 ;  /* 0x00000039b500780c */ /* 0x000fe20001f61670 */
[--C-:B------:R-:W-:Y:S01]  /*bb60*/  FFMA.FTZ R175, R176, UR6, -R3.reuse ;  /* 0x00000006b0af7c23 */ /* 0x100fe20008010803 */
[----:B------:R-:W-:Y:S01]  /*bb70*/  FMNMX.FTZ R179, R172, R179, !PT ;  /* 0x000000b3acb37209 */ /* 0x000fe20007810000 */
[--C-:B------:R-:W-:Y:S01]  /*bb80*/  FFMA.FTZ R186, R177, UR6, -R3.reuse ;  /* 0x00000006b1ba7c23 */ /* 0x100fe20008010803 */
[----:B------:R-:W-:Y:S01]  /*bb90*/  ISETP.LT.OR P2, PT, R181, 0x3a, P2 ;  /* 0x0000003ab500780c */ /* 0x000fe20001741670 */
[----:B------:R-:W-:Y:S01]  /*bba0*/  FFMA.FTZ R178, R178, UR6, -R3 ;  /* 0x00000006b2b27c23 */ /* 0x000fe20008010803 */
[----:B------:R-:W-:Y:S01]  /*bbb0*/  FSEL R164, R164, -INF , !P3 ;  /* 0xff800000a4a47808 */ /* 0x000fe20005800000 */
[----:B------:R-:W-:Y:S01]  /*bbc0*/  MUFU.EX2 R163, R183 ;  /* 0x000000b700a37308 */ /* 0x000fe20000000800 */
[----:B------:R-:W-:-:S02]  /*bbd0*/  FMNMX.FTZ R181, R162, R179, !PT ;  /* 0x000000b3a2b57209 */ /* 0x000fc40007810000 */
[----:B------:R-:W-:Y:S02]  /*bbe0*/  FSEL R179, R165, -INF , !P2 ;  /* 0xff800000a5b37808 */ /* 0x000fe40005000000 */
[----:B------:R-:W-:Y:S02]  /*bbf0*/  FMNMX.FTZ R0, R164, R181, !PT ;  /* 0x000000b5a4007209 */ /* 0x000fe40007810000 */
[----:B------:R-:W-:Y:S01]  /*bc00*/  FSEL R166, R4, RZ, P4 ;  /* 0x000000ff04a67208 */ /* 0x000fe20002000000 */
[----:B------:R0:W-:Y:S01]  /*bc10*/  MUFU.EX2 R165, R190 ;  /* 0x000000be00a57308 */ /* 0x0001e20000000800 */
[----:B------:R-:W-:-:S03]  /*bc20*/  FMNMX.FTZ R0, R179, R0, !PT ;  /* 0x00000000b3007209 */ /* 0x000fc60007810000 */
[----:B------:R-:W-:Y:S02]  /*bc30*/  FADD.FTZ R166, -R166, R21 ;  /* 0x00000015a6a67221 */ /* 0x000fe40000010100 */
[----:B------:R-:W1:Y:S02]  /*bc40*/  SHFL.BFLY PT, R181, R0, 0x2, 0x1f ;  /* 0x0c401f0000b57f89 */ /* 0x000e6400000e0000 */
[----:B------:R-:W-:Y:S01]  /*bc50*/  MUFU.EX2 R196, R196 ;  /* 0x000000c400c47308 */ /* 0x000fe20000000800 */
[--C-:B0-----:R-:W-:Y:S01]  /*bc60*/  FFMA.FTZ R190, R173, UR6, -R3.reuse ;  /* 0x00000006adbe7c23 */ /* 0x101fe20008010803 */
[----:B------:R-:W-:-:S06]  /*bc70*/  FFMA.FTZ R173, R174, UR6, -R3 ;  /* 0x00000006aead7c23 */ /* 0x000fcc0008010803 */
[----:B------:R-:W-:Y:S08]  /*bc80*/  MUFU.EX2 R198, R198 ;  /* 0x000000c600c67308 */ /* 0x000ff00000000800 */
[----:B------:R-:W-:Y:S01]  /*bc90*/  MUFU.EX2 R192, R192 ;  /* 0x000000c000c07308 */ /* 0x000fe20000000800 */
[----:B-1----:R-:W-:-:S07]  /*bca0*/  FMNMX.FTZ R181, R0, R181, !PT ;  /* 0x000000b500b57209 */ /* 0x002fce0007810000 */
[----:B------:R-:W-:Y:S01]  /*bcb0*/  MUFU.EX2 R167, R167 ;  /* 0x000000a700a77308 */ /* 0x000fe20000000800 */
[----:B------:R-:W0:Y:S07]  /*bcc0*/  SHFL.BFLY PT, R0, R181, 0x1, 0x1f ;  /* 0x0c201f00b5007f89 */ /* 0x000e2e00000e0000 */
[----:B------:R-:W-:Y:S08]  /*bcd0*/  MUFU.EX2 R194, R194 ;  /* 0x000000c200c27308 */ /* 0x000ff00000000800 */
[----:B------:R-:W-:Y:S08]  /*bce0*/  MUFU.EX2 R169, R169 ;  /* 0x000000a900a97308 */ /* 0x000ff00000000800 */
[----:B------:R-:W-:Y:S01]  /*bcf0*/  MUFU.EX2 R188, R188 ;  /* 0x000000bc00bc7308 */ /* 0x000fe20000000800 */
[----:B0-----:R-:W-:Y:S01]  /*bd00*/  FMNMX.FTZ R3, R181, R0, !PT ;  /* 0x00000000b5037209 */ /* 0x001fe20007810000 */
[----:B------:R-:W-:-:S03]  /*bd10*/  FMUL.FTZ R0, R166, UR6 ;  /* 0x00000006a6007c20 */ /* 0x000fc60008410000 */
[C---:B------:R-:W-:Y:S01]  /*bd20*/  FSETP.NEU.FTZ.AND P2, PT, R3.reuse, -INF , PT ;  /* 0xff8000000300780b */ /* 0x040fe20003f5d000 */
[----:B------:R-:W-:Y:S02]  /*bd30*/  FMUL.FTZ R177, R3, UR6 ;  /* 0x0000000603b17c20 */ /* 0x000fe40008410000 */
[----:B------:R-:W-:Y:S03]  /*bd40*/  MUFU.EX2 R171, R171 ;  /* 0x000000ab00ab7308 */ /* 0x000fe60000000800 */
[----:B------:R-:W-:-:S05]  /*bd50*/  FSEL R177, R177, RZ, P2 ;  /* 0x000000ffb1b17208 */ /* 0x000fca0001000000 */
[----:B------:R-:W0:Y:S01]  /*bd60*/  MUFU.EX2 R0, R0 ;  /* 0x0000000000007308 */ /* 0x000e220000000800 */
        /* <DEDUP_REMOVED lines=8> */
[--C-:B------:R-:W-:Y:S01]  /*bdf0*/  FFMA.FTZ R154, R155, UR6, -R177.reuse ;  /* 0x000000069b9a7c23 */ /* 0x100fe200080108b1 */
[--C-:B------:R-:W-:Y:S01]  /*be00*/  FFMA.FTZ R195, R156, UR6, -R177.reuse ;  /* 0x000000069cc37c23 */ /* 0x100fe200080108b1 */
[----:B------:R-:W-:Y:S01]  /*be10*/  FMUL.FTZ R2, R2, UR6 ;  /* 0x0000000602027c20 */ /* 0x000fe20008410000 */
[--C-:B------:R-:W-:Y:S01]  /*be20*/  FFMA.FTZ R156, R157, UR6, -R177.reuse ;  /* 0x000000069d9c7c23 */ /* 0x100fe200080108b1 */
[--C-:B------:R-:W-:Y:S01]  /*be30*/  FFMA.FTZ R189, R158, UR6, -R177.reuse ;  /* 0x000000069ebd7c23 */ /* 0x100fe200080108b1 */
[--C-:B------:R-:W-:Y:S01]  /*be40*/  FFMA.FTZ R158, R159, UR6, -R177.reuse ;  /* 0x000000069f9e7c23 */ /* 0x100fe200080108b1 */
[----:B------:R-:W-:Y:S01]  /*be50*/  FFMA.FTZ R191, R160, UR6, -R177 ;  /* 0x00000006a0bf7c23 */ /* 0x000fe200080108b1 */
[----:B------:R-:W-:Y:S01]  /*be60*/  MUFU.EX2 R197, R197 ;  /* 0x000000c500c57308 */ /* 0x000fe20000000800 */
[----:B0-----:R-:W-:Y:S01]  /*be70*/  FFMA.FTZ R153, R0, R16, R163 ;  /* 0x0000001000997223 */ /* 0x001fe200000100a3 */
[----:B------:R-:W-:-:S02]  /*be80*/  IMAD.U32 R155, RZ, RZ, UR10 ;  /* 0x0000000aff9b7e24 */ /* 0x000fc4000f8e00ff */
[--C-:B------:R-:W-:Y:S01]  /*be90*/  FFMA.FTZ R185, R172, UR6, -R177.reuse ;  /* 0x00000006acb97c23 */ /* 0x100fe200080108b1 */
[----:B------:R-:W-:Y:S01]  /*bea0*/  FFMA.FTZ R162, R162, UR6, -R177 ;  /* 0x00000006a2a27c23 */ /* 0x000fe200080108b1 */
[----:B------:R-:W-:Y:S01]  /*beb0*/  FADD.FTZ R153, R196, R153 ;  /* 0x00000099c4997221 */ /* 0x000fe20000010000 */
[----:B------:R-:W-:Y:S02]  /*bec0*/  @!P1 VIADD R155, R155, 0x30860 ;  /* 0x000308609b9b9836 */ /* 0x000fe40000000000 */
[----:B------:R-:W-:Y:S01]  /*bed0*/  FFMA.FTZ R164, R164, UR6, -R177 ;  /* 0x00000006a4a47c23 */ /* 0x000fe200080108b1 */
[----:B------:R-:W0:Y:S01]  /*bee0*/  MUFU.EX2 R2, R2 ;  /* 0x0000000200027308 */ /* 0x000e220000000800 */
[----:B------:R-:W-:Y:S01]  /*bef0*/  FADD.FTZ R16, R198, R153 ;  /* 0x00000099c6107221 */ /* 0x000fe20000010000 */
[----:B------:R-:W-:Y:S01]  /*bf00*/  ISETP.GT.AND P2, PT, R20, UR4, PT ;  /* 0x0000000414007c0c */ /* 0x000fe2000bf44270 */
[----:B------:R-:W-:Y:S01]  /*bf10*/  UMOV UR4, UR37 ;  /* 0x0000002500047c82 */ /* 0x000fe20008000000 */
[----:B------:R-:W-:Y:S01]  /*bf20*/  @!P1 PRMT R155, RZ, 0x654, R155 ;  /* 0x00000654ff9b9816 */ /* 0x000fe2000000009b */
[C---:B------:R-:W-:Y:S01]  /*bf30*/  FADD.FTZ R153, R165.reuse, R16 ;  /* 0x00000010a5997221 */ /* 0x040fe20000010000 */
[----:B------:R-:W-:Y:S01]  /*bf40*/  F2FP.BF16.F32.PACK_AB R196, R196, R163 ;  /* 0x000000a3c4c4723e */ /* 0x000fe200000010ff */
[----:B------:R-:W-:Y:S01]  /*bf50*/  VIADD R20, R20, 0xffffffff ;  /* 0xffffffff14147836 */ /* 0x000fe20000000000 */
[----:B------:R-:W1:Y:S01]  /*bf60*/  MUFU.EX2 R199, R199 ;  /* 0x000000c700c77308 */ /* 0x000e620000000800 */
[----:B------:R-:W-:Y:S01]  /*bf70*/  FADD.FTZ R160, R192, R153 ;  /* 0x00000099c0a07221 */ /* 0x000fe20000010000 */
[----:B------:R2:W-:Y:S01]  /*bf80*/  @!P1 SYNCS.ARRIVE.TRANS64.RED.A1T0 RZ, [R155+URZ], RZ ;  /* 0x000000ff9bff99a7 */ /* 0x0005e2000810043f */
[----:B------:R-:W-:Y:S01]  /*bf90*/  F2FP.BF16.F32.PACK_AB R198, R165, R198 ;  /* 0x000000c6a5c6723e */ /* 0x000fe200000010ff */
[----:B------:R-:W-:-:S02]  /*bfa0*/  IMAD.MOV.U32 R207, RZ, RZ, R3 ;  /* 0x000000ffffcf7224 */ /* 0x000fc400078e0003 */
[----:B------:R-:W-:Y:S01]  /*bfb0*/  FADD.FTZ R153, R167, R160 ;  /* 0x000000a0a7997221 */ /* 0x000fe20000010000 */
[--C-:B------:R-:W-:Y:S01]  /*bfc0*/  FFMA.FTZ R160, R161, UR6, -R177.reuse ;  /* 0x00000006a1a07c23 */ /* 0x100fe200080108b1 */
[----:B------:R-:W-:Y:S01]  /*bfd0*/  FFMA.FTZ R177, R179, UR6, -R177 ;  /* 0x00000006b3b17c23 */ /* 0x000fe200080108b1 */
[----:B------:R-:W3:Y:S01]  /*bfe0*/  MUFU.EX2 R152, R152 ;  /* 0x0000009800987308 */ /* 0x000ee20000000800 */
[----:B0-----:R-:W-:Y:S01]  /*bff0*/  FFMA.FTZ R5, R2, R5, R197 ;  /* 0x0000000502057223 */ /* 0x001fe200000100c5 */
[----:B------:R-:W-:Y:S01]  /*c000*/  FADD.FTZ R168, R194, R153 ;  /* 0x00000099c2a87221 */ /* 0x000fe20000010000 */
[----:B------:R-:W-:Y:S02]  /*c010*/  F2FP.BF16.F32.PACK_AB R192, R167, R192 ;  /* 0x000000c0a7c0723e */ /* 0x000fe400000010ff */
[----:B------:R-:W-:Y:S01]  /*c020*/  FADD.FTZ R16, R166, R5 ;  /* 0x00000005a6107221 */ /* 0x000fe20000010000 */
[C---:B------:R-:W-:Y:S01]  /*c030*/  FADD.FTZ R153, R169.reuse, R168 ;  /* 0x000000a8a9997221 */ /* 0x040fe20000010000 */
[----:B------:R-:W-:Y:S01]  /*c040*/  F2FP.BF16.F32.PACK_AB R194, R169, R194 ;  /* 0x000000c2a9c2723e */ /* 0x000fe200000010ff */
[----:B------:R-:W0:Y:S01]  /*c050*/  MUFU.EX2 R193, R193 ;  /* 0x000000c100c17308 */ /* 0x000e220000000800 */
[----:B-1----:R-:W-:Y:S01]  /*c060*/  FADD.FTZ R5, R199, R16 ;  /* 0x00000010c7057221 */ /* 0x002fe20000010000 */
[----:B------:R-:W-:Y:S01]  /*c070*/  FADD.FTZ R168, R188, R153 ;  /* 0x00000099bca87221 */ /* 0x000fe20000010000 */
[----:B------:R-:W-:-:S02]  /*c080*/  F2FP.BF16.F32.PACK_AB R188, R171, R188 ;  /* 0x000000bcabbc723e */ /* 0x000fc400000010ff */
[----:B------:R-:W-:Y:S01]  /*c090*/  F2FP.BF16.F32.PACK_AB R197, R166, R197 ;  /* 0x000000c5a6c5723e */ /* 0x000fe200000010ff */
[----:B------:R-:W-:Y:S02]  /*c0a0*/  FADD.FTZ R153, R171, R168 ;  /* 0x000000a8ab997221 */ /* 0x000fe40000010000 */
        /* <DEDUP_REMOVED lines=21> */
[----:B-1----:R-:W-:-:S07]  /*c200*/  FADD.FTZ R5, R191, R16 ;  /* 0x00000010bf057221 */ /* 0x002fce0000010000 */
[----:B------:R-:W1:Y:S01]  /*c210*/  MUFU.EX2 R184, R184 ;  /* 0x000000b800b87308 */ /* 0x000e620000000800 */
[C---:B---3--:R-:W-:Y:S01]  /*c220*/  FADD.FTZ R153, R173.reuse, R168 ;  /* 0x000000a8ad997221 */ /* 0x048fe20000010000 */
[----:B------:R-:W-:-:S06]  /*c230*/  F2FP.BF16.F32.PACK_AB R190, R173, R190 ;  /* 0x000000beadbe723e */ /* 0x000fcc00000010ff */
[----:B------:R-:W-:Y:S01]  /*c240*/  MUFU.EX2 R185, R185 ;  /* 0x000000b900b97308 */ /* 0x000fe20000000800 */
[----:B0-----:R-:W-:-:S07]  /*c250*/  F2FP.BF16.F32.PACK_AB R191, R160, R191 ;  /* 0x000000bfa0bf723e */ /* 0x001fce00000010ff */
[----:B------:R-:W0:Y:S01]  /*c260*/  MUFU.EX2 R175, R175 ;  /* 0x000000af00af7308 */ /* 0x000e220000000800 */
[----:B-1----:R-:W-:-:S07]  /*c270*/  FADD.FTZ R168, R184, R153 ;  /* 0x00000099b8a87221 */ /* 0x002fce0000010000 */
[----:B--2---:R1:W2:Y:S08]  /*c280*/  MUFU.EX2 R155, R162 ;  /* 0x000000a2009b7308 */ /* 0x0042b00000000800 */
[----:B------:R-:W3:Y:S01]  /*c290*/  MUFU.EX2 R186, R186 ;  /* 0x000000ba00ba7308 */ /* 0x000ee20000000800 */
[----:B-1----:R-:W-:Y:S01]  /*c2a0*/  FADD.FTZ R162, R160, R5 ;  /* 0x00000005a0a27221 */ /* 0x002fe20000010000 */
[C---:B0-----:R-:W-:Y:S01]  /*c2b0*/  FADD.FTZ R153, R175.reuse, R168 ;  /* 0x000000a8af997221 */ /* 0x041fe20000010000 */
[----:B------:R-:W-:-:S02]  /*c2c0*/  F2FP.BF16.F32.PACK_AB R184, R175, R184 ;  /* 0x000000b8afb8723e */ /* 0x000fc400000010ff */
[----:B------:R-:W-:-:S03]  /*c2d0*/  FADD.FTZ R162, R185, R162 ;  /* 0x000000a2b9a27221 */ /* 0x000fc60000010000 */
[----:B------:R-:W0:Y:S01]  /*c2e0*/  MUFU.EX2 R187, R164 ;  /* 0x000000a400bb7308 */ /* 0x000e220000000800 */
[C---:B--2---:R-:W-:Y:S01]  /*c2f0*/  FADD.FTZ R162, R155.reuse, R162 ;  /* 0x000000a29ba27221 */ /* 0x044fe20000010000 */
[----:B------:R-:W-:-:S06]  /*c300*/  F2FP.BF16.F32.PACK_AB R185, R155, R185 ;  /* 0x000000b99bb9723e */ /* 0x000fcc00000010ff */
[----:B------:R-:W1:Y:S01]  /*c310*/  MUFU.EX2 R21, R178 ;  /* 0x000000b200157308 */ /* 0x000e620000000800 */
[----:B---3--:R-:W-:-:S07]  /*c320*/  FADD.FTZ R16, R186, R153 ;  /* 0x00000099ba107221 */ /* 0x008fce0000010000 */
[----:B------:R-:W2:Y:S01]  /*c330*/  MUFU.EX2 R177, R177 ;  /* 0x000000b100b17308 */ /* 0x000ea20000000800 */
[----:B0-----:R-:W-:Y:S01]  /*c340*/  FADD.FTZ R162, R187, R162 ;  /* 0x000000a2bba27221 */ /* 0x001fe20000010000 */
[C---:B-1----:R-:W-:Y:S01]  /*c350*/  FADD.FTZ R16, R21.reuse, R16 ;  /* 0x0000001015107221 */ /* 0x042fe20000010000 */
[----:B------:R-:W-:Y:S01]  /*c360*/  F2FP.BF16.F32.PACK_AB R186, R21, R186 ;  /* 0x000000ba15ba723e */ /* 0x000fe200000010ff */
[----:B------:R-:W-:Y:S02]  /*c370*/  IMAD.MOV.U32 R21, RZ, RZ, R4 ;  /* 0x000000ffff157224 */ /* 0x000fe400078e0004 */
[C---:B--2---:R-:W-:Y:S01]  /*c380*/  FADD.FTZ R5, R177.reuse, R162 ;  /* 0x000000a2b1057221 */ /* 0x044fe20000010000 */
[----:B------:R-:W-:Y:S01]  /*c390*/  F2FP.BF16.F32.PACK_AB R187, R177, R187 ;  /* 0x000000bbb1bb723e */ /* 0x000fe200000010ff */
[----:B------:R-:W-:Y:S06]  /*c3a0*/  @P2 BRA `(.L_x_1226) ;  /* 0xffffffd400342947 */ /* 0x000fec000383ffff */
.L_x_1209:
        /* <DEDUP_REMOVED lines=131> */
.L_x_1227:
[----:B------:R-:W-:Y:S01]  /*cbe0*/  ULEA UR5, UR37, UR38, 0x3 ;  /* 0x0000002625057291 */ /* 0x000fe2000f8e183f */
[----:B------:R-:W-:-:S05]  /*cbf0*/  IMAD.U32 R0, RZ, RZ, UR36 ;  /* 0x00000024ff007e24 */ /* 0x000fca000f8e00ff */
[----:B------:R-:W-:-:S04]  /*cc00*/  SHF.L.U32 R0, R0, 0x1f, RZ ;  /* 0x0000001f00007819 */ /* 0x000fc800000006ff */
[----:B------:R0:W1:Y:S01]  /*cc10*/  SYNCS.PHASECHK.TRANS64.TRYWAIT P2, [UR5+0x30850], R0 ;  /* 0x03085000ff0075a7 */ /* 0x0000620008040145 */
[----:B------:R-:W-:Y:S05]  /*cc20*/  @!P0 BRA `(.L_x_1228) ;  /* 0x0000000000048947 */ /* 0x000fea0003800000 */
[----:B------:R-:W-:Y:S01]  /*cc30*/  BPT.TRAP 0x1 ;  /* 0x000000040000795c */ /* 0x000fe20000300000 */
.L_x_1228:
[----:B-1----:R-:W-:Y:S05]  /*cc40*/  @P2 BRA `(.L_x_1229) ;  /* 0x0000000000082947 */ /* 0x002fea0003800000 */
[----:B------:R-:W1:Y:S02]  /*cc50*/  SYNCS.PHASECHK.TRANS64.TRYWAIT P0, [UR5+0x30850], R0 ;  /* 0x03085000ff0075a7 */ /* 0x000e640008000145 */
[----:B-1----:R-:W-:Y:S05]  /*cc60*/  @!P0 BRA `(.L_x_1230) ;  /* 0x0000009400248947 */ /* 0x002fea0003800000 */
.L_x_1229:
[----:B------:R-:W-:Y:S01]  /*cc70*/  UIADD3 UR38, UR38, 0x400, URZ ;  /* 0x0000040026267890 */ /* 0x000fe2000fffe03f */
[----:B------:R-:W-:Y:S01]  /*cc80*/  WARPGROUP.ARRIVE ;  /* 0x00000000000079c5 */ /* 0x000fe20000000000 */
[----:B------:R-:W-:Y:S01]  /*cc90*/  UMOV UR11, 0x40000040 ;  /* 0x40000040000b7882 */ /* 0x000fe20000000000 */
[----:B01----:R-:W0:Y:S01]  /*cca0*/  SHFL.BFLY PT, R0, R5, 0x2, 0x1f ;  /* 0x0c401f0005007f89 */ /* 0x003e2200000e0000 */
[----:B------:R-:W-:Y:S01]  /*ccb0*/  USHF.R.U32.HI UR38, URZ, 0x4, UR38 ;  /* 0x000000043f267899 */ /* 0x000fe20008011626 */
[----:B------:R-:W-:Y:S01]  /*ccc0*/  IMAD.MOV.U32 R6, RZ, RZ, RZ ;  /* 0x000000ffff067224 */ /* 0x000fe200078e00ff */
[----:B------:R-:W-:Y:S01]  /*ccd0*/  R2UR UR7, R208 ;  /* 0x00000000d00772ca */ /* 0x000fe200000e0000 */
[----:B------:R-:W1:Y:S01]  /*cce0*/  SHFL.BFLY PT, R7, R16, 0x2, 0x1f ;  /* 0x0c401f0010077f89 */ /* 0x000e6200000e0000 */
[----:B------:R-:W-:Y:S01]  /*ccf0*/  ULOP3.LUT UR38, UR38, 0x3fff, URZ, 0xc0, !UPT ;  /* 0x00003fff26267892 */ /* 0x000fe2000f8ec03f */
[----:B------:R-:W-:Y:S02]  /*cd00*/  IMAD.U32 R12, RZ, RZ, UR5 ;  /* 0x00000005ff0c7e24 */ /* 0x000fe4000f8e00ff */
[----:B------:R-:W-:Y:S01]  /*cd10*/  IMAD.U32 R13, RZ, RZ, UR6 ;  /* 0x00000006ff0d7e24 */ /* 0x000fe2000f8e00ff */
[----:B------:R-:W-:-:S04]  /*cd20*/  ULOP3.LUT UR4, UR38, 0x2000000, URZ, 0xfc, !UPT ;  /* 0x0200000026047892 */ /* 0x000fc8000f8efc3f */
[----:B------:R-:W-:Y:S02]  /*cd30*/  ULEA UR4, UR37, UR4, 0xb ;  /* 0x0000000425047291 */ /* 0x000fe4000f8e583f */
[----:B------:R-:W-:Y:S02]  /*cd40*/  UIADD3 UR37, UR37, 0x1, URZ ;  /* 0x0000000125257890 */ /* 0x000fe4000fffe03f */
[----:B------:R-:W-:Y:S02]  /*cd50*/  UIADD3 UR8, UR4, 0x80, URZ ;  /* 0x0000008004087890 */ /* 0x000fe4000fffe03f */
[----:B------:R-:W-:Y:S01]  /*cd60*/  UIADD3 UR7, UR7, 0x1, URZ ;  /* 0x0000000107077890 */ /* 0x000fe2000fffe03f */
[----:B------:R-:W-:Y:S01]  /*cd70*/  UMOV UR10, UR4 ;  /* 0x00000004000a7c82 */ /* 0x000fe20008000000 */
[----:B------:R-:W-:-:S05]  /*cd80*/  UISETP.NE.AND UP0, UPT, UR37, 0x2, UPT ;  /* 0x000000022500788c */ /* 0x000fca000bf05270 */
[----:B------:R-:W-:Y:S01]  /*cd90*/  HGMMA.64x256x16.F32.BF16 R24, R196, gdesc[UR8].tnspB, R24, gsb0 ;  /* 0x43e00008c4187df0 */ /* 0x000fe20008001818 */
[----:B------:R-:W-:Y:S01]  /*cda0*/  UMOV UR10, UR8 ;  /* 0x00000008000a7c82 */ /* 0x000fe20008000000 */
[----:B------:R-:W-:Y:S01]  /*cdb0*/  UMOV UR11, 0x40000040 ;  /* 0x40000040000b7882 */ /* 0x000fe20000000000 */
[----:B------:R-:W-:Y:S01]  /*cdc0*/  UIADD3 UR8, UR4, 0x100, URZ ;  /* 0x0000010004087890 */ /* 0x000fe2000fffe03f */
[----:B0-----:R-:W-:Y:S01]  /*cdd0*/  FADD.FTZ R2, R0, R5 ;  /* 0x0000000500027221 */ /* 0x001fe20000010000 */
[----:B------:R-:W-:Y:S01]  /*cde0*/  UIADD3 UR4, UR4, 0x180, URZ ;  /* 0x0000018004047890 */ /* 0x000fe2000fffe03f */
[----:B-1----:R-:W-:Y:S01]  /*cdf0*/  FADD.FTZ R7, R7, R16 ;  /* 0x0000001007077221 */ /* 0x002fe20000010000 */
[----:B------:R-:W-:Y:S01]  /*ce00*/  IMAD.MOV.U32 R5, RZ, RZ, RZ ;  /* 0x000000ffff057224 */ /* 0x000fe200078e00ff */
[----:B------:R-:W-:Y:S01]  /*ce10*/  USEL UR37, UR37, URZ, UP0 ;  /* 0x0000003f25257287 */ /* 0x000fe20008000000 */
[----:B------:R-:W0:Y:S01]  /*ce20*/  SHFL.BFLY PT, R9, R2, 0x1, 0x1f ;  /* 0x0c201f0002097f89 */ /* 0x000e2200000e0000 */
[----:B------:R-:W-:-:S03]  /*ce30*/  IMAD.U32 R208, RZ, RZ, UR7 ;  /* 0x00000007ffd07e24 */ /* 0x000fc6000f8e00ff */
[----:B------:R-:W1:Y:S01]  /*ce40*/  SHFL.BFLY PT, R0, R7, 0x1, 0x1f ;  /* 0x0c201f0007007f89 */ /* 0x000e6200000e0000 */
[----:B0-----:R-:W-:Y:S01]  /*ce50*/  FADD.FTZ R11, R2, R9 ;  /* 0x00000009020b7221 */ /* 0x001fe20000010000 */
[----:B------:R-:W-:Y:S02]  /*ce60*/  IMAD.MOV.U32 R2, RZ, RZ, -0x800000 ;  /* 0xff800000ff027424 */ /* 0x000fe400078e00ff */
        /* <DEDUP_REMOVED lines=8> */
[----:B------:R-:W-:Y:S08]  /*cef0*/  @P0 MUFU.RCP R6, R10 ;  /* 0x0000000a00060308 */ /* 0x000ff00000001000 */
[----:B------:R0:W1:Y:S08]  /*cf00*/  @P0 MUFU.LG2 R8, R10 ;  /* 0x0000000a00080308 */ /* 0x0000700000000c00 */
[----:B------:R-:W2:Y:S01]  /*cf10*/  @P2 MUFU.RCP R5, R11 ;  /* 0x0000000b00052308 */ /* 0x000ea20000001000 */
[----:B0-----:R-:W-:Y:S01]  /*cf20*/  @P2 FMUL.FTZ R10, R9, 0.69314718246459960938 ;  /* 0x3f317218090a2820 */ /* 0x001fe20000410000 */
[----:B------:R-:W-:-:S03]  /*cf30*/  @!P1 VIADD R9, R12, 0x30860 ;  /* 0x000308600c099836 */ /* 0x000fc60000000000 */
[----:B------:R-:W-:Y:S02]  /*cf40*/  @P2 FFMA.FTZ R2, R13, R3, R10 ;  /* 0x000000030d022223 */ /* 0x000fe4000001000a */
[----:B------:R-:W-:Y:S01]  /*cf50*/  @!P1 PRMT R9, RZ, 0x654, R9 ;  /* 0x00000654ff099816 */ /* 0x000fe20000000009 */
[----:B-1----:R-:W-:-:S04]  /*cf60*/  @P0 FMUL.FTZ R8, R8, 0.69314718246459960938 ;  /* 0x3f31721808080820 */ /* 0x002fc80000410000 */
[----:B------:R-:W-:Y:S01]  /*cf70*/  @P0 FFMA.FTZ R0, R7, R4, R8 ;  /* 0x0000000407000223 */ /* 0x000fe20000010008 */
[----:B------:R-:W-:Y:S01]  /*cf80*/  PLOP3.LUT P0, PT, PT, PT, PT, 0x8, 0x0 ;  /* 0x000000000000781c */ /* 0x000fe20003f0e170 */
[----:B------:R-:W-:Y:S02]  /*cf90*/  WARPGROUP.DEPBAR.LE gsb0, 0x0 ;  /* 0x00008000000079c5 */ /* 0x000fe40000010000 */
[----:B------:R-:W-:-:S06]  /*cfa0*/  WARPGROUP.ARRIVE ;  /* 0x00000000000079c5 */ /* 0x000fcc0000000000 */
[----:B------:R-:W-:Y:S01]  /*cfb0*/  HGMMA.64x256x16.F32.BF16 R24, R192, gdesc[UR8].tnspB, R24, gsb0 ;  /* 0x43e00008c0187df0 */ /* 0x000fe20008001818 */
[----:B------:R-:W-:Y:S01]  /*cfc0*/  UMOV UR10, UR8 ;  /* 0x00000008000a7c82 */ /* 0x000fe20008000000 */
[----:B------:R-:W-:Y:S01]  /*cfd0*/  UMOV UR11, 0x40000040 ;  /* 0x40000040000b7882 */ /* 0x000fe20000000000 */
[----:B------:R-:W-:Y:S02]  /*cfe0*/  WARPGROUP.DEPBAR.LE gsb0, 0x0 ;  /* 0x00008000000079c5 */ /* 0x000fe40000010000 */
[----:B------:R-:W-:-:S15]  /*cff0*/  WARPGROUP.ARRIVE ;  /* 0x00000000000079c5 */ /* 0x000fde0000000000 */
[----:B------:R-:W-:-:S08]  /*d000*/  NOP ;  /* 0x0000000000007918 */ /* 0x000fd00000000000 */
[----:B------:R-:W-:Y:S01]  /*d010*/  HGMMA.64x256x16.F32.BF16 R24, R188, gdesc[UR8].tnspB, R24, gsb0 ;  /* 0x43e00008bc187df0 */ /* 0x000fe20008001818 */
[----:B------:R-:W-:Y:S01]  /*d020*/  UMOV UR10, UR4 ;  /* 0x00000004000a7c82 */ /* 0x000fe20008000000 */
[----:B------:R-:W-:Y:S01]  /*d030*/  UMOV UR11, 0x40000040 ;  /* 0x40000040000b7882 */ /* 0x000fe20000000000 */
[----:B------:R-:W-:-:S04]  /*d040*/  USEL UR4, URZ, 0x1, UP0 ;  /* 0x000000013f047887 */ /* 0x000fc80008000000 */
[----:B------:R-:W-:Y:S01]  /*d050*/  ULOP3.LUT UR36, UR36, UR4, URZ, 0x3c, !UPT ;  /* 0x0000000424247292 */ /* 0x000fe2000f8e3c3f */
[----:B------:R-:W-:Y:S02]  /*d060*/  WARPGROUP.DEPBAR.LE gsb0, 0x0 ;  /* 0x00008000000079c5 */ /* 0x000fe40000010000 */
[----:B------:R-:W-:-:S15]  /*d070*/  WARPGROUP.ARRIVE ;  /* 0x00000000000079c5 */ /* 0x000fde0000000000 */
[----:B------:R-:W-:-:S03]  /*d080*/  NOP ;  /* 0x0000000000007918 */ /* 0x000fc60000000000 */
[----:B------:R-:W-:Y:S03]  /*d090*/  HGMMA.64x256x16.F32.BF16 R24, R184, gdesc[UR8].tnspB, R24, gsb0 ;  /* 0x43e00008b8187df0 */ /* 0x000fe60008001818 */
[----:B------:R-:W-:Y:S02]  /*d0a0*/  WARPGROUP.DEPBAR.LE gsb0, 0x0 ;  /* 0x00008000000079c5 */ /* 0x000fe40000010000 */
        /* <DEDUP_REMOVED lines=21> */
[-C--:B--2---:R-:W-:Y:S01]  /*d200*/  FMUL.FTZ R18, R27, R5.reuse ;  /* 0x000000051b127220 */ /* 0x084fe20000410000 */
        /* <DEDUP_REMOVED lines=107> */
.L_x_1160:
[----:B------:R-:W0:Y:S01]  /*d8c0*/  S2R R4, SR_CgaCtaId ;  /* 0x0000000000047919 */ /* 0x000e220000008800 */
[----:B------:R-:W-:Y:S01]  /*d8d0*/  MOV R207, 0x400 ;  /* 0x0000040000cf7802 */ /* 0x000fe20000000f00 */
[----:B------:R-:W-:Y:S01]  /*d8e0*/  BSSY B0, `(.L_x_1231) ;  /* 0x00002a2000007945 */ /* 0x000fe20003800000 */
[----:B------:R-:W-:Y:S02]  /*d8f0*/  BAR.SYNC.DEFER_BLOCKING 0x5, 0x180 ;  /* 0x0146000000007b1d */ /* 0x000fe40000010000 */
[----:B0-----:R-:W-:-:S05]  /*d900*/  LEA R207, R4, R207, 0x18 ;  /* 0x000000cf04cf7211 */ /* 0x001fca00078ec0ff */
[----:B------:R-:W0:Y:S02]  /*d910*/  LDS R4, [R207+0x308d0] ;  /* 0x0308d000cf047984 */ /* 0x000e240000000800 */
[----:B0-----:R-:W-:Y:S01]  /*d920*/  R2UR UR4, R4 ;  /* 0x00000000040472ca */ /* 0x001fe200000e0000 */
[----:B------:R-:W-:Y:S06]  /*d930*/  BAR.ARV 0x4, 0x180 ;  /* 0x0106000000007b1d */ /* 0x000fec0000002000 */
[----:B------:R-:W-:Y:S08]  /*d940*/  @P0 BRA `(.L_x_1232) ;  /* 0x0000001c006c0947 */ /* 0x000ff00003800000 */
[----:B------:R-:W0:Y:S01]  /*d950*/  S2R R4, SR_SWINHI ;  /* 0x0000000000047919 */ /* 0x000e220000002f00 */
[----:B------:R-:W-:Y:S01]  /*d960*/  IMAD R5, R206, 0x40, R19 ;  /* 0x00000040ce057824 */ /* 0x000fe200078e0213 */
[----:B------:R-:W-:Y:S01]  /*d970*/  R2UR UR11, R204 ;  /* 0x00000000cc0b72ca */ /* 0x000fe200000e0000 */
[----:B------:R-:W-:Y:S01]  /*d980*/  ULDC.64 UR8, c[0x0][0xb90] ;  /* 0x0002e40000087ab9 */ /* 0x000fe20000000a00 */
[----:B------:R-:W1:Y:S01]  /*d990*/  LDC R204, c[0x0][0xbe8] ;  /* 0x0002fa00ffcc7b82 */ /* 0x000e620000000800 */
[----:B------:R-:W-:Y:S01]  /*d9a0*/  F2FP.BF16.F32.PACK_AB R24, R25, R24 ;  /* 0x000000181918723e */ /* 0x000fe200000010ff */
[----:B------:R-:W-:Y:S01]  /*d9b0*/  ULDC.64 UR14, c[0x0][0x208] ;  /* 0x00008200000e7ab9 */ /* 0x000fe20000000a00 */
[----:B------:R-:W-:Y:S02]  /*d9c0*/  F2FP.BF16.F32.PACK_AB R25, R18, R26 ;  /* 0x0000001a1219723e */ /* 0x000fe400000010ff */
[----:B------:R-:W-:Y:S02]  /*d9d0*/  F2FP.BF16.F32.PACK_AB R26, R29, R28 ;  /* 0x0000001c1d1a723e */ /* 0x000fe400000010ff */
[----:B------:R-:W-:-:S02]  /*d9e0*/  F2FP.BF16.F32.PACK_AB R27, R16, R27 ;  /* 0x0000001b101b723e */ /* 0x000fc400000010ff */
[----:B------:R-:W-:Y:S02]  /*d9f0*/  R2UR UR13, R205 ;  /* 0x00000000cd0d72ca */ /* 0x000fe400000e0000 */
[----:B------:R-:W-:Y:S01]  /*da00*/  F2FP.BF16.F32.PACK_AB R32, R33, R32 ;  /* 0x000000202120723e */ /* 0x000fe200000010ff */
[----:B------:R-:W-:Y:S01]  /*da10*/  USHF.R.S32.HI UR10, URZ, 0x1f, UR11 ;  /* 0x0000001f3f0a7899 */ /* 0x000fe2000801140b */
[----:B------:R-:W-:Y:S01]  /*da20*/  F2FP.BF16.F32.PACK_AB R33, R35, R34 ;  /* 0x000000222321723e */ /* 0x000fe200000010ff */
[----:B------:R-:W-:Y:S01]  /*da30*/  UIMAD.WIDE.U32 UR6, UR11, UR8, URZ ;  /* 0x000000080b0672a5 */ /* 0x000fe2000f8e003f */
[----:B------:R-:W-:Y:S01]  /*da40*/  F2FP.BF16.F32.PACK_AB R35, R39, R38 ;  /* 0x000000262723723e */ /* 0x000fe200000010ff */
[----:B------:R-:W-:Y:S01]  /*da50*/  VIADD R39, R22, UR61 ;  /* 0x0000003d16277c36 */ /* 0x000fe20008000000 */
[----:B------:R-:W-:Y:S01]  /*da60*/  UIMAD UR5, UR10, UR8, URZ ;  /* 0x000000080a0572a4 */ /* 0x000fe2000f8e023f */
[----:B------:R-:W-:Y:S02]  /*da70*/  F2FP.BF16.F32.PACK_AB R40, R41, R40 ;  /* 0x000000282928723e */ /* 0x000fe400000010ff */
[----:B------:R-:W-:Y:S01]  /*da80*/  F2FP.BF16.F32.PACK_AB R34, R37, R36 ;  /* 0x000000242522723e */ /* 0x000fe200000010ff */
[----:B------:R-:W-:Y:S01]  /*da90*/  UIMAD UR5, UR11, UR9, UR5 ;  /* 0x000000090b0572a4 */ /* 0x000fe2000f8e0205 */
[----:B------:R-:W-:Y:S01]  /*daa0*/  F2FP.BF16.F32.PACK_AB R41, R43, R42 ;  /* 0x0000002a2b29723e */ /* 0x000fe200000010ff */
[----:B------:R-:W-:Y:S01]  /*dab0*/  USHF.R.S32.HI UR12, URZ, 0x1f, UR13 ;  /* 0x0000001f3f0c7899 */ /* 0x000fe2000801140d */
[----:B------:R-:W-:Y:S01]  /*dac0*/  F2FP.BF16.F32.PACK_AB R42, R45, R176 ;  /* 0x000000b02d2a723e */ /* 0x000fe200000010ff */
[----:B------:R-:W-:Y:S01]  /*dad0*/  IMAD.MOV.U32 R36, RZ, RZ, R39 ;  /* 0x000000ffff247224 */ /* 0x000fe200078e0027 */
[----:B------:R-:W-:Y:S01]  /*dae0*/  F2FP.BF16.F32.PACK_AB R43, R47, R46 ;  /* 0x0000002e2f2b723e */ /* 0x000fe200000010ff */
[----:B------:R-:W-:Y:S01]  /*daf0*/  ULDC.64 UR8, c[0x0][0xb98] ;  /* 0x0002e60000087ab9 */ /* 0x000fe20000000a00 */
[----:B------:R-:W-:-:S02]  /*db00*/  MOV R168, R207 ;  /* 0x000000cf00a87202 */ /* 0x000fc40000000f00 */
[----:B0-----:R-:W-:Y:S01]  /*db10*/  MOV R169, R4 ;  /* 0x0000000400a97202 */ /* 0x001fe20000000f00 */
[----:B------:R-:W-:Y:S01]  /*db20*/  UIADD3 UR7, UR7, UR5, URZ ;  /* 0x0000000507077290 */ /* 0x000fe2000fffe03f */
[----:B------:R-:W-:Y:S01]  /*db30*/  F2FP.BF16.F32.PACK_AB R196, R121, R196 ;  /* 0x000000c479c4723e */ /* 0x000fe200000010ff */
[----:B------:R-:W-:Y:S01]  /*db40*/  UIMAD UR5, UR12, UR8, URZ ;  /* 0x000000080c0572a4 */ /* 0x000fe2000f8e023f */
[----:B------:R-:W-:Y:S01]  /*db50*/  F2FP.BF16.F32.PACK_AB R198, R125, R124 ;  /* 0x0000007c7dc6723e */ /* 0x000fe200000010ff */
[--C-:B------:R-:W-:Y:S01]  /*db60*/  IMAD.WIDE R12, R212, 0x2, R168.reuse ;  /* 0x00000002d40c7825 */ /* 0x100fe200078e02a8 */
[----:B------:R-:W-:Y:S01]  /*db70*/  UIMAD.WIDE.U32 UR6, UR13, UR8, UR6 ;  /* 0x000000080d0672a5 */ /* 0x000fe2000f8e0006 */
[----:B------:R-:W-:Y:S01]  /*db80*/  F2FP.BF16.F32.PACK_AB R199, R100, R96 ;  /* 0x0000006064c7723e */ /* 0x000fe200000010ff */
[----:B------:R-:W-:Y:S01]  /*db90*/  UIMAD UR5, UR13, UR9, UR5 ;  /* 0x000000090d0572a4 */ /* 0x000fe2000f8e0205 */
[----:B------:R-:W-:Y:S01]  /*dba0*/  IMAD.WIDE R168, R5, 0x2, R168 ;  /* 0x0000000205a87825 */ /* 0x000fe200078e02a8 */
[C---:B------:R-:W-:Y:S01]  /*dbb0*/  IADD3 R7, P3, R12.reuse, 0xc060, RZ ;  /* 0x0000c0600c077810 */ /* 0x040fe20007f7e0ff */
[----:B------:R-:W-:Y:S01]  /*dbc0*/  ULDC.64 UR8, c[0x0][0xae8] ;  /* 0x0002ba0000087ab9 */ /* 0x000fe20000000a00 */
[----:B------:R-:W-:-:S02]  /*dbd0*/  LOP3.LUT R139, R12, 0x380, RZ, 0xc0, !PT ;  /* 0x000003800c8b7812 */ /* 0x000fc400078ec0ff */
[----:B------:R-:W-:Y:S01]  /*dbe0*/  LOP3.LUT R4, R7, 0x380, RZ, 0xc0, !PT ;  /* 0x0000038007047812 */ /* 0x000fe200078ec0ff */
[--C-:B------:R-:W-:Y:S01]  /*dbf0*/  IMAD.X R5, RZ, RZ, R13.reuse, P3 ;  /* 0x000000ffff057224 */ /* 0x100fe200018e060d */
[----:B------:R-:W-:Y:S02]  /*dc00*/  IADD3 R99, P4, R12, 0xc040, RZ ;  /* 0x0000c0400c637810 */ /* 0x000fe40007f9e0ff */
[----:B------:R-:W-:Y:S02]  /*dc10*/  SHF.R.U64 R4, R4, 0x3, RZ ;  /* 0x0000000304047819 */ /* 0x000fe400000012ff */
[C---:B------:R-:W-:Y:S02]  /*dc20*/  IADD3 R31, P5, R12.reuse, 0xc020, RZ ;  /* 0x0000c0200c1f7810 */ /* 0x040fe40007fbe0ff */
        /* <DEDUP_REMOVED lines=10> */
[--C-:B------:R-:W-:Y:S01]  /*dcd0*/  IMAD.X R153, RZ, RZ, R13.reuse, P2 ;  /* 0x000000ffff997224 */ /* 0x100fe200010e060d */
[----:B------:R-:W-:Y:S01]  /*dce0*/  LOP3.LUT R4, R4, R7, RZ, 0x3c, !PT ;  /* 0x0000000704047212 */ /* 0x000fe200078e3cff */
[--C-:B------:R-:W-:Y:S01]  /*dcf0*/  IMAD.X R7, RZ, RZ, R13.reuse, P4 ;  /* 0x000000ffff077224 */ /* 0x100fe200020e060d */
[C---:B------:R-:W-:Y:S01]  /*dd00*/  IADD3 R102, P4, R12.reuse, 0x8000, RZ ;  /* 0x000080000c667810 */ /* 0x040fe20007f9e0ff */
[----:B------:R-:W-:Y:S01]  /*dd10*/  IMAD.X R155, RZ, RZ, R13, P3 ;  /* 0x000000ffff9b7224 */ /* 0x000fe200018e060d */
[----:B------:R-:W-:-:S02]  /*dd20*/  IADD3 R98, P5, R12, 0x4060, RZ ;  /* 0x000040600c627810 */ /* 0x000fc40007fbe0ff */
        /* <DEDUP_REMOVED lines=10> */
[----:B------:R-:W-:Y:S01]  /*ddd0*/  LOP3.LUT R138, R139, R12, RZ, 0x3c, !PT ;  /* 0x0000000c8b8a7212 */ /* 0x000fe200078e3cff */
[--C-:B------:R-:W-:Y:S01]  /*dde0*/  IMAD.X R9, RZ, RZ, R13.reuse, P2 ;  /* 0x000000ffff097224 */ /* 0x100fe200010e060d */
[----:B------:R-:W-:Y:S01]  /*ddf0*/  LOP3.LUT R12, R23, 0x380, RZ, 0xc0, !PT ;  /* 0x00000380170c7812 */ /* 0x000fe200078ec0ff */
[--C-:B------:R-:W-:Y:S01]  /*de00*/  IMAD.X R167, RZ, RZ, R13.reuse, P3 ;  /* 0x000000ffffa77224 */ /* 0x100fe200018e060d */
[----:B------:R-:W-:Y:S01]  /*de10*/  IADD3 R107, P2, R168, 0x7000, RZ ;  /* 0x00007000a86b7810 */ /* 0x000fe20007f5e0ff */
[----:B------:R-:W-:Y:S01]  /*de20*/  IMAD.MOV.U32 R139, RZ, RZ, R13 ;  /* 0x000000ffff8b7224 */ /* 0x000fe200078e000d */
[----:B------:R-:W-:-:S02]  /*de30*/  SHF.R.U64 R12, R12, 0x3, RZ ;  /* 0x000000030c0c7819 */ /* 0x000fc400000012ff */
[----:B------:R-:W-:Y:S02]  /*de40*/  LOP3.LUT R13, R114, 0x380, RZ, 0xc0, !PT ;  /* 0x00000380720d7812 */ /* 0x000fe400078ec0ff */
[----:B------:R-:W-:Y:S02]  /*de50*/  LOP3.LUT R146, R12, R23, RZ, 0x3c, !PT ;  /* 0x000000170c927212 */ /* 0x000fe400078e3cff */
[----:B------:R-:W-:Y:S02]  /*de60*/  LOP3.LUT R23, R106, 0x380, RZ, 0xc0, !PT ;  /* 0x000003806a177812 */ /* 0x000fe400078ec0ff */
[----:B------:R-:W-:Y:S02]  /*de70*/  SHF.R.U64 R13, R13, 0x3, RZ ;  /* 0x000000030d0d7819 */ /* 0x000fe400000012ff */
[----:B------:R-:W-:Y:S02]  /*de80*/  SHF.R.U64 R23, R23, 0x3, RZ ;  /* 0x0000000317177819 */ /* 0x000fe400000012ff */
[----:B------:R-:W-:-:S02]  /*de90*/  LOP3.LUT R142, R13, R114, RZ, 0x3c, !PT ;  /* 0x000000720d8e7212 */ /* 0x000fc400078e3cff */
[----:B------:R-:W-:Y:S02]  /*dea0*/  LOP3.LUT R154, R23, R106, RZ, 0x3c, !PT ;  /* 0x0000006a179a7212 */ /* 0x000fe400078e3cff */
[----:B------:R-:W-:Y:S02]  /*deb0*/  LOP3.LUT R106, R107, 0x380, RZ, 0xc0, !PT ;  /* 0x000003806b6a7812 */ /* 0x000fe400078ec0ff */
[----:B------:R-:W-:Y:S02]  /*dec0*/  LOP3.LUT R13, R102, 0x380, RZ, 0xc0, !PT ;  /* 0x00000380660d7812 */ /* 0x000fe400078ec0ff */
[----:B------:R-:W-:Y:S02]  /*ded0*/  SHF.R.U64 R106, R106, 0x3, RZ ;  /* 0x000000036a6a7819 */ /* 0x000fe400000012ff */
[----:B------:R-:W-:Y:S02]  /*dee0*/  LOP3.LUT R12, R15, 0x380, RZ, 0xc0, !PT ;  /* 0x000003800f0c7812 */ /* 0x000fe400078ec0ff */
[----:B------:R-:W-:-:S02]  /*def0*/  SHF.R.U64 R13, R13, 0x3, RZ ;  /* 0x000000030d0d7819 */ /* 0x000fc400000012ff */
[----:B------:R-:W-:Y:S01]  /*df00*/  LOP3.LUT R106, R106, R107, RZ, 0x3c, !PT ;  /* 0x0000006b6a6a7212 */ /* 0x000fe200078e3cff */
[----:B------:R-:W-:Y:S01]  /*df10*/  IMAD.X R107, RZ, RZ, R169, P2 ;  /* 0x000000ffff6b7224 */ /* 0x000fe200010e06a9 */
[----:B------:R-:W-:Y:S02]  /*df20*/  IADD3 R135, P2, R168, 0xe000, RZ ;  /* 0x0000e000a8877810 */ /* 0x000fe40007f5e0ff */
[----:B------:R-:W-:Y:S02]  /*df30*/  SHF.R.U64 R12, R12, 0x3, RZ ;  /* 0x000000030c0c7819 */ /* 0x000fe400000012ff */
[----:B------:R-:W-:Y:S02]  /*df40*/  LOP3.LUT R156, R13, R102, RZ, 0x3c, !PT ;  /* 0x000000660d9c7212 */ /* 0x000fe400078e3cff */
[----:B------:R-:W-:Y:S02]  /*df50*/  LOP3.LUT R13, R20, 0x380, RZ, 0xc0, !PT ;  /* 0x00000380140d7812 */ /* 0x000fe400078ec0ff */
[----:B------:R-:W-:-:S02]  /*df60*/  LOP3.LUT R134, R135, 0x380, RZ, 0xc0, !PT ;  /* 0x0000038087867812 */ /* 0x000fc400078ec0ff */
[----:B------:R-:W-:Y:S02]  /*df70*/  LOP3.LUT R150, R12, R15, RZ, 0x3c, !PT ;  /* 0x0000000f0c967212 */ /* 0x000fe400078e3cff */
[----:B------:R-:W-:Y:S02]  /*df80*/  LOP3.LUT R12, R21, 0x380, RZ, 0xc0, !PT ;  /* 0x00000380150c7812 */ /* 0x000fe400078ec0ff */
[----:B------:R-:W-:Y:S02]  /*df90*/  SHF.R.U64 R13, R13, 0x3, RZ ;  /* 0x000000030d0d7819 */ /* 0x000fe400000012ff */
[----:B------:R-:W-:Y:S02]  /*dfa0*/  SHF.R.U64 R134, R134, 0x3, RZ ;  /* 0x0000000386867819 */ /* 0x000fe400000012ff */
[----:B------:R-:W-:Y:S02]  /*dfb0*/  SHF.R.U64 R12, R12, 0x3, RZ ;  /* 0x000000030c0c7819 */ /* 0x000fe400000012ff */
[----:B------:R-:W-:-:S02]  /*dfc0*/  LOP3.LUT R164, R13, R20, RZ, 0x3c, !PT ;  /* 0x000000140da47212 */ /* 0x000fc400078e3cff */
[----:B------:R-:W-:Y:S02]  /*dfd0*/  LOP3.LUT R10, R31, 0x380, RZ, 0xc0, !PT ;  /* 0x000003801f0a7812 */ /* 0x000fe400078ec0ff */
[----:B------:R-:W-:Y:S02]  /*dfe0*/  IADD3 R13, P3, R168, 0x1000, RZ ;  /* 0x00001000a80d7810 */ /* 0x000fe40007f7e0ff */
[----:B------:R-:W-:Y:S01]  /*dff0*/  LOP3.LUT R134, R134, R135, RZ, 0x3c, !PT ;  /* 0x0000008786867212 */ /* 0x000fe200078e3cff */
[----:B------:R-:W-:Y:S01]  /*e000*/  IMAD.X R135, RZ, RZ, R169, P2 ;  /* 0x000000ffff877224 */ /* 0x000fe200010e06a9 */
[----:B-1----:R-:W-:Y:S02]  /*e010*/  ISETP.NE.AND P2, PT, R204, 0x1, PT ;  /* 0x00000001cc00780c */ /* 0x002fe40003f45270 */
[----:B------:R-:W-:Y:S02]  /*e020*/  LOP3.LUT R160, R12, R21, RZ, 0x3c, !PT ;  /* 0x000000150ca07212 */ /* 0x000fe400078e3cff */
[----:B------:R-:W-:-:S02]  /*e030*/  SHF.R.U64 R10, R10, 0x3, RZ ;  /* 0x000000030a0a7819 */ /* 0x000fc400000012ff */
[----:B------:R-:W-:Y:S02]  /*e040*/  LOP3.LUT R12, R13, 0x380, RZ, 0xc0, !PT ;  /* 0x000003800d0c7812 */ /* 0x000fe400078ec0ff */
[----:B------:R-:W-:Y:S02]  /*e050*/  LOP3.LUT R10, R10, R31, RZ, 0x3c, !PT ;  /* 0x0000001f0a0a7212 */ /* 0x000fe400078e3cff */
[----:B------:R-:W-:Y:S02]  /*e060*/  SHF.R.U64 R12, R12, 0x3, RZ ;  /* 0x000000030c0c7819 */ /* 0x000fe400000012ff */
[----:B------:R-:W-:Y:S02]  /*e070*/  LOP3.LUT R31, R110, 0x380, RZ, 0xc0, !PT ;  /* 0x000003806e1f7812 */ /* 0x000fe400078ec0ff */
[----:B------:R-:W-:Y:S01]  /*e080*/  MOV R197, R138 ;  /* 0x0000008a00c57202 */ /* 0x000fe20000000f00 */
[----:B------:R-:W-:Y:S01]  /*e090*/  BAR.SYNC.DEFER_BLOCKING 0x1, 0x100 ;  /* 0x0044000000007b1d */ /* 0x000fe20000010000 */
[----:B------:R-:W-:-:S02]  /*e0a0*/  LOP3.LUT R23, R98, 0x380, RZ, 0xc0, !PT ;  /* 0x0000038062177812 */ /* 0x000fc400078ec0ff */
[----:B------:R-:W-:Y:S01]  /*e0b0*/  LOP3.LUT R12, R12, R13, RZ, 0x3c, !PT ;  /* 0x0000000d0c0c7212 */ /* 0x000fe200078e3cff */
[----:B------:R-:W-:Y:S01]  /*e0c0*/  IMAD.X R13, RZ, RZ, R169, P3 ;  /* 0x000000ffff0d7224 */ /* 0x000fe200018e06a9 */
[----:B------:R-:W-:Y:S02]  /*e0d0*/  SHF.R.U64 R31, R31, 0x3, RZ ;  /* 0x000000031f1f7819 */ /* 0x000fe400000012ff */
[----:B------:R-:W-:Y:S02]  /*e0e0*/  SHF.R.U64 R23, R23, 0x3, RZ ;  /* 0x0000000317177819 */ /* 0x000fe400000012ff */
[----:B------:R-:W-:Y:S02]  /*e0f0*/  IADD3 R111, P3, R168, 0x8000, RZ ;  /* 0x00008000a86f7810 */ /* 0x000fe40007f7e0ff */
[----:B------:R-:W-:Y:S02]  /*e100*/  LOP3.LUT R152, R31, R110, RZ, 0x3c, !PT ;  /* 0x0000006e1f987212 */ /* 0x000fe400078e3cff */
[----:B------:R-:W-:-:S02]  /*e110*/  LOP3.LUT R158, R23, R98, RZ, 0x3c, !PT ;  /* 0x00000062179e7212 */ /* 0x000fc400078e3cff */
[----:B------:R-:W-:Y:S02]  /*e120*/  LOP3.LUT R110, R111, 0x380, RZ, 0xc0, !PT ;  /* 0x000003806f6e7812 */ /* 0x000fe400078ec0ff */
[----:B------:R-:W-:Y:S02]  /*e130*/  LOP3.LUT R6, R99, 0x380, RZ, 0xc0, !PT ;  /* 0x0000038063067812 */ /* 0x000fe400078ec0ff */
[----:B------:R-:W-:Y:S02]  /*e140*/  LOP3.LUT R23, R8, 0x380, RZ, 0xc0, !PT ;  /* 0x0000038008177812 */ /* 0x000fe400078ec0ff */
[----:B------:R-:W-:Y:S02]  /*e150*/  SHF.R.U64 R110, R110, 0x3, RZ ;  /* 0x000000036e6e7819 */ /* 0x000fe400000012ff */
[----:B------:R-:W-:Y:S01]  /*e160*/  SHF.R.U64 R6, R6, 0x3, RZ ;  /* 0x0000000306067819 */ /* 0x000fe200000012ff */
[----:B------:R0:W-:Y:S01]  /*e170*/  STSM.16.M88.4 [R197], R24 ;  /* 0x00000018c5007844 */ /* 0x0001e20000000200 */
[----:B------:R-:W-:-:S02]  /*e180*/  SHF.R.U64 R23, R23, 0x3, RZ ;  /* 0x0000000317177819 */ /* 0x000fc400000012ff */
[----:B------:R-:W-:Y:S01]  /*e190*/  LOP3.LUT R110, R110, R111, RZ, 0x3c, !PT ;  /* 0x0000006f6e6e7212 */ /* 0x000fe200078e3cff */
[----:B------:R-:W-:Y:S01]  /*e1a0*/  IMAD.X R111, RZ, RZ, R169, P3 ;  /* 0x000000ffff6f7224 */ /* 0x000fe200018e06a9 */
[----:B------:R-:W-:Y:S02]  /*e1b0*/  LOP3.LUT R6, R6, R99, RZ, 0x3c, !PT ;  /* 0x0000006306067212 */ /* 0x000fe400078e3cff */
[----:B------:R-:W-:Y:S02]  /*e1c0*/  LOP3.LUT R8, R23, R8, RZ, 0x3c, !PT ;  /* 0x0000000817087212 */ /* 0x000fe400078e3cff */
[C---:B------:R-:W-:Y:S02]  /*e1d0*/  IADD3 R99, P0, R168.reuse, 0x5000, RZ ;  /* 0x00005000a8637810 */ /* 0x040fe40007f1e0ff */
[----:B------:R-:W-:Y:S02]  /*e1e0*/  IADD3 R23, P3, R168, 0xf000, RZ ;  /* 0x0000f000a8177810 */ /* 0x000fe40007f7e0ff */
[----:B------:R-:W-:-:S02]  /*e1f0*/  LOP3.LUT R21, R14, 0x380, RZ, 0xc0, !PT ;  /* 0x000003800e157812 */ /* 0x000fc400078ec0ff */
[----:B------:R-:W-:Y:S01]  /*e200*/  LOP3.LUT R98, R99, 0x380, RZ, 0xc0, !PT ;  /* 0x0000038063627812 */ /* 0x000fe200078ec0ff */
[----:B0-----:R-:W0:Y:S01]  /*e210*/  @P2 LDC R24, c[0x0][0xbec] ;  /* 0x0002fb00ff182b82 */ /* 0x001e220000000800 */
[----:B------:R-:W-:Y:S01]  /*e220*/  LOP3.LUT R16, R23, 0x380, RZ, 0xc0, !PT ;  /* 0x0000038017107812 */ /* 0x000fe200078ec0ff */
[----:B------:R-:W-:Y:S01]  /*e230*/  IMAD.X R139, RZ, RZ, R169, P3 ;  /* 0x000000ffff8b7224 */ /* 0x000fe200018e06a9 */
[----:B------:R-:W-:Y:S02]  /*e240*/  SHF.R.U64 R21, R21, 0x3, RZ ;  /* 0x0000000315157819 */ /* 0x000fe400000012ff */
[----:B------:R-:W-:Y:S02]  /*e250*/  SHF.R.U64 R98, R98, 0x3, RZ ;  /* 0x0000000362627819 */ /* 0x000fe400000012ff */
[----:B------:R-:W-:Y:S01]  /*e260*/  SHF.R.U64 R16, R16, 0x3, RZ ;  /* 0x0000000310107819 */ /* 0x000fe200000012ff */
[----:B------:R-:W1:Y:S01]  /*e270*/  @P2 LDC R27, c[0x0][0xbf0] ;  /* 0x0002fc00ff1b2b82 */ /* 0x000e620000000800 */
[----:B------:R-:W-:-:S02]  /*e280*/  LOP3.LUT R15, R30, 0x380, RZ, 0xc0, !PT ;  /* 0x000003801e0f7812 */ /* 0x000fc400078ec0ff */
[----:B------:R-:W-:Y:S02]  /*e290*/  LOP3.LUT R166, R21, R14, RZ, 0x3c, !PT ;  /* 0x0000000e15a67212 */ /* 0x000fe400078e3cff */
[----:B------:R-:W-:Y:S01]  /*e2a0*/  LOP3.LUT R98, R98, R99, RZ, 0x3c, !PT ;  /* 0x0000006362627212 */ /* 0x000fe200078e3cff */
[----:B------:R-:W-:Y:S01]  /*e2b0*/  IMAD.X R99, RZ, RZ, R169, P0 ;  /* 0x000000ffff637224 */ /* 0x000fe200000e06a9 */
[----:B------:R-:W-:Y:S02]  /*e2c0*/  LOP3.LUT R138, R16, R23, RZ, 0x3c, !PT ;  /* 0x00000017108a7212 */ /* 0x000fe400078e3cff */
[----:B------:R-:W-:Y:S02]  /*e2d0*/  MOV R150, R150 ;  /* 0x0000009600967202 */ /* 0x000fe40000000f00 */
[----:B------:R-:W-:Y:S02]  /*e2e0*/  SHF.R.U64 R15, R15, 0x3, RZ ;  /* 0x000000030f0f7819 */ /* 0x000fe400000012ff */
[----:B------:R-:W-:Y:S01]  /*e2f0*/  MOV R16, R4 ;  /* 0x0000000400107202 */ /* 0x000fe20000000f00 */
[----:B------:R-:W-:Y:S01]  /*e300*/  STSM.16.M88.4 [R150], R32 ;  /* 0x0000002096007844 */ /* 0x000fe20000000200 */
[----:B------:R-:W-:Y:S01]  /*e310*/  MOV R18, R6 ;  /* 0x0000000600127202 */ /* 0x000fe20000000f00 */
[----:B0-----:R-:W-:Y:S01]  /*e320*/  @P2 IMAD.HI.U32 R24, R39, R24, RZ ;  /* 0x0000001827182227 */ /* 0x001fe200078e00ff */
[----:B------:R-:W-:-:S02]  /*e330*/  MOV R160, R160 ;  /* 0x000000a000a07202 */ /* 0x000fc40000000f00 */
[C---:B------:R-:W-:Y:S02]  /*e340*/  IADD3 R20, P4, R168.reuse, 0x2000, RZ ;  /* 0x00002000a8147810 */ /* 0x040fe40007f9e0ff */
[----:B------:R-:W-:Y:S01]  /*e350*/  IADD3 R127, P0, R168, 0xc000, RZ ;  /* 0x0000c000a87f7810 */ /* 0x000fe20007f1e0ff */
[----:B------:R-:W-:Y:S01]  /*e360*/  STSM.16.M88.4 [R160], R40 ;  /* 0x00000028a0007844 */ /* 0x000fe20000000200 */
[----:B------:R-:W-:Y:S02]  /*e370*/  MOV R23, R10 ;  /* 0x0000000a00177202 */ /* 0x000fe40000000f00 */
[----:B------:R-:W-:Y:S02]  /*e380*/  MOV R166, R166 ;  /* 0x000000a600a67202 */ /* 0x000fe40000000f00 */
[----:B------:R-:W-:Y:S02]  /*e390*/  F2FP.BF16.F32.PACK_AB R4, R49, R178 ;  /* 0x000000b23104723e */ /* 0x000fe400000010ff */
[----:B------:R-:W-:-:S02]  /*e3a0*/  F2FP.BF16.F32.PACK_AB R5, R51, R50 ;  /* 0x000000323305723e */ /* 0x000fc400000010ff */
[----:B------:R-:W-:Y:S02]  /*e3b0*/  F2FP.BF16.F32.PACK_AB R6, R53, R179 ;  /* 0x000000b33506723e */ /* 0x000fe400000010ff */
[----:B------:R-:W-:Y:S02]  /*e3c0*/  F2FP.BF16.F32.PACK_AB R7, R55, R54 ;  /* 0x000000363707723e */ /* 0x000fe400000010ff */
[----:B------:R-:W-:Y:S02]  /*e3d0*/  MOV R25, R8 ;  /* 0x0000000800197202 */ /* 0x000fe40000000f00 */
[----:B------:R-:W-:Y:S01]  /*e3e0*/  F2FP.BF16.F32.PACK_AB R8, R57, R180 ;  /* 0x000000b43908723e */ /* 0x000fe200000010ff */
[----:B------:R0:W-:Y:S01]  /*e3f0*/  STSM.16.M88.4 [R166], R4 ;  /* 0x00000004a6007844 */ /* 0x0001e20000000200 */
[----:B------:R-:W-:Y:S02]  /*e400*/  F2FP.BF16.F32.PACK_AB R9, R59, R58 ;  /* 0x0000003a3b09723e */ /* 0x000fe400000010ff */
[----:B------:R-:W-:-:S02]  /*e410*/  F2FP.BF16.F32.PACK_AB R10, R61, R181 ;  /* 0x000000b53d0a723e */ /* 0x000fc400000010ff */
[----:B------:R-:W-:Y:S02]  /*e420*/  F2FP.BF16.F32.PACK_AB R11, R63, R62 ;  /* 0x0000003e3f0b723e */ /* 0x000fe400000010ff */
[----:B-1----:R-:W-:Y:S02]  /*e430*/  @P2 SHF.R.U32.HI R36, RZ, R27, R24 ;  /* 0x0000001bff242219 */ /* 0x002fe40000011618 */
[----:B------:R-:W-:Y:S01]  /*e440*/  LOP3.LUT R162, R15, R30, RZ, 0x3c, !PT ;  /* 0x0000001e0fa27212 */ /* 0x000fe200078e3cff */
[----:B------:R1:W-:Y:S01]  /*e450*/  STSM.16.M88.4 [R25], R8 ;  /* 0x0000000819007844 */ /* 0x0003e20000000200 */
[----:B------:R-:W-:Y:S01]  /*e460*/  LOP3.LUT R15, R20, 0x380, RZ, 0xc0, !PT ;  /* 0x00000380140f7812 */ /* 0x000fe200078ec0ff */
[----:B------:R-:W-:Y:S01]  /*e470*/  IMAD.MOV R37, RZ, RZ, -R36 ;  /* 0x000000ffff257224 */ /* 0x000fe200078e0a24 */
[----:B------:R-:W-:Y:S02]  /*e480*/  LOP3.LUT R126, R127, 0x380, RZ, 0xc0, !PT ;  /* 0x000003807f7e7812 */ /* 0x000fe400078ec0ff */
[----:B------:R-:W-:Y:S01]  /*e490*/  IADD3 R103, P1, R168, 0x6000, RZ ;  /* 0x00006000a8677810 */ /* 0x000fe20007f3e0ff */
[----:B------:R-:W-:Y:S01]  /*e4a0*/  IMAD R37, R204, R37, R39 ;  /* 0x00000025cc257224 */ /* 0x000fe200078e0227 */
[----:B------:R-:W-:-:S02]  /*e4b0*/  MOV R164, R164 ;  /* 0x000000a400a47202 */ /* 0x000fc40000000f00 */
[----:B0-----:R-:W-:Y:S02]  /*e4c0*/  F2FP.BF16.F32.PACK_AB R4, R65, R182 ;  /* 0x000000b64104723e */ /* 0x001fe400000010ff */
[----:B------:R-:W-:Y:S02]  /*e4d0*/  F2FP.BF16.F32.PACK_AB R5, R67, R66 ;  /* 0x000000424305723e */ /* 0x000fe400000010ff */
[----:B------:R-:W-:Y:S02]  /*e4e0*/  F2FP.BF16.F32.PACK_AB R6, R69, R183 ;  /* 0x000000b74506723e */ /* 0x000fe400000010ff */
[----:B------:R-:W-:Y:S02]  /*e4f0*/  F2FP.BF16.F32.PACK_AB R7, R71, R70 ;  /* 0x000000464707723e */ /* 0x000fe400000010ff */
[----:B------:R-:W-:Y:S02]  /*e500*/  MOV R162, R162 ;  /* 0x000000a200a27202 */ /* 0x000fe40000000f00 */
[----:B-1----:R-:W-:Y:S01]  /*e510*/  F2FP.BF16.F32.PACK_AB R8, R73, R184 ;  /* 0x000000b84908723e */ /* 0x002fe200000010ff */
[----:B------:R-:W-:Y:S01]  /*e520*/  STSM.16.M88.4 [R164], R4 ;  /* 0x00000004a4007844 */ /* 0x000fe20000000200 */
[----:B------:R-:W-:-:S02]  /*e530*/  F2FP.BF16.F32.PACK_AB R9, R75, R74 ;  /* 0x0000004a4b09723e */ /* 0x000fc400000010ff */
[----:B------:R-:W-:Y:S02]  /*e540*/  F2FP.BF16.F32.PACK_AB R10, R77, R185 ;  /* 0x000000b94d0a723e */ /* 0x000fe400000010ff */
[----:B------:R-:W-:Y:S02]  /*e550*/  F2FP.BF16.F32.PACK_AB R11, R79, R78 ;  /* 0x0000004e4f0b723e */ /* 0x000fe400000010ff */
[----:B------:R-:W-:Y:S02]  /*e560*/  SHF.R.U64 R15, R15, 0x3, RZ ;  /* 0x000000030f0f7819 */ /* 0x000fe400000012ff */
[----:B------:R-:W-:Y:S01]  /*e570*/  SHF.R.U64 R126, R126, 0x3, RZ ;  /* 0x000000037e7e7819 */ /* 0x000fe200000012ff */
[----:B------:R0:W-:Y:S01]  /*e580*/  STSM.16.M88.4 [R162], R8 ;  /* 0x00000008a2007844 */ /* 0x0001e20000000200 */
[----:B------:R-:W-:Y:S02]  /*e590*/  MOV R158, R158 ;  /* 0x0000009e009e7202 */ /* 0x000fe40000000f00 */
[----:B------:R-:W-:-:S02]  /*e5a0*/  F2FP.BF16.F32.PACK_AB R24, R81, R186 ;  /* 0x000000ba5118723e */ /* 0x000fc400000010ff */
[----:B------:R-:W-:Y:S02]  /*e5b0*/  F2FP.BF16.F32.PACK_AB R25, R83, R82 ;  /* 0x000000525319723e */ /* 0x000fe400000010ff */
[----:B------:R-:W-:Y:S02]  /*e5c0*/  F2FP.BF16.F32.PACK_AB R26, R85, R187 ;  /* 0x000000bb551a723e */ /* 0x000fe400000010ff */
[----:B------:R-:W-:Y:S02]  /*e5d0*/  F2FP.BF16.F32.PACK_AB R27, R87, R86 ;  /* 0x00000056571b723e */ /* 0x000fe400000010ff */
[C---:B------:R-:W-:Y:S02]  /*e5e0*/  IADD3 R21, P5, R168.reuse, 0x3000, RZ ;  /* 0x00003000a8157810 */ /* 0x040fe40007fbe0ff */
[----:B------:R-:W-:Y:S01]  /*e5f0*/  IADD3 R31, P6, R168, 0x4000, RZ ;  /* 0x00004000a81f7810 */ /* 0x000fe20007fde0ff */
[----:B------:R1:W-:Y:S01]  /*e600*/  STSM.16.M88.4 [R158], R24 ;  /* 0x000000189e007844 */ /* 0x0003e20000000200 */
[----:B------:R-:W-:Y:S01]  /*e610*/  LOP3.LUT R102, R103, 0x380, RZ, 0xc0, !PT ;  /* 0x0000038067667812 */ /* 0x000fe200078ec0ff */
[----:B0-----:R-:W-:Y:S01]  /*e620*/  IMAD.U32 R9, RZ, RZ, UR5 ;  /* 0x00000005ff097e24 */ /* 0x001fe2000f8e00ff */
[----:B------:R-:W-:Y:S01]  /*e630*/  LOP3.LUT R14, R15, R20, RZ, 0x3c, !PT ;  /* 0x000000140f0e7212 */ /* 0x000fe200078e3cff */
[--C-:B------:R-:W-:Y:S01]  /*e640*/  IMAD.X R15, RZ, RZ, R169.reuse, P4 ;  /* 0x000000ffff0f7224 */ /* 0x100fe200020e06a9 */
[----:B------:R-:W-:Y:S01]  /*e650*/  LOP3.LUT R126, R126, R127, RZ, 0x3c, !PT ;  /* 0x0000007f7e7e7212 */ /* 0x000fe200078e3cff */
[----:B------:R-:W-:Y:S01]  /*e660*/  IMAD.X R127, RZ, RZ, R169, P0 ;  /* 0x000000ffff7f7224 */ /* 0x000fe200000e06a9 */
[----:B------:R-:W-:Y:S01]  /*e670*/  LOP3.LUT R20, R21, 0x380, RZ, 0xc0, !PT ;  /* 0x0000038015147812 */ /* 0x000fe200078ec0ff */
[----:B------:R-:W-:Y:S01]  /*e680*/  ULDC UR5, c[0x0][0xa88] ;  /* 0x0002a20000057ab9 */ /* 0x000fe20000000800 */
[----:B------:R-:W-:-:S02]  /*e690*/  LOP3.LUT R30, R31, 0x380, RZ, 0xc0, !PT ;  /* 0x000003801f1e7812 */ /* 0x000fc400078ec0ff */
[----:B------:R-:W-:Y:S02]  /*e6a0*/  SHF.R.U64 R102, R102, 0x3, RZ ;  /* 0x0000000366667819 */ /* 0x000fe400000012ff */
[----:B------:R-:W-:Y:S02]  /*e6b0*/  SHF.R.S32.HI R8, RZ, 0x1f, R36 ;  /* 0x0000001fff087819 */ /* 0x000fe40000011424 */
[----:B------:R-:W-:Y:S01]  /*e6c0*/  F2FP.BF16.F32.PACK_AB R5, R44, R3 ;  /* 0x000000032c05723e */ /* 0x000fe200000010ff */
[----:B-1----:R-:W-:Y:S01]  /*e6d0*/  VIADD R26, R211, UR61 ;  /* 0x0000003dd31a7c36 */ /* 0x002fe20008000000 */
[----:B------:R-:W-:Y:S02]  /*e6e0*/  IADD3 R24, P0, R36, UR6, RZ ;  /* 0x0000000624187c10 */ /* 0x000fe4000ff1e0ff */
[----:B------:R-:W-:Y:S02]  /*e6f0*/  SHF.R.S32.HI R3, RZ, 0x1f, R37 ;  /* 0x0000001fff037819 */ /* 0x000fe40000011425 */
[----:B------:R-:W-:-:S02]  /*e700*/  SHF.R.U64 R20, R20, 0x3, RZ ;  /* 0x0000000314147819 */ /* 0x000fc400000012ff */
[----:B------:R-:W-:Y:S02]  /*e710*/  SHF.R.U64 R30, R30, 0x3, RZ ;  /* 0x000000031e1e7819 */ /* 0x000fe400000012ff */
[----:B------:R-:W-:Y:S01]  /*e720*/  LOP3.LUT R102, R102, R103, RZ, 0x3c, !PT ;  /* 0x0000006766667212 */ /* 0x000fe200078e3cff */
[----:B------:R-:W-:Y:S01]  /*e730*/  IMAD.X R103, RZ, RZ, R169, P1 ;  /* 0x000000ffff677224 */ /* 0x000fe200008e06a9 */
[----:B------:R-:W-:Y:S01]  /*e740*/  IADD3.X R25, R8, UR7, R9, P0, !PT ;  /* 0x0000000708197c10 */ /* 0x000fe200087fe409 */
[----:B------:R-:W-:Y:S01]  /*e750*/  ULDC.64 UR6, c[0x0][0xb88] ;  /* 0x0002e20000067ab9 */ /* 0x000fe20000000a00 */
[----:B------:R-:W-:Y:S01]  /*e760*/  IADD3 R131, P1, R168, 0xd000, RZ ;  /* 0x0000d000a8837810 */ /* 0x000fe20007f3e0ff */
[----:B------:R-:W-:Y:S01]  /*e770*/  IMAD R8, R3, UR6, RZ ;  /* 0x0000000603087c24 */ /* 0x000fe2000f8e02ff */
[----:B------:R-:W-:Y:S01]  /*e780*/  LOP3.LUT R20, R20, R21, RZ, 0x3c, !PT ;  /* 0x0000001514147212 */ /* 0x000fe200078e3cff */
[--C-:B------:R-:W-:Y:S01]  /*e790*/  IMAD.X R21, RZ, RZ, R169.reuse, P5 ;  /* 0x000000ffff157224 */ /* 0x100fe200028e06a9 */
[----:B------:R-:W-:Y:S01]  /*e7a0*/  LOP3.LUT R30, R30, R31, RZ, 0x3c, !PT ;  /* 0x0000001f1e1e7212 */ /* 0x000fe200078e3cff */
[----:B------:R-:W-:Y:S01]  /*e7b0*/  IMAD.X R31, RZ, RZ, R169, P6 ;  /* 0x000000ffff1f7224 */ /* 0x000fe200030e06a9 */
[----:B------:R-:W-:Y:S01]  /*e7c0*/  MOV R156, R156 ;  /* 0x0000009c009c7202 */ /* 0x000fe20000000f00 */
[----:B------:R-:W-:Y:S01]  /*e7d0*/  IMAD.WIDE.U32 R24, R37, UR6, R24 ;  /* 0x0000000625187c25 */ /* 0x000fe2000f8e0018 */
[----:B------:R-:W-:-:S02]  /*e7e0*/  F2FP.BF16.F32.PACK_AB R32, R89, R188 ;  /* 0x000000bc5920723e */ /* 0x000fc400000010ff */
[----:B------:R-:W-:Y:S01]  /*e7f0*/  F2FP.BF16.F32.PACK_AB R33, R91, R90 ;  /* 0x0000005a5b21723e */ /* 0x000fe200000010ff */
[----:B------:R-:W-:Y:S01]  /*e800*/  IMAD R37, R37, UR7, R8 ;  /* 0x0000000725257c24 */ /* 0x000fe2000f8e0208 */
[----:B------:R-:W-:Y:S01]  /*e810*/  F2FP.BF16.F32.PACK_AB R34, R93, R189 ;  /* 0x000000bd5d22723e */ /* 0x000fe200000010ff */
[----:B------:R-:W-:Y:S01]  /*e820*/  ULDC.64 UR6, c[0x0][0xb50] ;  /* 0x0002d40000067ab9 */ /* 0x000fe20000000a00 */
[----:B------:R-:W-:Y:S01]  /*e830*/  F2FP.BF16.F32.PACK_AB R35, R95, R94 ;  /* 0x0000005e5f23723e */ /* 0x000fe200000010ff */
[----:B------:R-:W-:Y:S01]  /*e840*/  IMAD R3, R204, UR5, RZ ;  /* 0x00000005cc037c24 */ /* 0x000fe2000f8e02ff */
[C---:B------:R-:W-:Y:S02]  /*e850*/  IADD3 R115, P4, R168.reuse, 0x9000, RZ ;  /* 0x00009000a8737810 */ /* 0x040fe40007f9e0ff */
[C---:B------:R-:W-:Y:S01]  /*e860*/  IADD3 R119, P5, R168.reuse, 0xa000, RZ ;  /* 0x0000a000a8777810 */ /* 0x040fe20007fbe0ff */
[----:B------:R-:W-:Y:S01]  /*e870*/  STSM.16.M88.4 [R156], R32 ;  /* 0x000000209c007844 */ /* 0x000fe20000000200 */
[----:B------:R-:W-:-:S02]  /*e880*/  IADD3 R123, P6, R168, 0xb000, RZ ;  /* 0x0000b000a87b7810 */ /* 0x000fc40007fde0ff */
[----:B------:R-:W-:Y:S02]  /*e890*/  LOP3.LUT R130, R131, 0x380, RZ, 0xc0, !PT ;  /* 0x0000038083827812 */ /* 0x000fe400078ec0ff */
[----:B------:R-:W-:Y:S02]  /*e8a0*/  MOV R154, R154 ;  /* 0x0000009a009a7202 */ /* 0x000fe40000000f00 */
[----:B------:R-:W-:Y:S02]  /*e8b0*/  F2FP.BF16.F32.PACK_AB R4, R97, R190 ;  /* 0x000000be6104723e */ /* 0x000fe400000010ff */
[----:B------:R-:W-:Y:S02]  /*e8c0*/  F2FP.BF16.F32.PACK_AB R6, R101, R191 ;  /* 0x000000bf6506723e */ /* 0x000fe400000010ff */
[----:B------:R-:W-:Y:S02]  /*e8d0*/  F2FP.BF16.F32.PACK_AB R7, R52, R48 ;  /* 0x000000303407723e */ /* 0x000fe400000010ff */
[----:B------:R-:W-:-:S02]  /*e8e0*/  LOP3.LUT R114, R115, 0x380, RZ, 0xc0, !PT ;  /* 0x0000038073727812 */ /* 0x000fc400078ec0ff */
[----:B------:R-:W-:Y:S01]  /*e8f0*/  LOP3.LUT R118, R119, 0x380, RZ, 0xc0, !PT ;  /* 0x0000038077767812 */ /* 0x000fe200078ec0ff */
[----:B------:R0:W-:Y:S01]  /*e900*/  STSM.16.M88.4 [R154], R4 ;  /* 0x000000049a007844 */ /* 0x0001e20000000200 */
[----:B------:R-:W-:Y:S02]  /*e910*/  LOP3.LUT R122, R123, 0x380, RZ, 0xc0, !PT ;  /* 0x000003807b7a7812 */ /* 0x000fe400078ec0ff */
[----:B------:R-:W-:Y:S02]  /*e920*/  SHF.R.U64 R130, R130, 0x3, RZ ;  /* 0x0000000382827819 */ /* 0x000fe400000012ff */
[----:B------:R-:W-:Y:S02]  /*e930*/  LOP3.LUT R29, R168, 0x380, RZ, 0xc0, !PT ;  /* 0x00000380a81d7812 */ /* 0x000fe400078ec0ff */
[----:B------:R-:W-:Y:S02]  /*e940*/  LOP3.LUT P0, RZ, R209, 0x3, RZ, 0xc0, !PT ;  /* 0x00000003d1ff7812 */ /* 0x000fe4000780c0ff */
[----:B------:R-:W-:-:S02]  /*e950*/  SHF.R.U64 R114, R114, 0x3, RZ ;  /* 0x0000000372727819 */ /* 0x000fc400000012ff */
[----:B------:R-:W-:Y:S02]  /*e960*/  SHF.R.U64 R118, R118, 0x3, RZ ;  /* 0x0000000376767819 */ /* 0x000fe400000012ff */
[----:B------:R-:W-:Y:S02]  /*e970*/  SHF.R.U64 R122, R122, 0x3, RZ ;  /* 0x000000037a7a7819 */ /* 0x000fe400000012ff */
[----:B------:R-:W-:Y:S01]  /*e980*/  LOP3.LUT R130, R130, R131, RZ, 0x3c, !PT ;  /* 0x0000008382827212 */ /* 0x000fe200078e3cff */
[----:B0-----:R-:W-:Y:S01]  /*e990*/  VIADD R4, R26, 0x8 ;  /* 0x000000081a047836 */ /* 0x001fe20000000000 */
[----:B------:R-:W-:Y:S01]  /*e9a0*/  SHF.R.U64 R29, R29, 0x3, RZ ;  /* 0x000000031d1d7819 */ /* 0x000fe200000012ff */
[----:B------:R-:W-:Y:S01]  /*e9b0*/  IMAD.IADD R5, R25, 0x1, R37 ;  /* 0x0000000119057824 */ /* 0x000fe200078e0225 */
[----:B------:R-:W-:Y:S01]  /*e9c0*/  LEA R25, P3, R24, UR6, 0x2 ;  /* 0x0000000618197c11 */ /* 0x000fe2000f8610ff */
[----:B------:R-:W-:Y:S01]  /*e9d0*/  IMAD.X R131, RZ, RZ, R169, P1 ;  /* 0x000000ffff837224 */ /* 0x000fe200008e06a9 */
[----:B------:R-:W-:-:S02]  /*e9e0*/  MOV R152, R152 ;  /* 0x0000009800987202 */ /* 0x000fc40000000f00 */
[----:B------:R-:W-:Y:S01]  /*e9f0*/  F2FP.BF16.F32.PACK_AB R8, R105, R192 ;  /* 0x000000c06908723e */ /* 0x000fe200000010ff */
[----:B------:R-:W-:Y:S01]  /*ea00*/  SHFL.IDX PT, R44, R25, RZ, 0x1c1f ;  /* 0x001c1fff192c7589 */ /* 0x000fe200000e0000 */
[----:B------:R-:W-:Y:S02]  /*ea10*/  F2FP.BF16.F32.PACK_AB R9, R60, R56 ;  /* 0x000000383c09723e */ /* 0x000fe400000010ff */
[----:B------:R-:W-:Y:S01]  /*ea20*/  F2FP.BF16.F32.PACK_AB R10, R109, R193 ;  /* 0x000000c16d0a723e */ /* 0x000fe200000010ff */
[----:B------:R-:W-:Y:S01]  /*ea30*/  SHFL.IDX PT, R46, R25, 0x1, 0x1c1f ;  /* 0x003c1f00192e7f89 */ /* 0x000fe200000e0000 */
[----:B------:R-:W-:Y:S02]  /*ea40*/  F2FP.BF16.F32.PACK_AB R11, R68, R64 ;  /* 0x00000040440b723e */ /* 0x000fe400000010ff */
[-C--:B------:R-:W-:Y:S02]  /*ea50*/  ISETP.GE.OR P1, PT, R26, R3.reuse, P0 ;  /* 0x000000031a00720c */ /* 0x080fe40000726670 */
[----:B------:R-:W-:Y:S01]  /*ea60*/  ISETP.GE.OR P0, PT, R4, R3, P0 ;  /* 0x000000030400720c */ /* 0x000fe20000706670 */
[----:B------:R0:W-:Y:S01]  /*ea70*/  STSM.16.M88.4 [R152], R8 ;  /* 0x0000000898007844 */ /* 0x0001e20000000200 */
[----:B------:R-:W-:-:S02]  /*ea80*/  LEA.HI.X R24, R24, UR7, R5, 0x2, P3 ;  /* 0x0000000718187c11 */ /* 0x000fc400098f1405 */
[----:B------:R-:W-:Y:S01]  /*ea90*/  LOP3.LUT R114, R114, R115, RZ, 0x3c, !PT ;  /* 0x0000007372727212 */ /* 0x000fe200078e3cff */
[--C-:B------:R-:W-:Y:S01]  /*eaa0*/  IMAD.X R115, RZ, RZ, R169.reuse, P4 ;  /* 0x000000ffff737224 */ /* 0x100fe200020e06a9 */
[----:B------:R-:W-:Y:S01]  /*eab0*/  LOP3.LUT R118, R118, R119, RZ, 0x3c, !PT ;  /* 0x0000007776767212 */ /* 0x000fe200078e3cff */
[--C-:B------:R-:W-:Y:S01]  /*eac0*/  IMAD.X R119, RZ, RZ, R169.reuse, P5 ;  /* 0x000000ffff777224 */ /* 0x100fe200028e06a9 */
[----:B------:R-:W-:Y:S01]  /*ead0*/  LOP3.LUT R122, R122, R123, RZ, 0x3c, !PT ;  /* 0x0000007b7a7a7212 */ /* 0x000fe200078e3cff */
[--C-:B------:R-:W-:Y:S01]  /*eae0*/  IMAD.X R123, RZ, RZ, R169.reuse, P6 ;  /* 0x000000ffff7b7224 */ /* 0x100fe200030e06a9 */
[----:B------:R-:W-:Y:S01]  /*eaf0*/  LOP3.LUT R28, R29, R168, RZ, 0x3c, !PT ;  /* 0x000000a81d1c7212 */ /* 0x000fe200078e3cff */
[----:B------:R-:W-:Y:S01]  /*eb00*/  IMAD.MOV.U32 R29, RZ, RZ, R169 ;  /* 0x000000ffff1d7224 */ /* 0x000fe200078e00a9 */
[----:B------:R-:W-:Y:S01]  /*eb10*/  MOV R146, R146 ;  /* 0x0000009200927202 */ /* 0x000fe20000000f00 */
[----:B------:R-:W1:Y:S01]  /*eb20*/  SHFL.IDX PT, R45, R24, RZ, 0x1c1f ;  /* 0x001c1fff182d7589 */ /* 0x000e6200000e0000 */
[----:B------:R-:W-:-:S02]  /*eb30*/  F2FP.BF16.F32.PACK_AB R4, R113, R194 ;  /* 0x000000c27104723e */ /* 0x000fc400000010ff */
[----:B------:R-:W-:Y:S01]  /*eb40*/  F2FP.BF16.F32.PACK_AB R5, R76, R72 ;  /* 0x000000484c05723e */ /* 0x000fe200000010ff */
[----:B------:R-:W2:Y:S01]  /*eb50*/  SHFL.IDX PT, R47, R24, 0x1, 0x1c1f ;  /* 0x003c1f00182f7f89 */ /* 0x000ea200000e0000 */
[----:B------:R-:W-:Y:S02]  /*eb60*/  F2FP.BF16.F32.PACK_AB R6, R117, R195 ;  /* 0x000000c37506723e */ /* 0x000fe400000010ff */
[----:B------:R-:W-:Y:S02]  /*eb70*/  F2FP.BF16.F32.PACK_AB R7, R84, R80 ;  /* 0x000000505407723e */ /* 0x000fe400000010ff */
[----:B------:R-:W-:Y:S02]  /*eb80*/  MOV R142, R142 ;  /* 0x0000008e008e7202 */ /* 0x000fe40000000f00 */
[----:B------:R-:W-:Y:S01]  /*eb90*/  F2FP.BF16.F32.PACK_AB R197, R92, R88 ;  /* 0x000000585cc5723e */ /* 0x000fe200000010ff */
[----:B------:R-:W-:Y:S01]  /*eba0*/  STSM.16.M88.4 [R146], R4 ;  /* 0x0000000492007844 */ /* 0x000fe20000000200 */
[----:B0-----:R-:W-:-:S02]  /*ebb0*/  F2FP.BF16.F32.PACK_AB R8, R129, R128 ;  /* 0x000000808108723e */ /* 0x001fc400000010ff */
[----:B------:R-:W-:Y:S01]  /*ebc0*/  F2FP.BF16.F32.PACK_AB R9, R108, R104 ;  /* 0x000000686c09723e */ /* 0x000fe200000010ff */
[----:B------:R-:W-:Y:S01]  /*ebd0*/  STSM.16.M88.4 [R142], R196 ;  /* 0x000000c48e007844 */ /* 0x000fe20000000200 */
[----:B------:R-:W-:Y:S02]  /*ebe0*/  F2FP.BF16.F32.PACK_AB R10, R133, R132 ;  /* 0x00000084850a723e */ /* 0x000fe400000010ff */
[----:B------:R-:W-:Y:S02]  /*ebf0*/  F2FP.BF16.F32.PACK_AB R11, R116, R112 ;  /* 0x00000070740b723e */ /* 0x000fe400000010ff */
[----:B------:R-:W-:Y:S02]  /*ec00*/  F2FP.BF16.F32.PACK_AB R169, R170, R120 ;  /* 0x00000078aaa9723e */ /* 0x000fe400000010ff */
[----:B------:R-:W-:Y:S01]  /*ec10*/  F2FP.BF16.F32.PACK_AB R168, R137, R136 ;  /* 0x0000008889a8723e */ /* 0x000fe200000010ff */
[----:B------:R0:W-:Y:S01]  /*ec20*/  STSM.16.M88.4 [R23], R8 ;  /* 0x0000000817007844 */ /* 0x0001e20000000200 */
[----:B------:R-:W-:-:S02]  /*ec30*/  F2FP.BF16.F32.PACK_AB R170, R141, R140 ;  /* 0x0000008c8daa723e */ /* 0x000fc400000010ff */
[----:B------:R-:W-:Y:S02]  /*ec40*/  F2FP.BF16.F32.PACK_AB R171, R172, R171 ;  /* 0x000000abacab723e */ /* 0x000fe400000010ff */
[----:B------:R-:W-:Y:S02]  /*ec50*/  F2FP.BF16.F32.PACK_AB R173, R174, R173 ;  /* 0x000000adaead723e */ /* 0x000fe400000010ff */
[----:B------:R-:W-:Y:S01]  /*ec60*/  F2FP.BF16.F32.PACK_AB R172, R145, R144 ;  /* 0x0000009091ac723e */ /* 0x000fe200000010ff */
[----:B------:R-:W-:Y:S01]  /*ec70*/  STSM.16.M88.4 [R18], R168 ;  /* 0x000000a812007844 */ /* 0x000fe20000000200 */
[----:B------:R-:W-:Y:S02]  /*ec80*/  F2FP.BF16.F32.PACK_AB R174, R149, R148 ;  /* 0x0000009495ae723e */ /* 0x000fe400000010ff */
[----:B------:R-:W-:-:S05]  /*ec90*/  F2FP.BF16.F32.PACK_AB R175, R177, R175 ;  /* 0x000000afb1af723e */ /* 0x000fca00000010ff */
[----:B------:R-:W-:Y:S01]  /*eca0*/  STSM.16.M88.4 [R16], R172 ;  /* 0x000000ac10007844 */ /* 0x000fe20000000200 */
[----:B0-----:R-:W0:Y:S08]  /*ecb0*/  @P2 LDC R9, c[0x0][0xbec] ;  /* 0x0002fb00ff092b82 */ /* 0x001e300000000800 */
[----:B------:R-:W-:Y:S01]  /*ecc0*/  BAR.SYNC.DEFER_BLOCKING 0x1, 0x100 ;  /* 0x0044000000007b1d */ /* 0x000fe20000010000 */
[----:B------:R-:W-:-:S02]  /*ecd0*/  UIMAD UR5, UR10, UR8, URZ ;  /* 0x000000080a0572a4 */ /* 0x000fc4000f8e023f */
[----:B------:R-:W-:-:S03]  /*ece0*/  UIMAD.WIDE.U32 UR6, UR11, UR8, URZ ;  /* 0x000000080b0672a5 */ /* 0x000fc6000f8e003f */
[----:B-1----:R1:W-:Y:S04]  /*ecf0*/  @!P1 ST.E desc[UR14][R44.64], R0 ;  /* 0x000000002c009985 */ /* 0x0023e8000c10190e */
[----:B--2---:R2:W-:Y:S04]  /*ed00*/  @!P0 ST.E desc[UR14][R46.64], R2 ;  /* 0x000000022e008985 */ /* 0x0045e8000c10190e */
[----:B------:R3:W5:Y:S01]  /*ed10*/  LD.E.128 R32, desc[UR14][R12.64] ;  /* 0x0000000e0c207980 */ /* 0x000762000c101d00 */
[----:B-1----:R-:W-:Y:S01]  /*ed20*/  IMAD R0, R203, 0x20, R206 ;  /* 0x00000020cb007824 */ /* 0x002fe200078e02ce */
[----:B------:R-:W-:-:S02]  /*ed30*/  UIMAD UR5, UR11, UR9, UR5 ;  /* 0x000000090b0572a4 */ /* 0x000fc4000f8e0205 */
[----:B------:R-:W5:Y:S01]  /*ed40*/  LD.E.128 R24, desc[UR14][R28.64] ;  /* 0x0000000e1c187980 */ /* 0x000f62000c101d00 */
[----:B---3--:R-:W1:Y:S01]  /*ed50*/  @P2 LDC R13, c[0x0][0xbf0] ;  /* 0x0002fc00ff0d2b82 */ /* 0x008e620000000800 */
[----:B--2---:R-:W-:Y:S01]  /*ed60*/  VIADD R2, R0, UR61 ;  /* 0x0000003d00027c36 */ /* 0x004fe20008000000 */
[----:B------:R-:W-:Y:S01]  /*ed70*/  ULDC.64 UR10, c[0x0][0xaf0] ;  /* 0x0002bc00000a7ab9 */ /* 0x000fe20000000a00 */
[----:B------:R-:W-:Y:S01]  /*ed80*/  UIADD3 UR7, UR7, UR5, URZ ;  /* 0x0000000507077290 */ /* 0x000fe2000fffe03f */
[----:B------:R2:W5:Y:S01]  /*ed90*/  LD.E.128 R36, desc[UR14][R14.64] ;  /* 0x0000000e0e247980 */ /* 0x000562000c101d00 */
[----:B0-----:R-:W-:Y:S01]  /*eda0*/  @P2 IMAD.HI.U32 R0, R2, R9, RZ ;  /* 0x0000000902002227 */ /* 0x001fe200078e00ff */
[----:B------:R-:W-:Y:S02]  /*edb0*/  UIMAD UR8, UR12, UR10, URZ ;  /* 0x0000000a0c0872a4 */ /* 0x000fe4000f8e023f */
[----:B------:R0:W5:Y:S01]  /*edc0*/  LD.E.128 R4, desc[UR14][R20.64] ;  /* 0x0000000e14047980 */ /* 0x000162000c101d00 */
[----:B------:R-:W-:Y:S01]  /*edd0*/  IMAD.MOV.U32 R11, RZ, RZ, R2 ;  /* 0x000000ffff0b7224 */ /* 0x000fe200078e0002 */
[----:B------:R-:W-:-:S02]  /*ede0*/  UIMAD UR5, UR13, UR11, UR8 ;  /* 0x0000000b0d0572a4 */ /* 0x000fc4000f8e0208 */
[----:B------:R-:W-:Y:S01]  /*edf0*/  UIMAD.WIDE.U32 UR6, UR13, UR10, UR6 ;  /* 0x0000000a0d0672a5 */ /* 0x000fe2000f8e0006 */
[----:B------:R0:W5:Y:S01]  /*ee00*/  LD.E.128 R40, desc[UR14][R30.64] ;  /* 0x0000000e1e287980 */ /* 0x000162000c101d00 */
[----:B------:R-:W-:Y:S02]  /*ee10*/  ULDC.64 UR8, c[0x0][0xae0] ;  /* 0x0002b80000087ab9 */ /* 0x000fe40000000a00 */
[----:B------:R-:W-:Y:S01]  /*ee20*/  UIADD3 UR5, UR7, UR5, URZ ;  /* 0x0000000507057290 */ /* 0x000fe2000fffe03f */
[----:B------:R-:W5:Y:S04]  /*ee30*/  LD.E.128 R96, desc[UR14][R98.64] ;  /* 0x0000000e62607980 */ /* 0x000f68000c101d00 */
[----:B------:R-:W5:Y:S01]  /*ee40*/  LD.E.128 R100, desc[UR14][R102.64] ;  /* 0x0000000e66647980 */ /* 0x000f62000c101d00 */
[----:B-1----:R-:W-:-:S03]  /*ee50*/  @P2 SHF.R.U32.HI R11, RZ, R13, R0 ;  /* 0x0000000dff0b2219 */ /* 0x002fc60000011600 */
[----:B------:R-:W5:Y:S01]  /*ee60*/  LD.E.128 R104, desc[UR14][R106.64] ;  /* 0x0000000e6a687980 */ /* 0x000f62000c101d00 */
[--C-:B------:R-:W-:Y:S01]  /*ee70*/  SHF.R.S32.HI R0, RZ, 0x1f, R11.reuse ;  /* 0x0000001fff007819 */ /* 0x100fe2000001140b */
[----:B------:R-:W-:Y:S02]  /*ee80*/  IMAD.MOV R13, RZ, RZ, -R11 ;  /* 0x000000ffff0d7224 */ /* 0x000fe400078e0a0b */
[----:B------:R-:W5:Y:S01]  /*ee90*/  LD.E.128 R108, desc[UR14][R110.64] ;  /* 0x0000000e6e6c7980 */ /* 0x000f62000c101d00 */
[----:B------:R-:W-:Y:S02]  /*eea0*/  IMAD.U32 R9, RZ, RZ, UR7 ;  /* 0x00000007ff097e24 */ /* 0x000fe4000f8e00ff */
[----:B------:R-:W-:Y:S01]  /*eeb0*/  IMAD R0, R0, UR8, RZ ;  /* 0x0000000800007c24 */ /* 0x000fe2000f8e02ff */
[----:B------:R-:W5:Y:S01]  /*eec0*/  LD.E.128 R112, desc[UR14][R114.64] ;  /* 0x0000000e72707980 */ /* 0x000f62000c101d00 */
[----:B------:R-:W-:Y:S02]  /*eed0*/  IMAD R13, R204, R13, R2 ;  /* 0x0000000dcc0d7224 */ /* 0x000fe400078e0202 */
[----:B------:R-:W-:Y:S01]  /*eee0*/  IMAD.U32 R8, RZ, RZ, UR6 ;  /* 0x00000006ff087e24 */ /* 0x000fe2000f8e00ff */
[----:B------:R-:W5:Y:S01]  /*eef0*/  LD.E.128 R116, desc[UR14][R118.64] ;  /* 0x0000000e76747980 */ /* 0x000f62000c101d00 */
[----:B------:R-:W-:Y:S01]  /*ef00*/  IMAD.U32 R9, RZ, RZ, UR5 ;  /* 0x00000005ff097e24 */ /* 0x000fe2000f8e00ff */
[----:B------:R-:W-:Y:S01]  /*ef10*/  ULDC.64 UR6, c[0x0][0xad8] ;  /* 0x0002b60000067ab9 */ /* 0x000fe20000000a00 */
[----:B--2---:R-:W-:Y:S01]  /*ef20*/  IMAD R15, R11, UR9, R0 ;  /* 0x000000090b0f7c24 */ /* 0x004fe2000f8e0200 */
[----:B------:R-:W5:Y:S01]  /*ef30*/  LD.E.128 R120, desc[UR14][R122.64] ;  /* 0x0000000e7a787980 */ /* 0x000f62000c101d00 */
[----:B------:R-:W-:-:S03]  /*ef40*/  SHF.R.S32.HI R0, RZ, 0x1f, R13 ;  /* 0x0000001fff007819 */ /* 0x000fc6000001140d */
[----:B------:R-:W5:Y:S01]  /*ef50*/  LD.E.128 R124, desc[UR14][R126.64] ;  /* 0x0000000e7e7c7980 */ /* 0x000f62000c101d00 */
[----:B------:R-:W-:-:S03]  /*ef60*/  IMAD.WIDE.U32 R8, R11, UR8, R8 ;  /* 0x000000080b087c25 */ /* 0x000fc6000f8e0008 */
[----:B------:R-:W5:Y:S04]  /*ef70*/  LD.E.128 R128, desc[UR14][R130.64] ;  /* 0x0000000e82807980 */ /* 0x000f68000c101d00 */
[----:B------:R-:W5:Y:S04]  /*ef80*/  LD.E.128 R132, desc[UR14][R134.64] ;  /* 0x0000000e86847980 */ /* 0x000f68000c101d00 */
[----:B------:R-:W5:Y:S01]  /*ef90*/  LD.E.128 R136, desc[UR14][R138.64] ;  /* 0x0000000e8a887980 */ /* 0x000f62000c101d00 */
[----:B------:R-:W-:Y:S01]  /*efa0*/  @!PT LDS RZ, [RZ] ;  /* 0x00000000fffff984 */ /* 0x000fe20000000800 */
[----:B------:R-:W-:Y:S01]  /*efb0*/  @!PT LDS RZ, [RZ] ;  /* 0x00000000fffff984 */ /* 0x000fe20000000800 */
[----:B------:R-:W-:Y:S01]  /*efc0*/  @!PT LDS RZ, [RZ] ;  /* 0x00000000fffff984 */ /* 0x000fe20000000800 */
[----:B------:R-:W-:Y:S01]  /*efd0*/  @!PT LDS RZ, [RZ] ;  /* 0x00000000fffff984 */ /* 0x000fe20000000800 */
[----:B------:R1:W-:Y:S06]  /*efe0*/  MEMBAR.ALL.CTA ;  /* 0x0000000000007992 */ /* 0x0003ec0000008000 */
[----:B-1----:R-:W1:Y:S01]  /*eff0*/  FENCE.VIEW.ASYNC.S ;  /* 0x00000000000073c6 */ /* 0x002e620000000000 */
[----:B------:R-:W-:-:S02]  /*f000*/  IMAD.IADD R9, R9, 0x1, R15 ;  /* 0x0000000109097824 */ /* 0x000fc400078e020f */
[----:B------:R-:W-:Y:S02]  /*f010*/  IMAD R2, R0, UR6, RZ ;  /* 0x0000000600027c24 */ /* 0x000fe4000f8e02ff */
[----:B------:R-:W-:Y:S02]  /*f020*/  VIADD R18, R206, UR61 ;  /* 0x0000003dce127c36 */ /* 0x000fe40008000000 */
[C---:B------:R-:W-:Y:S02]  /*f030*/  IMAD R11, R13.reuse, UR7, R2 ;  /* 0x000000070d0b7c24 */ /* 0x040fe4000f8e0202 */
[----:B------:R-:W-:Y:S01]  /*f040*/  IMAD.WIDE.U32 R8, R13, UR6, R8 ;  /* 0x000000060d087c25 */ /* 0x000fe2000f8e0008 */
[C---:B------:R-:W-:Y:S01]  /*f050*/  ISETP.GE.AND P2, PT, R18.reuse, R3, PT ;  /* 0x000000031200720c */ /* 0x040fe20003f46270 */
[----:B------:R-:W-:Y:S02]  /*f060*/  ULDC.64 UR6, c[0x0][0xa80] ;  /* 0x0002a00000067ab9 */ /* 0x000fe40000000a00 */
[----:B------:R-:W-:Y:S01]  /*f070*/  VIADD R0, R18, 0x20 ;  /* 0x0000002012007836 */ /* 0x000fe20000000000 */
[----:B------:R-:W-:Y:S01]  /*f080*/  LEA R2, P3, R8, UR6, 0x1 ;  /* 0x0000000608027c11 */ /* 0x000fe2000f8608ff */
[----:B------:R-:W-:-:S02]  /*f090*/  IMAD.IADD R9, R9, 0x1, R11 ;  /* 0x0000000109097824 */ /* 0x000fc400078e020b */
[----:B------:R-:W-:Y:S01]  /*f0a0*/  VIADD R207, R207, 0x30820 ;  /* 0x00030820cfcf7836 */ /* 0x000fe20000000000 */
[-C--:B------:R-:W-:Y:S01]  /*f0b0*/  ISETP.GE.AND P1, PT, R0, R3.reuse, PT ;  /* 0x000000030000720c */ /* 0x080fe20003f26270 */
[----:B------:R-:W-:Y:S01]  /*f0c0*/  VIADD R0, R18, 0x40 ;  /* 0x0000004012007836 */ /* 0x000fe20000000000 */
[----:B------:R-:W-:Y:S02]  /*f0d0*/  LEA.HI.X R16, R8, UR7, R9, 0x1, P3 ;  /* 0x0000000708107c11 */ /* 0x000fe400098f0c09 */
[----:B------:R-:W-:Y:S01]  /*f0e0*/  PRMT R207, RZ, 0x654, R207 ;  /* 0x00000654ffcf7816 */ /* 0x000fe200000000cf */
[----:B-1----:R0:W1:Y:S01]  /*f0f0*/  SHFL.IDX PT, R14, R2, RZ, 0x181f ;  /* 0x00181fff020e7589 */ /* 0x00206200000e0000 */
[----:B------:R-:W-:Y:S01]  /*f100*/  ISETP.GE.AND P0, PT, R0, R3, PT ;  /* 0x000000030000720c */ /* 0x000fe20003f06270 */
[----:B------:R-:W-:Y:S01]  /*f110*/  BSSY B1, `(.L_x_1233) ;  /* 0x0000016000017945 */ /* 0x000fe20003800000 */
[----:B------:R0:W-:Y:S01]  /*f120*/  SYNCS.ARRIVE.TRANS64.RED.A1T0 RZ, [R207+URZ], RZ ;  /* 0x000000ffcfff79a7 */ /* 0x0001e2000810043f */
[----:B------:R0:W2:Y:S02]  /*f130*/  SHFL.IDX PT, R0, R16, RZ, 0x181f ;  /* 0x00181fff10007589 */ /* 0x0000a400000e0000 */
[----:B------:R-:W-:Y:S08]  /*f140*/  @P2 BRA `(.L_x_1234) ;  /* 0x0000000000482947 */ /* 0x000ff00003800000 */
        /* <DEDUP_REMOVED lines=18> */
.L_x_1234:
[----:B------:R-:W-:Y:S05]  /*f270*/  BSYNC B1 ;  /* 0x0000000000017941 */ /* 0x000fea0003800000 */
.L_x_1233:
[----:B--2---:R2:W4:Y:S01]  /*f280*/  SHFL.IDX PT, R0, R16, 0x1, 0x181f ;  /* 0x00381f0010007f89 */ /* 0x00452200000e0000 */
[----:B------:R-:W-:Y:S03]  /*f290*/  BSSY B1, `(.L_x_1235) ;  /* 0x0000015000017945 */ /* 0x000fe60003800000 */
[----:B-1-3--:R2:W1:Y:S01]  /*f2a0*/  SHFL.IDX PT, R14, R2, 0x1, 0x181f ;  /* 0x00381f00020e7f89 */ /* 0x00a46200000e0000 */
        /* <DEDUP_REMOVED lines=8> */
[----:B------:R-:W-:Y:S02]  /*f330*/  @!P3 LEA R10, P5, R201, R14, 0x1 ;  /* 0x0000000ec90ab211 */ /* 0x000fe400078a08ff */
[----:B----4-:R-:W-:Y:S02]  /*f340*/  @!P4 LEA.HI.X R9, R19, R0, R217, 0x1, P6 ;  /* 0x000000001309c211 */ /* 0x010fe400030f0cd9 */
[----:B------:R-:W-:Y:S02]  /*f350*/  @!P2 LEA R12, P6, R200, R14, 0x1 ;  /* 0x0000000ec80ca211 */ /* 0x000fe400078c08ff */
[----:B------:R-:W-:Y:S01]  /*f360*/  @!P3 LEA.HI.X R11, R201, R0, R216, 0x1, P5 ;  /* 0x00000000c90bb211 */ /* 0x000fe200028f0cd8 */
[----:B-----5:R3:W-:Y:S01]  /*f370*/  @!P4 ST.E.128 desc[UR6][R8.64], R32 ;  /* 0x000000200800c985 */ /* 0x0207e2000c101d06 */
[----:B------:R-:W-:-:S02]  /*f380*/  @!P1 LEA R14, P5, R202, R14, 0x1 ;  /* 0x0000000eca0e9211 */ /* 0x000fc400078a08ff */
[-C--:B------:R-:W-:Y:S01]  /*f390*/  @!P2 LEA.HI.X R13, R200, R0.reuse, R215, 0x1, P6 ;  /* 0x00000000c80da211 */ /* 0x080fe200030f0cd7 */
[----:B------:R3:W-:Y:S01]  /*f3a0*/  @!P3 ST.E.128 desc[UR6][R10.64], R96 ;  /* 0x000000600a00b985 */ /* 0x0007e2000c101d06 */
[----:B------:R-:W-:-:S03]  /*f3b0*/  @!P1 LEA.HI.X R15, R202, R0, R214, 0x1, P5 ;  /* 0x00000000ca0f9211 */ /* 0x000fc600028f0cd6 */
[----:B------:R3:W-:Y:S04]  /*f3c0*/  @!P2 ST.E.128 desc[UR6][R12.64], R112 ;  /* 0x000000700c00a985 */ /* 0x0007e8000c101d06 */
[----:B------:R3:W-:Y:S02]  /*f3d0*/  @!P1 ST.E.128 desc[UR6][R14.64], R128 ;  /* 0x000000800e009985 */ /* 0x0007e4000c101d06 */
.L_x_1236:
[----:B------:R-:W-:Y:S05]  /*f3e0*/  BSYNC B1 ;  /* 0x0000000000017941 */ /* 0x000fea0003800000 */
.L_x_1235:
[----:B----4-:R4:W0:Y:S01]  /*f3f0*/  SHFL.IDX PT, R0, R16, 0x2, 0x181f ;  /* 0x00581f0010007f89 */ /* 0x01082200000e0000 */
        /* <DEDUP_REMOVED lines=10> */
[-C--:B------:R-:W-:Y:S02]  /*f4a0*/  @!P2 LEA R10, P5, R201, R14.reuse, 0x1 ;  /* 0x0000000ec90aa211 */ /* 0x080fe400078a08ff */
[----:B------:R-:W-:Y:S02]  /*f4b0*/  @!P1 LEA R12, P4, R200, R14, 0x1 ;  /* 0x0000000ec80c9211 */ /* 0x000fe400078808ff */
[----:B0-----:R-:W-:Y:S02]  /*f4c0*/  @!P3 LEA.HI.X R9, R19, R0, R217, 0x1, P6 ;  /* 0x000000001309b211 */ /* 0x001fe400030f0cd9 */
[----:B------:R-:W-:Y:S02]  /*f4d0*/  @!P0 LEA R14, P6, R202, R14, 0x1 ;  /* 0x0000000eca0e8211 */ /* 0x000fe400078c08ff */
[-C--:B------:R-:W-:Y:S01]  /*f4e0*/  @!P2 LEA.HI.X R11, R201, R0.reuse, R216, 0x1, P5 ;  /* 0x00000000c90ba211 */ /* 0x080fe200028f0cd8 */
[----:B-----5:R3:W-:Y:S01]  /*f4f0*/  @!P3 ST.E.128 desc[UR6][R8.64], R36 ;  /* 0x000000240800b985 */ /* 0x0207e2000c101d06 */
[----:B------:R-:W-:-:S02]  /*f500*/  @!P1 LEA.HI.X R13, R200, R0, R215, 0x1, P4 ;  /* 0x00000000c80d9211 */ /* 0x000fc400020f0cd7 */
[----:B------:R-:W-:Y:S01]  /*f510*/  @!P0 LEA.HI.X R15, R202, R0, R214, 0x1, P6 ;  /* 0x00000000ca0f8211 */ /* 0x000fe200030f0cd6 */
[----:B------:R3:W-:Y:S04]  /*f520*/  @!P2 ST.E.128 desc[UR6][R10.64], R100 ;  /* 0x000000640a00a985 */ /* 0x0007e8000c101d06 */
[----:B------:R3:W-:Y:S04]  /*f530*/  @!P1 ST.E.128 desc[UR6][R12.64], R116 ;  /* 0x000000740c009985 */ /* 0x0007e8000c101d06 */
[----:B------:R3:W-:Y:S02]  /*f540*/  @!P0 ST.E.128 desc[UR6][R14.64], R132 ;  /* 0x000000840e008985 */ /* 0x0007e4000c101d06 */
.L_x_1238:
[----:B------:R-:W-:Y:S05]  /*f550*/  BSYNC B1 ;  /* 0x0000000000017941 */ /* 0x000fea0003800000 */
.L_x_1237:
[----:B0-----:R-:W-:Y:S01]  /*f560*/  VIADD R0, R18, 0x60 ;  /* 0x0000006012007836 */ /* 0x001fe20000000000 */
[----:B--2-4-:R-:W4:Y:S04]  /*f570*/  SHFL.IDX PT, R16, R16, 0x3, 0x181f ;  /* 0x00781f0010107f89 */ /* 0x014f2800000e0000 */
[----:B------:R-:W-:Y:S01]  /*f580*/  ISETP.GE.AND P0, PT, R0, R3, PT ;  /* 0x000000030000720c */ /* 0x000fe20003f06270 */
[----:B---3--:R3:W0:-:S12]  /*f590*/  SHFL.IDX PT, R12, R2, 0x3, 0x181f ;  /* 0x00781f00020c7f89 */ /* 0x00861800000e0000 */
[----:B---3--:R-:W-:Y:S05]  /*f5a0*/  @P0 BRA `(.L_x_1239) ;  /* 0x0000000c00540947 */ /* 0x008fea0003800000 */
[----:B------:R-:W-:Y:S01]  /*f5b0*/  ULDC UR5, c[0x0][0xac8] ;  /* 0x0002b20000057ab9 */ /* 0x000fe20000000800 */
[----:B------:R-:W-:Y:S01]  /*f5c0*/  ULDC.64 UR6, c[0x0][0x208] ;  /* 0x0000820000067ab9 */ /* 0x000fe20000000a00 */
[----:B------:R-:W-:Y:S02]  /*f5d0*/  ISETP.GE.AND P3, PT, R19, UR5, PT ;  /* 0x0000000513007c0c */ /* 0x000fe4000bf66270 */
[----:B------:R-:W-:Y:S02]  /*f5e0*/  ISETP.GE.AND P4, PT, R201, UR5, PT ;  /* 0x00000005c9007c0c */ /* 0x000fe4000bf86270 */
[----:B------:R-:W-:-:S09]  /*f5f0*/  ISETP.GE.AND P5, PT, R200, UR5, PT ;  /* 0x00000005c8007c0c */ /* 0x000fd2000bfa6270 */
[-C--:B0-----:R-:W-:Y:S02]  /*f600*/  @!P3 LEA R2, P0, R19, R12.reuse, 0x1 ;  /* 0x0000000c1302b211 */ /* 0x081fe400078008ff */
[----:B------:R-:W-:Y:S02]  /*f610*/  @!P4 LEA R8, P1, R201, R12, 0x1 ;  /* 0x0000000cc908c211 */ /* 0x000fe400078208ff */
[----:B----4-:R-:W-:Y:S02]  /*f620*/  @!P3 LEA.HI.X R3, R19, R16, R217, 0x1, P0 ;  /* 0x000000101303b211 */ /* 0x010fe400000f0cd9 */
[----:B------:R-:W-:Y:S02]  /*f630*/  ISETP.GE.AND P0, PT, R202, UR5, PT ;  /* 0x00000005ca007c0c */ /* 0x000fe4000bf06270 */
[----:B------:R-:W-:Y:S01]  /*f640*/  @!P5 LEA R10, P2, R200, R12, 0x1 ;  /* 0x0000000cc80ad211 */ /* 0x000fe200078408ff */
[----:B-----5:R3:W-:Y:S01]  /*f650*/  @!P3 ST.E.128 desc[UR6][R2.64], R4 ;  /* 0x000000040200b985 */ /* 0x0207e2000c101d06 */
        /* <DEDUP_REMOVED lines=10> */
.L_x_1232:
[----:B------:R-:W0:Y:S01]  /*f700*/  LDC R8, c[0x0][0xbe8] ;  /* 0x0002fa00ff087b82 */ /* 0x000e220000000800 */
[----:B------:R-:W-:Y:S01]  /*f710*/  R2UR UR6, R204 ;  /* 0x00000000cc0672ca */ /* 0x000fe200000e0000 */
[----:B------:R-:W-:Y:S01]  /*f720*/  BSSY B1, `(.L_x_1240) ;  /* 0x0000035000017945 */ /* 0x000fe20003800000 */
[----:B------:R-:W-:Y:S01]  /*f730*/  R2UR UR5, R205 ;  /* 0x00000000cd0572ca */ /* 0x000fe200000e0000 */
[----:B------:R-:W-:Y:S01]  /*f740*/  IMAD R6, R203, 0x20, R206 ;  /* 0x00000020cb067824 */ /* 0x000fe200078e02ce */
[----:B------:R-:W-:-:S09]  /*f750*/  ISETP.GE.AND P0, PT, R218, 0x80, PT ;  /* 0x00000080da00780c */ /* 0x000fd20003f06270 */
[----:B------:R-:W-:Y:S02]  /*f760*/  USHF.R.S32.HI UR8, URZ, 0x1f, UR6 ;  /* 0x0000001f3f087899 */ /* 0x000fe40008011406 */
[----:B------:R-:W-:Y:S01]  /*f770*/  USHF.R.S32.HI UR9, URZ, 0x1f, UR5 ;  /* 0x0000001f3f097899 */ /* 0x000fe20008011405 */
[----:B0-----:R-:W-:-:S13]  /*f780*/  ISETP.NE.AND P1, PT, R8, 0x1, PT ;  /* 0x000000010800780c */ /* 0x001fda0003f25270 */
[----:B------:R-:W0:Y:S08]  /*f790*/  @P1 LDC R9, c[0x0][0xbec] ;  /* 0x0002fb00ff091b82 */ /* 0x000e300000000800 */
[----:B------:R-:W1:Y:S01]  /*f7a0*/  @P1 LDC R11, c[0x0][0xbf0] ;  /* 0x0002fc00ff0b1b82 */ /* 0x000e620000000800 */
[----:B------:R-:W-:Y:S05]  /*f7b0*/  @P0 BRA `(.L_x_1241) ;  /* 0x0000000000ac0947 */ /* 0x000fea0003800000 */
[----:B------:R-:W2:Y:S01]  /*f7c0*/  S2R R0, SR_TID.X ;  /* 0x0000000000007919 */ /* 0x000ea20000002100 */
[----:B------:R-:W3:Y:S01]  /*f7d0*/  LDC R3, c[0x0][0xbe8] ;  /* 0x0002fa00ff037b82 */ /* 0x000ee20000000800 */
[----:B------:R-:W-:Y:S01]  /*f7e0*/  IMAD.U32 R4, RZ, RZ, UR61 ;  /* 0x0000003dff047e24 */ /* 0x000fe2000f8e00ff */
[----:B------:R-:W-:Y:S02]  /*f7f0*/  ULDC UR5, c[0x0][0xa88] ;  /* 0x0002a20000057ab9 */ /* 0x000fe40000000800 */
[----:B---3--:R-:W-:Y:S02]  /*f800*/  IMAD R5, R3, UR5, RZ ;  /* 0x0000000503057c24 */ /* 0x008fe4000f8e02ff */
[----:B--2---:R-:W-:-:S04]  /*f810*/  IADD3 R4, R4, -0x80, R0 ;  /* 0xffffff8004047810 */ /* 0x004fc80007ffe000 */
[----:B------:R-:W-:-:S13]  /*f820*/  ISETP.GE.AND P0, PT, R4, R5, PT ;  /* 0x000000050400720c */ /* 0x000fda0003f06270 */
[----:B------:R-:W-:Y:S05]  /*f830*/  @P0 BRA `(.L_x_1241) ;  /* 0x00000000008c0947 */ /* 0x000fea0003800000 */
[----:B------:R-:W-:Y:S01]  /*f840*/  ISETP.NE.AND P0, PT, R3, 0x1, PT ;  /* 0x000000010300780c */ /* 0x000fe20003f05270 */
[----:B------:R-:W-:Y:S01]  /*f850*/  ULDC.64 UR10, c[0x0][0xb90] ;  /* 0x0002e400000a7ab9 */ /* 0x000fe20000000a00 */
[----:B------:R-:W-:Y:S01]  /*f860*/  R2UR UR13, R204 ;  /* 0x00000000cc0d72ca */ /* 0x000fe200000e0000 */
[----:B------:R-:W-:Y:S01]  /*f870*/  UIMAD UR5, UR8, UR10, URZ ;  /* 0x0000000a080572a4 */ /* 0x000fe2000f8e023f */
[----:B------:R-:W-:Y:S01]  /*f880*/  R2UR UR12, R205 ;  /* 0x00000000cd0c72ca */ /* 0x000fe200000e0000 */
[----:B------:R-:W-:-:S08]  /*f890*/  IMAD.MOV.U32 R2, RZ, RZ, R4 ;  /* 0x000000ffff027224 */ /* 0x000fd000078e0004 */
[----:B------:R-:W2:Y:S02]  /*f8a0*/  @P0 LDC R5, c[0x0][0xbec] ;  /* 0x0002fb00ff050b82 */ /* 0x000ea40000000800 */
[----:B------:R-:W-:Y:S02]  /*f8b0*/  UIMAD.WIDE.U32 UR6, UR13, UR10, URZ ;  /* 0x0000000a0d0672a5 */ /* 0x000fe4000f8e003f */
[----:B------:R-:W-:-:S03]  /*f8c0*/  UIMAD UR5, UR13, UR11, UR5 ;  /* 0x0000000b0d0572a4 */ /* 0x000fc6000f8e0205 */
[----:B------:R-:W-:Y:S01]  /*f8d0*/  ULDC.64 UR10, c[0x0][0xb98] ;  /* 0x0002e600000a7ab9 */ /* 0x000fe20000000a00 */
[----:B------:R-:W3:Y:S01]  /*f8e0*/  @P0 LDC R7, c[0x0][0xbf0] ;  /* 0x0002fc00ff070b82 */ /* 0x000ee20000000800 */
[----:B------:R-:W-:Y:S02]  /*f8f0*/  UIADD3 UR7, UR7, UR5, URZ ;  /* 0x0000000507077290 */ /* 0x000fe4000fffe03f */
[----:B------:R-:W-:Y:S02]  /*f900*/  UIMAD UR5, UR9, UR10, URZ ;  /* 0x0000000a090572a4 */ /* 0x000fe4000f8e023f */
[----:B------:R-:W-:Y:S02]  /*f910*/  UIMAD.WIDE.U32 UR6, UR12, UR10, UR6 ;  /* 0x0000000a0c0672a5 */ /* 0x000fe4000f8e0006 */
[----:B------:R-:W-:-:S03]  /*f920*/  UIMAD UR5, UR12, UR11, UR5 ;  /* 0x0000000b0c0572a4 */ /* 0x000fc6000f8e0205 */
[----:B------:R-:W-:Y:S01]  /*f930*/  ULDC.64 UR10, c[0x0][0xb88] ;  /* 0x0002e200000a7ab9 */ /* 0x000fe20000000a00 */
[----:B------:R-:W-:Y:S01]  /*f940*/  ULDC.64 UR12, c[0x0][0x208] ;  /* 0x00008200000c7ab9 */ /* 0x000fe20000000a00 */
[----:B--2---:R-:W-:-:S05]  /*f950*/  @P0 IMAD.HI.U32 R0, R4, R5, RZ ;  /* 0x0000000504000227 */ /* 0x004fca00078e00ff */
[----:B---3--:R-:W-:-:S05]  /*f960*/  @P0 SHF.R.U32.HI R2, RZ, R7, R0 ;  /* 0x00000007ff020219 */ /* 0x008fca0000011600 */
[----:B------:R-:W-:-:S04]  /*f970*/  IMAD.MOV R5, RZ, RZ, -R2 ;  /* 0x000000ffff057224 */ /* 0x000fc800078e0a02 */
[----:B------:R-:W-:Y:S01]  /*f980*/  IMAD R5, R3, R5, R4 ;  /* 0x0000000503057224 */ /* 0x000fe200078e0204 */
[----:B------:R-:W-:Y:S01]  /*f990*/  SHF.R.S32.HI R3, RZ, 0x1f, R2 ;  /* 0x0000001fff037819 */ /* 0x000fe20000011402 */
[----:B------:R-:W-:Y:S01]  /*f9a0*/  IMAD.U32 R4, RZ, RZ, UR5 ;  /* 0x00000005ff047e24 */ /* 0x000fe2000f8e00ff */
[----:B------:R-:W-:Y:S02]  /*f9b0*/  IADD3 R2, P0, R2, UR6, RZ ;  /* 0x0000000602027c10 */ /* 0x000fe4000ff1e0ff */
[----:B------:R-:W-:Y:S02]  /*f9c0*/  SHF.R.S32.HI R0, RZ, 0x1f, R5 ;  /* 0x0000001fff007819 */ /* 0x000fe40000011405 */
[----:B------:R-:W-:Y:S01]  /*f9d0*/  IADD3.X R3, R3, UR7, R4, P0, !PT ;  /* 0x0000000703037c10 */ /* 0x000fe200087fe404 */
[----:B------:R-:W-:Y:S02]  /*f9e0*/  ULDC.64 UR6, c[0x0][0xb50] ;  /* 0x0002d40000067ab9 */ /* 0x000fe40000000a00 */
[----:B------:R-:W-:-:S02]  /*f9f0*/  IMAD R0, R0, UR10, RZ ;  /* 0x0000000a00007c24 */ /* 0x000fc4000f8e02ff */
[----:B------:R-:W-:-:S04]  /*fa00*/  IMAD.WIDE.U32 R2, R5, UR10, R2 ;  /* 0x0000000a05027c25 */ /* 0x000fc8000f8e0002 */
[----:B------:R-:W-:Y:S01]  /*fa10*/  IMAD R7, R5, UR11, R0 ;  /* 0x0000000b05077c24 */ /* 0x000fe2000f8e0200 */
[----:B------:R-:W-:-:S03]  /*fa20*/  LEA R4, P0, R2, UR6, 0x2 ;  /* 0x0000000602047c11 */ /* 0x000fc6000f8010ff */
[----:B------:R-:W-:-:S05]  /*fa30*/  IMAD.IADD R3, R3, 0x1, R7 ;  /* 0x0000000103037824 */ /* 0x000fca00078e0207 */
[----:B------:R-:W-:Y:S01]  /*fa40*/  LEA.HI.X R5, R2, UR7, R3, 0x2, P0 ;  /* 0x0000000702057c11 */ /* 0x000fe200080f1403 */
[----:B------:R-:W-:-:S05]  /*fa50*/  IMAD.MOV.U32 R3, RZ, RZ, -0x800000 ;  /* 0xff800000ff037424 */ /* 0x000fca00078e00ff */
[----:B------:R2:W-:Y:S02]  /*fa60*/  STG.E desc[UR12][R4.64], R3 ;  /* 0x0000000304007986 */ /* 0x0005e4000c10190c */
.L_x_1241:
[----:B------:R-:W-:Y:S05]  /*fa70*/  BSYNC B1 ;  /* 0x0000000000017941 */ /* 0x000fea0003800000 */
.L_x_1240:
[----:B------:R-:W-:Y:S01]  /*fa80*/  R2UR UR13, R204 ;  /* 0x00000000cc0d72ca */ /* 0x000fe200000e0000 */
[----:B------:R-:W-:Y:S01]  /*fa90*/  ULDC.64 UR10, c[0x0][0xae8] ;  /* 0x0002ba00000a7ab9 */ /* 0x000fe20000000a00 */
[----:B------:R-:W-:Y:S01]  /*faa0*/  R2UR UR12, R205 ;  /* 0x00000000cd0c72ca */ /* 0x000fe200000e0000 */
[----:B------:R-:W-:Y:S01]  /*fab0*/  UIMAD UR5, UR8, UR10, URZ ;  /* 0x0000000a080572a4 */ /* 0x000fe2000f8e023f */
[----:B------:R-:W-:Y:S01]  /*fac0*/  VIADD R6, R6, UR61 ;  /* 0x0000003d06067c36 */ /* 0x000fe20008000000 */
[----:B------:R-:W-:Y:S03]  /*fad0*/  BSSY B1, `(.L_x_1242) ;  /* 0x000003d000017945 */ /* 0x000fe60003800000 */
[----:B0-----:R-:W-:-:S04]  /*fae0*/  @P1 IMAD.HI.U32 R0, R6, R9, RZ ;  /* 0x0000000906001227 */ /* 0x001fc800078e00ff */
[----:B--2---:R-:W-:Y:S01]  /*faf0*/  IMAD.MOV.U32 R5, RZ, RZ, R6 ;  /* 0x000000ffff057224 */ /* 0x004fe200078e0006 */
[----:B------:R-:W-:Y:S01]  /*fb00*/  UIMAD.WIDE.U32 UR6, UR13, UR10, URZ ;  /* 0x0000000a0d0672a5 */ /* 0x000fe2000f8e003f */
[----:B-1----:R-:W-:Y:S01]  /*fb10*/  @P1 SHF.R.U32.HI R5, RZ, R11, R0 ;  /* 0x0000000bff051219 */ /* 0x002fe20000011600 */
[----:B------:R-:W-:-:S03]  /*fb20*/  UIMAD UR5, UR13, UR11, UR5 ;  /* 0x0000000b0d0572a4 */ /* 0x000fc6000f8e0205 */
[----:B------:R-:W-:Y:S01]  /*fb30*/  ULDC.64 UR10, c[0x0][0xaf0] ;  /* 0x0002bc00000a7ab9 */ /* 0x000fe20000000a00 */
[----:B------:R-:W-:Y:S01]  /*fb40*/  UIADD3 UR7, UR7, UR5, URZ ;  /* 0x0000000507077290 */ /* 0x000fe2000fffe03f */
[--C-:B------:R-:W-:Y:S01]  /*fb50*/  SHF.R.S32.HI R0, RZ, 0x1f, R5.reuse ;  /* 0x0000001fff007819 */ /* 0x100fe20000011405 */
[----:B------:R-:W-:Y:S01]  /*fb60*/  UIMAD UR5, UR9, UR10, URZ ;  /* 0x0000000a090572a4 */ /* 0x000fe2000f8e023f */
[----:B------:R-:W-:Y:S01]  /*fb70*/  IMAD.MOV R7, RZ, RZ, -R5 ;  /* 0x000000ffff077224 */ /* 0x000fe200078e0a05 */
[----:B------:R-:W-:Y:S02]  /*fb80*/  UIMAD.WIDE.U32 UR6, UR12, UR10, UR6 ;  /* 0x0000000a0c0672a5 */ /* 0x000fe4000f8e0006 */
[----:B------:R-:W-:Y:S01]  /*fb90*/  UIMAD UR5, UR12, UR11, UR5 ;  /* 0x0000000b0c0572a4 */ /* 0x000fe2000f8e0205 */
[----:B------:R-:W-:Y:S01]  /*fba0*/  IMAD R7, R8, R7, R6 ;  /* 0x0000000708077224 */ /* 0x000fe200078e0206 */
[----:B------:R-:W-:Y:S01]  /*fbb0*/  ULDC.64 UR8, c[0x0][0xae0] ;  /* 0x0002b80000087ab9 */ /* 0x000fe20000000a00 */
[----:B------:R-:W-:Y:S01]  /*fbc0*/  VIADD R6, R206, UR61 ;  /* 0x0000003dce067c36 */ /* 0x000fe20008000000 */
[----:B------:R-:W-:Y:S01]  /*fbd0*/  UIADD3 UR5, UR7, UR5, URZ ;  /* 0x0000000507057290 */ /* 0x000fe2000fffe03f */
[----:B------:R-:W-:-:S02]  /*fbe0*/  IMAD R0, R0, UR8, RZ ;  /* 0x0000000800007c24 */ /* 0x000fc4000f8e02ff */
[----:B------:R-:W-:Y:S02]  /*fbf0*/  IMAD.U32 R3, RZ, RZ, UR7 ;  /* 0x00000007ff037e24 */ /* 0x000fe4000f8e00ff */
[----:B------:R-:W-:Y:S01]  /*fc00*/  IMAD.U32 R2, RZ, RZ, UR6 ;  /* 0x00000006ff027e24 */ /* 0x000fe2000f8e00ff */
[----:B------:R-:W-:Y:S01]  /*fc10*/  ULDC.64 UR6, c[0x0][0xad8] ;  /* 0x0002b60000067ab9 */ /* 0x000fe20000000a00 */
[----:B------:R-:W-:Y:S01]  /*fc20*/  IMAD.U32 R3, RZ, RZ, UR5 ;  /* 0x00000005ff037e24 */ /* 0x000fe2000f8e00ff */
[----:B------:R-:W-:Y:S01]  /*fc30*/  ULDC UR5, c[0x0][0xa88] ;  /* 0x0002a20000057ab9 */ /* 0x000fe20000000800 */
[C---:B------:R-:W-:Y:S01]  /*fc40*/  IMAD R9, R5.reuse, UR9, R0 ;  /* 0x0000000905097c24 */ /* 0x040fe2000f8e0200 */
[----:B------:R-:W-:Y:S01]  /*fc50*/  SHF.R.S32.HI R0, RZ, 0x1f, R7 ;  /* 0x0000001fff007819 */ /* 0x000fe20000011407 */
[----:B------:R-:W-:-:S04]  /*fc60*/  IMAD.WIDE.U32 R2, R5, UR8, R2 ;  /* 0x0000000805027c25 */ /* 0x000fc8000f8e0002 */
[----:B------:R-:W-:Y:S02]  /*fc70*/  IMAD.IADD R3, R3, 0x1, R9 ;  /* 0x0000000103037824 */ /* 0x000fe400078e0209 */
[----:B------:R-:W-:Y:S02]  /*fc80*/  IMAD R4, R0, UR6, RZ ;  /* 0x0000000600047c24 */ /* 0x000fe4000f8e02ff */
[----:B------:R-:W-:Y:S02]  /*fc90*/  IMAD R9, R8, UR5, RZ ;  /* 0x0000000508097c24 */ /* 0x000fe4000f8e02ff */
[C---:B------:R-:W-:Y:S02]  /*fca0*/  IMAD R5, R7.reuse, UR7, R4 ;  /* 0x0000000707057c24 */ /* 0x040fe4000f8e0204 */
[----:B------:R-:W-:Y:S01]  /*fcb0*/  IMAD.WIDE.U32 R2, R7, UR6, R2 ;  /* 0x0000000607027c25 */ /* 0x000fe2000f8e0002 */
[----:B------:R-:W-:Y:S01]  /*fcc0*/  ISETP.GE.AND P2, PT, R6, R9, PT ;  /* 0x000000090600720c */ /* 0x000fe20003f46270 */
[----:B------:R-:W-:-:S02]  /*fcd0*/  ULDC.64 UR6, c[0x0][0xa80] ;  /* 0x0002a00000067ab9 */ /* 0x000fc40000000a00 */
[----:B------:R-:W-:Y:S01]  /*fce0*/  VIADD R0, R6, 0x20 ;  /* 0x0000002006007836 */ /* 0x000fe20000000000 */
[----:B------:R-:W-:Y:S01]  /*fcf0*/  LEA R4, P3, R2, UR6, 0x1 ;  /* 0x0000000602047c11 */ /* 0x000fe2000f8608ff */
[----:B------:R-:W-:-:S03]  /*fd00*/  IMAD.IADD R3, R3, 0x1, R5 ;  /* 0x0000000103037824 */ /* 0x000fc600078e0205 */
[-C--:B------:R-:W-:Y:S01]  /*fd10*/  ISETP.GE.AND P1, PT, R0, R9.reuse, PT ;  /* 0x000000090000720c */ /* 0x080fe20003f26270 */
[----:B------:R-:W-:Y:S01]  /*fd20*/  VIADD R0, R6, 0x40 ;  /* 0x0000004006007836 */ /* 0x000fe20000000000 */
[----:B------:R-:W-:Y:S02]  /*fd30*/  LEA.HI.X R5, R2, UR7, R3, 0x1, P3 ;  /* 0x0000000702057c11 */ /* 0x000fe400098f0c03 */
[----:B------:R0:W1:Y:S02]  /*fd40*/  SHFL.IDX PT, R2, R4, RZ, 0x181f ;  /* 0x00181fff04027589 */ /* 0x00006400000e0000 */
[----:B------:R-:W-:Y:S02]  /*fd50*/  ISETP.GE.AND P0, PT, R0, R9, PT ;  /* 0x000000090000720c */ /* 0x000fe40003f06270 */
[----:B------:R0:W2:Y:S01]  /*fd60*/  SHFL.IDX PT, R0, R5, RZ, 0x181f ;  /* 0x00181fff05007589 */ /* 0x0000a200000e0000 */
[----:B------:R-:W-:Y:S10]  /*fd70*/  @P2 BRA `(.L_x_1243) ;  /* 0x0000000000482947 */ /* 0x000ff40003800000 */
        /* <DEDUP_REMOVED lines=18> */
.L_x_1243:
[----:B------:R-:W-:Y:S05]  /*fea0*/  BSYNC B1 ;  /* 0x0000000000017941 */ /* 0x000fea0003800000 */
.L_x_1242:
        /* <DEDUP_REMOVED lines=22> */
.L_x_1245:
[----:B------:R-:W-:Y:S05]  /*10010*/  BSYNC B1 ;  /* 0x0000000000017941 */ /* 0x000fea0003800000 */
.L_x_1244:
        /* <DEDUP_REMOVED lines=22> */
.L_x_1247:
[----:B------:R-:W-:Y:S05]  /*10180*/  BSYNC B1 ;  /* 0x0000000000017941 */ /* 0x000fea0003800000 */
.L_x_1246:
[----:B0-----:R-:W-:Y:S01]  /*10190*/  VIADD R0, R6, 0x60 ;  /* 0x0000006006007836 */ /* 0x001fe20000000000 */
[----:B--2-4-:R-:W0:Y:S04]  /*101a0*/  SHFL.IDX PT, R5, R5, 0x3, 0x181f ;  /* 0x00781f0005057f89 */ /* 0x014e2800000e0000 */
[----:B------:R-:W-:Y:S01]  /*101b0*/  ISETP.GE.AND P0, PT, R0, R9, PT ;  /* 0x000000090000720c */ /* 0x000fe20003f06270 */
[----:B-1-3--:R1:W2:-:S12]  /*101c0*/  SHFL.IDX PT, R2, R4, 0x3, 0x181f ;  /* 0x00781f0004027f89 */ /* 0x00a29800000e0000 */
        /* <DEDUP_REMOVED lines=8> */
[-C--:B------:R-:W-:Y:S02]  /*10250*/  @!P2 LEA R8, P5, R201, R2.reuse, 0x1 ;  /* 0x00000002c908a211 */ /* 0x080fe400078a08ff */
[-C--:B------:R-:W-:Y:S02]  /*10260*/  @!P1 LEA R10, P4, R200, R2.reuse, 0x1 ;  /* 0x00000002c80a9211 */ /* 0x080fe400078808ff */
[-C--:B0-----:R-:W-:Y:S02]  /*10270*/  @!P3 LEA.HI.X R7, R19, R5.reuse, R217, 0x1, P6 ;  /* 0x000000051307b211 */ /* 0x081fe400030f0cd9 */
        /* <DEDUP_REMOVED lines=8> */
.L_x_1239:
[----:B------:R-:W-:Y:S05]  /*10300*/  BSYNC B0 ;  /* 0x0000000000007941 */ /* 0x000fea0003800000 */
.L_x_1231:
[----:B------:R-:W-:Y:S02]  /*10310*/  ULDC UR5, c[0x0][0xc38] ;  /* 0x00030e0000057ab9 */ /* 0x000fe40000000800 */
[----:B------:R-:W-:-:S06]  /*10320*/  UISETP.GE.AND UP0, UPT, UR4, UR5, UPT ;  /* 0x000000050400728c */ /* 0x000fcc000bf06270 */
[----:B------:R-:W-:-:S13]  /*10330*/  PLOP3.LUT P0, PT, PT, PT, UP0, 0x80, 0x0 ;  /* 0x000000000000781c */ /* 0x000fda0003f0f008 */
[----:B------:R-:W-:Y:S05]  /*10340*/  @!P0 BRA `(.L_x_1248) ;  /* 0xffffff0800ac8947 */ /* 0x000fea000383ffff */
[----:B------:R-:W-:Y:S05]  /*10350*/  EXIT ;  /* 0x000000000000794d */ /* 0x000fea0003800000 */
.L_x_1150:
[----:B------:R-:W-:-:S08]  /*10360*/  NOP ;  /* 0x0000000000007918 */ /* 0x000fd00000000000 */
[----:B0-----:R-:W0:-:S00]  /*10370*/  USETMAXREG.DEALLOC.CTAPOOL 0x18 ;  /* 0x00000018000079c8 */ /* 0x001e0000080e0500 */
[----:B0-----:R-:W-:-:S06]  /*10380*/  LOP3.LUT R0, R0, 0x3, RZ, 0xc0, !PT ;  /* 0x0000000300007812 */ /* 0x001fcc00078ec0ff */
[----:B------:R-:W0:Y:S01]  /*10390*/  S2UR UR6, SR_CTAID.X ;  /* 0x00000000000679c3 */ /* 0x000e220000002500 */
[----:B------:R-:W-:Y:S01]  /*103a0*/  LOP3.LUT R19, R19, 0xfffffffb, RZ, 0xc0, !PT ;  /* 0xfffffffb13137812 */ /* 0x000fe200078ec0ff */
[----:B------:R-:W-:Y:S01]  /*103b0*/  STL [R1+0x18], RZ ;  /* 0x000018ff01007387 */ /* 0x000fe20000100800 */
[----:B------:R-:W-:-:S03]  /*103c0*/  IMAD.MOV.U32 R18, RZ, RZ, RZ ;  /* 0x000000ffff127224 */ /* 0x000fc600078e00ff */
[----:B------:R-:W1:Y:S02]  /*103d0*/  SHFL.IDX PT, R0, R0, RZ, 0x1f ;  /* 0x00001fff00007589 */ /* 0x000e6400000e0000 */
[----:B-1----:R-:W-:Y:S02]  /*103e0*/  ISETP.NE.AND P0, PT, R0, RZ, PT ;  /* 0x000000ff0000720c */ /* 0x002fe40003f05270 */
[----:B------:R-:W0:Y:S11]  /*103f0*/  LDC R0, c[0x0][0xc38] ;  /* 0x00030e00ff007b82 */ /* 0x000e360000000800 */
[----:B------:R-:W-:Y:S01]  /*10400*/  @P0 LOP3.LUT R19, R19, 0x4, RZ, 0xfc, !PT ;  /* 0x0000000413130812 */ /* 0x000fe200078efcff */
[----:B------:R-:W-:Y:S06]  /*10410*/  @P0 BAR.ARV 0x4, 0x180 ;  /* 0x0106000000000b1d */ /* 0x000fec0000002000 */
[----:B0-----:R-:W-:Y:S01]  /*10420*/  ISETP.LE.AND P0, PT, R0, UR6, PT ;  /* 0x0000000600007c0c */ /* 0x001fe2000bf03270 */
[----:B------:R-:W-:-:S05]  /*10430*/  IMAD.MOV.U32 R0, RZ, RZ, 0x1 ;  /* 0x00000001ff007424 */ /* 0x000fca00078e00ff */
[----:B------:R0:W-:Y:S07]  /*10440*/  STL [R1+0x8], R0 ;  /* 0x0000080001007387 */ /* 0x0001ee0000100800 */
[----:B------:R-:W-:Y:S05]  /*10450*/  @P0 BRA `(.L_x_1249) ;  /* 0x0000005400780947 */ /* 0x000fea0003800000 */
[----:B------:R-:W1:Y:S01]  /*10460*/  S2R R6, SR_TID.X ;  /* 0x0000000000067919 */ /* 0x000e620000002100 */
[----:B------:R-:W2:Y:S01]  /*10470*/  S2UR UR5, SR_CgaCtaId ;  /* 0x00000000000579c3 */ /* 0x000ea20000008800 */
[----:B------:R-:W-:Y:S01]  /*10480*/  UMOV UR4, 0x400 ;  /* 0x0000040000047882 */ /* 0x000fe20000000000 */
[----:B------:R-:W-:Y:S01]  /*10490*/  IMAD.MOV.U32 R18, RZ, RZ, RZ ;  /* 0x000000ffff127224 */ /* 0x000fe200078e00ff */
[----:B------:R-:W-:Y:S01]  /*104a0*/  ULDC UR44, c[0x0][0xc] ;  /* 0x00000300002c7ab9 */ /* 0x000fe20000000800 */
[----:B------:R-:W-:Y:S01]  /*104b0*/  ULDC.64 UR38, c[0x0][0x198] ;  /* 0x0000660000267ab9 */ /* 0x000fe20000000a00 */
[----:B--2---:R-:W-:-:S06]  /*104c0*/  ULEA UR4, UR5, UR4, 0x18 ;  /* 0x0000000405047291 */ /* 0x004fcc000f8ec03f */
[----:B------:R-:W-:Y:S01]  /*104d0*/  IMAD.U32 R17, RZ, RZ, UR4 ;  /* 0x00000004ff117e24 */ /* 0x000fe2000f8e00ff */
[C---:B-1----:R-:W-:Y:S01]  /*104e0*/  LOP3.LUT R5, R6.reuse, 0x7f, RZ, 0xc0, !PT ;  /* 0x0000007f06057812 */ /* 0x042fe200078ec0ff */
[----:B0-----:R-:W-:-:S05]  /*104f0*/  IMAD.SHL.U32 R0, R6, 0x8, RZ ;  /* 0x0000000806007824 */ /* 0x001fca00078e00ff */
[C---:B------:R-:W-:Y:S02]  /*10500*/  LOP3.LUT R2, R0.reuse, 0x1f8, RZ, 0xc0, !PT ;  /* 0x000001f800027812 */ /* 0x040fe400078ec0ff */
[----:B------:R-:W-:Y:S02]  /*10510*/  LOP3.LUT R0, R0, 0x38, RZ, 0xc0, !PT ;  /* 0x0000003800007812 */ /* 0x000fe400078ec0ff */
[----:B------:R-:W-:Y:S01]  /*10520*/  LOP3.LUT R3, R2, 0x38, R6, 0x78, !PT ;  /* 0x0000003802037812 */ /* 0x000fe200078e7806 */
[----:B------:R-:W-:-:S05]  /*10530*/  IMAD.SHL.U32 R2, R5, 0x8, RZ ;  /* 0x0000000805027824 */ /* 0x000fca00078e00ff */
[----:B------:R-:W-:Y:S01]  /*10540*/  LOP3.LUT R4, R3, 0x200, R2, 0xf8, !PT ;  /* 0x0000020003047812 */ /* 0x000fe200078ef802 */
[----:B------:R-:W-:Y:S01]  /*10550*/  IMAD.SHL.U32 R2, R6, 0x10, RZ ;  /* 0x0000001006027824 */ /* 0x000fe200078e00ff */
[----:B------:R-:W-:-:S03]  /*10560*/  SHF.R.U32.HI R3, RZ, 0x3, R5 ;  /* 0x00000003ff037819 */ /* 0x000fc60000011605 */
[----:B------:R-:W-:Y:S01]  /*10570*/  IMAD R4, R4, 0x2, R17 ;  /* 0x0000000204047824 */ /* 0x000fe200078e0211 */
[----:B------:R-:W-:Y:S01]  /*10580*/  LOP3.LUT R2, R3, 0x70, R2, 0xf8, !PT ;  /* 0x0000007003027812 */ /* 0x000fe200078ef802 */
[----:B------:R-:W-:Y:S02]  /*10590*/  IMAD.U32 R3, RZ, RZ, UR6 ;  /* 0x00000006ff037e24 */ /* 0x000fe4000f8e00ff */
[----:B------:R-:W-:Y:S01]  /*105a0*/  IMAD.MOV.U32 R2, RZ, RZ, 0x1 ;  /* 0x00000001ff027424 */ /* 0x000fe200078e00ff */
[----:B------:R-:W-:Y:S04]  /*105b0*/  STL [R1+0x10], R4 ;  /* 0x0000100401007387 */ /* 0x000fe80000100800 */
[----:B------:R0:W-:Y:S04]  /*105c0*/  STL [R1+0x14], R3 ;  /* 0x0000140301007387 */ /* 0x0001e80000100800 */
[----:B------:R-:W-:Y:S04]  /*105d0*/  STL [R1+0x18], RZ ;  /* 0x000018ff01007387 */ /* 0x000fe80000100800 */
[----:B------:R1:W-:Y:S01]  /*105e0*/  STL [R1+0x8], R2 ;  /* 0x0000080201007387 */ /* 0x0003e20000100800 */
[----:B0-----:R-:W-:-:S02]  /*105f0*/  LOP3.LUT R3, R0, 0x40, RZ, 0xfc, !PT ;  /* 0x0000004000037812 */ /* 0x001fc400078efcff */
[C---:B-1----:R-:W-:Y:S02]  /*10600*/  LOP3.LUT R2, R0.reuse, 0x80, RZ, 0xfc, !PT ;  /* 0x0000008000027812 */ /* 0x042fe400078efcff */
[----:B------:R-:W-:-:S07]  /*10610*/  LOP3.LUT R0, R0, 0xc0, RZ, 0xfc, !PT ;  /* 0x000000c000007812 */ /* 0x000fce00078efcff */
.L_x_1356:
[----:B--2---:R-:W2:Y:S01]  /*10620*/  LDL R0, [R1+0x14] ;  /* 0x0000140001007983 */ /* 0x004ea20000100800 */
[----:B------:R-:W-:Y:S02]  /*10630*/  ULDC UR8, c[0x0][0xc60] ;  /* 0x0003180000087ab9 */ /* 0x000fe40000000800 */
[----:B------:R-:W-:-:S11]  /*10640*/  UISETP.NE.AND UP0, UPT, UR8, 0x1, UPT ;  /* 0x000000010800788c */ /* 0x000fd6000bf05270 */
[----:B------:R-:W-:Y:S01]  /*10650*/  @UP0 ULDC UR4, c[0x0][0xc64] ;  /* 0x0003190000040ab9 */ /* 0x000fe20000000800 */
[----:B------:R-:W-:Y:S01]  /*10660*/  @UP0 ULDC UR9, c[0x0][0xc68] ;  /* 0x00031a0000090ab9 */ /* 0x000fe20000000800 */
[C---:B--2---:R-:W-:Y:S02]  /*10670*/  R2UR UR7, R0.reuse ;  /* 0x00000000000772ca */ /* 0x044fe400000e0000 */
[----:B------:R-:W-:-:S11]  /*10680*/  R2UR UR6, R0 ;  /* 0x00000000000672ca */ /* 0x000fd600000e0000 */
[----:B------:R-:W-:-:S04]  /*10690*/  UIMAD.WIDE.U32 UR4, UR7, UR4, URZ ;  /* 0x00000004070472a5 */ /* 0x000fc8000f8e003f */
[----:B------:R-:W-:-:S03]  /*106a0*/  @UP0 USHF.R.U32.HI UR7, URZ, UR9, UR5 ;  /* 0x000000093f070299 */ /* 0x000fc60008011605 */
[----:B------:R-:W-:Y:S02]  /*106b0*/  ULDC UR4, c[0x0][0xc78] ;  /* 0x00031e0000047ab9 */ /* 0x000fe40000000800 */
[----:B------:R-:W-:Y:S02]  /*106c0*/  UISETP.GE.AND UP0, UPT, UR7, UR4, UPT ;  /* 0x000000040700728c */ /* 0x000fe4000bf06270 */
[----:B------:R-:W-:-:S04]  /*106d0*/  UIADD3 UR4, -UR7, URZ, URZ ;  /* 0x0000003f07047290 */ /* 0x000fc8000fffe13f */
[----:B------:R-:W-:Y:S01]  /*106e0*/  PLOP3.LUT P0, PT, PT, PT, UP0, 0x80, 0x0 ;  /* 0x000000000000781c */ /* 0x000fe20003f0f008 */
[----:B------:R-:W-:-:S12]  /*106f0*/  UIMAD UR8, UR8, UR4, UR6 ;  /* 0x00000004080872a4 */ /* 0x000fd8000f8e0206 */
[----:B01--4-:R-:W-:Y:S05]  /*10700*/  @!P0 BRA `(.L_x_1250) ;  /* 0x0000000000208947 */ /* 0x013fea0003800000 */
        /* <DEDUP_REMOVED lines=8> */
.L_x_1250:
[----:B------:R-:W-:Y:S01]  /*10790*/  ULDC UR9, c[0x0][0xc54] ;  /* 0x0003150000097ab9 */ /* 0x000fe20000000800 */
[----:B------:R-:W-:Y:S01]  /*107a0*/  UMOV UR6, UR8 ;  /* 0x0000000800067c82 */ /* 0x000fe20008000000 */
[----:B------:R-:W-:-:S11]  /*107b0*/  UISETP.NE.AND UP0, UPT, UR9, 0x1, UPT ;  /* 0x000000010900788c */ /* 0x000fd6000bf05270 */
[----:B------:R-:W-:Y:S02]  /*107c0*/  @UP0 ULDC.64 UR10, c[0x0][0xc58] ;  /* 0x00031600000a0ab9 */ /* 0x000fe40000000a00 */
[----:B------:R-:W-:-:S04]  /*107d0*/  UIMAD.WIDE.U32 UR4, UR8, UR10, URZ ;  /* 0x0000000a080472a5 */ /* 0x000fc8000f8e003f */
[----:B------:R-:W-:-:S04]  /*107e0*/  @UP0 USHF.R.U32.HI UR6, URZ, UR11, UR5 ;  /* 0x0000000b3f060299 */ /* 0x000fc80008011605 */
[----:B------:R-:W-:-:S12]  /*107f0*/  UIMAD UR4, UR6, UR9, URZ ;  /* 0x00000009060472a4 */ /* 0x000fd8000f8e023f */
.L_x_1251:
[----:B------:R-:W-:Y:S02]  /*10800*/  UIADD3 UR4, UR8, -UR4, URZ ;  /* 0x8000000408047290 */ /* 0x000fe4000fffe03f */
        /* <DEDUP_REMOVED lines=8> */
[----:B------:R-:W-:Y:S01]  /*10890*/  ULDC UR13, c[0x0][0xc54] ;  /* 0x00031500000d7ab9 */ /* 0x000fe20000000800 */
[----:B------:R-:W-:-:S02]  /*108a0*/  UISETP.NE.U32.AND UP0, UPT, UR10, URZ, UPT ;  /* 0x0000003f0a00728c */ /* 0x000fc4000bf05070 */
[----:B------:R-:W-:Y:S02]  /*108b0*/  UIMAD UR13, UR7, UR13, UR4 ;  /* 0x0000000d070d72a4 */ /* 0x000fe4000f8e0204 */
[----:B------:R-:W-:Y:S01]  /*108c0*/  USHF.L.U32 UR43, UR43, 0x7, URZ ;  /* 0x000000072b2b7899 */ /* 0x000fe2000800063f */
[----:B------:R-:W-:Y:S01]  /*108d0*/  ULDC.64 UR4, c[0x0][0x9e0] ;  /* 0x0002780000047ab9 */ /* 0x000fe20000000a00 */
[----:B------:R-:W-:Y:S02]  /*108e0*/  UISETP.NE.AND.EX UP0, UPT, UR11, URZ, UPT, UP0 ;  /* 0x0000003f0b00728c */ /* 0x000fe4000bf05300 */
[----:B------:R-:W-:Y:S02]  /*108f0*/  UISETP.GE.AND UP3, UPT, UR5, 0x1, UPT ;  /* 0x000000010500788c */ /* 0x000fe4000bf66270 */
[----:B------:R-:W-:Y:S01]  /*10900*/  UIADD3 UR12, UR43, 0x7f, URZ ;  /* 0x0000007f2b0c7890 */ /* 0x000fe2000fffe03f */
[----:B------:R-:W-:Y:S01]  /*10910*/  ULDC UR10, c[0x0][0x424] ;  /* 0x00010900000a7ab9 */ /* 0x000fe20000000800 */
[----:B------:R-:W-:Y:S01]  /*10920*/  ULDC UR6, c[0x0][0x288] ;  /* 0x0000a20000067ab9 */ /* 0x000fe20000000800 */
[----:B------:R-:W-:Y:S01]  /*10930*/  @UP2 ULDC UR8, c[0x0][0xc4c] ;  /* 0x0003130000082ab9 */ /* 0x000fe20000000800 */
[----:B------:R-:W-:Y:S01]  /*10940*/  @UP1 ULDC UR11, c[0x0][0x44c] ;  /* 0x00011300000b1ab9 */ /* 0x000fe20000000800 */
[----:B------:R-:W-:Y:S01]  /*10950*/  USEL UR15, UR10, 0x1, UP0 ;  /* 0x000000010a0f7887 */ /* 0x000fe20008000000 */
[----:B------:R-:W-:Y:S01]  /*10960*/  PLOP3.LUT P1, PT, PT, PT, UP3, 0x80, 0x0 ;  /* 0x000000000000781c */ /* 0x000fe20003f2f038 */
[----:B------:R-:W-:-:S02]  /*10970*/  UIADD3 UR16, -UR6, 0x1, URZ ;  /* 0x0000000106107890 */ /* 0x000fc4000fffe13f */
[----:B------:R-:W-:Y:S02]  /*10980*/  UIMAD.WIDE.U32 UR8, UR13, UR8, URZ ;  /* 0x000000080d0872a5 */ /* 0x000fe4000f8e003f */
[----:B------:R-:W-:Y:S01]  /*10990*/  UIMAD.WIDE.U32 UR10, UR12, UR11, URZ ;  /* 0x0000000b0c0a72a5 */ /* 0x000fe2000f8e003f */
[----:B------:R-:W-:Y:S01]  /*109a0*/  ULDC UR7, c[0x0][0x2f0] ;  /* 0x0000bc0000077ab9 */ /* 0x000fe20000000800 */
[----:B------:R-:W-:Y:S01]  /*109b0*/  @UP2 ULDC UR17, c[0x0][0xc50] ;  /* 0x0003140000112ab9 */ /* 0x000fe20000000800 */
[----:B------:R-:W-:Y:S01]  /*109c0*/  @UP1 ULDC UR18, c[0x0][0x450] ;  /* 0x0001140000121ab9 */ /* 0x000fe20000000800 */
[----:B------:R-:W-:Y:S01]  /*109d0*/  UMOV UR42, UR13 ;  /* 0x0000000d002a7c82 */ /* 0x000fe20008000000 */
[----:B------:R-:W-:Y:S02]  /*109e0*/  UIMAD UR16, UR15, UR7, UR16 ;  /* 0x000000070f1072a4 */ /* 0x000fe4000f8e0210 */
[----:B------:R-:W-:Y:S02]  /*109f0*/  @UP2 USHF.R.U32.HI UR42, URZ, UR17, UR9 ;  /* 0x000000113f2a2299 */ /* 0x000fe40008011609 */
[----:B------:R-:W-:-:S02]  /*10a00*/  @UP1 USHF.R.U32.HI UR12, URZ, UR18, UR11 ;  /* 0x000000123f0c1299 */ /* 0x000fc4000801160b */
[----:B------:R-:W-:Y:S02]  /*10a10*/  UIADD3 UR36, -UR42, URZ, URZ ;  /* 0x0000003f2a247290 */ /* 0x000fe4000fffe13f */
[----:B------:R-:W-:Y:S02]  /*10a20*/  UIADD3 UR12, UR16, UR12, URZ ;  /* 0x0000000c100c7290 */ /* 0x000fe4000fffe03f */
[----:B------:R-:W-:Y:S02]  /*10a30*/  UIMAD UR36, UR14, UR36, UR13 ;  /* 0x000000240e2472a4 */ /* 0x000fe4000f8e020d */
[----:B------:R-:W-:Y:S01]  /*10a40*/  UIADD3 UR4, UR12, UR4, URZ ;  /* 0x000000040c047290 */ /* 0x000fe2000fffe03f */
[----:B------:R-:W-:Y:S11]  /*10a50*/  @!P1 BRA `(.L_x_1252) ;  /* 0x0000000000449947 */ /* 0x000ff60003800000 */
        /* <DEDUP_REMOVED lines=10> */
.L_x_1253:
[----:B------:R-:W-:-:S11]  /*10b00*/  UISETP.NE.AND UP0, UPT, UR5, 0x1, UPT ;  /* 0x000000010500788c */ /* 0x000fd6000bf05270 */
[----:B------:R-:W-:Y:S02]  /*10b10*/  @UP0 ULDC.64 UR12, c[0x0][0x9e8] ;  /* 0x00027a00000c0ab9 */ /* 0x000fe40000000a00 */
[----:B------:R-:W-:-:S04]  /*10b20*/  UIMAD.WIDE.U32 UR8, UR10, UR12, URZ ;  /* 0x0000000c0a0872a5 */ /* 0x000fc8000f8e003f */
[----:B------:R-:W-:-:S12]  /*10b30*/  @UP0 USHF.R.U32.HI UR10, URZ, UR13, UR9 ;  /* 0x0000000d3f0a0299 */ /* 0x000fd80008011609 */
.L_x_1254:
[----:B------:R-:W-:-:S04]  /*10b40*/  UIMAD UR10, UR10, UR5, UR5 ;  /* 0x000000050a0a72a4 */ /* 0x000fc8000f8e0205 */
[----:B------:R-:W-:-:S04]  /*10b50*/  UISETP.LT.AND UP0, UPT, UR4, UR10, UPT ;  /* 0x0000000a0400728c */ /* 0x000fc8000bf01270 */
[----:B------:R-:W-:-:S12]  /*10b60*/  USEL UR4, UR4, UR10, UP0 ;  /* 0x0000000a04047287 */ /* 0x000fd80008000000 */
.L_x_1252:
[----:B------:R-:W-:Y:S02]  /*10b70*/  UIMAD UR12, UR15, UR7, 0x3f ;  /* 0x0000003f0f0c74a4 */ /* 0x000fe4000f8e0207 */
[----:B------:R-:W-:Y:S02]  /*10b80*/  UIADD3 UR4, UR4, 0x3f, URZ ;  /* 0x0000003f04047890 */ /* 0x000fe4000fffe03f */
[----:B------:R-:W-:Y:S02]  /*10b90*/  USHF.R.S32.HI UR13, URZ, 0x1f, UR12 ;  /* 0x0000001f3f0d7899 */ /* 0x000fe4000801140c */
[----:B------:R-:W-:Y:S01]  /*10ba0*/  USHF.R.S32.HI UR10, URZ, 0x1f, UR4 ;  /* 0x0000001f3f0a7899 */ /* 0x000fe20008011404 */
[----:B------:R-:W-:Y:S01]  /*10bb0*/  @UP1 ULDC UR8, c[0x0][0x44c] ;  /* 0x0001130000081ab9 */ /* 0x000fe20000000800 */
[----:B------:R-:W-:Y:S02]  /*10bc0*/  ULEA.HI UR13, UR13, UR12, URZ, 0x6 ;  /* 0x0000000c0d0d7291 */ /* 0x000fe4000f8f303f */
[----:B------:R-:W-:-:S02]  /*10bd0*/  UIMAD.WIDE.U32 UR8, UR43, UR8, URZ ;  /* 0x000000082b0872a5 */ /* 0x000fc4000f8e003f */
[----:B------:R-:W-:Y:S01]  /*10be0*/  ULEA.HI UR10, UR10, UR4, URZ, 0x6 ;  /* 0x000000040a0a7291 */ /* 0x000fe2000f8f303f */
[----:B------:R-:W-:Y:S01]  /*10bf0*/  @UP1 ULDC UR14, c[0x0][0x450] ;  /* 0x00011400000e1ab9 */ /* 0x000fe20000000800 */
[----:B------:R-:W-:Y:S01]  /*10c00*/  UMOV UR11, UR43 ;  /* 0x0000002b000b7c82 */ /* 0x000fe20008000000 */
[----:B------:R-:W-:Y:S02]  /*10c10*/  UIMAD UR4, UR15, UR7, -UR6 ;  /* 0x000000070f0472a4 */ /* 0x000fe4000f8e0a06 */
[----:B------:R-:W-:Y:S02]  /*10c20*/  USHF.R.S32.HI UR13, URZ, 0x6, UR13 ;  /* 0x000000063f0d7899 */ /* 0x000fe4000801140d */
[----:B------:R-:W-:Y:S02]  /*10c30*/  USHF.R.S32.HI UR10, URZ, 0x6, UR10 ;  /* 0x000000063f0a7899 */ /* 0x000fe4000801140a */
[----:B------:R-:W-:Y:S02]  /*10c40*/  @UP1 USHF.R.U32.HI UR11, URZ, UR14, UR9 ;  /* 0x0000000e3f0b1299 */ /* 0x000fe40008011609 */
[----:B------:R-:W-:-:S02]  /*10c50*/  UISETP.LT.AND UP0, UPT, UR13, UR10, UPT ;  /* 0x0000000a0d00728c */ /* 0x000fc4000bf01270 */
[----:B------:R-:W-:Y:S01]  /*10c60*/  UIADD3 UR4, UR4, UR11, URZ ;  /* 0x0000000b04047290 */ /* 0x000fe2000fffe03f */
[----:B------:R-:W-:Y:S01]  /*10c70*/  ULDC UR8, c[0x0][0x9dc] ;  /* 0x0002770000087ab9 */ /* 0x000fe20000000800 */
[----:B------:R-:W-:Y:S02]  /*10c80*/  USEL UR41, UR13, UR10, UP0 ;  /* 0x0000000a0d297287 */ /* 0x000fe40008000000 */
        /* <DEDUP_REMOVED lines=12> */
.L_x_1256:
[----:B------:R-:W-:-:S11]  /*10d50*/  UISETP.NE.AND UP0, UPT, UR5, 0x1, UPT ;  /* 0x000000010500788c */ /* 0x000fd6000bf05270 */
[----:B------:R-:W-:Y:S02]  /*10d60*/  @UP0 ULDC.64 UR10, c[0x0][0x9e8] ;  /* 0x00027a00000a0ab9 */ /* 0x000fe40000000a00 */
[----:B------:R-:W-:-:S04]  /*10d70*/  UIMAD.WIDE.U32 UR6, UR4, UR10, URZ ;  /* 0x0000000a040672a5 */ /* 0x000fc8000f8e003f */
[----:B------:R-:W-:-:S12]  /*10d80*/  @UP0 USHF.R.U32.HI UR4, URZ, UR11, UR7 ;  /* 0x0000000b3f040299 */ /* 0x000fd80008011607 */
.L_x_1257:
[----:B------:R-:W-:-:S04]  /*10d90*/  UIMAD UR4, UR4, UR5, URZ ;  /* 0x00000005040472a4 */ /* 0x000fc8000f8e023f */
[----:B------:R-:W-:-:S04]  /*10da0*/  UISETP.LT.AND UP0, UPT, UR8, UR4, UPT ;  /* 0x000000040800728c */ /* 0x000fc8000bf01270 */
[----:B------:R-:W-:-:S12]  /*10db0*/  USEL UR8, UR8, UR4, !UP0 ;  /* 0x0000000408087287 */ /* 0x000fd8000c000000 */
.L_x_1255:
[----:B------:R-:W-:Y:S01]  /*10dc0*/  USHF.R.S32.HI UR4, URZ, 0x1f, UR8 ;  /* 0x0000001f3f047899 */ /* 0x000fe20008011408 */
[----:B------:R-:W-:Y:S03]  /*10dd0*/  BSSY B7, `(.L_x_1258) ;  /* 0x00004aa000077945 */ /* 0x000fe60003800000 */
[----:B------:R-:W-:-:S04]  /*10de0*/  ULEA.HI UR4, UR4, UR8, URZ, 0x6 ;  /* 0x0000000804047291 */ /* 0x000fc8000f8f303f */
[----:B------:R-:W-:-:S04]  /*10df0*/  USHF.R.S32.HI UR4, URZ, 0x6, UR4 ;  /* 0x000000063f047899 */ /* 0x000fc80008011404 */
[----:B------:R-:W-:-:S04]  /*10e00*/  UISETP.LT.AND UP0, UPT, URZ, UR4, UPT ;  /* 0x000000043f00728c */ /* 0x000fc8000bf01270 */
[----:B------:R-:W-:-:S04]  /*10e10*/  USEL UR40, URZ, UR4, !UP0 ;  /* 0x000000043f287287 */ /* 0x000fc8000c000000 */
[----:B------:R-:W-:-:S06]  /*10e20*/  UISETP.GT.AND UP0, UPT, UR41, UR40, UPT ;  /* 0x000000282900728c */ /* 0x000fcc000bf04270 */
[----:B------:R-:W-:-:S13]  /*10e30*/  PLOP3.LUT P0, PT, PT, PT, UP0, 0x80, 0x0 ;  /* 0x000000000000781c */ /* 0x000fda0003f0f008 */
[----:B------:R-:W-:Y:S05]  /*10e40*/  @P0 BRA `(.L_x_1259) ;  /* 0x00000000004c0947 */ /* 0x000fea0003800000 */
[----:B------:R-:W0:Y:S02]  /*10e50*/  S2R R0, SR_TID.X ;  /* 0x0000000000007919 */ /* 0x000e240000002100 */
[----:B0-----:R-:W-:-:S04]  /*10e60*/  LOP3.LUT R0, R0, 0x7f, RZ, 0xc0, !PT ;  /* 0x0000007f00007812 */ /* 0x001fc800078ec0ff */
[----:B------:R-:W-:-:S13]  /*10e70*/  ISETP.NE.AND P1, PT, R0, RZ, PT ;  /* 0x000000ff0000720c */ /* 0x000fda0003f25270 */
[----:B------:R-:W-:Y:S05]  /*10e80*/  @P1 BRA `(.L_x_1260) ;  /* 0x0000004800781947 */ /* 0x000fea0003800000 */
[----:B------:R-:W0:Y:S01]  /*10e90*/  S2R R5, SR_LANEID ;  /* 0x0000000000057919 */ /* 0x000e220000000000 */
[----:B------:R-:W-:Y:S01]  /*10ea0*/  VOTEU.ANY UR4, UPT, PT ;  /* 0x0000000000047886 */ /* 0x000fe200038e0100 */
[----:B------:R-:W1:Y:S01]  /*10eb0*/  LDC.64 R2, c[0x0][0xc80] ;  /* 0x00032000ff027b82 */ /* 0x000e620000000a00 */
[----:B------:R-:W0:Y:S01]  /*10ec0*/  FLO.U32 R0, UR4 ;  /* 0x0000000400007d00 */ /* 0x000e2200080e0000 */
[----:B------:R-:W-:Y:S01]  /*10ed0*/  ULDC.64 UR6, c[0x0][0x208] ;  /* 0x0000820000067ab9 */ /* 0x000fe20000000a00 */
[----:B0-----:R-:W-:-:S06]  /*10ee0*/  ISETP.EQ.U32.AND P0, PT, R0, R5, PT ;  /* 0x000000050000720c */ /* 0x001fcc0003f02070 */
[----:B------:R-:W1:Y:S07]  /*10ef0*/  POPC R5, UR4 ;  /* 0x0000000400057d09 */ /* 0x000e6e0008000000 */
[----:B-1----:R-:W2:Y:S01]  /*10f00*/  @P0 ATOMG.E.ADD.STRONG.GPU PT, R3, desc[UR6][R2.64], R5 ;  /* 0x00000005020309a8 */ /* 0x002ea200081ee1c6 */
[----:B------:R-:W0:Y:S02]  /*10f10*/  S2R R4, SR_LTMASK ;  /* 0x0000000000047919 */ /* 0x000e240000003900 */
[----:B0-----:R-:W-:-:S04]  /*10f20*/  LOP3.LUT R4, R4, UR4, RZ, 0xc0, !PT ;  /* 0x0000000404047c12 */ /* 0x001fc8000f8ec0ff */
[----:B------:R-:W0:Y:S01]  /*10f30*/  POPC R7, R4 ;  /* 0x0000000400077309 */ /* 0x000e220000000000 */
[----:B--2---:R-:W0:Y:S02]  /*10f40*/  SHFL.IDX PT, R0, R3, R0, 0x1f ;  /* 0x00001f0003007589 */ /* 0x004e2400000e0000 */
[----:B0-----:R-:W-:-:S05]  /*10f50*/  IADD3 R0, R0, UR44, R7 ;  /* 0x0000002c00007c10 */ /* 0x001fca000fffe007 */
[----:B------:R3:W-:Y:S01]  /*10f60*/  STL [R1+0x14], R0 ;  /* 0x0000140001007387 */ /* 0x0007e20000100800 */
[----:B------:R-:W-:Y:S05]  /*10f70*/  BRA `(.L_x_1260) ;  /* 0x00000048003c7947 */ /* 0x000fea0003800000 */
.L_x_1259:
[----:B------:R-:W-:Y:S01]  /*10f80*/  VIADD R0, R17, 0x20400 ;  /* 0x0002040011007836 */ /* 0x000fe20000000000 */
[----:B------:R-:W-:Y:S04]  /*10f90*/  BSSY B6, `(.L_x_1261) ;  /* 0x0000013000067945 */ /* 0x000fe80003800000 */
        /* <DEDUP_REMOVED lines=18> */
.L_x_1262:
[----:B------:R-:W-:Y:S05]  /*110c0*/  BSYNC B6 ;  /* 0x0000000000067941 */ /* 0x000fea0003800000 */
.L_x_1261:
        /* <DEDUP_REMOVED lines=8> */
[----:B------:R0:W1:Y:S01]  /*11150*/  LDC.64 R2, c[0x4][R16] ;  /* 0x0100000010027b82 */ /* 0x0000620000000a00 */
        /* <DEDUP_REMOVED lines=11> */
.L_x_1265:
        /* <DEDUP_REMOVED lines=15> */
.L_x_1264:
[----:B------:R-:W-:Y:S05]  /*11300*/  BSYNC B6 ;  /* 0x0000000000067941 */ /* 0x000fea0003800000 */
.L_x_1263:
[----:B------:R-:W-:Y:S01]  /*11310*/  ULDC.64 UR4, c[0x0][0x9f8] ;  /* 0x00027e0000047ab9 */ /* 0x000fe20000000a00 */
[----:B------:R-:W-:Y:S01]  /*11320*/  IMAD.U32 R7, RZ, RZ, UR42 ;  /* 0x0000002aff077e24 */ /* 0x000fe2000f8e00ff */
[----:B------:R-:W-:Y:S01]  /*11330*/  UISETP.NE.U32.AND UP0, UPT, UR4, URZ, UPT ;  /* 0x0000003f0400728c */ /* 0x000fe2000bf05070 */
[----:B------:R-:W-:-:S03]  /*11340*/  ULDC.64 UR6, c[0x0][0x208] ;  /* 0x0000820000067ab9 */ /* 0x000fc60000000a00 */
[----:B------:R-:W-:-:S06]  /*11350*/  UISETP.NE.AND.EX UP0, UPT, UR5, URZ, UPT, UP0 ;  /* 0x0000003f0500728c */ /* 0x000fcc000bf05300 */
[----:B------:R-:W-:-:S05]  /*11360*/  PLOP3.LUT P0, PT, PT, PT, UP0, 0x80, 0x0 ;  /* 0x000000000000781c */ /* 0x000fca0003f0f008 */
[----:B------:R-:W-:Y:S02]  /*11370*/  @UP0 ULDC.64 UR4, c[0x0][0x9f8] ;  /* 0x00027e0000040ab9 */ /* 0x000fe40000000a00 */
[----:B------:R-:W-:-:S06]  /*11380*/  @UP0 UIMAD.WIDE UR4, UR42, 0x4, UR4 ;  /* 0x000000042a0408a5 */ /* 0x000fcc000f8e0204 */
[----:B------:R-:W-:Y:S02]  /*11390*/  IMAD.U32 R2, RZ, RZ, UR4 ;  /* 0x00000004ff027e24 */ /* 0x000fe4000f8e00ff */
[----:B------:R-:W-:-:S05]  /*113a0*/  IMAD.U32 R3, RZ, RZ, UR5 ;  /* 0x00000005ff037e24 */ /* 0x000fca000f8e00ff */
[----:B------:R0:W2:Y:S01]  /*113b0*/  @P0 LDG.E R7, desc[UR6][R2.64] ;  /* 0x0000000602070981 */ /* 0x0000a2000c1e1900 */
[----:B------:R-:W-:Y:S01]  /*113c0*/  UMOV UR4, 0xffffffff ;  /* 0xffffffff00047882 */ /* 0x000fe20000000000 */
[----:B------:R-:W-:Y:S01]  /*113d0*/  IMAD.U32 R0, RZ, RZ, UR41 ;  /* 0x00000029ff007e24 */ /* 0x000fe2000f8e00ff */
[----:B------:R-:W-:Y:S01]  /*113e0*/  LOP3.LUT R19, R19, 0xfffffffe, RZ, 0xc0, !PT ;  /* 0xfffffffe13137812 */ /* 0x000fe200078ec0ff */
[----:B------:R-:W1:Y:S02]  /*113f0*/  S2R R4, SR_TID.X ;  /* 0x0000000000047919 */ /* 0x000e640000002100 */
[----:B------:R-:W-:Y:S01]  /*11400*/  VIADD R0, R0, 0xffffffff ;  /* 0xffffffff00007836 */ /* 0x000fe20000000000 */
[----:B0-----:R-:W0:Y:S02]  /*11410*/  LDC.64 R2, c[0x0][0x418] ;  /* 0x00010600ff027b82 */ /* 0x001e240000000a00 */
[----:B0-----:R-:W-:Y:S02]  /*11420*/  ISETP.NE.U32.AND P0, PT, R2, RZ, PT ;  /* 0x000000ff0200720c */ /* 0x001fe40003f05070 */
[----:B-1----:R-:W-:-:S02]  /*11430*/  SHF.R.U32.HI R4, RZ, 0x5, R4 ;  /* 0x00000005ff047819 */ /* 0x002fc40000011604 */
[----:B------:R-:W-:Y:S02]  /*11440*/  ISETP.NE.AND.EX P1, PT, R3, RZ, PT, P0 ;  /* 0x000000ff0300720c */ /* 0x000fe40003f25300 */
[----:B------:R-:W-:-:S11]  /*11450*/  LOP3.LUT R4, R4, 0x3, RZ, 0xc0, !PT ;  /* 0x0000000304047812 */ /* 0x000fd600078ec0ff */
[----:B------:R-:W-:Y:S02]  /*11460*/  @P1 LOP3.LUT R19, R19, 0x1, RZ, 0xfc, !PT ;  /* 0x0000000113131812 */ /* 0x000fe400078efcff */
[----:B--2---:R-:W-:Y:S01]  /*11470*/  SHF.R.S32.HI R8, RZ, 0x1f, R7 ;  /* 0x0000001fff087819 */ /* 0x004fe20000011407 */
[----:B------:R0:W-:Y:S01]  /*11480*/  STL [R1+0x4], R7 ;  /* 0x0000040701007387 */ /* 0x0001e20000100800 */
[----:B------:R-:W-:-:S03]  /*11490*/  SEL R16, R7, RZ, !P1 ;  /* 0x000000ff07107207 */ /* 0x000fc60004800000 */
[----:B------:R0:W-:Y:S01]  /*114a0*/  STL [R1+0xc], R8 ;  /* 0x00000c0801007387 */ /* 0x0001e20000100800 */
[----:B------:R-:W-:Y:S05]  /*114b0*/  BRA.DIV UR4, `(.L_x_1266) ;  /* 0x0000004e04287947 */ /* 0x000fea000b800000 */
[----:B------:R1:W2:Y:S02]  /*114c0*/  SHFL.IDX PT, R14, R4, RZ, 0x1f ;  /* 0x00001fff040e7589 */ /* 0x0002a400000e0000 */
.L_x_1371:
[----:B------:R3:W-:Y:S01]  /*114d0*/  STL [R1], R0 ;  /* 0x0000000001007387 */ /* 0x0007e20000100800 */
[----:B--2---:R-:W-:Y:S02]  /*114e0*/  ISETP.NE.AND P0, PT, R14, RZ, PT ;  /* 0x000000ff0e00720c */ /* 0x004fe40003f05270 */
[----:B------:R-:W-:Y:S02]  /*114f0*/  PLOP3.LUT P2, PT, PT, PT, PT, 0x8, 0x0 ;  /* 0x000000000000781c */ /* 0x000fe40003f4e170 */
[----:B------:R-:W-:-:S11]  /*11500*/  LOP3.LUT R19, R19, 0xfffffffd, RZ, 0xc0, !PT ;  /* 0xfffffffd13137812 */ /* 0x000fd600078ec0ff */
[----:B------:R-:W-:Y:S01]  /*11510*/  @P2 LOP3.LUT R19, R19, 0x2, RZ, 0xfc, !PT ;  /* 0x0000000213132812 */ /* 0x000fe200078efcff */
[----:B---3--:R-:W-:Y:S06]  /*11520*/  @P0 BRA `(.L_x_1267) ;  /* 0x0000000400480947 */ /* 0x008fec0003800000 */
[----:B------:R-:W-:-:S03]  /*11530*/  UMOV UR4, 0xffffffff ;  /* 0xffffffff00047882 */ /* 0x000fc60000000000 */
[----:B------:R-:W-:Y:S05]  /*11540*/  BRA.DIV UR4, `(.L_x_1268) ;  /* 0x0000004e04247947 */ /* 0x000fea000b800000 */
[----:B------:R-:W-:-:S13]  /*11550*/  ELECT P6, URZ, PT ;  /* 0x00000000003f782f */ /* 0x000fda00038c0000 */
.L_x_1374:
[----:B------:R-:W-:Y:S05]  /*11560*/  @!P6 BRA `(.L_x_1267) ;  /* 0x000000040038e947 */ /* 0x000fea0003800000 */
[----:B------:R-:W-:Y:S01]  /*11570*/  IMAD.MOV.U32 R16, RZ, RZ, R7 ;  /* 0x000000ffff107224 */ /* 0x000fe200078e0007 */
[----:B------:R-:W-:Y:S06]  /*11580*/  @!P1 BRA `(.L_x_1269) ;  /* 0x0000000000509947 */ /* 0x000fec0003800000 */
[----:B------:R-:W2:Y:S01]  /*11590*/  LDC R6, c[0x0][0x43c] ;  /* 0x00010f00ff067b82 */ /* 0x000ea20000000800 */
[----:B------:R-:W-:Y:S01]  /*115a0*/  IMAD.MOV.U32 R9, RZ, RZ, R0 ;  /* 0x000000ffff097224 */ /* 0x000fe200078e0000 */
[----:B------:R-:W-:Y:S01]  /*115b0*/  ULDC.64 UR4, c[0x0][0x428] ;  /* 0x00010a0000047ab9 */ /* 0x000fe20000000a00 */
[----:B------:R-:W-:Y:S01]  /*115c0*/  ULDC.64 UR6, c[0x0][0x208] ;  /* 0x0000820000067ab9 */ /* 0x000fe20000000a00 */
[----:B--2---:R-:W-:-:S13]  /*115d0*/  ISETP.NE.AND P0, PT, R6, 0x1, PT ;  /* 0x000000010600780c */ /* 0x004fda0003f05270 */
[----:B-1----:R-:W1:Y:S02]  /*115e0*/  @P0 LDC.64 R4, c[0x0][0x440] ;  /* 0x00011000ff040b82 */ /* 0x002e640000000a00 */
[----:B-1----:R-:W-:-:S04]  /*115f0*/  @P0 IMAD.HI.U32 R0, R9, R4, RZ ;  /* 0x0000000409000227 */ /* 0x002fc800078e00ff */
[----:B------:R-:W-:Y:S01]  /*11600*/  IMAD.MOV.U32 R4, RZ, RZ, R9 ;  /* 0x000000ffff047224 */ /* 0x000fe200078e0009 */
[----:B------:R-:W-:-:S04]  /*11610*/  @P0 SHF.R.U32.HI R4, RZ, R5, R0 ;  /* 0x00000005ff040219 */ /* 0x000fc80000011600 */
[--C-:B------:R-:W-:Y:S01]  /*11620*/  SHF.R.S32.HI R5, RZ, 0x1f, R4.reuse ;  /* 0x0000001fff057819 */ /* 0x100fe20000011404 */
[----:B------:R-:W-:-:S04]  /*11630*/  IMAD.MOV R0, RZ, RZ, -R4 ;  /* 0x000000ffff007224 */ /* 0x000fc800078e0a04 */
[----:B------:R-:W-:Y:S02]  /*11640*/  IMAD R9, R6, R0, R9 ;  /* 0x0000000006097224 */ /* 0x000fe400078e0209 */
[----:B------:R-:W-:Y:S02]  /*11650*/  IMAD R0, R8, UR4, RZ ;  /* 0x0000000408007c24 */ /* 0x000fe4000f8e02ff */
[C---:B------:R-:W-:Y:S01]  /*11660*/  IMAD.WIDE.U32 R4, R7.reuse, UR4, R4 ;  /* 0x0000000407047c25 */ /* 0x040fe2000f8e0004 */
[----:B------:R2:W-:Y:S03]  /*11670*/  STL [R1], R9 ;  /* 0x0000000901007387 */ /* 0x0005e60000100800 */
[----:B------:R-:W-:Y:S01]  /*11680*/  IMAD R0, R7, UR5, R0 ;  /* 0x0000000507007c24 */ /* 0x000fe2000f8e0200 */
[----:B------:R-:W-:-:S03]  /*11690*/  LEA R2, P0, R4, R2, 0x2 ;  /* 0x0000000204027211 */ /* 0x000fc600078010ff */
[----:B------:R-:W-:-:S05]  /*116a0*/  IMAD.IADD R0, R5, 0x1, R0 ;  /* 0x0000000105007824 */ /* 0x000fca00078e0200 */
[----:B------:R-:W-:-:S05]  /*116b0*/  LEA.HI.X R3, R4, R3, R0, 0x2, P0 ;  /* 0x0000000304037211 */ /* 0x000fca00000f1400 */
[----:B------:R2:W5:Y:S02]  /*116c0*/  LDG.E R16, desc[UR6][R2.64] ;  /* 0x0000000602107981 */ /* 0x000564000c1e1900 */
.L_x_1269:
[----:B--2---:R-:W2:Y:S01]  /*116d0*/  LDL R2, [R1+0x8] ;  /* 0x0000080001027983 */ /* 0x004ea20000100800 */
[----:B------:R-:W-:Y:S01]  /*116e0*/  IMAD R0, R18, 0x8, R17 ;  /* 0x0000000812007824 */ /* 0x000fe200078e0211 */
[----:B--2---:R-:W-:-:S04]  /*116f0*/  SHF.L.U32 R2, R2, 0x1f, RZ ;  /* 0x0000001f02027819 */ /* 0x004fc800000006ff */
[----:B------:R-:W2:Y:S02]  /*11700*/  SYNCS.PHASECHK.TRANS64.TRYWAIT P0, [R0+URZ+0x30840], R2 ;  /* 0x03084002000075a7 */ /* 0x000ea4000800017f */
[----:B--2---:R-:W-:Y:S05]  /*11710*/  @!P0 BRA `(.L_x_1270) ;  /* 0x0000004800d08947 */ /* 0x004fea0003800000 */
.L_x_1375:
[----:B------:R-:W3:Y:S02]  /*11720*/  S2R R3, SR_TID.X ;  /* 0x0000000000037919 */ /* 0x000ee40000002100 */
[----:B---3--:R-:W-:-:S04]  /*11730*/  LOP3.LUT R3, R3, 0x7f, RZ, 0xc0, !PT ;  /* 0x0000007f03037812 */ /* 0x008fc800078ec0ff */
[----:B------:R-:W-:-:S13]  /*11740*/  ISETP.NE.AND P0, PT, R3, RZ, PT ;  /* 0x000000ff0300720c */ /* 0x000fda0003f05270 */
[----:B------:R-:W-:Y:S05]  /*11750*/  @P0 BRA `(.L_x_1271) ;  /* 0x00000000001c0947 */ /* 0x000fea0003800000 */
[----:B------:R-:W3:Y:S01]  /*11760*/  S2R R3, SR_TID.X ;  /* 0x0000000000037919 */ /* 0x000ee20000002100 */
[----:B--2---:R-:W-:-:S04]  /*11770*/  IMAD.MOV.U32 R2, RZ, RZ, 0x8000 ;  /* 0x00008000ff027424 */ /* 0x004fc800078e00ff */
[----:B------:R4:W-:Y:S01]  /*11780*/  SYNCS.ARRIVE.TRANS64 RZ, [R0+URZ+0x30830], R2 ;  /* 0x0308300200ff79a7 */ /* 0x0009e2000800003f */
[----:B---3--:R-:W-:-:S04]  /*11790*/  LOP3.LUT R3, R3, 0x1f, RZ, 0xc0, !PT ;  /* 0x0000001f03037812 */ /* 0x008fc800078ec0ff */
[----:B------:R-:W-:-:S13]  /*117a0*/  ISETP.NE.AND P0, PT, R3, RZ, PT ;  /* 0x000000ff0300720c */ /* 0x000fda0003f05270 */
[----:B----4-:R-:W-:Y:S05]  /*117b0*/  @!P0 BRA `(.L_x_1271) ;  /* 0x0000000000048947 */ /* 0x010fea0003800000 */
[----:B------:R-:W-:Y:S01]  /*117c0*/  BPT.TRAP 0x1 ;  /* 0x000000040000795c */ /* 0x000fe20000300000 */
.L_x_1271:
[----:B--2---:R-:W2:Y:S01]  /*117d0*/  LDL R2, [R1] ;  /* 0x0000000001027983 */ /* 0x004ea20000100800 */
[----:B------:R-:W-:Y:S01]  /*117e0*/  R2UR UR33, R0 ;  /* 0x00000000002172ca */ /* 0x000fe200000e0000 */
[----:B------:R-:W-:Y:S01]  /*117f0*/  IMAD R0, R18, 0x8000, R17 ;  /* 0x0000800012007824 */ /* 0x000fe200078e0211 */
[----:B-----5:R-:W-:Y:S01]  /*11800*/  R2UR UR37, R16 ;  /* 0x00000000102572ca */ /* 0x020fe200000e0000 */
[----:B------:R-:W-:Y:S01]  /*11810*/  UIADD3 UR4, UP0, UR38, 0x370, URZ ;  /* 0x0000037026047890 */ /* 0x000fe2000ff1e03f */
[----:B------:R-:W-:Y:S01]  /*11820*/  PLOP3.LUT P0, PT, PT, PT, PT, 0x80, 0x0 ;  /* 0x000000000000781c */ /* 0x000fe20003f0f070 */
[----:B------:R-:W-:Y:S01]  /*11830*/  UMOV UR6, 0x0 ;  /* 0x0000000000067882 */ /* 0x000fe20000000000 */
[----:B------:R-:W-:Y:S01]  /*11840*/  R2UR UR8, R0 ;  /* 0x00000000000872ca */ /* 0x000fe200000e0000 */
[----:B------:R-:W-:Y:S01]  /*11850*/  UIADD3.X UR5, URZ, UR39, URZ, UP0, !UPT ;  /* 0x000000273f057290 */ /* 0x000fe200087fe43f */
[----:B------:R-:W-:Y:S01]  /*11860*/  LOP3.LUT R19, R19, 0xfffffffd, RZ, 0xc0, !PT ;  /* 0xfffffffd13137812 */ /* 0x000fe200078ec0ff */
[----:B------:R-:W-:Y:S01]  /*11870*/  UMOV UR7, 0x14f00000 ;  /* 0x14f0000000077882 */ /* 0x000fe20000000000 */
[----:B------:R-:W-:Y:S01]  /*11880*/  UMOV UR34, URZ ;  /* 0x0000003f00227c82 */ /* 0x000fe20008000000 */
[----:B------:R-:W-:Y:S01]  /*11890*/  UMOV UR26, 0x40 ;  /* 0x00000040001a7882 */ /* 0x000fe20000000000 */
[----:B------:R-:W-:Y:S01]  /*118a0*/  UMOV UR28, UR36 ;  /* 0x00000024001c7c82 */ /* 0x000fe20008000000 */
[----:B------:R-:W-:-:S02]  /*118b0*/  UIADD3 UR33, UR33, 0x30830, URZ ;  /* 0x0003083021217890 */ /* 0x000fc4000fffe03f */
[----:B------:R-:W-:Y:S01]  /*118c0*/  UMOV UR29, UR37 ;  /* 0x00000025001d7c82 */ /* 0x000fe20008000000 */
[----:B------:R-:W-:Y:S01]  /*118d0*/  UMOV UR18, 0x80 ;  /* 0x0000008000127882 */ /* 0x000fe20000000000 */
[----:B------:R-:W-:Y:S01]  /*118e0*/  UMOV UR20, UR36 ;  /* 0x0000002400147c82 */ /* 0x000fe20008000000 */
[----:B------:R-:W-:Y:S01]  /*118f0*/  UMOV UR21, UR37 ;  /* 0x0000002500157c82 */ /* 0x000fe20008000000 */
[----:B------:R-:W-:Y:S01]  /*11900*/  UIADD3 UR32, UR8, 0x20400, URZ ;  /* 0x0002040008207890 */ /* 0x000fe2000fffe03f */
[----:B------:R-:W-:Y:S01]  /*11910*/  @P0 LOP3.LUT R19, R19, 0x2, RZ, 0xfc, !PT ;  /* 0x0000000213130812 */ /* 0x000fe200078efcff */
[----:B------:R-:W-:Y:S02]  /*11920*/  UIADD3 UR24, UR8, 0x22400, URZ ;  /* 0x0002240008187890 */ /* 0x000fe4000fffe03f */
[----:B------:R-:W-:Y:S02]  /*11930*/  UIADD3 UR16, UR8, 0x24400, URZ ;  /* 0x0002440008107890 */ /* 0x000fe4000fffe03f */
[----:B------:R-:W-:Y:S01]  /*11940*/  UIADD3 UR8, UR8, 0x26400, URZ ;  /* 0x0002640008087890 */ /* 0x000fe2000fffe03f */
[----:B------:R-:W-:Y:S01]  /*11950*/  UMOV UR25, UR33 ;  /* 0x0000002100197c82 */ /* 0x000fe20008000000 */
[----:B------:R-:W-:Y:S01]  /*11960*/  UMOV UR17, UR33 ;  /* 0x0000002100117c82 */ /* 0x000fe20008000000 */
[----:B------:R-:W-:Y:S01]  /*11970*/  UMOV UR10, 0xc0 ;  /* 0x000000c0000a7882 */ /* 0x000fe20000000000 */
[----:B------:R-:W-:Y:S01]  /*11980*/  UMOV UR12, UR36 ;  /* 0x00000024000c7c82 */ /* 0x000fe20008000000 */
[----:B------:R-:W-:Y:S01]  /*11990*/  UMOV UR13, UR37 ;  /* 0x00000025000d7c82 */ /* 0x000fe20008000000 */
[----:B------:R-:W-:Y:S01]  /*119a0*/  UMOV UR9, UR33 ;  /* 0x0000002100097c82 */ /* 0x000fe20008000000 */
[----:B--2---:R-:W-:-:S13]  /*119b0*/  R2UR UR35, R2 ;  /* 0x00000000022372ca */ /* 0x004fda00000e0000 */
[----:B------:R-:W-:-:S07]  /*119c0*/  USHF.L.U32 UR35, UR35, 0x6, URZ ;  /* 0x0000000623237899 */ /* 0x000fce000800063f */
[----:B------:R-:W-:Y:S01]  /*119d0*/  UMOV UR27, UR35 ;  /* 0x00000023001b7c82 */ /* 0x000fe20008000000 */
[----:B------:R-:W-:Y:S01]  /*119e0*/  UMOV UR19, UR35 ;  /* 0x0000002300137c82 */ /* 0x000fe20008000000 */
[----:B------:R2:W-:Y:S01]  /*119f0*/  UTMALDG.4D [UR32], [UR4], desc[UR6] ;  /* 0x00000620040075b4 */ /* 0x0005e20008019000 */
[----:B------:R-:W-:Y:S01]  /*11a00*/  UMOV UR11, UR35 ;  /* 0x00000023000b7c82 */ /* 0x000fe20008000000 */
[----:B------:R2:W-:Y:S01]  /*11a10*/  UTMALDG.4D [UR24], [UR4], desc[UR6] ;  /* 0x00000618040075b4 */ /* 0x0005e20008019000 */
[----:B------:R2:W-:Y:S01]  /*11a20*/  UTMALDG.4D [UR16], [UR4], desc[UR6] ;  /* 0x00000610040075b4 */ /* 0x0005e20008019000 */
[----:B------:R2:W-:Y:S02]  /*11a30*/  UTMALDG.4D [UR8], [UR4], desc[UR6] ;  /* 0x00000608040075b4 */ /* 0x0005e40008019000 */
[----:B--2---:R-:W-:Y:S01]  /*11a40*/  NOP ;  /* 0x0000000000007918 */ /* 0x004fe20000000000 */
.L_x_1267:
[----:B------:R-:W-:Y:S01]  /*11a50*/  VIADD R0, R17, 0x10400 ;  /* 0x0001040011007836 */ /* 0x000fe20000000000 */
[----:B------:R-:W-:Y:S05]  /*11a60*/  WARPSYNC.ALL ;  /* 0x0000000000007948 */ /* 0x000fea0003800000 */
[----:B------:R-:W-:Y:S01]  /*11a70*/  BAR.SYNC.DEFER_BLOCKING 0x8, 0x180 ;  /* 0x0206000000007b1d */ /* 0x000fe20000010000 */
[----:B------:R-:W-:-:S05]  /*11a80*/  LOP3.LUT P0, RZ, R0, 0x3ff, RZ, 0xc0, !PT ;  /* 0x000003ff00ff7812 */ /* 0x000fca000780c0ff */
[----:B------:R-:W-:Y:S08]  /*11a90*/  BSSY B6, `(.L_x_1272) ;  /* 0x0000012000067945 */ /* 0x000ff00003800000 */
[----:B------:R-:W-:Y:S05]  /*11aa0*/  @!P0 BRA `(.L_x_1273) ;  /* 0x0000000000408947 */ /* 0x000fea0003800000 */
[----:B------:R-:W-:Y:S01]  /*11ab0*/  MOV R2, 0x0 ;  /* 0x0000000000027802 */ /* 0x000fe20000000f00 */
[----:B------:R-:W-:Y:S01]  /*11ac0*/  ULDC.64 UR6, c[0x4][0xa8] ;  /* 0x01002a0000067ab9 */ /* 0x000fe20000000a00 */
[----:B------:R-:W-:Y:S01]  /*11ad0*/  ULDC.64 UR8, c[0x4][0xb0] ;  /* 0x01002c0000087ab9 */ /* 0x000fe20000000a00 */
[----:B------:R-:W-:Y:S01]  /*11ae0*/  ULDC.64 UR4, c[0x4][0x20] ;  /* 0x0100080000047ab9 */ /* 0x000fe20000000a00 */
[----:B-1----:R-:W-:Y:S02]  /*11af0*/  IMAD.U32 R4, RZ, RZ, UR6 ;  /* 0x00000006ff047e24 */ /* 0x002fe4000f8e00ff */
[----:B------:R-:W1:Y:S01]  /*11b00*/  LDC.64 R2, c[0x4][R2] ;  /* 0x0100000002027b82 */ /* 0x000e620000000a00 */
[----:B------:R-:W-:Y:S02]  /*11b10*/  IMAD.U32 R5, RZ, RZ, UR7 ;  /* 0x00000007ff057e24 */ /* 0x000fe4000f8e00ff */
[----:B------:R-:W-:Y:S02]  /*11b20*/  IMAD.U32 R6, RZ, RZ, UR8 ;  /* 0x00000008ff067e24 */ /* 0x000fe4000f8e00ff */
[----:B0-----:R-:W-:-:S02]  /*11b30*/  IMAD.U32 R7, RZ, RZ, UR9 ;  /* 0x00000009ff077e24 */ /* 0x001fc4000f8e00ff */
[----:B------:R-:W-:Y:S02]  /*11b40*/  IMAD.U32 R10, RZ, RZ, UR4 ;  /* 0x00000004ff0a7e24 */ /* 0x000fe4000f8e00ff */
[----:B------:R-:W-:Y:S02]  /*11b50*/  IMAD.U32 R11, RZ, RZ, UR5 ;  /* 0x00000005ff0b7e24 */ /* 0x000fe4000f8e00ff */
[----:B------:R-:W-:Y:S02]  /*11b60*/  IMAD.MOV.U32 R8, RZ, RZ, 0x70 ;  /* 0x00000070ff087424 */ /* 0x000fe400078e00ff */
[----:B------:R-:W-:Y:S02]  /*11b70*/  IMAD.MOV.U32 R12, RZ, RZ, 0x1 ;  /* 0x00000001ff0c7424 */ /* 0x000fe400078e00ff */
[----:B------:R-:W-:-:S07]  /*11b80*/  IMAD.MOV.U32 R13, RZ, RZ, RZ ;  /* 0x000000ffff0d7224 */ /* 0x000fce00078e00ff */
[----:B------:R-:W-:-:S07]  /*11b90*/  LEPC R20, `(.L_x_1273) ;  /* 0x000000001014794e */ /* 0x000fce0000000000 */
[----:B-1----:R-:W-:Y:S05]  /*11ba0*/  CALL.ABS.NOINC R2 ;  /* 0x0000000002007343 */ /* 0x002fea0003c00000 */
.L_x_1273:
[----:B------:R-:W-:Y:S05]  /*11bb0*/  BSYNC B6 ;  /* 0x0000000000067941 */ /* 0x000fea0003800000 */
.L_x_1272:
[----:B------:R-:W2:Y:S01]  /*11bc0*/  S2R R2, SR_TID.X ;  /* 0x0000000000027919 */ /* 0x000ea20000002100 */
[----:B0-----:R-:W0:Y:S01]  /*11bd0*/  LDC R7, c[0x0][0x448] ;  /* 0x00011200ff077b82 */ /* 0x001e220000000800 */
[----:B------:R-:W-:Y:S01]  /*11be0*/  USHF.R.S32.HI UR4, URZ, 0x1f, UR36 ;  /* 0x0000001f3f047899 */ /* 0x000fe20008011424 */
[----:B------:R-:W-:Y:S01]  /*11bf0*/  ULDC.64 UR8, c[0x0][0x2d8] ;  /* 0x0000b60000087ab9 */ /* 0x000fe20000000a00 */
[----:B------:R-:W3:Y:S02]  /*11c00*/  S2R R10, SR_TID.X ;  /* 0x00000000000a7919 */ /* 0x000ee40000002100 */
[----:B------:R-:W-:Y:S02]  /*11c10*/  UIMAD UR6, UR4, UR8, URZ ;  /* 0x00000008040672a4 */ /* 0x000fe4000f8e023f */
[----:B------:R-:W-:Y:S01]  /*11c20*/  UIMAD.WIDE.U32 UR4, UR36, UR8, URZ ;  /* 0x00000008240472a5 */ /* 0x000fe2000f8e003f */
[----:B------:R-:W4:Y:S01]  /*11c30*/  S2R R8, SR_TID.X ;  /* 0x0000000000087919 */ /* 0x000f220000002100 */
[----:B------:R-:W-:-:S02]  /*11c40*/  UIMAD UR6, UR36, UR9, UR6 ;  /* 0x00000009240672a4 */ /* 0x000fc4000f8e0206 */
[----:B------:R-:W-:Y:S02]  /*11c50*/  USHF.R.S32.HI UR7, URZ, 0x1f, UR42 ;  /* 0x0000001f3f077899 */ /* 0x000fe4000801142a */
[----:B------:R-:W-:Y:S01]  /*11c60*/  UIADD3 UR5, UR5, UR6, URZ ;  /* 0x0000000605057290 */ /* 0x000fe2000fffe03f */
[----:B------:R-:W-:-:S03]  /*11c70*/  ULDC.64 UR8, c[0x0][0x2e0] ;  /* 0x0000b80000087ab9 */ /* 0x000fc60000000a00 */
[----:B------:R-:W-:Y:S02]  /*11c80*/  UIMAD.WIDE.U32 UR4, UR42, UR8, UR4 ;  /* 0x000000082a0472a5 */ /* 0x000fe4000f8e0004 */
[----:B------:R-:W-:-:S04]  /*11c90*/  UIMAD UR6, UR7, UR8, URZ ;  /* 0x00000008070672a4 */ /* 0x000fc8000f8e023f */
[----:B------:R-:W-:Y:S01]  /*11ca0*/  UIMAD UR6, UR42, UR9, UR6 ;  /* 0x000000092a0672a4 */ /* 0x000fe2000f8e0206 */
[----:B0-----:R-:W-:Y:S01]  /*11cb0*/  ISETP.NE.AND P0, PT, R7, 0x1, PT ;  /* 0x000000010700780c */ /* 0x001fe20003f05270 */
[----:B-1----:R-:W-:Y:S02]  /*11cc0*/  IMAD.U32 R4, RZ, RZ, UR4 ;  /* 0x00000004ff047e24 */ /* 0x002fe4000f8e00ff */
[----:B------:R-:W-:Y:S02]  /*11cd0*/  UIADD3 UR6, UR5, UR6, URZ ;  /* 0x0000000605067290 */ /* 0x000fe4000fffe03f */
[----:B------:R-:W-:Y:S01]  /*11ce0*/  IMAD.U32 R5, RZ, RZ, UR5 ;  /* 0x00000005ff057e24 */ /* 0x000fe2000f8e00ff */
[----:B------:R-:W-:Y:S01]  /*11cf0*/  ULDC.64 UR4, c[0x0][0x2d0] ;  /* 0x0000b40000047ab9 */ /* 0x000fe20000000a00 */
[C---:B--2---:R-:W-:Y:S01]  /*11d00*/  LOP3.LUT R0, R2.reuse, 0x7f, RZ, 0xc0, !PT ;  /* 0x0000007f02007812 */ /* 0x044fe200078ec0ff */
[----:B------:R-:W-:-:S03]  /*11d10*/  IMAD.SHL.U32 R2, R2, 0x10, RZ ;  /* 0x0000001002027824 */ /* 0x000fc600078e00ff */
[----:B------:R-:W-:Y:S01]  /*11d20*/  SHF.R.U32.HI R0, RZ, 0x3, R0 ;  /* 0x00000003ff007819 */ /* 0x000fe20000011600 */
[----:B---3--:R-:W-:Y:S01]  /*11d30*/  IMAD.SHL.U32 R10, R10, 0x8, RZ ;  /* 0x000000080a0a7824 */ /* 0x008fe200078e00ff */
[----:B------:R-:W0:Y:S02]  /*11d40*/  @P0 LDC R3, c[0x0][0x44c] ;  /* 0x00011300ff030b82 */ /* 0x000e240000000800 */
[----:B------:R-:W-:Y:S01]  /*11d50*/  LOP3.LUT R2, R0, 0x70, R2, 0xf8, !PT ;  /* 0x0000007000027812 */ /* 0x000fe200078ef802 */
[----:B----4-:R-:W-:Y:S01]  /*11d60*/  IMAD.SHL.U32 R9, R8, 0x8, RZ ;  /* 0x0000000808097824 */ /* 0x010fe200078e00ff */
[----:B------:R-:W-:-:S03]  /*11d70*/  LOP3.LUT R10, R10, 0x38, RZ, 0xc0, !PT ;  /* 0x000000380a0a7812 */ /* 0x000fc600078ec0ff */
[----:B------:R-:W-:Y:S01]  /*11d80*/  VIADD R2, R2, UR43 ;  /* 0x0000002b02027c36 */ /* 0x000fe20008000000 */
[----:B------:R-:W1:Y:S01]  /*11d90*/  @P0 LDC R0, c[0x0][0x450] ;  /* 0x00011400ff000b82 */ /* 0x000e620000000800 */
[C---:B------:R-:W-:Y:S02]  /*11da0*/  LOP3.LUT R12, R10.reuse, 0x40, RZ, 0xfc, !PT ;  /* 0x000000400a0c7812 */ /* 0x040fe400078efcff */
[----:B------:R-:W-:Y:S01]  /*11db0*/  IMAD.MOV.U32 R6, RZ, RZ, R2 ;  /* 0x000000ffff067224 */ /* 0x000fe200078e0002 */
[C---:B------:R-:W-:Y:S02]  /*11dc0*/  LOP3.LUT R11, R10.reuse, 0x80, RZ, 0xfc, !PT ;  /* 0x000000800a0b7812 */ /* 0x040fe400078efcff */
[----:B------:R-:W-:Y:S02]  /*11dd0*/  LOP3.LUT R10, R10, 0xc0, RZ, 0xfc, !PT ;  /* 0x000000c00a0a7812 */ /* 0x000fe400078efcff */
[----:B------:R-:W-:Y:S01]  /*11de0*/  LOP3.LUT R9, R9, 0x38, RZ, 0xc0, !PT ;  /* 0x0000003809097812 */ /* 0x000fe200078ec0ff */
[----:B0-----:R-:W-:-:S05]  /*11df0*/  @P0 IMAD.HI.U32 R3, R2, R3, RZ ;  /* 0x0000000302030227 */ /* 0x001fca00078e00ff */
[----:B-1----:R-:W-:Y:S01]  /*11e00*/  @P0 SHF.R.U32.HI R6, RZ, R0, R3 ;  /* 0x00000000ff060219 */ /* 0x002fe20000011603 */
[----:B------:R-:W-:-:S04]  /*11e10*/  IMAD.U32 R3, RZ, RZ, UR6 ;  /* 0x00000006ff037e24 */ /* 0x000fc8000f8e00ff */
[----:B------:R-:W-:-:S04]  /*11e20*/  IMAD.MOV R0, RZ, RZ, -R6 ;  /* 0x000000ffff007224 */ /* 0x000fc800078e0a06 */
[----:B------:R-:W-:Y:S02]  /*11e30*/  IMAD R0, R7, R0, R2 ;  /* 0x0000000007007224 */ /* 0x000fe400078e0202 */
[----:B------:R-:W-:Y:S01]  /*11e40*/  IMAD.MOV.U32 R2, RZ, RZ, R4 ;  /* 0x000000ffff027224 */ /* 0x000fe200078e0004 */
[----:B------:R-:W-:-:S03]  /*11e50*/  SHF.R.S32.HI R4, RZ, 0x1f, R6 ;  /* 0x0000001fff047819 */ /* 0x000fc60000011406 */
[----:B------:R-:W-:-:S04]  /*11e60*/  IMAD.WIDE.U32 R2, R6, UR4, R2 ;  /* 0x0000000406027c25 */ /* 0x000fc8000f8e0002 */
[----:B------:R-:W-:-:S04]  /*11e70*/  IMAD R4, R4, UR4, RZ ;  /* 0x0000000404047c24 */ /* 0x000fc8000f8e02ff */
[----:B------:R-:W-:Y:S01]  /*11e80*/  IMAD R4, R6, UR5, R4 ;  /* 0x0000000506047c24 */ /* 0x000fe2000f8e0204 */
[----:B------:R-:W-:-:S03]  /*11e90*/  ULDC.64 UR4, c[0x0][0x2c8] ;  /* 0x0000b20000047ab9 */ /* 0x000fc60000000a00 */
[----:B------:R-:W-:Y:S01]  /*11ea0*/  IMAD.IADD R3, R3, 0x1, R4 ;  /* 0x0000000103037824 */ /* 0x000fe200078e0204 */
[----:B------:R-:W-:Y:S01]  /*11eb0*/  SHF.R.S32.HI R4, RZ, 0x1f, R0 ;  /* 0x0000001fff047819 */ /* 0x000fe20000011400 */
[----:B------:R-:W-:-:S04]  /*11ec0*/  IMAD.WIDE.U32 R2, R0, UR4, R2 ;  /* 0x0000000400027c25 */ /* 0x000fc8000f8e0002 */
[----:B------:R-:W-:-:S04]  /*11ed0*/  IMAD R4, R4, UR4, RZ ;  /* 0x0000000404047c24 */ /* 0x000fc8000f8e02ff */
[----:B------:R-:W-:Y:S01]  /*11ee0*/  IMAD R4, R0, UR5, R4 ;  /* 0x0000000500047c24 */ /* 0x000fe2000f8e0204 */
[----:B------:R-:W-:Y:S02]  /*11ef0*/  ULDC.64 UR4, c[0x0][0x280] ;  /* 0x0000a00000047ab9 */ /* 0x000fe40000000a00 */
[----:B------:R-:W-:Y:S01]  /*11f00*/  LEA R6, P0, R2, UR4, 0x1 ;  /* 0x0000000402067c11 */ /* 0x000fe2000f8008ff */
[----:B------:R-:W-:Y:S01]  /*11f10*/  ULDC UR4, c[0x0][0x2b8] ;  /* 0x0000ae0000047ab9 */ /* 0x000fe20000000800 */
[----:B------:R-:W-:Y:S01]  /*11f20*/  IMAD.IADD R5, R3, 0x1, R4 ;  /* 0x0000000103057824 */ /* 0x000fe200078e0204 */
[----:B------:R-:W-:Y:S02]  /*11f30*/  ISETP.GE.AND P3, PT, R10, UR4, PT ;  /* 0x000000040a007c0c */ /* 0x000fe4000bf66270 */
[----:B------:R-:W-:Y:S02]  /*11f40*/  LOP3.LUT R10, R8, 0x7f, RZ, 0xc0, !PT ;  /* 0x0000007f080a7812 */ /* 0x000fe400078ec0ff */
[----:B------:R0:W5:Y:S01]  /*11f50*/  LDL R8, [R1+0x10] ;  /* 0x0000100001087983 */ /* 0x0001620000100800 */
[----:B------:R-:W-:-:S02]  /*11f60*/  LEA.HI.X R5, R2, UR5, R5, 0x1, P0 ;  /* 0x0000000502057c11 */ /* 0x000fc400080f0c05 */
[----:B------:R-:W-:Y:S02]  /*11f70*/  ISETP.GE.AND P0, PT, R9, UR4, PT ;  /* 0x0000000409007c0c */ /* 0x000fe4000bf06270 */
[----:B------:R-:W-:Y:S02]  /*11f80*/  ISETP.GE.AND P1, PT, R12, UR4, PT ;  /* 0x000000040c007c0c */ /* 0x000fe4000bf26270 */
[----:B------:R-:W-:Y:S01]  /*11f90*/  ISETP.GE.AND P2, PT, R11, UR4, PT ;  /* 0x000000040b007c0c */ /* 0x000fe2000bf46270 */
[----:B------:R-:W-:Y:S01]  /*11fa0*/  UMOV UR4, 0xffffffff ;  /* 0xffffffff00047882 */ /* 0x000fe20000000000 */
[----:B------:R-:W-:Y:S02]  /*11fb0*/  SHF.R.U32.HI R10, RZ, 0x3, R10 ;  /* 0x00000003ff0a7819 */ /* 0x000fe4000001160a */
[----:B0-----:R-:W-:Y:S09]  /*11fc0*/  BRA.DIV UR4, `(.L_x_1274) ;  /* 0x0000004204b87947 */ /* 0x001ff2000b800000 */
[----:B------:R-:W0:Y:S01]  /*11fd0*/  SHFL.IDX PT, R3, R6, RZ, 0x181f ;  /* 0x00181fff06037589 */ /* 0x000e2200000e0000 */
[----:B------:R-:W-:Y:S01]  /*11fe0*/  ULDC UR4, c[0x0][0x288] ;  /* 0x0000a20000047ab9 */ /* 0x000fe20000000800 */
[----:B------:R-:W-:Y:S01]  /*11ff0*/  VIADD R0, R10, UR43 ;  /* 0x0000002b0a007c36 */ /* 0x000fe20008000000 */
[----:B------:R-:W-:Y:S01]  /*12000*/  ULDC.64 UR6, c[0x0][0x208] ;  /* 0x0000820000067ab9 */ /* 0x000fe20000000a00 */
[----:B------:R-:W1:Y:S01]  /*12010*/  SHFL.IDX PT, R2, R5, RZ, 0x181f ;  /* 0x00181fff05027589 */ /* 0x000e6200000e0000 */
[----:B------:R-:W-:-:S03]  /*12020*/  IMAD R4, R7, UR4, RZ ;  /* 0x0000000407047c24 */ /* 0x000fc6000f8e02ff */
[----:B------:R-:W-:Y:S02]  /*12030*/  SHFL.IDX PT, R7, R5, 0x7, 0x181f ;  /* 0x00f81f0005077f89 */ /* 0x000fe400000e0000 */
[----:B------:R-:W-:-:S13]  /*12040*/  ISETP.GE.AND P4, PT, R0, R4, PT ;  /* 0x000000040000720c */ /* 0x000fda0003f86270 */
        /* <DEDUP_REMOVED lines=8> */
[----:B------:R0:W-:Y:S02]  /*120d0*/  @!P4 LDGSTS.E.BYPASS.LTC128B.128 [R8+0x1c400], desc[UR6][R2.64+0x180], !P3 ;  /* 0x1c4001800208cfae */ /* 0x0001e4000d901d46 */
[----:B0-----:R-:W-:-:S02]  /*120e0*/  VIADD R2, R0, 0x10 ;  /* 0x0000001000027836 */ /* 0x001fc40000000000 */
[----:B------:R-:W0:Y:S03]  /*120f0*/  SHFL.IDX PT, R3, R6, 0x1, 0x181f ;  /* 0x00381f0006037f89 */ /* 0x000e2600000e0000 */
[----:B------:R-:W-:Y:S02]  /*12100*/  ISETP.GE.AND P4, PT, R2, R4, PT ;  /* 0x000000040200720c */ /* 0x000fe40003f86270 */
[----:B------:R-:W1:Y:S11]  /*12110*/  SHFL.IDX PT, R2, R5, 0x1, 0x181f ;  /* 0x00381f0005027f89 */ /* 0x000e7600000e0000 */
        /* <DEDUP_REMOVED lines=73> */
[----:B------:R0:W-:Y:S04]  /*125b0*/  @!P4 LDGSTS.E.BYPASS.LTC128B.128 [R8+0x1f400], desc[UR6][R2.64+0x180], !P3 ;  /* 0x1f4001800208cfae */ /* 0x0001e8000d901d46 */
[----:B0-----:R0:W1:Y:S02]  /*125c0*/  SHFL.IDX PT, R2, R6, 0x7, 0x181f ;  /* 0x00f81f0006027f89 */ /* 0x00106400000e0000 */
.L_x_1392:
[----:B------:R-:W-:Y:S01]  /*125d0*/  VIADD R0, R0, 0x70 ;  /* 0x0000007000007836 */ /* 0x000fe20000000000 */
[----:B------:R-:W-:Y:S04]  /*125e0*/  BSSY B0, `(.L_x_1275) ;  /* 0x000000d000007945 */ /* 0x000fe80003800000 */
[----:B------:R-:W-:-:S13]  /*125f0*/  ISETP.GE.AND P4, PT, R0, R4, PT ;  /* 0x000000040000720c */ /* 0x000fda0003f86270 */
[----:B------:R-:W-:Y:S05]  /*12600*/  @P4 BRA `(.L_x_1276) ;  /* 0x0000000000284947 */ /* 0x000fea0003800000 */
[----:B-1----:R-:W-:Y:S01]  /*12610*/  LEA R2, P4, R9, R2, 0x1 ;  /* 0x0000000209027211 */ /* 0x002fe200078808ff */
[----:B------:R-:W-:-:S04]  /*12620*/  ULDC.64 UR4, c[0x0][0x208] ;  /* 0x0000820000047ab9 */ /* 0x000fc80000000a00 */
[----:B------:R-:W-:-:S05]  /*12630*/  IMAD.X R3, RZ, RZ, R7, P4 ;  /* 0x000000ffff037224 */ /* 0x000fca00020e0607 */
[----:B------:R-:W-:Y:S01]  /*12640*/  @!PT LDS RZ, [RZ] ;  /* 0x00000000fffff984 */ /* 0x000fe20000000800 */
[----:B------:R-:W-:Y:S01]  /*12650*/  @!PT LDS RZ, [RZ] ;  /* 0x00000000fffff984 */ /* 0x000fe20000000800 */
[----:B------:R-:W-:Y:S01]  /*12660*/  @!PT LDS RZ, [RZ] ;  /* 0x00000000fffff984 */ /* 0x000fe20000000800 */
[----:B------:R2:W-:Y:S04]  /*12670*/  LDGSTS.E.BYPASS.LTC128B.128 [R8+0x13c00], desc[UR4][R2.64], !P0 ;  /* 0x13c0000002087fae */ /* 0x0005e8000c101d44 */
[----:B------:R2:W-:Y:S04]  /*12680*/  LDGSTS.E.BYPASS.LTC128B.128 [R8+0x17c00], desc[UR4][R2.64+0x80], !P1 ;  /* 0x17c0008002087fae */ /* 0x0005e8000c901d44 */
[----:B------:R2:W-:Y:S04]  /*12690*/  LDGSTS.E.BYPASS.LTC128B.128 [R8+0x1bc00], desc[UR4][R2.64+0x100], !P2 ;  /* 0x1bc0010002087fae */ /* 0x0005e8000d101d44 */
[----:B------:R2:W-:Y:S02]  /*126a0*/  LDGSTS.E.BYPASS.LTC128B.128 [R8+0x1fc00], desc[UR4][R2.64+0x180], !P3 ;  /* 0x1fc0018002087fae */ /* 0x0005e4000d901d44 */
.L_x_1276:
[----:B------:R-:W-:Y:S05]  /*126b0*/  BSYNC B0 ;  /* 0x0000000000007941 */ /* 0x000fea0003800000 */
.L_x_1275:
[----:B------:R-:W-:Y:S01]  /*126c0*/  NOP ;  /* 0x0000000000007918 */ /* 0x000fe20000000000 */
[----:B------:R-:W-:Y:S01]  /*126d0*/  PLOP3.LUT P0, PT, PT, PT, PT, 0x80, 0x0 ;  /* 0x000000000000781c */ /* 0x000fe20003f0f070 */
[----:B0-----:R-:W-:-:S12]  /*126e0*/  VIADD R6, R17, 0x30800 ;  /* 0x0003080011067836 */ /* 0x001fd80000000000 */
.L_x_1277:
[----:B------:R-:W-:Y:S02]  /*126f0*/  PLOP3.LUT P1, PT, P1, P0, PT, 0xa2, 0x0 ;  /* 0x000000000000781c */ /* 0x000fe40000f21472 */
[----:B------:R-:W-:-:S08]  /*12700*/  @P0 R2UR P1, UR4, R17 ;  /* 0x00000000110402ca */ /* 0x000fd00000020000 */
[----:B------:R-:W-:-:S05]  /*12710*/  @P0 PLOP3.LUT P0, PT, P1, PT, PT, 0x80, 0x0 ;  /* 0x000000000000081c */ /* 0x000fca0000f0f070 */
[----:B------:R-:W-:Y:S01]  /*12720*/  @!P1 SYNCS.ARRIVE.TRANS64.RED.A0T1 RZ, [UR4+0x30800], RZ ;  /* 0x030800ffffff99a7 */ /* 0x000fe20008200404 */
[----:B------:R-:W-:Y:S07]  /*12730*/  @!P1 ARRIVES.LDGSTSBAR.64.TRANSCNT [UR4+0x30800] ;  /* 0x03080000ff0099b0 */ /* 0x000fee0008000a84 */
[----:B------:R-:W-:Y:S05]  /*12740*/  @P0 BRA.U.ANY `(.L_x_1277) ;  /* 0xfffffffd00e80947 */ /* 0x000fea000393ffff */
[----:B-12---:R-:W2:Y:S02]  /*12750*/  LDL.LU R2, [R1+0x18] ;  /* 0x0000180001027983 */ /* 0x006ea40000300800 */
        /* <DEDUP_REMOVED lines=9> */
[----:B------:R-:W1:Y:S03]  /*127f0*/  SYNCS.PHASECHK.TRANS64.TRYWAIT P0, [R17+URZ+0x30820], R0 ;  /* 0x03082000110075a7 */ /* 0x000e66000800017f */
[----:B01----:R-:W-:Y:S05]  /*12800*/  @!P0 BRA `(.L_x_1279) ;  /* 0x0000004400c08947 */ /* 0x003fea0003800000 */
.L_x_1393:
[----:B------:R-:W-:Y:S05]  /*12810*/  BSYNC B0 ;  /* 0x0000000000007941 */ /* 0x000fea0003800000 */
.L_x_1278:
[----:B------:R-:W-:-:S04]  /*12820*/  UIADD3 UR4, UR41, -0x2, URZ ;  /* 0xfffffffe29047890 */ /* 0x000fc8000fffe03f */
[----:B------:R-:W-:-:S06]  /*12830*/  UISETP.GE.AND UP0, UPT, UR4, UR40, UPT ;  /* 0x000000280400728c */ /* 0x000fcc000bf06270 */
[----:B------:R-:W-:-:S13]  /*12840*/  PLOP3.LUT P0, PT, PT, PT, UP0, 0x80, 0x0 ;  /* 0x000000000000781c */ /* 0x000fda0003f0f008 */
[----:B------:R-:W-:Y:S05]  /*12850*/  @!P0 BRA `(.L_x_1280) ;  /* 0x0000002800388947 */ /* 0x000fea0003800000 */
[----:B0-----:R-:W-:Y:S01]  /*12860*/  IMAD R0, RZ, RZ, -UR41 ;  /* 0x80000029ff007e24 */ /* 0x001fe2000f8e02ff */
[----:B------:R-:W-:Y:S01]  /*12870*/  LOP3.LUT R5, RZ, UR40, RZ, 0x33, !PT ;  /* 0x00000028ff057c12 */ /* 0x000fe2000f8e33ff */
[----:B------:R-:W-:-:S03]  /*12880*/  IMAD.U32 R4, RZ, RZ, UR4 ;  /* 0x00000004ff047e24 */ /* 0x000fc6000f8e00ff */
[----:B------:R-:W-:-:S05]  /*12890*/  VIADDMNMX R5, R0, 0x1, R5, !PT ;  /* 0x0000000100057846 */ /* 0x000fca0007800105 */
[----:B------:R-:W-:-:S05]  /*128a0*/  VIADD R0, R5, UR41 ;  /* 0x0000002905007c36 */ /* 0x000fca0008000000 */
[----:B------:R-:W-:-:S04]  /*128b0*/  LOP3.LUT R0, R0, 0x1, RZ, 0xc0, !PT ;  /* 0x0000000100007812 */ /* 0x000fc800078ec0ff */
[----:B------:R-:W-:-:S13]  /*128c0*/  ISETP.NE.U32.AND P0, PT, R0, 0x1, PT ;  /* 0x000000010000780c */ /* 0x000fda0003f05070 */
[----:B------:R-:W-:Y:S05]  /*128d0*/  @P0 BRA `(.L_x_1281) ;  /* 0x0000000c00600947 */ /* 0x000fea0003800000 */
[----:B------:R-:W2:Y:S01]  /*128e0*/  LDL R2, [R1+0x8] ;  /* 0x0000080001027983 */ /* 0x000ea20000100800 */
[----:B------:R-:W-:Y:S01]  /*128f0*/  LOP3.LUT P1, RZ, R19, 0x2, RZ, 0xc0, !PT ;  /* 0x0000000213ff7812 */ /* 0x000fe2000782c0ff */
[----:B------:R-:W-:Y:S01]  /*12900*/  VIADD R0, R18, 0x1 ;  /* 0x0000000112007836 */ /* 0x000fe20000000000 */
[----:B------:R-:W-:Y:S04]  /*12910*/  BSSY B0, `(.L_x_1282) ;  /* 0x00000d0000007945 */ /* 0x000fe80003800000 */
[----:B------:R-:W-:-:S04]  /*12920*/  ISETP.NE.AND P0, PT, R0, 0x2, PT ;  /* 0x000000020000780c */ /* 0x000fc80003f05270 */
[----:B------:R-:W-:Y:S02]  /*12930*/  SEL R10, RZ, 0x1, P0 ;  /* 0x00000001ff0a7807 */ /* 0x000fe40000000000 */
[----:B------:R-:W-:Y:S02]  /*12940*/  SEL R0, R0, RZ, P0 ;  /* 0x000000ff00007207 */ /* 0x000fe40000000000 */
[----:B--2---:R-:W-:Y:S01]  /*12950*/  LOP3.LUT R10, R2, R10, RZ, 0x3c, !PT ;  /* 0x0000000a020a7212 */ /* 0x004fe200078e3cff */
[----:B------:R-:W-:Y:S06]  /*12960*/  @!P1 BRA `(.L_x_1283) ;  /* 0x0000000c00289947 */ /* 0x000fec0003800000 */
[----:B------:R-:W-:Y:S01]  /*12970*/  LOP3.LUT P1, RZ, R19, 0x1, RZ, 0xc0, !PT ;  /* 0x0000000113ff7812 */ /* 0x000fe2000782c0ff */
[----:B------:R-:W-:-:S12]  /*12980*/  IMAD.MOV.U32 R8, RZ, RZ, R16 ;  /* 0x000000ffff087224 */ /* 0x000fd800078e0010 */
[----:B------:R-:W-:Y:S05]  /*12990*/  @!P1 BRA `(.L_x_1284) ;  /* 0x0000000000589947 */ /* 0x000fea0003800000 */
[----:B------:R-:W2:Y:S01]  /*129a0*/  LDL R9, [R1+0xc] ;  /* 0x00000c0001097983 */ /* 0x000ea20000100800 */
[----:B------:R-:W0:Y:S03]  /*129b0*/  LDC R8, c[0x0][0x43c] ;  /* 0x00010f00ff087b82 */ /* 0x000e260000000800 */
[----:B------:R-:W3:Y:S01]  /*129c0*/  LDL R12, [R1+0x4] ;  /* 0x00000400010c7983 */ /* 0x000ee20000100800 */
[----:B------:R-:W-:Y:S01]  /*129d0*/  IMAD.MOV.U32 R7, RZ, RZ, R4 ;  /* 0x000000ffff077224 */ /* 0x000fe200078e0004 */
[----:B------:R-:W-:Y:S01]  /*129e0*/  ULDC.64 UR4, c[0x0][0x428] ;  /* 0x00010a0000047ab9 */ /* 0x000fe20000000a00 */
[----:B------:R-:W-:Y:S01]  /*129f0*/  ULDC.64 UR6, c[0x0][0x208] ;  /* 0x0000820000067ab9 */ /* 0x000fe20000000a00 */
[----:B0-----:R-:W-:-:S13]  /*12a00*/  ISETP.NE.AND P0, PT, R8, 0x1, PT ;  /* 0x000000010800780c */ /* 0x001fda0003f05270 */
[----:B------:R-:W0:Y:S02]  /*12a10*/  @P0 LDC.64 R2, c[0x0][0x440] ;  /* 0x00011000ff020b82 */ /* 0x000e240000000a00 */
[----:B0-----:R-:W-:-:S05]  /*12a20*/  @P0 IMAD.HI.U32 R2, R4, R2, RZ ;  /* 0x0000000204020227 */ /* 0x001fca00078e00ff */
[----:B------:R-:W-:-:S05]  /*12a30*/  @P0 SHF.R.U32.HI R7, RZ, R3, R2 ;  /* 0x00000003ff070219 */ /* 0x000fca0000011602 */
[----:B------:R-:W-:-:S04]  /*12a40*/  IMAD.MOV R2, RZ, RZ, -R7 ;  /* 0x000000ffff027224 */ /* 0x000fc800078e0a07 */
[----:B------:R-:W-:Y:S02]  /*12a50*/  IMAD R4, R8, R2, R4 ;  /* 0x0000000208047224 */ /* 0x000fe400078e0204 */
[----:B------:R-:W0:Y:S01]  /*12a60*/  LDC.64 R2, c[0x0][0x418] ;  /* 0x00010600ff027b82 */ /* 0x000e220000000a00 */
[----:B--2---:R-:W-:Y:S01]  /*12a70*/  IMAD R8, R9, UR4, RZ ;  /* 0x0000000409087c24 */ /* 0x004fe2000f8e02ff */
[----:B------:R-:W-:-:S03]  /*12a80*/  SHF.R.S32.HI R9, RZ, 0x1f, R7 ;  /* 0x0000001fff097819 */ /* 0x000fc60000011407 */
[----:B---3--:R-:W-:Y:S02]  /*12a90*/  IMAD R11, R12, UR5, R8 ;  /* 0x000000050c0b7c24 */ /* 0x008fe4000f8e0208 */
[----:B------:R-:W-:-:S04]  /*12aa0*/  IMAD.MOV.U32 R8, RZ, RZ, R7 ;  /* 0x000000ffff087224 */ /* 0x000fc800078e0007 */
[----:B------:R-:W-:-:S04]  /*12ab0*/  IMAD.WIDE.U32 R8, R12, UR4, R8 ;  /* 0x000000040c087c25 */ /* 0x000fc8000f8e0008 */
[----:B------:R-:W-:Y:S01]  /*12ac0*/  IMAD.IADD R7, R11, 0x1, R9 ;  /* 0x000000010b077824 */ /* 0x000fe200078e0209 */
[----:B0-----:R-:W-:-:S04]  /*12ad0*/  LEA R2, P0, R8, R2, 0x2 ;  /* 0x0000000208027211 */ /* 0x001fc800078010ff */
[----:B------:R-:W-:-:S05]  /*12ae0*/  LEA.HI.X R3, R8, R3, R7, 0x2, P0 ;  /* 0x0000000308037211 */ /* 0x000fca00000f1407 */
[----:B------:R0:W5:Y:S04]  /*12af0*/  LDG.E R8, desc[UR6][R2.64] ;  /* 0x0000000602087981 */ /* 0x000168000c1e1900 */
.L_x_1284:
[----:B0-----:R-:W-:Y:S01]  /*12b00*/  IMAD R3, R0, 0x8, R17 ;  /* 0x0000000800037824 */ /* 0x001fe200078e0211 */
[----:B------:R-:W-:Y:S01]  /*12b10*/  SHF.L.U32 R2, R10, 0x1f, RZ ;  /* 0x0000001f0a027819 */ /* 0x000fe200000006ff */
[----:B------:R-:W-:Y:S03]  /*12b20*/  BSSY B1, `(.L_x_1285) ;  /* 0x0000003000017945 */ /* 0x000fe60003800000 */
[----:B------:R-:W0:Y:S02]  /*12b30*/  SYNCS.PHASECHK.TRANS64.TRYWAIT P0, [R3+URZ+0x30840], R2 ;  /* 0x03084002030075a7 */ /* 0x000e24000800017f */
[----:B0-----:R-:W-:Y:S05]  /*12b40*/  @!P0 BRA `(.L_x_1286) ;  /* 0x0000004400048947 */ /* 0x001fea0003800000 */
.L_x_1394:
[----:B------:R-:W-:Y:S05]  /*12b50*/  BSYNC B1 ;  /* 0x0000000000017941 */ /* 0x000fea0003800000 */
.L_x_1285:
[----:B------:R-:W1:Y:S01]  /*12b60*/  S2R R7, SR_TID.X ;  /* 0x0000000000077919 */ /* 0x000e620000002100 */
[----:B------:R-:W-:Y:S01]  /*12b70*/  BSSY B1, `(.L_x_1287) ;  /* 0x000000b000017945 */ /* 0x000fe20003800000 */
[----:B-1----:R-:W-:-:S04]  /*12b80*/  LOP3.LUT R7, R7, 0x7f, RZ, 0xc0, !PT ;  /* 0x0000007f07077812 */ /* 0x002fc800078ec0ff */
[----:B------:R-:W-:-:S13]  /*12b90*/  ISETP.NE.AND P1, PT, R7, RZ, PT ;  /* 0x000000ff0700720c */ /* 0x000fda0003f25270 */
[----:B------:R-:W-:Y:S05]  /*12ba0*/  @P1 BRA `(.L_x_1288) ;  /* 0x00000000001c1947 */ /* 0x000fea0003800000 */
[----:B------:R-:W1:Y:S01]  /*12bb0*/  S2R R7, SR_TID.X ;  /* 0x0000000000077919 */ /* 0x000e620000002100 */
[----:B0-----:R-:W-:-:S04]  /*12bc0*/  IMAD.MOV.U32 R2, RZ, RZ, 0x8000 ;  /* 0x00008000ff027424 */ /* 0x001fc800078e00ff */
[----:B------:R2:W-:Y:S01]  /*12bd0*/  SYNCS.ARRIVE.TRANS64 RZ, [R3+URZ+0x30830], R2 ;  /* 0x0308300203ff79a7 */ /* 0x0005e2000800003f */
[----:B-1----:R-:W-:-:S04]  /*12be0*/  LOP3.LUT R7, R7, 0x1f, RZ, 0xc0, !PT ;  /* 0x0000001f07077812 */ /* 0x002fc800078ec0ff */
[----:B------:R-:W-:-:S13]  /*12bf0*/  ISETP.NE.AND P0, PT, R7, RZ, PT ;  /* 0x000000ff0700720c */ /* 0x000fda0003f05270 */
[----:B--2---:R-:W-:Y:S05]  /*12c00*/  @!P0 BRA `(.L_x_1288) ;  /* 0x0000000000048947 */ /* 0x004fea0003800000 */
[----:B------:R-:W-:Y:S01]  /*12c10*/  BPT.TRAP 0x1 ;  /* 0x000000040000795c */ /* 0x000fe20000300000 */
.L_x_1288:
[----:B------:R-:W-:Y:S05]  /*12c20*/  BSYNC B1 ;  /* 0x0000000000017941 */ /* 0x000fea0003800000 */
.L_x_1287:
[----:B------:R-:W-:Y:S01]  /*12c30*/  IMAD.MOV.U32 R11, RZ, RZ, RZ ;  /* 0x000000ffff0b7224 */ /* 0x000fe200078e00ff */
[----:B------:R-:W-:Y:S01]  /*12c40*/  UIADD3 UR4, UP0, UR38, 0x370, URZ ;  /* 0x0000037026047890 */ /* 0x000fe2000ff1e03f */
[----:B------:R-:W-:Y:S01]  /*12c50*/  IMAD R7, R0, 0x8000, R17 ;  /* 0x0000800000077824 */ /* 0x000fe200078e0211 */
[----:B------:R-:W-:Y:S01]  /*12c60*/  PLOP3.LUT P0, PT, PT, PT, PT, 0x80, 0x0 ;  /* 0x000000000000781c */ /* 0x000fe20003f0f070 */
[----:B0-----:R-:W-:Y:S01]  /*12c70*/  VIADD R3, R3, 0x30830 ;  /* 0x0003083003037836 */ /* 0x001fe20000000000 */
[----:B------:R-:W-:Y:S01]  /*12c80*/  R2UR UR10, R11 ;  /* 0x000000000b0a72ca */ /* 0x000fe200000e0000 */
[----:B------:R-:W-:Y:S01]  /*12c90*/  IMAD.SHL.U32 R2, R4, 0x40, RZ ;  /* 0x0000004004027824 */ /* 0x000fe200078e00ff */
[----:B------:R-:W-:Y:S01]  /*12ca0*/  UIADD3.X UR5, URZ, UR39, URZ, UP0, !UPT ;  /* 0x000000273f057290 */ /* 0x000fe200087fe43f */
[----:B------:R-:W-:Y:S01]  /*12cb0*/  VIADD R9, R7, 0x20400 ;  /* 0x0002040007097836 */ /* 0x000fe20000000000 */
[----:B------:R-:W-:Y:S01]  /*12cc0*/  UMOV UR6, 0x0 ;  /* 0x0000000000067882 */ /* 0x000fe20000000000 */
[----:B------:R-:W-:-:S10]  /*12cd0*/  UMOV UR7, 0x14f00000 ;  /* 0x14f0000000077882 */ /* 0x000fd40000000000 */
.L_x_1289:
[----:B------:R-:W-:-:S13]  /*12ce0*/  @P0 ELECT P2, URZ, PT ;  /* 0x00000000003f082f */ /* 0x000fda0003840000 */
[----:B-----5:R-:W-:Y:S01]  /*12cf0*/  @P2 R2UR UR13, R8 ;  /* 0x00000000080d22ca */ /* 0x020fe200000e0000 */
[----:B------:R-:W-:Y:S01]  /*12d00*/  UMOV UR12, UR36 ;  /* 0x00000024000c7c82 */ /* 0x000fe20008000000 */
[----:B------:R-:W-:Y:S02]  /*12d10*/  @P2 R2UR UR11, R2 ;  /* 0x00000000020b22ca */ /* 0x000fe400000e0000 */
[----:B------:R-:W-:Y:S02]  /*12d20*/  @P2 R2UR UR9, R3 ;  /* 0x00000000030922ca */ /* 0x000fe400000e0000 */
[----:B------:R-:W-:Y:S02]  /*12d30*/  @P2 R2UR UR8, R9 ;  /* 0x00000000090822ca */ /* 0x000fe400000e0000 */
[----:B------:R-:W-:Y:S02]  /*12d40*/  @P2 PLOP3.LUT P0, PT, P2, PT, PT, 0x8, 0x0 ;  /* 0x000000000000281c */ /* 0x000fe4000170e170 */
        /* <DEDUP_REMOVED lines=9> */
.L_x_1290:
[----:B------:R-:W-:-:S13]  /*12de0*/  @P0 ELECT P2, URZ, PT ;  /* 0x00000000003f082f */ /* 0x000fda0003840000 */
[----:B------:R-:W-:Y:S01]  /*12df0*/  @P2 R2UR UR13, R8 ;  /* 0x00000000080d22ca */ /* 0x000fe200000e0000 */
        /* <DEDUP_REMOVED lines=14> */
.L_x_1291:
        /* <DEDUP_REMOVED lines=16> */
.L_x_1292:
        /* <DEDUP_REMOVED lines=10> */
[----:B------:R-:W2:Y:S01]  /*13080*/  LDL.LU R9, [R1+0x8] ;  /* 0x0000080001097983 */ /* 0x000ea20000300800 */
[----:B------:R-:W-:Y:S01]  /*13090*/  IMAD R3, R18, 0x8, R6 ;  /* 0x0000000812037824 */ /* 0x000fe200078e0206 */
[----:B------:R-:W-:Y:S01]  /*130a0*/  BSSY B1, `(.L_x_1293) ;  /* 0x0000004000017945 */ /* 0x000fe20003800000 */
[----:B--2---:R-:W-:-:S04]  /*130b0*/  SHF.L.U32 R2, R9, 0x1f, RZ ;  /* 0x0000001f09027819 */ /* 0x004fc800000006ff */
[----:B------:R-:W0:Y:S02]  /*130c0*/  SYNCS.PHASECHK.TRANS64.TRYWAIT P0, [R3+URZ+0x60], R2 ;  /* 0x00006002030075a7 */ /* 0x000e24000800017f */
[----:B0-----:R-:W-:Y:S05]  /*130d0*/  @!P0 BRA `(.L_x_1294) ;  /* 0x0000003c00b48947 */ /* 0x001fea0003800000 */
.L_x_1395:
[----:B------:R-:W-:Y:S05]  /*130e0*/  BSYNC B1 ;  /* 0x0000000000017941 */ /* 0x000fea0003800000 */
.L_x_1293:
[----:B------:R-:W-:Y:S01]  /*130f0*/  BSSY B1, `(.L_x_1295) ;  /* 0x000000c000017945 */ /* 0x000fe20003800000 */
[----:B------:R-:W-:Y:S02]  /*13100*/  IMAD.MOV.U32 R12, RZ, RZ, 0x0 ;  /* 0x00000000ff0c7424 */ /* 0x000fe400078e00ff */
[----:B------:R-:W-:Y:S01]  /*13110*/  IMAD.MOV.U32 R13, RZ, RZ, 0x14f00000 ;  /* 0x14f00000ff0d7424 */ /* 0x000fe200078e00ff */
[----:B------:R-:W-:Y:S06]  /*13120*/  @P1 BRA `(.L_x_1296) ;  /* 0x0000000000201947 */ /* 0x000fec0003800000 */
[----:B------:R-:W1:Y:S01]  /*13130*/  S2R R7, SR_TID.X ;  /* 0x0000000000077919 */ /* 0x000e620000002100 */
[----:B0-----:R-:W-:Y:S02]  /*13140*/  IMAD R2, R18, 0x8, R17 ;  /* 0x0000000812027824 */ /* 0x001fe400078e0211 */
[----:B------:R-:W-:-:S04]  /*13150*/  IMAD.MOV.U32 R3, RZ, RZ, 0x8000 ;  /* 0x00008000ff037424 */ /* 0x000fc800078e00ff */
[----:B------:R2:W-:Y:S01]  /*13160*/  SYNCS.ARRIVE.TRANS64 RZ, [R2+URZ+0x30850], R3 ;  /* 0x0308500302ff79a7 */ /* 0x0005e2000800003f */
[----:B-1----:R-:W-:-:S04]  /*13170*/  LOP3.LUT R7, R7, 0x1f, RZ, 0xc0, !PT ;  /* 0x0000001f07077812 */ /* 0x002fc800078ec0ff */
[----:B------:R-:W-:-:S13]  /*13180*/  ISETP.NE.AND P0, PT, R7, RZ, PT ;  /* 0x000000ff0700720c */ /* 0x000fda0003f05270 */
[----:B--2---:R-:W-:Y:S05]  /*13190*/  @!P0 BRA `(.L_x_1296) ;  /* 0x0000000000048947 */ /* 0x004fea0003800000 */
[----:B------:R-:W-:Y:S01]  /*131a0*/  BPT.TRAP 0x1 ;  /* 0x000000040000795c */ /* 0x000fe20000300000 */
.L_x_1296:
[----:B------:R-:W-:Y:S05]  /*131b0*/  BSYNC B1 ;  /* 0x0000000000017941 */ /* 0x000fea0003800000 */
.L_x_1295:
[----:B------:R-:W2:Y:S01]  /*131c0*/  LDL.LU R7, [R1] ;  /* 0x0000000001077983 */ /* 0x000ea20000300800 */
[----:B------:R-:W-:Y:S01]  /*131d0*/  R2UR UR10, R11 ;  /* 0x000000000b0a72ca */ /* 0x000fe200000e0000 */
[--C-:B0-----:R-:W-:Y:S01]  /*131e0*/  IMAD R2, R18, 0x8, R17.reuse ;  /* 0x0000000812027824 */ /* 0x101fe200078e0211 */
[----:B------:R-:W-:Y:S01]  /*131f0*/  R2UR UR6, R12 ;  /* 0x000000000c0672ca */ /* 0x000fe200000e0000 */
[----:B------:R-:W-:Y:S01]  /*13200*/  IMAD R3, R18, 0x8000, R17 ;  /* 0x0000800012037824 */ /* 0x000fe200078e0211 */
[----:B------:R-:W-:Y:S01]  /*13210*/  R2UR UR7, R13 ;  /* 0x000000000d0772ca */ /* 0x000fe200000e0000 */
[----:B------:R-:W-:Y:S01]  /*13220*/  UIADD3 UR4, UP0, UR38, 0x470, URZ ;  /* 0x0000047026047890 */ /* 0x000fe2000ff1e03f */
[----:B------:R-:W-:Y:S01]  /*13230*/  PLOP3.LUT P0, PT, PT, PT, PT, 0x80, 0x0 ;  /* 0x000000000000781c */ /* 0x000fe20003f0f070 */
[----:B------:R-:W-:Y:S02]  /*13240*/  VIADD R2, R2, 0x30850 ;  /* 0x0003085002027836 */ /* 0x000fe40000000000 */
[----:B------:R-:W-:Y:S01]  /*13250*/  VIADD R9, R3, 0x400 ;  /* 0x0000040003097836 */ /* 0x000fe20000000000 */
[----:B------:R-:W-:Y:S01]  /*13260*/  UIADD3.X UR5, URZ, UR39, URZ, UP0, !UPT ;  /* 0x000000273f057290 */ /* 0x000fe200087fe43f */
[----:B--2---:R-:W-:-:S11]  /*13270*/  IMAD.SHL.U32 R7, R7, 0x40, RZ ;  /* 0x0000004007077824 */ /* 0x004fd600078e00ff */
.L_x_1297:
        /* <DEDUP_REMOVED lines=15> */
.L_x_1298:
        /* <DEDUP_REMOVED lines=15> */
.L_x_1299:
        /* <DEDUP_REMOVED lines=15> */
.L_x_1300:
        /* <DEDUP_REMOVED lines=10> */
[----:B------:R0:W-:Y:S01]  /*135f0*/  STL [R1], R4 ;  /* 0x0000000401007387 */ /* 0x0001e20000100800 */
[----:B------:R-:W-:-:S07]  /*13600*/  IMAD.MOV.U32 R16, RZ, RZ, R8 ;  /* 0x000000ffff107224 */ /* 0x000fce00078e0008 */
.L_x_1283:
[----:B------:R-:W-:Y:S05]  /*13610*/  BSYNC B0 ;  /* 0x0000000000007941 */ /* 0x000fea0003800000 */
.L_x_1282:
[----:B------:R1:W-:Y:S01]  /*13620*/  STL [R1+0x8], R10 ;  /* 0x0000080a01007387 */ /* 0x0003e20000100800 */
[----:B------:R-:W-:Y:S01]  /*13630*/  UIADD3 UR4, UR41, -0x3, URZ ;  /* 0xfffffffd29047890 */ /* 0x000fe2000fffe03f */
[----:B------:R-:W-:-:S05]  /*13640*/  IMAD.MOV.U32 R18, RZ, RZ, R0 ;  /* 0x000000ffff127224 */ /* 0x000fca00078e0000 */
[----:B0-----:R-:W-:-:S07]  /*13650*/  IMAD.U32 R4, RZ, RZ, UR4 ;  /* 0x00000004ff047e24 */ /* 0x001fce000f8e00ff */
.L_x_1281:
[----:B------:R-:W-:Y:S01]  /*13660*/  ULOP3.LUT UR4, URZ, UR41, URZ, 0x33, !UPT ;  /* 0x000000293f047292 */ /* 0x000fe2000f8e333f */
[----:B------:R-:W-:Y:S01]  /*13670*/  VIADD R5, R5, 0xfffffffe ;  /* 0xfffffffe05057836 */ /* 0x000fe20000000000 */
[----:B------:R-:W-:Y:S04]  /*13680*/  BSSY B0, `(.L_x_1280) ;  /* 0x00001ab000007945 */ /* 0x000fe80003800000 */
[----:B------:R-:W-:-:S13]  /*13690*/  ISETP.NE.AND P0, PT, R5, UR4, PT ;  /* 0x0000000405007c0c */ /* 0x000fda000bf05270 */
[----:B------:R-:W-:Y:S05]  /*136a0*/  @!P0 BRA `(.L_x_1301) ;  /* 0x0000001800a08947 */ /* 0x000fea0003800000 */
[----:B------:R-:W-:-:S07]  /*136b0*/  IMAD.MOV.U32 R8, RZ, RZ, R16 ;  /* 0x000000ffff087224 */ /* 0x000fce00078e0010 */
.L_x_1340:
[----:B--2---:R-:W2:Y:S01]  /*136c0*/  LDL R2, [R1+0x8] ;  /* 0x0000080001027983 */ /* 0x004ea20000100800 */
[----:B------:R-:W-:Y:S01]  /*136d0*/  LOP3.LUT P1, RZ, R19, 0x2, RZ, 0xc0, !PT ;  /* 0x0000000213ff7812 */ /* 0x000fe2000782c0ff */
[----:B------:R-:W-:Y:S01]  /*136e0*/  VIADD R0, R18, 0x1 ;  /* 0x0000000112007836 */ /* 0x000fe20000000000 */
[----:B------:R-:W-:Y:S05]  /*136f0*/  YIELD ;  /* 0x0000000000007946 */ /* 0x000fea0003800000 */
[----:B------:R-:W-:Y:S01]  /*13700*/  ISETP.NE.AND P0, PT, R0, 0x2, PT ;  /* 0x000000020000780c */ /* 0x000fe20003f05270 */
[----:B------:R-:W-:Y:S03]  /*13710*/  BSSY B1, `(.L_x_1302) ;  /* 0x00000cc000017945 */ /* 0x000fe60003800000 */
[----:B------:R-:W-:-:S02]  /*13720*/  SEL R5, RZ, 0x1, P0 ;  /* 0x00000001ff057807 */ /* 0x000fc40000000000 */
[----:B------:R-:W-:Y:S02]  /*13730*/  SEL R0, R0, RZ, P0 ;  /* 0x000000ff00007207 */ /* 0x000fe40000000000 */
[----:B--2---:R-:W-:Y:S01]  /*13740*/  LOP3.LUT R5, R2, R5, RZ, 0x3c, !PT ;  /* 0x0000000502057212 */ /* 0x004fe200078e3cff */
[----:B0-----:R-:W-:Y:S06]  /*13750*/  @!P1 BRA `(.L_x_1303) ;  /* 0x0000000c001c9947 */ /* 0x001fec0003800000 */
[----:B------:R-:W-:Y:S01]  /*13760*/  LOP3.LUT P1, RZ, R19, 0x1, RZ, 0xc0, !PT ;  /* 0x0000000113ff7812 */ /* 0x000fe2000782c0ff */
[----:B------:R-:W-:-:S12]  /*13770*/  IMAD.MOV.U32 R7, RZ, RZ, R4 ;  /* 0x000000ffff077224 */ /* 0x000fd800078e0004 */
[----:B------:R-:W-:Y:S05]  /*13780*/  @!P1 BRA `(.L_x_1304) ;  /* 0x0000000000549947 */ /* 0x000fea0003800000 */
[----:B-1----:R-:W2:Y:S01]  /*13790*/  LDL R10, [R1+0xc] ;  /* 0x00000c00010a7983 */ /* 0x002ea20000100800 */
[----:B------:R-:W0:Y:S01]  /*137a0*/  LDC R8, c[0x0][0x43c] ;  /* 0x00010f00ff087b82 */ /* 0x000e220000000800 */
[----:B------:R-:W-:Y:S02]  /*137b0*/  ULDC.64 UR4, c[0x0][0x428] ;  /* 0x00010a0000047ab9 */ /* 0x000fe40000000a00 */
[----:B------:R-:W3:Y:S01]  /*137c0*/  LDL R9, [R1+0x4] ;  /* 0x0000040001097983 */ /* 0x000ee20000100800 */
[----:B------:R-:W-:Y:S01]  /*137d0*/  ULDC.64 UR6, c[0x0][0x208] ;  /* 0x0000820000067ab9 */ /* 0x000fe20000000a00 */
[----:B0-----:R-:W-:-:S13]  /*137e0*/  ISETP.NE.AND P0, PT, R8, 0x1, PT ;  /* 0x000000010800780c */ /* 0x001fda0003f05270 */
[----:B------:R-:W0:Y:S02]  /*137f0*/  @P0 LDC.64 R2, c[0x0][0x440] ;  /* 0x00011000ff020b82 */ /* 0x000e240000000a00 */
[----:B0-----:R-:W-:-:S04]  /*13800*/  @P0 IMAD.HI.U32 R7, R4, R2, RZ ;  /* 0x0000000204070227 */ /* 0x001fc800078e00ff */
[----:B------:R-:W-:Y:S01]  /*13810*/  IMAD.MOV.U32 R2, RZ, RZ, R4 ;  /* 0x000000ffff027224 */ /* 0x000fe200078e0004 */
[----:B------:R-:W-:-:S04]  /*13820*/  @P0 SHF.R.U32.HI R2, RZ, R3, R7 ;  /* 0x00000003ff020219 */ /* 0x000fc80000011607 */
[--C-:B------:R-:W-:Y:S01]  /*13830*/  SHF.R.S32.HI R3, RZ, 0x1f, R2.reuse ;  /* 0x0000001fff037819 */ /* 0x100fe20000011402 */
[----:B------:R-:W-:-:S04]  /*13840*/  IMAD.MOV R7, RZ, RZ, -R2 ;  /* 0x000000ffff077224 */ /* 0x000fc800078e0a02 */
[----:B------:R-:W-:Y:S02]  /*13850*/  IMAD R7, R8, R7, R4 ;  /* 0x0000000708077224 */ /* 0x000fe400078e0204 */
[----:B--2---:R-:W-:-:S04]  /*13860*/  IMAD R8, R10, UR4, RZ ;  /* 0x000000040a087c24 */ /* 0x004fc8000f8e02ff */
[C---:B---3--:R-:W-:Y:S02]  /*13870*/  IMAD R8, R9.reuse, UR5, R8 ;  /* 0x0000000509087c24 */ /* 0x048fe4000f8e0208 */
[----:B------:R-:W-:Y:S01]  /*13880*/  IMAD.WIDE.U32 R2, R9, UR4, R2 ;  /* 0x0000000409027c25 */ /* 0x000fe2000f8e0002 */
[----:B------:R-:W-:-:S03]  /*13890*/  ULDC.64 UR4, c[0x0][0x418] ;  /* 0x0001060000047ab9 */ /* 0x000fc60000000a00 */
[----:B------:R-:W-:Y:S01]  /*138a0*/  IMAD.IADD R3, R8, 0x1, R3 ;  /* 0x0000000108037824 */ /* 0x000fe200078e0203 */
[----:B------:R-:W-:-:S04]  /*138b0*/  LEA R8, P0, R2, UR4, 0x2 ;  /* 0x0000000402087c11 */ /* 0x000fc8000f8010ff */
[----:B------:R-:W-:-:S05]  /*138c0*/  LEA.HI.X R9, R2, UR5, R3, 0x2, P0 ;  /* 0x0000000502097c11 */ /* 0x000fca00080f1403 */
[----:B------:R0:W5:Y:S04]  /*138d0*/  LDG.E R8, desc[UR6][R8.64] ;  /* 0x0000000608087981 */ /* 0x000168000c1e1900 */
.L_x_1304:
[----:B------:R-:W-:Y:S01]  /*138e0*/  IMAD R3, R0, 0x8, R17 ;  /* 0x0000000800037824 */ /* 0x000fe200078e0211 */
[----:B------:R-:W-:Y:S01]  /*138f0*/  SHF.L.U32 R2, R5, 0x1f, RZ ;  /* 0x0000001f05027819 */ /* 0x000fe200000006ff */
[----:B------:R-:W-:Y:S03]  /*13900*/  BSSY B2, `(.L_x_1305) ;  /* 0x0000003000027945 */ /* 0x000fe60003800000 */
[----:B------:R-:W2:Y:S02]  /*13910*/  SYNCS.PHASECHK.TRANS64.TRYWAIT P0, [R3+URZ+0x30840], R2 ;  /* 0x03084002030075a7 */ /* 0x000ea4000800017f */
[----:B--2---:R-:W-:Y:S05]  /*13920*/  @!P0 BRA `(.L_x_1306) ;  /* 0x0000003400b48947 */ /* 0x004fea0003800000 */
.L_x_1396:
[----:B------:R-:W-:Y:S05]  /*13930*/  BSYNC B2 ;  /* 0x0000000000027941 */ /* 0x000fea0003800000 */
.L_x_1305:
[----:B0-----:R-:W0:Y:S01]  /*13940*/  S2R R9, SR_TID.X ;  /* 0x0000000000097919 */ /* 0x001e220000002100 */
        /* <DEDUP_REMOVED lines=9> */
[----:B---3--:R-:W-:Y:S05]  /*139e0*/  @!P0 BRA `(.L_x_1308) ;  /* 0x0000000000048947 */ /* 0x008fea0003800000 */
[----:B------:R-:W-:Y:S01]  /*139f0*/  BPT.TRAP 0x1 ;  /* 0x000000040000795c */ /* 0x000fe20000300000 */
.L_x_1308:
[----:B------:R-:W-:Y:S05]  /*13a00*/  BSYNC B2 ;  /* 0x0000000000027941 */ /* 0x000fea0003800000 */
.L_x_1307:
[----:B------:R-:W-:Y:S01]  /*13a10*/  IMAD.MOV.U32 R11, RZ, RZ, RZ ;  /* 0x000000ffff0b7224 */ /* 0x000fe200078e00ff */
[----:B------:R-:W-:Y:S01]  /*13a20*/  UIADD3 UR4, UP0, UR38, 0x370, URZ ;  /* 0x0000037026047890 */ /* 0x000fe2000ff1e03f */
[----:B------:R-:W-:Y:S01]  /*13a30*/  IMAD R9, R0, 0x8000, R17 ;  /* 0x0000800000097824 */ /* 0x000fe200078e0211 */
[----:B------:R-:W-:Y:S01]  /*13a40*/  PLOP3.LUT P0, PT, PT, PT, PT, 0x80, 0x0 ;  /* 0x000000000000781c */ /* 0x000fe20003f0f070 */
[----:B--2---:R-:W-:Y:S01]  /*13a50*/  VIADD R3, R3, 0x30830 ;  /* 0x0003083003037836 */ /* 0x004fe20000000000 */
[----:B------:R-:W-:Y:S01]  /*13a60*/  R2UR UR10, R11 ;  /* 0x000000000b0a72ca */ /* 0x000fe200000e0000 */
[----:B------:R-:W-:Y:S01]  /*13a70*/  IMAD.SHL.U32 R2, R7, 0x40, RZ ;  /* 0x0000004007027824 */ /* 0x000fe200078e00ff */
[----:B------:R-:W-:Y:S01]  /*13a80*/  UIADD3.X UR5, URZ, UR39, URZ, UP0, !UPT ;  /* 0x000000273f057290 */ /* 0x000fe200087fe43f */
[----:B-1----:R-:W-:Y:S01]  /*13a90*/  VIADD R10, R9, 0x20400 ;  /* 0x00020400090a7836 */ /* 0x002fe20000000000 */
[----:B------:R-:W-:Y:S01]  /*13aa0*/  UMOV UR6, 0x0 ;  /* 0x0000000000067882 */ /* 0x000fe20000000000 */
[----:B------:R-:W-:-:S10]  /*13ab0*/  UMOV UR7, 0x14f00000 ;  /* 0x14f0000000077882 */ /* 0x000fd40000000000 */
.L_x_1309:
        /* <DEDUP_REMOVED lines=16> */
.L_x_1310:
        /* <DEDUP_REMOVED lines=16> */
.L_x_1311:
        /* <DEDUP_REMOVED lines=16> */
.L_x_1312:
        /* <DEDUP_REMOVED lines=16> */
.L_x_1397:
[----:B------:R-:W-:Y:S05]  /*13ec0*/  BSYNC B2 ;  /* 0x0000000000027941 */ /* 0x000fea0003800000 */
.L_x_1313:
[----:B------:R-:W-:Y:S01]  /*13ed0*/  BSSY B2, `(.L_x_1315) ;  /* 0x000000b000027945 */ /* 0x000fe20003800000 */
[----:B0-----:R-:W-:Y:S02]  /*13ee0*/  IMAD.MOV.U32 R2, RZ, RZ, 0x0 ;  /* 0x00000000ff027424 */ /* 0x001fe400078e00ff */
[----:B------:R-:W-:Y:S01]  /*13ef0*/  IMAD.MOV.U32 R3, RZ, RZ, 0x14f00000 ;  /* 0x14f00000ff037424 */ /* 0x000fe200078e00ff */
[----:B------:R-:W-:Y:S06]  /*13f00*/  @P1 BRA `(.L_x_1316) ;  /* 0x00000000001c1947 */ /* 0x000fec0003800000 */
[----:B------:R-:W0:Y:S02]  /*13f10*/  S2R R10, SR_TID.X ;  /* 0x00000000000a7919 */ /* 0x000e240000002100 */
[----:B0-----:R-:W-:Y:S01]  /*13f20*/  LOP3.LUT R15, R10, 0x1f, RZ, 0xc0, !PT ;  /* 0x0000001f0a0f7812 */ /* 0x001fe200078ec0ff */
[----:B------:R-:W-:-:S03]  /*13f30*/  IMAD.MOV.U32 R10, RZ, RZ, 0x8000 ;  /* 0x00008000ff0a7424 */ /* 0x000fc600078e00ff */
[----:B------:R-:W-:Y:S01]  /*13f40*/  ISETP.NE.AND P0, PT, R15, RZ, PT ;  /* 0x000000ff0f00720c */ /* 0x000fe20003f05270 */
[----:B------:R0:W-:-:S12]  /*13f50*/  SYNCS.ARRIVE.TRANS64 RZ, [R9+URZ+0x50], R10 ;  /* 0x0000500a09ff79a7 */ /* 0x0001d8000800003f */
[----:B0-----:R-:W-:Y:S05]  /*13f60*/  @!P0 BRA `(.L_x_1316) ;  /* 0x0000000000048947 */ /* 0x001fea0003800000 */
[----:B------:R-:W-:Y:S01]  /*13f70*/  BPT.TRAP 0x1 ;  /* 0x000000040000795c */ /* 0x000fe20000300000 */
.L_x_1316:
[----:B------:R-:W-:Y:S05]  /*13f80*/  BSYNC B2 ;  /* 0x0000000000027941 */ /* 0x000fea0003800000 */
.L_x_1315:
[----:B------:R-:W2:Y:S01]  /*13f90*/  LDL.LU R10, [R1] ;  /* 0x00000000010a7983 */ /* 0x000ea20000300800 */
        /* <DEDUP_REMOVED lines=9> */
[----:B--2---:R-:W-:-:S11]  /*14030*/  IMAD.SHL.U32 R10, R10, 0x40, RZ ;  /* 0x000000400a0a7824 */ /* 0x004fd600078e00ff */
.L_x_1317:
        /* <DEDUP_REMOVED lines=15> */
.L_x_1318:
        /* <DEDUP_REMOVED lines=15> */
.L_x_1319:
        /* <DEDUP_REMOVED lines=15> */
.L_x_1320:
        /* <DEDUP_REMOVED lines=12> */
.L_x_1303:
[----:B------:R-:W-:Y:S05]  /*143d0*/  BSYNC B1 ;  /* 0x0000000000017941 */ /* 0x000fea0003800000 */
.L_x_1302:
[----:B------:R-:W-:Y:S01]  /*143e0*/  VIADD R18, R0, 0x1 ;  /* 0x0000000100127836 */ /* 0x000fe20000000000 */
[----:B------:R-:W-:Y:S01]  /*143f0*/  LOP3.LUT P1, RZ, R19, 0x2, RZ, 0xc0, !PT ;  /* 0x0000000213ff7812 */ /* 0x000fe2000782c0ff */
[----:B------:R-:W-:Y:S01]  /*14400*/  BSSY B1, `(.L_x_1321) ;  /* 0x00000cf000017945 */ /* 0x000fe20003800000 */
[----:B0-----:R-:W-:Y:S02]  /*14410*/  VIADD R7, R4, 0xffffffff ;  /* 0xffffffff04077836 */ /* 0x001fe40000000000 */
[----:B------:R-:W-:-:S04]  /*14420*/  ISETP.NE.AND P0, PT, R18, 0x2, PT ;  /* 0x000000021200780c */ /* 0x000fc80003f05270 */
[----:B------:R-:W-:Y:S02]  /*14430*/  SEL R2, RZ, 0x1, P0 ;  /* 0x00000001ff027807 */ /* 0x000fe40000000000 */
[----:B------:R-:W-:Y:S02]  /*14440*/  SEL R18, R18, RZ, P0 ;  /* 0x000000ff12127207 */ /* 0x000fe40000000000 */
[----:B------:R-:W-:-:S05]  /*14450*/  LOP3.LUT R11, R5, R2, RZ, 0x3c, !PT ;  /* 0x00000002050b7212 */ /* 0x000fca00078e3cff */
[----:B------:R0:W-:Y:S01]  /*14460*/  STL [R1+0x8], R11 ;  /* 0x0000080b01007387 */ /* 0x0001e20000100800 */
[----:B------:R-:W-:Y:S05]  /*14470*/  @!P1 BRA `(.L_x_1322) ;  /* 0x0000000c001c9947 */ /* 0x000fea0003800000 */
[----:B------:R-:W-:Y:S01]  /*14480*/  LOP3.LUT P1, RZ, R19, 0x1, RZ, 0xc0, !PT ;  /* 0x0000000113ff7812 */ /* 0x000fe2000782c0ff */
[----:B-1----:R-:W-:-:S12]  /*14490*/  IMAD.MOV.U32 R10, RZ, RZ, R7 ;  /* 0x000000ffff0a7224 */ /* 0x002fd800078e0007 */
[----:B------:R-:W-:Y:S05]  /*144a0*/  @!P1 BRA `(.L_x_1323) ;  /* 0x0000000000549947 */ /* 0x000fea0003800000 */
[----:B------:R-:W2:Y:S01]  /*144b0*/  LDL R13, [R1+0xc] ;  /* 0x00000c00010d7983 */ /* 0x000ea20000100800 */
[----:B------:R-:W1:Y:S01]  /*144c0*/  LDC R9, c[0x0][0x43c] ;  /* 0x00010f00ff097b82 */ /* 0x000e620000000800 */
        /* <DEDUP_REMOVED lines=19> */
.L_x_1323:
[----:B------:R-:W-:Y:S01]  /*14600*/  IMAD R2, R18, 0x8, R17 ;  /* 0x0000000812027824 */ /* 0x000fe200078e0211 */
[----:B------:R-:W-:Y:S01]  /*14610*/  SHF.L.U32 R3, R11, 0x1f, RZ ;  /* 0x0000001f0b037819 */ /* 0x000fe200000006ff */
[----:B------:R-:W-:Y:S03]  /*14620*/  BSSY B2, `(.L_x_1324) ;  /* 0x0000003000027945 */ /* 0x000fe60003800000 */
[----:B------:R-:W2:Y:S02]  /*14630*/  SYNCS.PHASECHK.TRANS64.TRYWAIT P0, [R2+URZ+0x30840], R3 ;  /* 0x03084003020075a7 */ /* 0x000ea4000800017f */
[----:B--2---:R-:W-:Y:S05]  /*14640*/  @!P0 BRA `(.L_x_1325) ;  /* 0x0000002800948947 */ /* 0x004fea0003800000 */
.L_x_1398:
[----:B------:R-:W-:Y:S05]  /*14650*/  BSYNC B2 ;  /* 0x0000000000027941 */ /* 0x000fea0003800000 */
.L_x_1324:
        /* <DEDUP_REMOVED lines=12> */
.L_x_1327:
[----:B------:R-:W-:Y:S05]  /*14720*/  BSYNC B2 ;  /* 0x0000000000027941 */ /* 0x000fea0003800000 */
.L_x_1326:
[----:B------:R-:W-:Y:S01]  /*14730*/  IMAD.MOV.U32 R14, RZ, RZ, RZ ;  /* 0x000000ffff0e7224 */ /* 0x000fe200078e00ff */
[----:B------:R-:W-:Y:S01]  /*14740*/  UIADD3 UR4, UP0, UR38, 0x370, URZ ;  /* 0x0000037026047890 */ /* 0x000fe2000ff1e03f */
[C---:B--2---:R-:W-:Y:S01]  /*14750*/  IMAD R3, R18.reuse, 0x8, R6 ;  /* 0x0000000812037824 */ /* 0x044fe200078e0206 */
[----:B------:R-:W-:Y:S01]  /*14760*/  PLOP3.LUT P0, PT, PT, PT, PT, 0x80, 0x0 ;  /* 0x000000000000781c */ /* 0x000fe20003f0f070 */
[----:B------:R-:W-:Y:S01]  /*14770*/  IMAD R9, R18, 0x8000, R17 ;  /* 0x0000800012097824 */ /* 0x000fe200078e0211 */
[----:B------:R-:W-:Y:S01]  /*14780*/  R2UR UR10, R14 ;  /* 0x000000000e0a72ca */ /* 0x000fe200000e0000 */
[----:B------:R-:W-:Y:S01]  /*14790*/  VIADD R3, R3, 0x30 ;  /* 0x0000003003037836 */ /* 0x000fe20000000000 */
[----:B------:R-:W-:Y:S01]  /*147a0*/  UIADD3.X UR5, URZ, UR39, URZ, UP0, !UPT ;  /* 0x000000273f057290 */ /* 0x000fe200087fe43f */
[----:B------:R-:W-:Y:S01]  /*147b0*/  IMAD.SHL.U32 R2, R10, 0x40, RZ ;  /* 0x000000400a027824 */ /* 0x000fe200078e00ff */
[----:B------:R-:W-:Y:S01]  /*147c0*/  UMOV UR6, 0x0 ;  /* 0x0000000000067882 */ /* 0x000fe20000000000 */
[----:B0-----:R-:W-:Y:S01]  /*147d0*/  VIADD R11, R9, 0x20400 ;  /* 0x00020400090b7836 */ /* 0x001fe20000000000 */
[----:B------:R-:W-:-:S09]  /*147e0*/  UMOV UR7, 0x14f00000 ;  /* 0x14f0000000077882 */ /* 0x000fd20000000000 */
.L_x_1328:
        /* <DEDUP_REMOVED lines=16> */
.L_x_1329:
        /* <DEDUP_REMOVED lines=16> */
.L_x_1330:
        /* <DEDUP_REMOVED lines=16> */
.L_x_1331:
        /* <DEDUP_REMOVED lines=15> */
.L_x_1399:
[----:B------:R-:W-:Y:S05]  /*14be0*/  BSYNC B2 ;  /* 0x0000000000027941 */ /* 0x000fea0003800000 */
.L_x_1332:
[----:B------:R-:W-:Y:S01]  /*14bf0*/  BSSY B2, `(.L_x_1334) ;  /* 0x000000b000027945 */ /* 0x000fe20003800000 */
[----:B------:R-:W-:Y:S02]  /*14c00*/  IMAD.MOV.U32 R12, RZ, RZ, 0x0 ;  /* 0x00000000ff0c7424 */ /* 0x000fe400078e00ff */
[----:B------:R-:W-:Y:S01]  /*14c10*/  IMAD.MOV.U32 R13, RZ, RZ, 0x14f00000 ;  /* 0x14f00000ff0d7424 */ /* 0x000fe200078e00ff */
[----:B------:R-:W-:Y:S06]  /*14c20*/  @P1 BRA `(.L_x_1335) ;  /* 0x00000000001c1947 */ /* 0x000fec0003800000 */
[----:B------:R-:W1:Y:S02]  /*14c30*/  S2R R3, SR_TID.X ;  /* 0x0000000000037919 */ /* 0x000e640000002100 */
[----:B-1----:R-:W-:Y:S01]  /*14c40*/  LOP3.LUT R9, R3, 0x1f, RZ, 0xc0, !PT ;  /* 0x0000001f03097812 */ /* 0x002fe200078ec0ff */
[----:B------:R-:W-:-:S03]  /*14c50*/  IMAD.MOV.U32 R3, RZ, RZ, 0x8000 ;  /* 0x00008000ff037424 */ /* 0x000fc600078e00ff */
[----:B------:R-:W-:Y:S01]  /*14c60*/  ISETP.NE.AND P0, PT, R9, RZ, PT ;  /* 0x000000ff0900720c */ /* 0x000fe20003f05270 */
[----:B------:R1:W-:-:S12]  /*14c70*/  SYNCS.ARRIVE.TRANS64 RZ, [R2+URZ+0x50], R3 ;  /* 0x0000500302ff79a7 */ /* 0x0003d8000800003f */
[----:B-1----:R-:W-:Y:S05]  /*14c80*/  @!P0 BRA `(.L_x_1335) ;  /* 0x0000000000048947 */ /* 0x002fea0003800000 */
[----:B------:R-:W-:Y:S01]  /*14c90*/  BPT.TRAP 0x1 ;  /* 0x000000040000795c */ /* 0x000fe20000300000 */
.L_x_1335:
[----:B------:R-:W-:Y:S05]  /*14ca0*/  BSYNC B2 ;  /* 0x0000000000027941 */ /* 0x000fea0003800000 */
.L_x_1334:
[----:B------:R-:W2:Y:S01]  /*14cb0*/  LDL.LU R3, [R1] ;  /* 0x0000000001037983 */ /* 0x000ea20000300800 */
[----:B------:R-:W-:Y:S01]  /*14cc0*/  R2UR UR10, R14 ;  /* 0x000000000e0a72ca */ /* 0x000fe200000e0000 */
[----:B------:R-:W-:Y:S01]  /*14cd0*/  IMAD R0, R0, 0x8000, R17 ;  /* 0x0000800000007824 */ /* 0x000fe200078e0211 */
[----:B------:R-:W-:Y:S01]  /*14ce0*/  R2UR UR6, R12 ;  /* 0x000000000c0672ca */ /* 0x000fe200000e0000 */
[----:B------:R-:W-:Y:S01]  /*14cf0*/  UIADD3 UR4, UP0, UR38, 0x470, URZ ;  /* 0x0000047026047890 */ /* 0x000fe2000ff1e03f */
[----:B------:R-:W-:Y:S01]  /*14d00*/  R2UR UR7, R13 ;  /* 0x000000000d0772ca */ /* 0x000fe200000e0000 */
[----:B0-----:R-:W-:Y:S01]  /*14d10*/  VIADD R2, R2, 0x50 ;  /* 0x0000005002027836 */ /* 0x001fe20000000000 */
[----:B------:R-:W-:Y:S01]  /*14d20*/  PLOP3.LUT P0, PT, PT, PT, PT, 0x80, 0x0 ;  /* 0x000000000000781c */ /* 0x000fe20003f0f070 */
[----:B------:R-:W-:Y:S01]  /*14d30*/  VIADD R5, R0, 0x400 ;  /* 0x0000040000057836 */ /* 0x000fe20000000000 */
[----:B------:R-:W-:Y:S01]  /*14d40*/  UIADD3.X UR5, URZ, UR39, URZ, UP0, !UPT ;  /* 0x000000273f057290 */ /* 0x000fe200087fe43f */
[----:B--2---:R-:W-:-:S11]  /*14d50*/  IMAD.SHL.U32 R3, R3, 0x40, RZ ;  /* 0x0000004003037824 */ /* 0x004fd600078e00ff */
.L_x_1336:
        /* <DEDUP_REMOVED lines=15> */
.L_x_1337:
        /* <DEDUP_REMOVED lines=15> */
.L_x_1338:
        /* <DEDUP_REMOVED lines=15> */
.L_x_1339:
        /* <DEDUP_REMOVED lines=12> */
.L_x_1322:
[----:B------:R-:W-:Y:S05]  /*150f0*/  BSYNC B1 ;  /* 0x0000000000017941 */ /* 0x000fea0003800000 */
.L_x_1321:
[----:B------:R-:W-:Y:S01]  /*15100*/  ISETP.GT.AND P0, PT, R7, UR40, PT ;  /* 0x0000002807007c0c */ /* 0x000fe2000bf04270 */
[----:B------:R-:W-:-:S12]  /*15110*/  VIADD R4, R4, 0xfffffffe ;  /* 0xfffffffe04047836 */ /* 0x000fd80000000000 */
[----:B------:R-:W-:Y:S05]  /*15120*/  @P0 BRA `(.L_x_1340) ;  /* 0xffffffe400640947 */ /* 0x000fea000383ffff */
.L_x_1301:
[----:B------:R-:W-:Y:S05]  /*15130*/  BSYNC B0 ;  /* 0x0000000000007941 */ /* 0x000fea0003800000 */
.L_x_1280:
[----:B0-----:R-:W0:Y:S01]  /*15140*/  S2R R0, SR_TID.X ;  /* 0x0000000000007919 */ /* 0x001e220000002100 */
[----:B------:R-:W-:Y:S01]  /*15150*/  BSSY B0, `(.L_x_1341) ;  /* 0x0000012000007945 */ /* 0x000fe20003800000 */
[----:B0-----:R-:W-:-:S04]  /*15160*/  LOP3.LUT R6, R0, 0x7f, RZ, 0xc0, !PT ;  /* 0x0000007f00067812 */ /* 0x001fc800078ec0ff */
[----:B------:R-:W-:-:S13]  /*15170*/  ISETP.NE.AND P1, PT, R6, RZ, PT ;  /* 0x000000ff0600720c */ /* 0x000fda0003f25270 */
[----:B------:R-:W-:Y:S05]  /*15180*/  @P1 BRA `(.L_x_1342) ;  /* 0x0000000000381947 */ /* 0x000fea0003800000 */
[----:B------:R-:W0:Y:S01]  /*15190*/  S2R R3, SR_LANEID ;  /* 0x0000000000037919 */ /* 0x000e220000000000 */
[----:B------:R-:W-:Y:S01]  /*151a0*/  VOTEU.ANY UR4, UPT, PT ;  /* 0x0000000000047886 */ /* 0x000fe200038e0100 */
[----:B------:R-:W3:Y:S01]  /*151b0*/  LDC.64 R4, c[0x0][0xc80] ;  /* 0x00032000ff047b82 */ /* 0x000ee20000000a00 */
[----:B------:R-:W0:Y:S01]  /*151c0*/  FLO.U32 R0, UR4 ;  /* 0x0000000400007d00 */ /* 0x000e2200080e0000 */
[----:B------:R-:W-:-:S07]  /*151d0*/  ULDC.64 UR6, c[0x0][0x208] ;  /* 0x0000820000067ab9 */ /* 0x000fce0000000a00 */
[----:B------:R-:W3:Y:S01]  /*151e0*/  POPC R2, UR4 ;  /* 0x0000000400027d09 */ /* 0x000ee20008000000 */
[----:B0-----:R-:W-:-:S13]  /*151f0*/  ISETP.EQ.U32.AND P0, PT, R0, R3, PT ;  /* 0x000000030000720c */ /* 0x001fda0003f02070 */
[----:B---3--:R-:W3:Y:S01]  /*15200*/  @P0 ATOMG.E.ADD.STRONG.GPU PT, R5, desc[UR6][R4.64], R2 ;  /* 0x00000002040509a8 */ /* 0x008ee200081ee1c6 */
[----:B------:R-:W0:Y:S02]  /*15210*/  S2R R3, SR_LTMASK ;  /* 0x0000000000037919 */ /* 0x000e240000003900 */
[----:B0-----:R-:W-:-:S06]  /*15220*/  LOP3.LUT R3, R3, UR4, RZ, 0xc0, !PT ;  /* 0x0000000403037c12 */ /* 0x001fcc000f8ec0ff */
[----:B------:R-:W0:Y:S01]  /*15230*/  POPC R3, R3 ;  /* 0x0000000300037309 */ /* 0x000e220000000000 */
[----:B---3--:R-:W0:Y:S02]  /*15240*/  SHFL.IDX PT, R0, R5, R0, 0x1f ;  /* 0x00001f0005007589 */ /* 0x008e2400000e0000 */
[----:B0-----:R-:W-:-:S05]  /*15250*/  IADD3 R0, R0, UR44, R3 ;  /* 0x0000002c00007c10 */ /* 0x001fca000fffe003 */
[----:B------:R0:W-:Y:S02]  /*15260*/  STL [R1+0x14], R0 ;  /* 0x0000140001007387 */ /* 0x0001e40000100800 */
.L_x_1342:
[----:B------:R-:W-:Y:S05]  /*15270*/  BSYNC B0 ;  /* 0x0000000000007941 */ /* 0x000fea0003800000 */
.L_x_1341:
[----:B------:R-:W-:Y:S01]  /*15280*/  LOP3.LUT P0, RZ, R19, 0x2, RZ, 0xc0, !PT ;  /* 0x0000000213ff7812 */ /* 0x000fe2000780c0ff */
[----:B------:R-:W-:-:S12]  /*15290*/  BSSY B0, `(.L_x_1343) ;  /* 0x0000056000007945 */ /* 0x000fd80003800000 */
[----:B------:R-:W-:Y:S05]  /*152a0*/  @!P0 BRA `(.L_x_1344) ;  /* 0x0000000400508947 */ /* 0x000fea0003800000 */
[----:B------:R-:W3:Y:S01]  /*152b0*/  LDL R2, [R1+0x8] ;  /* 0x0000080001027983 */ /* 0x000ee20000100800 */
[----:B0-----:R-:W-:Y:S01]  /*152c0*/  IMAD R0, R18, 0x8, R17 ;  /* 0x0000000812007824 */ /* 0x001fe200078e0211 */
[----:B------:R-:W-:Y:S01]  /*152d0*/  BSSY B1, `(.L_x_1345) ;  /* 0x0000005000017945 */ /* 0x000fe20003800000 */
[----:B------:R-:W-:Y:S02]  /*152e0*/  ISETP.NE.AND P2, PT, R6, RZ, PT ;  /* 0x000000ff0600720c */ /* 0x000fe40003f45270 */
[----:B---3--:R-:W-:-:S04]  /*152f0*/  SHF.L.U32 R3, R2, 0x1f, RZ ;  /* 0x0000001f02037819 */ /* 0x008fc800000006ff */
[----:B------:R-:W0:Y:S02]  /*15300*/  SYNCS.PHASECHK.TRANS64.TRYWAIT P0, [R0+URZ+0x30860], R3 ;  /* 0x03086003000075a7 */ /* 0x000e24000800017f */
[----:B0-----:R-:W-:Y:S05]  /*15310*/  @!P0 BRA `(.L_x_1346) ;  /* 0x0000001c00888947 */ /* 0x001fea0003800000 */
.L_x_1400:
[----:B------:R-:W-:Y:S05]  /*15320*/  BSYNC B1 ;  /* 0x0000000000017941 */ /* 0x000fea0003800000 */
.L_x_1345:
[----:B------:R-:W-:Y:S04]  /*15330*/  BSSY B1, `(.L_x_1347) ;  /* 0x0000009000017945 */ /* 0x000fe80003800000 */
[----:B------:R-:W-:Y:S05]  /*15340*/  @P2 BRA `(.L_x_1348) ;  /* 0x00000000001c2947 */ /* 0x000fea0003800000 */
[----:B------:R-:W3:Y:S01]  /*15350*/  S2R R2, SR_TID.X ;  /* 0x0000000000027919 */ /* 0x000ee20000002100 */
[----:B0-----:R-:W-:-:S04]  /*15360*/  IMAD.MOV.U32 R3, RZ, RZ, 0x8000 ;  /* 0x00008000ff037424 */ /* 0x001fc800078e00ff */
[----:B------:R4:W-:Y:S01]  /*15370*/  SYNCS.ARRIVE.TRANS64 RZ, [R0+URZ+0x30850], R3 ;  /* 0x0308500300ff79a7 */ /* 0x0009e2000800003f */
[----:B---3--:R-:W-:-:S04]  /*15380*/  LOP3.LUT R2, R2, 0x1f, RZ, 0xc0, !PT ;  /* 0x0000001f02027812 */ /* 0x008fc800078ec0ff */
[----:B------:R-:W-:-:S13]  /*15390*/  ISETP.NE.AND P0, PT, R2, RZ, PT ;  /* 0x000000ff0200720c */ /* 0x000fda0003f05270 */
[----:B----4-:R-:W-:Y:S05]  /*153a0*/  @!P0 BRA `(.L_x_1348) ;  /* 0x0000000000048947 */ /* 0x010fea0003800000 */
[----:B------:R-:W-:Y:S01]  /*153b0*/  BPT.TRAP 0x1 ;  /* 0x000000040000795c */ /* 0x000fe20000300000 */
.L_x_1348:
[----:B------:R-:W-:Y:S05]  /*153c0*/  BSYNC B1 ;  /* 0x0000000000017941 */ /* 0x000fea0003800000 */
.L_x_1347:
[----:B------:R-:W3:Y:S01]  /*153d0*/  LDL.LU R2, [R1] ;  /* 0x0000000001027983 */ /* 0x000ee20000300800 */
[----:B------:R-:W-:Y:S01]  /*153e0*/  UIADD3 UR4, UP0, UR38, 0x470, URZ ;  /* 0x0000047026047890 */ /* 0x000fe2000ff1e03f */
[----:B------:R-:W-:Y:S01]  /*153f0*/  PLOP3.LUT P0, PT, PT, PT, PT, 0x80, 0x0 ;  /* 0x000000000000781c */ /* 0x000fe20003f0f070 */
[----:B0-----:R-:W-:Y:S01]  /*15400*/  VIADD R0, R0, 0x30850 ;  /* 0x0003085000007836 */ /* 0x001fe20000000000 */
[----:B------:R-:W-:Y:S01]  /*15410*/  UMOV UR6, 0x0 ;  /* 0x0000000000067882 */ /* 0x000fe20000000000 */
[----:B------:R-:W-:Y:S01]  /*15420*/  UIADD3.X UR5, URZ, UR39, URZ, UP0, !UPT ;  /* 0x000000273f057290 */ /* 0x000fe200087fe43f */
[----:B------:R-:W-:Y:S01]  /*15430*/  UMOV UR7, 0x14f00000 ;  /* 0x14f0000000077882 */ /* 0x000fe20000000000 */
[----:B------:R-:W-:Y:S01]  /*15440*/  UMOV UR10, URZ ;  /* 0x0000003f000a7c82 */ /* 0x000fe20008000000 */
[----:B---3--:R-:W-:Y:S02]  /*15450*/  IMAD.SHL.U32 R3, R2, 0x40, RZ ;  /* 0x0000004002037824 */ /* 0x008fe400078e00ff */
[----:B------:R-:W-:-:S04]  /*15460*/  IMAD R2, R18, 0x8000, R17 ;  /* 0x0000800012027824 */ /* 0x000fc800078e0211 */
[----:B------:R-:W-:-:S07]  /*15470*/  VIADD R4, R2, 0x400 ;  /* 0x0000040002047836 */ /* 0x000fce0000000000 */
.L_x_1349:
        /* <DEDUP_REMOVED lines=15> */
.L_x_1350:
        /* <DEDUP_REMOVED lines=15> */
.L_x_1351:
        /* <DEDUP_REMOVED lines=15> */
.L_x_1352:
        /* <DEDUP_REMOVED lines=9> */
[----:B---3--:R-:W-:Y:S05]  /*157e0*/  @P0 BRA.U.ANY `(.L_x_1352) ;  /* 0xfffffffd00d80947 */ /* 0x008fea000393ffff */
.L_x_1344:
[----:B------:R-:W-:Y:S05]  /*157f0*/  BSYNC B0 ;  /* 0x0000000000007941 */ /* 0x000fea0003800000 */
.L_x_1343:
[----:B------:R-:W3:Y:S01]  /*15800*/  LDL.LU R4, [R1+0x8] ;  /* 0x0000080001047983 */ /* 0x000ee20000300800 */
[----:B------:R-:W-:-:S05]  /*15810*/  VIADD R18, R18, 0x1 ;  /* 0x0000000112127836 */ /* 0x000fca0000000000 */
[----:B------:R-:W-:-:S04]  /*15820*/  ISETP.NE.AND P0, PT, R18, 0x2, PT ;  /* 0x000000021200780c */ /* 0x000fc80003f05270 */
[----:B0-----:R-:W-:Y:S02]  /*15830*/  SEL R0, RZ, 0x1, P0 ;  /* 0x00000001ff007807 */ /* 0x001fe40000000000 */
[----:B------:R-:W-:Y:S02]  /*15840*/  SEL R18, R18, RZ, P0 ;  /* 0x000000ff12127207 */ /* 0x000fe40000000000 */
[----:B---3--:R-:W-:-:S05]  /*15850*/  LOP3.LUT R4, R4, R0, RZ, 0x3c, !PT ;  /* 0x0000000004047212 */ /* 0x008fca00078e3cff */
[----:B------:R0:W-:Y:S02]  /*15860*/  STL [R1+0x8], R4 ;  /* 0x0000080401007387 */ /* 0x0001e40000100800 */
.L_x_1260:
[----:B------:R-:W-:Y:S05]  /*15870*/  BSYNC B7 ;  /* 0x0000000000077941 */ /* 0x000fea0003800000 */
.L_x_1258:
[----:B------:R4:W5:Y:S01]  /*15880*/  LDL R2, [R1+0x14] ;  /* 0x0000140001027983 */ /* 0x0009620000100800 */
[----:B------:R-:W-:-:S13]  /*15890*/  LOP3.LUT P0, RZ, R19, 0x4, RZ, 0xc0, !PT ;  /* 0x0000000413ff7812 */ /* 0x000fda000780c0ff */
[----:B----4-:R-:W-:Y:S05]  /*158a0*/  @!P0 BRA `(.L_x_1353) ;  /* 0x0000000000288947 */ /* 0x010fea0003800000 */
[----:B------:R-:W-:Y:S05]  /*158b0*/  WARPSYNC.ALL ;  /* 0x0000000000007948 */ /* 0x000fea0003800000 */
[----:B------:R-:W4:Y:S08]  /*158c0*/  S2UR UR5, SR_CgaCtaId ;  /* 0x00000000000579c3 */ /* 0x000f300000008800 */
[----:B------:R-:W-:Y:S06]  /*158d0*/  BAR.SYNC.DEFER_BLOCKING 0x5, 0x180 ;  /* 0x0146000000007b1d */ /* 0x000fec0000010000 */
[----:B------:R-:W-:-:S02]  /*158e0*/  UMOV UR4, 0x400 ;  /* 0x0000040000047882 */ /* 0x000fc40000000000 */
[----:B----4-:R-:W-:-:S06]  /*158f0*/  ULEA UR4, UR5, UR4, 0x18 ;  /* 0x0000000405047291 */ /* 0x010fcc000f8ec03f */
[----:B------:R-:W-:-:S05]  /*15900*/  IMAD.U32 R17, RZ, RZ, UR4 ;  /* 0x00000004ff117e24 */ /* 0x000fca000f8e00ff */
[----:B-----5:R-:W4:Y:S04]  /*15910*/  LDS R2, [R17+0x308d0] ;  /* 0x0308d00011027984 */ /* 0x020f280000000800 */
[----:B----4-:R4:W-:Y:S01]  /*15920*/  STL [R1+0x14], R2 ;  /* 0x0000140201007387 */ /* 0x0109e20000100800 */
[----:B------:R-:W-:Y:S06]  /*15930*/  BAR.ARV 0x4, 0x180 ;  /* 0x0106000000007b1d */ /* 0x000fec0000002000 */
[----:B------:R-:W-:Y:S05]  /*15940*/  BRA `(.L_x_1354) ;  /* 0x00000000002c7947 */ /* 0x000fea0003800000 */
.L_x_1353:
[----:B------:R-:W-:-:S03]  /*15950*/  UMOV UR4, 0xffffffff ;  /* 0xffffffff00047882 */ /* 0x000fc60000000000 */
[----:B------:R-:W-:Y:S05]  /*15960*/  BRA.DIV UR4, `(.L_x_1355) ;  /* 0x0000001a04087947 */ /* 0x000fea000b800000 */
[----:B-----5:R4:W0:Y:S02]  /*15970*/  SHFL.IDX PT, R14, R2, RZ, 0x1f ;  /* 0x00001fff020e7589 */ /* 0x02082400000e0000 */
.L_x_1403:
[----:B------:R-:W5:Y:S01]  /*15980*/  @!P1 S2R R3, SR_CgaCtaId ;  /* 0x0000000000039919 */ /* 0x000f620000008800 */
[----:B------:R-:W-:Y:S05]  /*15990*/  WARPSYNC.ALL ;  /* 0x0000000000007948 */ /* 0x000fea0003800000 */
[----:B------:R-:W-:Y:S01]  /*159a0*/  BAR.SYNC.DEFER_BLOCKING 0x4, 0x180 ;  /* 0x0106000000007b1d */ /* 0x000fe20000010000 */
[----:B---3--:R-:W-:-:S05]  /*159b0*/  @!P1 MOV R0, 0x400 ;  /* 0x0000040000009802 */ /* 0x008fca0000000f00 */
[----:B0-----:R0:W-:Y:S01]  /*159c0*/  STL [R1+0x14], R14 ;  /* 0x0000140e01007387 */ /* 0x0011e20000100800 */
[----:B-----5:R-:W-:-:S05]  /*159d0*/  @!P1 LEA R17, R3, R0, 0x18 ;  /* 0x0000000003119211 */ /* 0x020fca00078ec0ff */
[----:B------:R0:W-:Y:S01]  /*159e0*/  @!P1 STS [R17+0x308d0], R2 ;  /* 0x0308d00211009388 */ /* 0x0001e20000000800 */
[----:B------:R-:W-:Y:S06]  /*159f0*/  BAR.ARV 0x5, 0x180 ;  /* 0x0146000000007b1d */ /* 0x000fec0000002000 */
.L_x_1354:
[----:B---3--:R-:W3:Y:S01]  /*15a00*/  LDL R0, [R1+0x14] ;  /* 0x0000140001007983 */ /* 0x008ee20000100800 */
[----:B------:R-:W-:Y:S02]  /*15a10*/  ULDC UR4, c[0x0][0xc38] ;  /* 0x00030e0000047ab9 */ /* 0x000fe40000000800 */
[----:B---3--:R-:W-:-:S13]  /*15a20*/  ISETP.GE.AND P0, PT, R0, UR4, PT ;  /* 0x0000000400007c0c */ /* 0x008fda000bf06270 */
[----:B------:R-:W-:Y:S05]  /*15a30*/  @!P0 BRA `(.L_x_1356) ;  /* 0xffffffa800f88947 */ /* 0x000fea000383ffff */
.L_x_1249:
[----:B0-----:R-:W3:Y:S01]  /*15a40*/  LDL.LU R0, [R1+0x18] ;  /* 0x0000180001007983 */ /* 0x001ee20000300800 */
[----:B------:R-:W-:Y:S01]  /*15a50*/  BSSY B0, `(.L_x_1357) ;  /* 0x000000b000007945 */ /* 0x000fe20003800000 */
[----:B------:R-:W0:Y:S01]  /*15a60*/  S2R R5, SR_CgaCtaId ;  /* 0x0000000000057919 */ /* 0x000e220000008800 */
[----:B---3--:R-:W-:-:S05]  /*15a70*/  VIADD R0, R0, 0x1 ;  /* 0x0000000100007836 */ /* 0x008fca0000000000 */
[----:B----4-:R-:W-:-:S04]  /*15a80*/  LEA.HI R2, R0, R0, RZ, 0x1 ;  /* 0x0000000000027211 */ /* 0x010fc800078f08ff */
[----:B------:R-:W-:-:S05]  /*15a90*/  LOP3.LUT R3, R2, 0xfffffffe, RZ, 0xc0, !PT ;  /* 0xfffffffe02037812 */ /* 0x000fca00078ec0ff */
[----:B------:R-:W-:Y:S01]  /*15aa0*/  IMAD.IADD R3, R0, 0x1, -R3 ;  /* 0x0000000100037824 */ /* 0x000fe200078e0a03 */
[----:B------:R-:W-:-:S04]  /*15ab0*/  MOV R0, 0x400 ;  /* 0x0000040000007802 */ /* 0x000fc80000000f00 */
[----:B0-----:R-:W-:Y:S02]  /*15ac0*/  LEA R0, R5, R0, 0x18 ;  /* 0x0000000005007211 */ /* 0x001fe400078ec0ff */
[----:B------:R-:W-:-:S04]  /*15ad0*/  SHF.L.U32 R3, R3, 0x1f, RZ ;  /* 0x0000001f03037819 */ /* 0x000fc800000006ff */
[----:B------:R-:W0:Y:S02]  /*15ae0*/  SYNCS.PHASECHK.TRANS64.TRYWAIT P0, [R0+URZ+0x30820], R3 ;  /* 0x03082003000075a7 */ /* 0x000e24000800017f */
[----:B0-----:R-:W-:Y:S05]  /*15af0*/  @!P0 BRA `(.L_x_1358) ;  /* 0x0000001400cc8947 */ /* 0x001fea0003800000 */
.L_x_1404:
[----:B------:R-:W-:Y:S05]  /*15b00*/  BSYNC B0 ;  /* 0x0000000000007941 */ /* 0x000fea0003800000 */
.L_x_1357:
[----:B------:R-:W-:-:S03]  /*15b10*/  UMOV UR4, 0xffffffff ;  /* 0xffffffff00047882 */ /* 0x000fc60000000000 */
[----:B------:R-:W-:Y:S05]  /*15b20*/  BRA.DIV UR4, `(.L_x_1359) ;  /* 0x0000001604d47947 */ /* 0x000fea000b800000 */
[----:B------:R-:W3:Y:S02]  /*15b30*/  S2R R2, SR_TID.X ;  /* 0x0000000000027919 */ /* 0x000ee40000002100 */
[----:B---3--:R-:W-:-:S04]  /*15b40*/  SHF.R.U32.HI R2, RZ, 0x5, R2 ;  /* 0x00000005ff027819 */ /* 0x008fc80000011602 */
[----:B------:R-:W-:-:S05]  /*15b50*/  LOP3.LUT R2, R2, 0x3, RZ, 0xc0, !PT ;  /* 0x0000000302027812 */ /* 0x000fca00078ec0ff */
[----:B------:R3:W4:Y:S02]  /*15b60*/  SHFL.IDX PT, R14, R2, RZ, 0x1f ;  /* 0x00001fff020e7589 */ /* 0x00072400000e0000 */
.L_x_1407:
[----:B----4-:R-:W-:Y:S01]  /*15b70*/  ISETP.NE.AND P0, PT, R14, RZ, PT ;  /* 0x000000ff0e00720c */ /* 0x010fe20003f05270 */
[----:B------:R-:W-:-:S12]  /*15b80*/  BSSY B0, `(.L_x_1360) ;  /* 0x0000027000007945 */ /* 0x000fd80003800000 */
[----:B------:R-:W-:Y:S05]  /*15b90*/  @P0 BRA `(.L_x_1361) ;  /* 0x0000000000940947 */ /* 0x000fea0003800000 */
[----:B------:R-:W-:-:S03]  /*15ba0*/  UMOV UR4, 0xffffffff ;  /* 0xffffffff00047882 */ /* 0x000fc60000000000 */
[----:B------:R-:W-:Y:S05]  /*15bb0*/  BRA.DIV UR4, `(.L_x_1362) ;  /* 0x0000001604e47947 */ /* 0x000fea000b800000 */
[----:B------:R-:W-:-:S13]  /*15bc0*/  ELECT P6, URZ, PT ;  /* 0x00000000003f782f */ /* 0x000fda00038c0000 */
.L_x_1410:
        /* <DEDUP_REMOVED lines=8> */
.L_x_1363:
[----:B------:R-:W3:Y:S01]  /*15c50*/  LDL.LU R7, [R1+0x8] ;  /* 0x0000080001077983 */ /* 0x000ee20000300800 */
[----:B0-----:R-:W-:Y:S02]  /*15c60*/  VIADD R3, R0, 0x30840 ;  /* 0x0003084000037836 */ /* 0x001fe40000000000 */
[C---:B------:R-:W-:Y:S02]  /*15c70*/  VIADD R2, R18.reuse, 0x1 ;  /* 0x0000000112027836 */ /* 0x040fe40000000000 */
[----:B------:R-:W-:-:S03]  /*15c80*/  IMAD R6, R18, 0x8, R3 ;  /* 0x0000000812067824 */ /* 0x000fc600078e0203 */
[----:B------:R-:W-:-:S04]  /*15c90*/  ISETP.NE.AND P1, PT, R2, 0x2, PT ;  /* 0x000000020200780c */ /* 0x000fc80003f25270 */
[----:B------:R-:W-:Y:S02]  /*15ca0*/  SEL R4, RZ, 0x1, P1 ;  /* 0x00000001ff047807 */ /* 0x000fe40000800000 */
[C---:B---3--:R-:W-:Y:S02]  /*15cb0*/  SHF.L.U32 R5, R7.reuse, 0x1f, RZ ;  /* 0x0000001f07057819 */ /* 0x048fe400000006ff */
[----:B------:R-:W-:Y:S02]  /*15cc0*/  LOP3.LUT R7, R7, R4, RZ, 0x3c, !PT ;  /* 0x0000000407077212 */ /* 0x000fe400078e3cff */
[----:B------:R-:W0:Y:S01]  /*15cd0*/  SYNCS.PHASECHK.TRANS64.TRYWAIT P0, [R6+URZ], R5 ;  /* 0x00000005060075a7 */ /* 0x000e22000800017f */
[----:B------:R-:W-:Y:S02]  /*15ce0*/  SEL R4, R2, RZ, P1 ;  /* 0x000000ff02047207 */ /* 0x000fe40000800000 */
[----:B------:R-:W-:-:S03]  /*15cf0*/  SHF.L.U32 R2, R7, 0x1f, RZ ;  /* 0x0000001f07027819 */ /* 0x000fc600000006ff */
[----:B------:R-:W-:Y:S01]  /*15d00*/  IMAD R3, R4, 0x8, R3 ;  /* 0x0000000804037824 */ /* 0x000fe200078e0203 */
[----:B0-----:R-:W-:Y:S06]  /*15d10*/  @!P0 BRA `(.L_x_1364) ;  /* 0x0000001400ac8947 */ /* 0x001fec0003800000 */
.L_x_1411:
[----:B------:R-:W3:Y:S02]  /*15d20*/  SYNCS.PHASECHK.TRANS64.TRYWAIT P0, [R3+URZ], R2 ;  /* 0x00000002030075a7 */ /* 0x000ee4000800017f */
[----:B---3--:R-:W-:Y:S05]  /*15d30*/  @!P0 BRA `(.L_x_1365) ;  /* 0x0000001400b88947 */ /* 0x008fea0003800000 */
.L_x_1412:
[----:B------:R-:W-:Y:S05]  /*15d40*/  @!P2 BRA `(.L_x_1366) ;  /* 0x000000000004a947 */ /* 0x000fea0003800000 */
[----:B------:R-:W-:Y:S01]  /*15d50*/  BPT.TRAP 0x1 ;  /* 0x000000040000795c */ /* 0x000fe20000300000 */
.L_x_1366:
[----:B---3--:R-:W-:-:S04]  /*15d60*/  VIADD R3, R0, 0x30860 ;  /* 0x0003086000037836 */ /* 0x008fc80000000000 */
[----:B------:R-:W-:-:S04]  /*15d70*/  IMAD R18, R18, 0x8, R3 ;  /* 0x0000000812127824 */ /* 0x000fc800078e0203 */
[----:B------:R-:W3:Y:S02]  /*15d80*/  SYNCS.PHASECHK.TRANS64.TRYWAIT P0, [R18+URZ], R5 ;  /* 0x00000005120075a7 */ /* 0x000ee4000800017f */
[----:B---3--:R-:W-:Y:S05]  /*15d90*/  @!P0 BRA `(.L_x_1367) ;  /* 0x0000001400b48947 */ /* 0x008fea0003800000 */
.L_x_1413:
[----:B------:R-:W-:-:S07]  /*15da0*/  IMAD R3, R4, 0x8, R3 ;  /* 0x0000000804037824 */ /* 0x000fce00078e0203 */
.L_x_1368:
[----:B----4-:R4:W0:Y:S02]  /*15db0*/  SYNCS.PHASECHK.TRANS64.TRYWAIT P0, [R3+URZ], R2 ;  /* 0x00000002030075a7 */ /* 0x010824000800017f */
[----:B0-----:R-:W-:Y:S05]  /*15dc0*/  @!P0 NANOSLEEP.SYNCS 0x989680 ;  /* 0x009896800000895d */ /* 0x001fea0003900000 */
[----:B------:R-:W0:Y:S02]  /*15dd0*/  @!P0 SYNCS.PHASECHK.TRANS64 P0, [R3+URZ], R2 ;  /* 0x00000002030085a7 */ /* 0x000e24000800007f */
[----:B0-----:R-:W-:Y:S05]  /*15de0*/  @!P0 BRA `(.L_x_1368) ;  /* 0xfffffffc00f08947 */ /* 0x001fea000383ffff */
.L_x_1361:
[----:B------:R-:W-:Y:S05]  /*15df0*/  BSYNC B0 ;  /* 0x0000000000007941 */ /* 0x000fea0003800000 */
.L_x_1360:
[----:B------:R-:W-:Y:S05]  /*15e00*/  EXIT ;  /* 0x000000000000794d */ /* 0x000fea0003800000 */
.L_x_1162:
[----:B0-----:R-:W-:-:S04]  /*15e10*/  IMAD.U32 R3, RZ, RZ, UR38 ;  /* 0x00000026ff037e24 */ /* 0x001fc8000f8e00ff */
[----:B------:R0:W1:Y:S03]  /*15e20*/  SYNCS.PHASECHK.TRANS64.TRYWAIT P1, [R3+URZ+0x30800], R0 ;  /* 0x03080000030075a7 */ /* 0x000066000802017f */
[----:B-1----:R-:W-:Y:S05]  /*15e30*/  @!P1 NANOSLEEP.SYNCS 0x989680 ;  /* 0x009896800000995d */ /* 0x002fea0003900000 */
[----:B------:R-:W1:Y:S02]  /*15e40*/  @!P1 SYNCS.PHASECHK.TRANS64 P1, [R3+URZ+0x30800], R0 ;  /* 0x03080000030095a7 */ /* 0x000e64000802007f */
[----:B-1----:R-:W-:Y:S05]  /*15e50*/  @!P1 BRA `(.L_x_1162) ;  /* 0xfffffffc00ec9947 */ /* 0x002fea000383ffff */
[----:B------:R-:W-:Y:S05]  /*15e60*/  BRA `(.L_x_1369) ;  /* 0xfffffebc00a07947 */ /* 0x000fea000383ffff */
.L_x_1166:
[----:B-1----:R1:W2:Y:S02]  /*15e70*/  SYNCS.PHASECHK.TRANS64.TRYWAIT P2, [R57+URZ+0x30830], R0 ;  /* 0x03083000390075a7 */ /* 0x0022a4000804017f */
[----:B--2---:R-:W-:Y:S05]  /*15e80*/  @!P2 NANOSLEEP.SYNCS 0x989680 ;  /* 0x009896800000a95d */ /* 0x004fea0003900000 */
[----:B------:R-:W2:Y:S02]  /*15e90*/  @!P2 SYNCS.PHASECHK.TRANS64 P2, [R57+URZ+0x30830], R0 ;  /* 0x030830003900a5a7 */ /* 0x000ea4000804007f */
[----:B--2---:R-:W-:Y:S05]  /*15ea0*/  @!P2 BRA `(.L_x_1166) ;  /* 0xfffffffc00f0a947 */ /* 0x004fea000383ffff */
[----:B------:R-:W-:Y:S05]  /*15eb0*/  BRA `(.L_x_1165) ;  /* 0xfffffebc00c47947 */ /* 0x000fea000383ffff */
.L_x_1182:
[----:B-1----:R-:W-:-:S04]  /*15ec0*/  IMAD.U32 R152, RZ, RZ, UR7 ;  /* 0x00000007ff987e24 */ /* 0x002fc8000f8e00ff */
[----:B------:R1:W2:Y:S03]  /*15ed0*/  SYNCS.PHASECHK.TRANS64.TRYWAIT P2, [R152+URZ+0x30830], R21 ;  /* 0x03083015980075a7 */ /* 0x0002a6000804017f */
[----:B--2---:R-:W-:Y:S05]  /*15ee0*/  @!P2 NANOSLEEP.SYNCS 0x989680 ;  /* 0x009896800000a95d */ /* 0x004fea0003900000 */
[----:B------:R-:W2:Y:S02]  /*15ef0*/  @!P2 SYNCS.PHASECHK.TRANS64 P2, [R152+URZ+0x30830], R21 ;  /* 0x030830159800a5a7 */ /* 0x000ea4000804007f */
[----:B--2---:R-:W-:Y:S05]  /*15f00*/  @!P2 BRA `(.L_x_1182) ;  /* 0xfffffffc00eca947 */ /* 0x004fea000383ffff */
[----:B------:R-:W-:Y:S05]  /*15f10*/  BRA `(.L_x_1181) ;  /* 0xfffffee800b07947 */ /* 0x000fea000383ffff */
.L_x_1186:
[----:B0-----:R-:W-:-:S04]  /*15f20*/  IMAD.U32 R21, RZ, RZ, UR14 ;  /* 0x0000000eff157e24 */ /* 0x001fc8000f8e00ff */
[----:B------:R0:W2:Y:S03]  /*15f30*/  SYNCS.PHASECHK.TRANS64.TRYWAIT P2, [R21+URZ+0x30850], R0 ;  /* 0x03085000150075a7 */ /* 0x0000a6000804017f */
[----:B--2---:R-:W-:Y:S05]  /*15f40*/  @!P2 NANOSLEEP.SYNCS 0x989680 ;  /* 0x009896800000a95d */ /* 0x004fea0003900000 */
[----:B------:R-:W2:Y:S02]  /*15f50*/  @!P2 SYNCS.PHASECHK.TRANS64 P2, [R21+URZ+0x30850], R0 ;  /* 0x030850001500a5a7 */ /* 0x000ea4000804007f */
[----:B--2---:R-:W-:Y:S05]  /*15f60*/  @!P2 BRA `(.L_x_1186) ;  /* 0xfffffffc00eca947 */ /* 0x004fea000383ffff */
[----:B------:R-:W-:Y:S05]  /*15f70*/  BRA `(.L_x_1185) ;  /* 0xfffffef8004c7947 */ /* 0x000fea000383ffff */
.L_x_1203:
[----:B-1----:R-:W-:-:S04]  /*15f80*/  IMAD.U32 R4, RZ, RZ, UR6 ;  /* 0x00000006ff047e24 */ /* 0x002fc8000f8e00ff */
[----:B------:R1:W2:Y:S03]  /*15f90*/  SYNCS.PHASECHK.TRANS64.TRYWAIT P2, [R4+URZ+0x30830], R3 ;  /* 0x03083003040075a7 */ /* 0x0002a6000804017f */
[----:B--2---:R-:W-:Y:S05]  /*15fa0*/  @!P2 NANOSLEEP.SYNCS 0x989680 ;  /* 0x009896800000a95d */ /* 0x004fea0003900000 */
[----:B------:R-:W2:Y:S02]  /*15fb0*/  @!P2 SYNCS.PHASECHK.TRANS64 P2, [R4+URZ+0x30830], R3 ;  /* 0x030830030400a5a7 */ /* 0x000ea4000804007f */
[----:B--2---:R-:W-:Y:S05]  /*15fc0*/  @!P2 BRA `(.L_x_1203) ;  /* 0xfffffffc00eca947 */ /* 0x004fea000383ffff */
[----:B------:R-:W-:Y:S05]  /*15fd0*/  BRA `(.L_x_1202) ;  /* 0xffffff1800187947 */ /* 0x000fea000383ffff */
.L_x_1207:
[----:B01----:R-:W-:-:S04]  /*15fe0*/  IMAD.U32 R3, RZ, RZ, UR14 ;  /* 0x0000000eff037e24 */ /* 0x003fc8000f8e00ff */
[----:B------:R0:W1:Y:S03]  /*15ff0*/  SYNCS.PHASECHK.TRANS64.TRYWAIT P2, [R3+URZ+0x30850], R0 ;  /* 0x03085000030075a7 */ /* 0x000066000804017f */
[----:B-1----:R-:W-:Y:S05]  /*16000*/  @!P2 NANOSLEEP.SYNCS 0x989680 ;  /* 0x009896800000a95d */ /* 0x002fea0003900000 */
[----:B------:R-:W1:Y:S02]  /*16010*/  @!P2 SYNCS.PHASECHK.TRANS64 P2, [R3+URZ+0x30850], R0 ;  /* 0x030850000300a5a7 */ /* 0x000e64000804007f */
[----:B-1----:R-:W-:Y:S05]  /*16020*/  @!P2 BRA `(.L_x_1207) ;  /* 0xfffffffc00eca947 */ /* 0x002fea000383ffff */
[----:B------:R-:W-:Y:S05]  /*16030*/  BRA `(.L_x_1206) ;  /* 0xffffff2400b47947 */ /* 0x000fea000383ffff */
.L_x_1213:
[----:B-1----:R-:W-:-:S04]  /*16040*/  IMAD.U32 R4, RZ, RZ, UR6 ;  /* 0x00000006ff047e24 */ /* 0x002fc8000f8e00ff */
[----:B------:R1:W2:Y:S03]  /*16050*/  SYNCS.PHASECHK.TRANS64.TRYWAIT P2, [R4+URZ+0x30830], R3 ;  /* 0x03083003040075a7 */ /* 0x0002a6000804017f */
[----:B--2---:R-:W-:Y:S05]  /*16060*/  @!P2 NANOSLEEP.SYNCS 0x989680 ;  /* 0x009896800000a95d */ /* 0x004fea0003900000 */
[----:B------:R-:W2:Y:S02]  /*16070*/  @!P2 SYNCS.PHASECHK.TRANS64 P2, [R4+URZ+0x30830], R3 ;  /* 0x030830030400a5a7 */ /* 0x000ea4000804007f */
[----:B--2---:R-:W-:Y:S05]  /*16080*/  @!P2 BRA `(.L_x_1213) ;  /* 0xfffffffc00eca947 */ /* 0x004fea000383ffff */
[----:B------:R-:W-:Y:S05]  /*16090*/  BRA `(.L_x_1212) ;  /* 0xffffff3800387947 */ /* 0x000fea000383ffff */
.L_x_1217:
[----:B01----:R-:W-:-:S04]  /*160a0*/  IMAD.U32 R3, RZ, RZ, UR10 ;  /* 0x0000000aff037e24 */ /* 0x003fc8000f8e00ff */
[----:B------:R0:W1:Y:S03]  /*160b0*/  SYNCS.PHASECHK.TRANS64.TRYWAIT P2, [R3+URZ+0x30850], R0 ;  /* 0x03085000030075a7 */ /* 0x000066000804017f */
[----:B-1----:R-:W-:Y:S05]  /*160c0*/  @!P2 NANOSLEEP.SYNCS 0x989680 ;  /* 0x009896800000a95d */ /* 0x002fea0003900000 */
[----:B------:R-:W1:Y:S02]  /*160d0*/  @!P2 SYNCS.PHASECHK.TRANS64 P2, [R3+URZ+0x30850], R0 ;  /* 0x030850000300a5a7 */ /* 0x000e64000804007f */
[----:B-1----:R-:W-:Y:S05]  /*160e0*/  @!P2 BRA `(.L_x_1217) ;  /* 0xfffffffc00eca947 */ /* 0x002fea000383ffff */
[----:B------:R-:W-:Y:S05]  /*160f0*/  BRA `(.L_x_1216) ;  /* 0xffffff4400d47947 */ /* 0x000fea000383ffff */
.L_x_1230:
[----:B-1----:R-:W-:-:S04]  /*16100*/  IMAD.U32 R7, RZ, RZ, UR5 ;  /* 0x00000005ff077e24 */ /* 0x002fc8000f8e00ff */
[----:B------:R1:W2:Y:S03]  /*16110*/  SYNCS.PHASECHK.TRANS64.TRYWAIT P0, [R7+URZ+0x30850], R0 ;  /* 0x03085000070075a7 */ /* 0x0002a6000800017f */
[----:B--2---:R-:W-:Y:S05]  /*16120*/  @!P0 NANOSLEEP.SYNCS 0x989680 ;  /* 0x009896800000895d */ /* 0x004fea0003900000 */
[----:B------:R-:W2:Y:S02]  /*16130*/  @!P0 SYNCS.PHASECHK.TRANS64 P0, [R7+URZ+0x30850], R0 ;  /* 0x03085000070085a7 */ /* 0x000ea4000800007f */
[----:B--2---:R-:W-:Y:S05]  /*16140*/  @!P0 BRA `(.L_x_1230) ;  /* 0xfffffffc00ec8947 */ /* 0x004fea000383ffff */
[----:B------:R-:W-:Y:S05]  /*16150*/  BRA `(.L_x_1229) ;  /* 0xffffff6800c47947 */ /* 0x000fea000383ffff */
.L_x_1266:
[----:B------:R-:W-:Y:S02]  /*16160*/  IMAD.MOV.U32 R13, RZ, RZ, R4 ;  /* 0x000000ffff0d7224 */ /* 0x000fe400078e0004 */
[----:B------:R-:W-:Y:S02]  /*16170*/  IMAD.MOV.U32 R12, RZ, RZ, RZ ;  /* 0x000000ffff0c7224 */ /* 0x000fe400078e00ff */
[----:B------:R-:W-:Y:S02]  /*16180*/  IMAD.MOV.U32 R11, RZ, RZ, 0x1f ;  /* 0x0000001fff0b7424 */ /* 0x000fe400078e00ff */
[----:B------:R-:W-:-:S07]  /*16190*/  IMAD.MOV.U32 R15, RZ, RZ, -0x1 ;  /* 0xffffffffff0f7424 */ /* 0x000fce00078e00ff */
[----:B0-----:R-:W-:Y:S05]  /*161a0*/  WARPSYNC.COLLECTIVE R15, `(.L_x_1370) ;  /* 0x000000000f087348 */ /* 0x001fea0003c00000 */
[----:B------:R1:W2:Y:S02]  /*161b0*/  SHFL.IDX P6, R14, R13, R12, R11 ;  /* 0x0000000c0d0e7389 */ /* 0x0002a400000c000b */
[----:B012---:R-:W-:Y:S01]  /*161c0*/  ENDCOLLECTIVE ;  /* 0x000000000000791b */ /* 0x007fe20003800000 */
.L_x_1370:
[----:B------:R-:W-:Y:S05]  /*161d0*/  BRA `(.L_x_1371) ;  /* 0xffffffb000bc7947 */ /* 0x000fea000383ffff */
.L_x_1268:
[----:B------:R-:W-:Y:S01]  /*161e0*/  BSSY B0, `(.L_x_1372) ;  /* 0x0000006000007945 */ /* 0x000fe20003800000 */
[----:B------:R-:W-:-:S07]  /*161f0*/  IMAD.MOV.U32 R15, RZ, RZ, -0x1 ;  /* 0xffffffffff0f7424 */ /* 0x000fce00078e00ff */
[----:B01----:R-:W-:Y:S05]  /*16200*/  WARPSYNC.COLLECTIVE R15, `(.L_x_1373) ;  /* 0x000000000f0c7348 */ /* 0x003fea0003c00000 */
[----:B------:R-:W-:Y:S02]  /*16210*/  ELECT P6, UR62, PT ;  /* 0x00000000003e782f */ /* 0x000fe400038c0000 */
[----:B------:R-:W-:Y:S01]  /*16220*/  MOV R14, UR62 ;  /* 0x0000003e000e7c02 */ /* 0x000fe20008000f00 */
[----:B01----:R-:W-:Y:S10]  /*16230*/  ENDCOLLECTIVE ;  /* 0x000000000000791b */ /* 0x003ff40003800000 */
.L_x_1373:
[----:B------:R-:W-:Y:S05]  /*16240*/  BSYNC B0 ;  /* 0x0000000000007941 */ /* 0x000fea0003800000 */
.L_x_1372:
[----:B------:R-:W-:Y:S05]  /*16250*/  BRA `(.L_x_1374) ;  /* 0xffffffb000c07947 */ /* 0x000fea000383ffff */
.L_x_1270:
[----:B--2---:R2:W3:Y:S02]  /*16260*/  SYNCS.PHASECHK.TRANS64.TRYWAIT P0, [R0+URZ+0x30840], R2 ;  /* 0x03084002000075a7 */ /* 0x0044e4000800017f */
[----:B---3--:R-:W-:Y:S05]  /*16270*/  @!P0 NANOSLEEP.SYNCS 0x989680 ;  /* 0x009896800000895d */ /* 0x008fea0003900000 */
[----:B------:R-:W3:Y:S02]  /*16280*/  @!P0 SYNCS.PHASECHK.TRANS64 P0, [R0+URZ+0x30840], R2 ;  /* 0x03084002000085a7 */ /* 0x000ee4000800007f */
[----:B---3--:R-:W-:Y:S05]  /*16290*/  @!P0 BRA `(.L_x_1270) ;  /* 0xfffffffc00f08947 */ /* 0x008fea000383ffff */
[----:B------:R-:W-:Y:S05]  /*162a0*/  BRA `(.L_x_1375) ;  /* 0xffffffb4001c7947 */ /* 0x000fea000383ffff */
.L_x_1274:
[----:B------:R-:W-:Y:S02]  /*162b0*/  IMAD.MOV.U32 R13, RZ, RZ, R5 ;  /* 0x000000ffff0d7224 */ /* 0x000fe400078e0005 */
[----:B------:R-:W-:Y:S02]  /*162c0*/  IMAD.MOV.U32 R12, RZ, RZ, RZ ;  /* 0x000000ffff0c7224 */ /* 0x000fe400078e00ff */
[----:B------:R-:W-:Y:S02]  /*162d0*/  IMAD.MOV.U32 R11, RZ, RZ, 0x181f ;  /* 0x0000181fff0b7424 */ /* 0x000fe400078e00ff */
[----:B------:R-:W-:Y:S02]  /*162e0*/  IMAD.MOV.U32 R15, RZ, RZ, -0x1 ;  /* 0xffffffffff0f7424 */ /* 0x000fe400078e00ff */
[----:B------:R-:W-:-:S07]  /*162f0*/  VIADD R0, R10, UR43 ;  /* 0x0000002b0a007c36 */ /* 0x000fce0008000000 */
[----:B-----5:R-:W-:Y:S05]  /*16300*/  WARPSYNC.COLLECTIVE R15, `(.L_x_1376) ;  /* 0x000000000f087348 */ /* 0x020fea0003c00000 */
[----:B------:R0:W1:Y:S02]  /*16310*/  SHFL.IDX P6, R14, R13, R12, R11 ;  /* 0x0000000c0d0e7389 */ /* 0x00006400000c000b */
[----:B01---5:R-:W-:Y:S01]  /*16320*/  ENDCOLLECTIVE ;  /* 0x000000000000791b */ /* 0x023fe20003800000 */
.L_x_1376:
[----:B------:R-:W-:Y:S02]  /*16330*/  IMAD.MOV.U32 R13, RZ, RZ, R6 ;  /* 0x000000ffff0d7224 */ /* 0x000fe400078e0006 */
[----:B------:R-:W-:-:S07]  /*16340*/  IMAD.MOV.U32 R2, RZ, RZ, R14 ;  /* 0x000000ffff027224 */ /* 0x000fce00078e000e */
[----:B------:R-:W-:Y:S05]  /*16350*/  WARPSYNC.COLLECTIVE R15, `(.L_x_1377) ;  /* 0x000000000f087348 */ /* 0x000fea0003c00000 */
[----:B------:R0:W1:Y:S02]  /*16360*/  SHFL.IDX P6, R14, R13, R12, R11 ;  /* 0x0000000c0d0e7389 */ /* 0x00006400000c000b */
[----:B01----:R-:W-:Y:S01]  /*16370*/  ENDCOLLECTIVE ;  /* 0x000000000000791b */ /* 0x003fe20003800000 */
.L_x_1377:
[----:B------:R-:W-:Y:S01]  /*16380*/  ULDC UR4, c[0x0][0x288] ;  /* 0x0000a20000047ab9 */ /* 0x000fe20000000800 */
[----:B------:R-:W-:Y:S01]  /*16390*/  ULDC.64 UR6, c[0x0][0x208] ;  /* 0x0000820000067ab9 */ /* 0x000fe20000000a00 */
[----:B------:R-:W-:Y:S02]  /*163a0*/  IMAD R4, R7, UR4, RZ ;  /* 0x0000000407047c24 */ /* 0x000fe4000f8e02ff */
[----:B------:R-:W-:-:S03]  /*163b0*/  VIADD R7, R0, 0x10 ;  /* 0x0000001000077836 */ /* 0x000fc60000000000 */
        /* <DEDUP_REMOVED lines=20> */
.L_x_1378:
[----:B------:R-:W-:Y:S02]  /*16500*/  IMAD.MOV.U32 R13, RZ, RZ, R6 ;  /* 0x000000ffff0d7224 */ /* 0x000fe400078e0006 */
[----:B------:R-:W-:-:S07]  /*16510*/  IMAD.MOV.U32 R2, RZ, RZ, R14 ;  /* 0x000000ffff027224 */ /* 0x000fce00078e000e */
[----:B------:R-:W-:Y:S05]  /*16520*/  WARPSYNC.COLLECTIVE R15, `(.L_x_1379) ;  /* 0x000000000f087348 */ /* 0x000fea0003c00000 */
[----:B------:R0:W1:Y:S02]  /*16530*/  SHFL.IDX P6, R14, R13, R12, R11 ;  /* 0x0000000c0d0e7389 */ /* 0x00006400000c000b */
[----:B01----:R-:W-:Y:S01]  /*16540*/  ENDCOLLECTIVE ;  /* 0x000000000000791b */ /* 0x003fe20003800000 */
.L_x_1379:
        /* <DEDUP_REMOVED lines=19> */
.L_x_1380:
[----:B------:R-:W-:-:S05]  /*16680*/  VIADD R2, R0, 0x20 ;  /* 0x0000002000027836 */ /* 0x000fca0000000000 */
[----:B------:R-:W-:Y:S01]  /*16690*/  ISETP.GE.AND P4, PT, R2, R4, PT ;  /* 0x000000040200720c */ /* 0x000fe20003f86270 */
[----:B------:R-:W-:Y:S02]  /*166a0*/  IMAD.MOV.U32 R13, RZ, RZ, R6 ;  /* 0x000000ffff0d7224 */ /* 0x000fe400078e0006 */
[----:B------:R-:W-:-:S10]  /*166b0*/  IMAD.MOV.U32 R2, RZ, RZ, R14 ;  /* 0x000000ffff027224 */ /* 0x000fd400078e000e */
[----:B------:R-:W-:Y:S05]  /*166c0*/  WARPSYNC.COLLECTIVE R15, `(.L_x_1381) ;  /* 0x000000000f087348 */ /* 0x000fea0003c00000 */
[----:B------:R0:W1:Y:S02]  /*166d0*/  SHFL.IDX P6, R14, R13, R12, R11 ;  /* 0x0000000c0d0e7389 */ /* 0x00006400000c000b */
[----:B01----:R-:W-:Y:S01]  /*166e0*/  ENDCOLLECTIVE ;  /* 0x000000000000791b */ /* 0x003fe20003800000 */
.L_x_1381:
        /* <DEDUP_REMOVED lines=19> */
.L_x_1382:
[----:B------:R-:W-:-:S05]  /*16820*/  VIADD R2, R0, 0x30 ;  /* 0x0000003000027836 */ /* 0x000fca0000000000 */
[----:B------:R-:W-:Y:S01]  /*16830*/  ISETP.GE.AND P4, PT, R2, R4, PT ;  /* 0x000000040200720c */ /* 0x000fe20003f86270 */
[----:B------:R-:W-:Y:S02]  /*16840*/  IMAD.MOV.U32 R13, RZ, RZ, R6 ;  /* 0x000000ffff0d7224 */ /* 0x000fe400078e0006 */
[----:B------:R-:W-:-:S10]  /*16850*/  IMAD.MOV.U32 R2, RZ, RZ, R14 ;  /* 0x000000ffff027224 */ /* 0x000fd400078e000e */
[----:B------:R-:W-:Y:S05]  /*16860*/  WARPSYNC.COLLECTIVE R15, `(.L_x_1383) ;  /* 0x000000000f087348 */ /* 0x000fea0003c00000 */
[----:B------:R0:W1:Y:S02]  /*16870*/  SHFL.IDX P6, R14, R13, R12, R11 ;  /* 0x0000000c0d0e7389 */ /* 0x00006400000c000b */
[----:B01----:R-:W-:Y:S01]  /*16880*/  ENDCOLLECTIVE ;  /* 0x000000000000791b */ /* 0x003fe20003800000 */
.L_x_1383:
        /* <DEDUP_REMOVED lines=19> */
.L_x_1384:
[----:B------:R-:W-:-:S05]  /*169c0*/  VIADD R2, R0, 0x40 ;  /* 0x0000004000027836 */ /* 0x000fca0000000000 */
[----:B------:R-:W-:Y:S01]  /*169d0*/  ISETP.GE.AND P4, PT, R2, R4, PT ;  /* 0x000000040200720c */ /* 0x000fe20003f86270 */
[----:B------:R-:W-:Y:S02]  /*169e0*/  IMAD.MOV.U32 R13, RZ, RZ, R6 ;  /* 0x000000ffff0d7224 */ /* 0x000fe400078e0006 */
[----:B------:R-:W-:-:S10]  /*169f0*/  IMAD.MOV.U32 R2, RZ, RZ, R14 ;  /* 0x000000ffff027224 */ /* 0x000fd400078e000e */
[----:B------:R-:W-:Y:S05]  /*16a00*/  WARPSYNC.COLLECTIVE R15, `(.L_x_1385) ;  /* 0x000000000f087348 */ /* 0x000fea0003c00000 */
[----:B------:R0:W1:Y:S02]  /*16a10*/  SHFL.IDX P6, R14, R13, R12, R11 ;  /* 0x0000000c0d0e7389 */ /* 0x00006400000c000b */
[----:B01----:R-:W-:Y:S01]  /*16a20*/  ENDCOLLECTIVE ;  /* 0x000000000000791b */ /* 0x003fe20003800000 */
.L_x_1385:
        /* <DEDUP_REMOVED lines=19> */
.L_x_1386:
[----:B------:R-:W-:-:S05]  /*16b60*/  VIADD R2, R0, 0x50 ;  /* 0x0000005000027836 */ /* 0x000fca0000000000 */
[----:B------:R-:W-:Y:S01]  /*16b70*/  ISETP.GE.AND P4, PT, R2, R4, PT ;  /* 0x000000040200720c */ /* 0x000fe20003f86270 */
[----:B------:R-:W-:Y:S02]  /*16b80*/  IMAD.MOV.U32 R13, RZ, RZ, R6 ;  /* 0x000000ffff0d7224 */ /* 0x000fe400078e0006 */
[----:B------:R-:W-:-:S10]  /*16b90*/  IMAD.MOV.U32 R2, RZ, RZ, R14 ;  /* 0x000000ffff027224 */ /* 0x000fd400078e000e */
[----:B------:R-:W-:Y:S05]  /*16ba0*/  WARPSYNC.COLLECTIVE R15, `(.L_x_1387) ;  /* 0x000000000f087348 */ /* 0x000fea0003c00000 */
[----:B------:R0:W1:Y:S02]  /*16bb0*/  SHFL.IDX P6, R14, R13, R12, R11 ;  /* 0x0000000c0d0e7389 */ /* 0x00006400000c000b */
[----:B01----:R-:W-:Y:S01]  /*16bc0*/  ENDCOLLECTIVE ;  /* 0x000000000000791b */ /* 0x003fe20003800000 */
.L_x_1387:
        /* <DEDUP_REMOVED lines=19> */
.L_x_1388:
[----:B------:R-:W-:-:S05]  /*16d00*/  VIADD R2, R0, 0x60 ;  /* 0x0000006000027836 */ /* 0x000fca0000000000 */
[----:B------:R-:W-:Y:S01]  /*16d10*/  ISETP.GE.AND P4, PT, R2, R4, PT ;  /* 0x000000040200720c */ /* 0x000fe20003f86270 */
[----:B------:R-:W-:Y:S02]  /*16d20*/  IMAD.MOV.U32 R13, RZ, RZ, R6 ;  /* 0x000000ffff0d7224 */ /* 0x000fe400078e0006 */
[----:B------:R-:W-:-:S10]  /*16d30*/  IMAD.MOV.U32 R2, RZ, RZ, R14 ;  /* 0x000000ffff027224 */ /* 0x000fd400078e000e */
[----:B------:R-:W-:Y:S05]  /*16d40*/  WARPSYNC.COLLECTIVE R15, `(.L_x_1389) ;  /* 0x000000000f087348 */ /* 0x000fea0003c00000 */
[----:B------:R0:W1:Y:S02]  /*16d50*/  SHFL.IDX P6, R14, R13, R12, R11 ;  /* 0x0000000c0d0e7389 */ /* 0x00006400000c000b */
[----:B01----:R-:W-:Y:S01]  /*16d60*/  ENDCOLLECTIVE ;  /* 0x000000000000791b */ /* 0x003fe20003800000 */
.L_x_1389:
        /* <DEDUP_REMOVED lines=19> */
.L_x_1390:
[----:B------:R-:W-:Y:S02]  /*16ea0*/  IMAD.MOV.U32 R13, RZ, RZ, R6 ;  /* 0x000000ffff0d7224 */ /* 0x000fe400078e0006 */
[----:B------:R-:W-:-:S07]  /*16eb0*/  IMAD.MOV.U32 R7, RZ, RZ, R14 ;  /* 0x000000ffff077224 */ /* 0x000fce00078e000e */
[----:B------:R-:W-:Y:S05]  /*16ec0*/  WARPSYNC.COLLECTIVE R15, `(.L_x_1391) ;  /* 0x000000000f087348 */ /* 0x000fea0003c00000 */
[----:B------:R0:W1:Y:S02]  /*16ed0*/  SHFL.IDX P6, R14, R13, R12, R11 ;  /* 0x0000000c0d0e7389 */ /* 0x00006400000c000b */
[----:B01----:R-:W-:Y:S01]  /*16ee0*/  ENDCOLLECTIVE ;  /* 0x000000000000791b */ /* 0x003fe20003800000 */
.L_x_1391:
[----:B------:R-:W-:Y:S01]  /*16ef0*/  IMAD.MOV.U32 R2, RZ, RZ, R14 ;  /* 0x000000ffff027224 */ /* 0x000fe200078e000e */
[----:B------:R-:W-:Y:S06]  /*16f00*/  BRA `(.L_x_1392) ;  /* 0xffffffb400b07947 */ /* 0x000fec000383ffff */
.L_x_1279:
[----:B0-----:R0:W1:Y:S02]  /*16f10*/  SYNCS.PHASECHK.TRANS64.TRYWAIT P0, [R17+URZ+0x30820], R0 ;  /* 0x03082000110075a7 */ /* 0x001064000800017f */
[----:B-1----:R-:W-:Y:S05]  /*16f20*/  @!P0 NANOSLEEP.SYNCS 0x989680 ;  /* 0x009896800000895d */ /* 0x002fea0003900000 */
[----:B------:R-:W1:Y:S02]  /*16f30*/  @!P0 SYNCS.PHASECHK.TRANS64 P0, [R17+URZ+0x30820], R0 ;  /* 0x03082000110085a7 */ /* 0x000e64000800007f */
[----:B-1----:R-:W-:Y:S05]  /*16f40*/  @!P0 BRA `(.L_x_1279) ;  /* 0xfffffffc00f08947 */ /* 0x002fea000383ffff */
[----:B------:R-:W-:Y:S05]  /*16f50*/  BRA `(.L_x_1393) ;  /* 0xffffffb8002c7947 */ /* 0x000fea000383ffff */
.L_x_1286:
[----:B0-----:R0:W1:Y:S02]  /*16f60*/  SYNCS.PHASECHK.TRANS64.TRYWAIT P0, [R3+URZ+0x30840], R2 ;  /* 0x03084002030075a7 */ /* 0x001064000800017f */
[----:B-1----:R-:W-:Y:S05]  /*16f70*/  @!P0 NANOSLEEP.SYNCS 0x989680 ;  /* 0x009896800000895d */ /* 0x002fea0003900000 */
[----:B------:R-:W1:Y:S02]  /*16f80*/  @!P0 SYNCS.PHASECHK.TRANS64 P0, [R3+URZ+0x30840], R2 ;  /* 0x03084002030085a7 */ /* 0x000e64000800007f */
[----:B-1----:R-:W-:Y:S05]  /*16f90*/  @!P0 BRA `(.L_x_1286) ;  /* 0xfffffffc00f08947 */ /* 0x002fea000383ffff */
[----:B------:R-:W-:Y:S05]  /*16fa0*/  BRA `(.L_x_1394) ;  /* 0xffffffb800e87947 */ /* 0x000fea000383ffff */
.L_x_1294:
[----:B0-----:R0:W1:Y:S02]  /*16fb0*/  SYNCS.PHASECHK.TRANS64.TRYWAIT P0, [R3+URZ+0x60], R2 ;  /* 0x00006002030075a7 */ /* 0x001064000800017f */
[----:B-1----:R-:W-:Y:S05]  /*16fc0*/  @!P0 NANOSLEEP.SYNCS 0x989680 ;  /* 0x009896800000895d */ /* 0x002fea0003900000 */
[----:B------:R-:W1:Y:S02]  /*16fd0*/  @!P0 SYNCS.PHASECHK.TRANS64 P0, [R3+URZ+0x60], R2 ;  /* 0x00006002030085a7 */ /* 0x000e64000800007f */
[----:B-1----:R-:W-:Y:S05]  /*16fe0*/  @!P0 BRA `(.L_x_1294) ;  /* 0xfffffffc00f08947 */ /* 0x002fea000383ffff */
[----:B------:R-:W-:Y:S05]  /*16ff0*/  BRA `(.L_x_1395) ;  /* 0xffffffc000387947 */ /* 0x000fea000383ffff */
.L_x_1306:
[----:B--2---:R2:W3:Y:S02]  /*17000*/  SYNCS.PHASECHK.TRANS64.TRYWAIT P0, [R3+URZ+0x30840], R2 ;  /* 0x03084002030075a7 */ /* 0x0044e4000800017f */
[----:B---3--:R-:W-:Y:S05]  /*17010*/  @!P0 NANOSLEEP.SYNCS 0x989680 ;  /* 0x009896800000895d */ /* 0x008fea0003900000 */
[----:B------:R-:W3:Y:S02]  /*17020*/  @!P0 SYNCS.PHASECHK.TRANS64 P0, [R3+URZ+0x30840], R2 ;  /* 0x03084002030085a7 */ /* 0x000ee4000800007f */
[----:B---3--:R-:W-:Y:S05]  /*17030*/  @!P0 BRA `(.L_x_1306) ;  /* 0xfffffffc00f08947 */ /* 0x008fea000383ffff */
[----:B------:R-:W-:Y:S05]  /*17040*/  BRA `(.L_x_1396) ;  /* 0xffffffc800387947 */ /* 0x000fea000383ffff */
.L_x_1314:
[----:B0-----:R0:W1:Y:S02]  /*17050*/  SYNCS.PHASECHK.TRANS64.TRYWAIT P0, [R9+URZ+0x60], R2 ;  /* 0x00006002090075a7 */ /* 0x001064000800017f */
[----:B-1----:R-:W-:Y:S05]  /*17060*/  @!P0 NANOSLEEP.SYNCS 0x989680 ;  /* 0x009896800000895d */ /* 0x002fea0003900000 */
[----:B------:R-:W1:Y:S02]  /*17070*/  @!P0 SYNCS.PHASECHK.TRANS64 P0, [R9+URZ+0x60], R2 ;  /* 0x00006002090085a7 */ /* 0x000e64000800007f */
[----:B-1----:R-:W-:Y:S05]  /*17080*/  @!P0 BRA `(.L_x_1314) ;  /* 0xfffffffc00f08947 */ /* 0x002fea000383ffff */
[----:B------:R-:W-:Y:S05]  /*17090*/  BRA `(.L_x_1397) ;  /* 0xffffffcc00887947 */ /* 0x000fea000383ffff */
.L_x_1325:
[----:B--2---:R2:W3:Y:S02]  /*170a0*/  SYNCS.PHASECHK.TRANS64.TRYWAIT P0, [R2+URZ+0x30840], R3 ;  /* 0x03084003020075a7 */ /* 0x0044e4000800017f */
[----:B---3--:R-:W-:Y:S05]  /*170b0*/  @!P0 NANOSLEEP.SYNCS 0x989680 ;  /* 0x009896800000895d */ /* 0x008fea0003900000 */
[----:B------:R-:W3:Y:S02]  /*170c0*/  @!P0 SYNCS.PHASECHK.TRANS64 P0, [R2+URZ+0x30840], R3 ;  /* 0x03084003020085a7 */ /* 0x000ee4000800007f */
[----:B---3--:R-:W-:Y:S05]  /*170d0*/  @!P0 BRA `(.L_x_1325) ;  /* 0xfffffffc00f08947 */ /* 0x008fea000383ffff */
[----:B------:R-:W-:Y:S05]  /*170e0*/  BRA `(.L_x_1398) ;  /* 0xffffffd400587947 */ /* 0x000fea000383ffff */
.L_x_1333:
[----:B0-----:R0:W1:Y:S02]  /*170f0*/  SYNCS.PHASECHK.TRANS64.TRYWAIT P0, [R2+URZ+0x60], R5 ;  /* 0x00006005020075a7 */ /* 0x001064000800017f */
[----:B-1----:R-:W-:Y:S05]  /*17100*/  @!P0 NANOSLEEP.SYNCS 0x989680 ;  /* 0x009896800000895d */ /* 0x002fea0003900000 */
[----:B------:R-:W1:Y:S02]  /*17110*/  @!P0 SYNCS.PHASECHK.TRANS64 P0, [R2+URZ+0x60], R5 ;  /* 0x00006005020085a7 */ /* 0x000e64000800007f */
[----:B-1----:R-:W-:Y:S05]  /*17120*/  @!P0 BRA `(.L_x_1333) ;  /* 0xfffffffc00f08947 */ /* 0x002fea000383ffff */
[----:B------:R-:W-:Y:S05]  /*17130*/  BRA `(.L_x_1399) ;  /* 0xffffffd800a87947 */ /* 0x000fea000383ffff */
.L_x_1346:
[----:B0-----:R0:W3:Y:S02]  /*17140*/  SYNCS.PHASECHK.TRANS64.TRYWAIT P0, [R0+URZ+0x30860], R3 ;  /* 0x03086003000075a7 */ /* 0x0010e4000800017f */
[----:B---3--:R-:W-:Y:S05]  /*17150*/  @!P0 NANOSLEEP.SYNCS 0x989680 ;  /* 0x009896800000895d */ /* 0x008fea0003900000 */
[----:B------:R-:W3:Y:S02]  /*17160*/  @!P0 SYNCS.PHASECHK.TRANS64 P0, [R0+URZ+0x30860], R3 ;  /* 0x03086003000085a7 */ /* 0x000ee4000800007f */
[----:B---3--:R-:W-:Y:S05]  /*17170*/  @!P0 BRA `(.L_x_1346) ;  /* 0xfffffffc00f08947 */ /* 0x008fea000383ffff */
[----:B------:R-:W-:Y:S05]  /*17180*/  BRA `(.L_x_1400) ;  /* 0xffffffe000647947 */ /* 0x000fea000383ffff */
.L_x_1355:
[----:B------:R-:W-:Y:S01]  /*17190*/  BSSY B0, `(.L_x_1401) ;  /* 0x0000008000007945 */ /* 0x000fe20003800000 */
[----:B-----5:R-:W-:Y:S02]  /*171a0*/  IMAD.MOV.U32 R13, RZ, RZ, R2 ;  /* 0x000000ffff0d7224 */ /* 0x020fe400078e0002 */
[----:B------:R-:W-:Y:S02]  /*171b0*/  IMAD.MOV.U32 R12, RZ, RZ, RZ ;  /* 0x000000ffff0c7224 */ /* 0x000fe400078e00ff */
[----:B------:R-:W-:Y:S02]  /*171c0*/  IMAD.MOV.U32 R11, RZ, RZ, 0x1f ;  /* 0x0000001fff0b7424 */ /* 0x000fe400078e00ff */
[----:B------:R-:W-:-:S07]  /*171d0*/  IMAD.MOV.U32 R15, RZ, RZ, -0x1 ;  /* 0xffffffffff0f7424 */ /* 0x000fce00078e00ff */
[----:B0123--:R-:W-:Y:S05]  /*171e0*/  WARPSYNC.COLLECTIVE R15, `(.L_x_1402) ;  /* 0x000000000f087348 */ /* 0x00ffea0003c00000 */
[----:B------:R4:W0:Y:S02]  /*171f0*/  SHFL.IDX P6, R14, R13, R12, R11 ;  /* 0x0000000c0d0e7389 */ /* 0x00082400000c000b */
[----:B01234-:R-:W-:Y:S01]  /*17200*/  ENDCOLLECTIVE ;  /* 0x000000000000791b */ /* 0x01ffe20003800000 */
.L_x_1402:
[----:B------:R-:W-:Y:S05]  /*17210*/  BSYNC B0 ;  /* 0x0000000000007941 */ /* 0x000fea0003800000 */
.L_x_1401:
[----:B------:R-:W-:Y:S05]  /*17220*/  BRA `(.L_x_1403) ;  /* 0xffffffe400d47947 */ /* 0x000fea000383ffff */
.L_x_1358:
[----:B0-----:R0:W3:Y:S02]  /*17230*/  SYNCS.PHASECHK.TRANS64.TRYWAIT P0, [R0+URZ+0x30820], R3 ;  /* 0x03082003000075a7 */ /* 0x0010e4000800017f */
[----:B---3--:R-:W-:Y:S05]  /*17240*/  @!P0 NANOSLEEP.SYNCS 0x989680 ;  /* 0x009896800000895d */ /* 0x008fea0003900000 */
[----:B------:R-:W3:Y:S02]  /*17250*/  @!P0 SYNCS.PHASECHK.TRANS64 P0, [R0+URZ+0x30820], R3 ;  /* 0x03082003000085a7 */ /* 0x000ee4000800007f */
[----:B---3--:R-:W-:Y:S05]  /*17260*/  @!P0 BRA `(.L_x_1358) ;  /* 0xfffffffc00f08947 */ /* 0x008fea000383ffff */
[----:B------:R-:W-:Y:S05]  /*17270*/  BRA `(.L_x_1404) ;  /* 0xffffffe800207947 */ /* 0x000fea000383ffff */
.L_x_1359:
        /* <DEDUP_REMOVED lines=8> */
[----:B012---:R-:W-:Y:S05]  /*17300*/  WARPSYNC.COLLECTIVE R15, `(.L_x_1406) ;  /* 0x000000000f087348 */ /* 0x007fea0003c00000 */
[----:B------:R3:W4:Y:S02]  /*17310*/  SHFL.IDX P6, R14, R13, R12, R11 ;  /* 0x0000000c0d0e7389 */ /* 0x00072400000c000b */
[----:B01234-:R-:W-:Y:S01]  /*17320*/  ENDCOLLECTIVE ;  /* 0x000000000000791b */ /* 0x01ffe20003800000 */
.L_x_1406:
[----:B------:R-:W-:Y:S05]  /*17330*/  BSYNC B0 ;  /* 0x0000000000007941 */ /* 0x000fea0003800000 */
.L_x_1405:
[----:B------:R-:W-:Y:S05]  /*17340*/  BRA `(.L_x_1407) ;  /* 0xffffffe800087947 */ /* 0x000fea000383ffff */
.L_x_1362:
[----:B------:R-:W-:Y:S01]  /*17350*/  BSSY B1, `(.L_x_1408) ;  /* 0x0000006000017945 */ /* 0x000fe20003800000 */
[----:B------:R-:W-:-:S07]  /*17360*/  IMAD.MOV.U32 R15, RZ, RZ, -0x1 ;  /* 0xffffffffff0f7424 */ /* 0x000fce00078e00ff */
[----:B0123--:R-:W-:Y:S05]  /*17370*/  WARPSYNC.COLLECTIVE R15, `(.L_x_1409) ;  /* 0x000000000f0c7348 */ /* 0x00ffea0003c00000 */
[----:B------:R-:W-:Y:S02]  /*17380*/  ELECT P6, UR62, PT ;  /* 0x00000000003e782f */ /* 0x000fe400038c0000 */
[----:B------:R-:W-:Y:S01]  /*17390*/  MOV R14, UR62 ;  /* 0x0000003e000e7c02 */ /* 0x000fe20008000f00 */
[----:B0123--:R-:W-:Y:S10]  /*173a0*/  ENDCOLLECTIVE ;  /* 0x000000000000791b */ /* 0x00fff40003800000 */
.L_x_1409:
[----:B------:R-:W-:Y:S05]  /*173b0*/  BSYNC B1 ;  /* 0x0000000000017941 */ /* 0x000fea0003800000 */
.L_x_1408:
[----:B------:R-:W-:Y:S05]  /*173c0*/  BRA `(.L_x_1410) ;  /* 0xffffffe800007947 */ /* 0x000fea000383ffff */
.L_x_1364:
[----:B0-----:R0:W3:Y:S02]  /*173d0*/  SYNCS.PHASECHK.TRANS64.TRYWAIT P0, [R6+URZ], R5 ;  /* 0x00000005060075a7 */ /* 0x0010e4000800017f */
[----:B---3--:R-:W-:Y:S05]  /*173e0*/  @!P0 NANOSLEEP.SYNCS 0x989680 ;  /* 0x009896800000895d */ /* 0x008fea0003900000 */
[----:B------:R-:W3:Y:S02]  /*173f0*/  @!P0 SYNCS.PHASECHK.TRANS64 P0, [R6+URZ], R5 ;  /* 0x00000005060085a7 */ /* 0x000ee4000800007f */
[----:B---3--:R-:W-:Y:S05]  /*17400*/  @!P0 BRA `(.L_x_1364) ;  /* 0xfffffffc00f08947 */ /* 0x008fea000383ffff */
[----:B------:R-:W-:Y:S05]  /*17410*/  BRA `(.L_x_1411) ;  /* 0xffffffe800407947 */ /* 0x000fea000383ffff */
.L_x_1365:
[----:B---3--:R3:W4:Y:S02]  /*17420*/  SYNCS.PHASECHK.TRANS64.TRYWAIT P0, [R3+URZ], R2 ;  /* 0x00000002030075a7 */ /* 0x008724000800017f */
[----:B----4-:R-:W-:Y:S05]  /*17430*/  @!P0 NANOSLEEP.SYNCS 0x989680 ;  /* 0x009896800000895d */ /* 0x010fea0003900000 */
[----:B------:R-:W4:Y:S02]  /*17440*/  @!P0 SYNCS.PHASECHK.TRANS64 P0, [R3+URZ], R2 ;  /* 0x00000002030085a7 */ /* 0x000f24000800007f */
[----:B----4-:R-:W-:Y:S05]  /*17450*/  @!P0 BRA `(.L_x_1365) ;  /* 0xfffffffc00f08947 */ /* 0x010fea000383ffff */
[----:B------:R-:W-:Y:S05]  /*17460*/  BRA `(.L_x_1412) ;  /* 0xffffffe800347947 */ /* 0x000fea000383ffff */
.L_x_1367:
[----:B---3--:R3:W4:Y:S02]  /*17470*/  SYNCS.PHASECHK.TRANS64.TRYWAIT P0, [R18+URZ], R5 ;  /* 0x00000005120075a7 */ /* 0x008724000800017f */
[----:B----4-:R-:W-:Y:S05]  /*17480*/  @!P0 NANOSLEEP.SYNCS 0x989680 ;  /* 0x009896800000895d */ /* 0x010fea0003900000 */
[----:B------:R-:W4:Y:S02]  /*17490*/  @!P0 SYNCS.PHASECHK.TRANS64 P0, [R18+URZ], R5 ;  /* 0x00000005120085a7 */ /* 0x000f24000800007f */
[----:B----4-:R-:W-:Y:S05]  /*174a0*/  @!P0 BRA `(.L_x_1367) ;  /* 0xfffffffc00f08947 */ /* 0x010fea000383ffff */
[----:B------:R-:W-:Y:S05]  /*174b0*/  BRA `(.L_x_1413) ;  /* 0xffffffe800387947 */ /* 0x000fea000383ffff */
.L_x_1414:
        /* <DEDUP_REMOVED lines=12> */
.L_x_3428:


//--------------------- .text._ZN7cutlass13device_kernelIN5flash11enable_sm90INS1_16FlashAttnFwdSm90INS1_25CollectiveMainloopFwdSm90ILi2EN4cute5tupleIJNS5_1CILi1EEES8_S8_EEENS6_IJNS7_ILi128EEENS7_ILi64EEENS7_ILi256EEEEEELi256ENS_10bfloat16_tEfNS_4arch4Sm90ELb0ELb1ELb1ELb1ELb0ELb0ELb0ELb1ELb1ELb1ELb0ELb0EEENS1_21CollectiveEpilogueFwdINS6_IJSA_SC_SB_EEES9_SE_SG_Li256ELb1ELb1ELb0ELb0EEENS1_36VarlenDynamicPersistentTileSchedulerILi128ELi64ELi256ELi128ELb0ELb1ELb1ELb1ELb0ELb1EEEEEEEEEvNT_6ParamsE --------------------------
	.section	.text._ZN7cutlass13device_kernelIN5flash11enable_sm90INS1_16FlashAttnFwdSm90INS1_25CollectiveMainloopFwdSm90ILi2EN4cute5tupleIJNS5_1CILi1EEES8_S8_EEENS6_IJNS7_ILi128EEENS7_ILi64EEENS7_ILi256EEEEEELi256ENS_10bfloat16_tEfNS_4arch4Sm90ELb0ELb1ELb1ELb1ELb0ELb0ELb0ELb1ELb1ELb1ELb0ELb0EEENS1_21CollectiveEpilogueFwdINS6_IJSA_SC_SB_EEES9_SE_SG_Li256ELb1ELb1ELb0ELb0EEENS1_36VarlenDynamicPersistentTileSchedulerILi128ELi64ELi256ELi128ELb0ELb1ELb1ELb1ELb0ELb1EEEEEEEEEvNT_6ParamsE,"ax",@progbits
	.align	128
.text._ZN7cutlass13device_kernelIN5flash11enable_sm90INS1_16FlashAttnFwdSm90INS1_25CollectiveMainloopFwdSm90ILi2EN4cute5tupleIJNS5_1CILi1EEES8_S8_EEENS6_IJNS7_ILi128EEENS7_ILi64EEENS7_ILi256EEEEEELi256ENS_10bfloat16_tEfNS_4arch4Sm90ELb0ELb1ELb1ELb1ELb0ELb0ELb0ELb1ELb1ELb1ELb0ELb0EEENS1_21CollectiveEpilogueFwdINS6_IJSA_SC_SB_EEES9_SE_SG_Li256ELb1ELb1ELb0ELb0EEENS1_36VarlenDynamicPersistentTileSchedulerILi128ELi64ELi256ELi128ELb0ELb1ELb1ELb1ELb0ELb1EEEEEEEEEvNT_6ParamsE:
        .type           _ZN7cutlass13device_kernelIN5flash11enable_sm90INS1_16FlashAttnFwdSm90INS1_25CollectiveMainloopFwdSm90ILi2EN4cute5tupleIJNS5_1CILi1EEES8_S8_EEENS6_IJNS7_ILi128EEENS7_ILi64EEENS7_ILi256EEEEEELi256ENS_10bfloat16_tEfNS_4arch4Sm90ELb0ELb1ELb1ELb1ELb0ELb0ELb0ELb1ELb1ELb1ELb0ELb0EEENS1_21CollectiveEpilogueFwdINS6_IJSA_SC_SB_EEES9_SE_SG_Li256ELb1ELb1ELb0ELb0EEENS1_36VarlenDynamicPersistentTileSchedulerILi128ELi64ELi256ELi128ELb0ELb1ELb1ELb1ELb0ELb1EEEEEEEEEvNT_6ParamsE,@function
        .size           _ZN7cutlass13device_kernelIN5flash11enable_sm90INS1_16FlashAttnFwdSm90INS1_25CollectiveMainloopFwdSm90ILi2EN4cute5tupleIJNS5_1CILi1EEES8_S8_EEENS6_IJNS7_ILi128EEENS7_ILi64EEENS7_ILi256EEEEEELi256ENS_10bfloat16_tEfNS_4arch4Sm90ELb0ELb1ELb1ELb1ELb0ELb0ELb0ELb1ELb1ELb1ELb0ELb0EEENS1_21CollectiveEpilogueFwdINS6_IJSA_SC_SB_EEES9_SE_SG_Li256ELb1ELb1ELb0ELb0EEENS1_36VarlenDynamicPersistentTileSchedulerILi128ELi64ELi256ELi128ELb0ELb1ELb1ELb1ELb0ELb1EEEEEEEEEvNT_6ParamsE,(.L_x_3429 - _ZN7cutlass13device_kernelIN5flash11enable_sm90INS1_16FlashAttnFwdSm90INS1_25CollectiveMainloopFwdSm90ILi2EN4cute5tupleIJNS5_1CILi1EEES8_S8_EEENS6_IJNS7_ILi128EEENS7_ILi64EEENS7_ILi256EEEEEELi256ENS_10bfloat16_tEfNS_4arch4Sm90ELb0ELb1ELb1ELb1ELb0ELb0ELb0ELb1ELb1ELb1ELb0ELb0EEENS1_21CollectiveEpilogueFwdINS6_IJSA_SC_SB_EEES9_SE_SG_Li256ELb1ELb1ELb0ELb0EEENS1_36VarlenDynamicPersistentTileSchedulerILi128ELi64ELi256ELi128ELb0ELb1ELb1ELb1ELb0ELb1EEEEEEEEEvNT_6ParamsE)
        .other          _ZN7cutlass13device_kernelIN5flash11enable_sm90INS1_16FlashAttnFwdSm90INS1_25CollectiveMainloopFwdSm90ILi2EN4cute5tupleIJNS5_1CILi1EEES8_S8_EEENS6_IJNS7_ILi128EEENS7_ILi64EEENS7_ILi256EEEEEELi256ENS_10bfloat16_tEfNS_4arch4Sm90ELb0ELb1ELb1ELb1ELb0ELb0ELb0ELb1ELb1ELb1ELb0ELb0EEENS1_21CollectiveEpilogueFwdINS6_IJSA_SC_SB_EEES9_SE_SG_Li256ELb1ELb1ELb0ELb0EEENS1_36VarlenDynamicPersistentTileSchedulerILi128ELi64ELi256ELi128ELb0ELb1ELb1ELb1ELb0ELb1EEEEEEEEEvNT_6ParamsE,@"STO_CUDA_ENTRY STV_DEFAULT"
_ZN7cutlass13device_kernelIN5flash11enable_sm90INS1_16FlashAttnFwdSm90INS1_25CollectiveMainloopFwdSm90ILi2EN4cute5tupleIJNS5_1CILi1EEES8_S8_EEENS6_IJNS7_ILi128EEENS7_ILi64EEENS7_ILi256EEEEEELi256ENS_10bfloat16_tEfNS_4arch4Sm90ELb0ELb1ELb1ELb1ELb0ELb0ELb0ELb1ELb1ELb1ELb0ELb0EEENS1_21CollectiveEpilogueFwdINS6_IJSA_SC_SB_EEES9_SE_SG_Li256ELb1ELb1ELb0ELb0EEENS1_36VarlenDynamicPersistentTileSchedulerILi128ELi64ELi256ELi128ELb0ELb1ELb1ELb1ELb0ELb1EEEEEEEEEvNT_6ParamsE:
        /* <DEDUP_REMOVED lines=18> */
.L_x_1416:
[----:B------:R-:W-:Y:S05]  /*0120*/  BSYNC B0 ;  /* 0x0000000000007941 */ /* 0x000fea0003800000 */
.L_x_1415:
        /* <DEDUP_REMOVED lines=41> */
.L_x_1417:
        /* <DEDUP_REMOVED lines=22> */
.L_x_1418:
        /* <DEDUP_REMOVED lines=18> */
.L_x_1419:
        /* <DEDUP_REMOVED lines=22> */
.L_x_1420:
        /* <DEDUP_REMOVED lines=22> */
.L_x_1421:
        /* <DEDUP_REMOVED lines=8> */
.L_x_1423:
        /* <DEDUP_REMOVED lines=16> */
[----:B------:R-:W-:Y:S01]  /*0a80*/  UMOV UR36, URZ ;  /* 0x0000003f00247c82 */ /* 0x000fe20008000000 */
[----:B------:R-:W-:Y:S01]  /*0a90*/  R2UR UR7, R10 ;  /* 0x000000000a0772ca */ /* 0x000fe200000e0000 */
[----:B------:R-:W0:Y:S01]  /*0aa0*/  S2R R0, SR_TID.X ;  /* 0x0000000000007919 */ /* 0x000e220000002100 */
[----:B------:R-:W-:Y:S01]  /*0ab0*/  R2UR UR6, R11 ;  /* 0x000000000b0672ca */ /* 0x000fe200000e0000 */
[----:B------:R-:W-:Y:S01]  /*0ac0*/  UMOV UR37, URZ ;  /* 0x0000003f00257c82 */ /* 0x000fe20008000000 */
[----:B0-----:R-:W-:-:S05]  /*0ad0*/  VIADD R218, R0, 0xffffff80 ;  /* 0xffffff8000da7836 */ /* 0x001fca0000000000 */
[----:B------:R-:W-:-:S04]  /*0ae0*/  SHF.R.S32.HI R3, RZ, 0x1f, R218 ;  /* 0x0000001fff037819 */ /* 0x000fc800000114da */
[CC--:B------:R-:W-:Y:S02]  /*0af0*/  LEA.HI R5, R3.reuse, R218.reuse, RZ, 0x7 ;  /* 0x000000da03057211 */ /* 0x0c0fe400078f38ff */
[----:B------:R-:W-:Y:S02]  /*0b00*/  LEA.HI R0, R3, R218, RZ, 0x4 ;  /* 0x000000da03007211 */ /* 0x000fe400078f20ff */
[----:B------:R-:W-:Y:S02]  /*0b10*/  LOP3.LUT R209, R5, 0xffffff80, RZ, 0xc0, !PT ;  /* 0xffffff8005d17812 */ /* 0x000fe400078ec0ff */
[----:B------:R-:W-:Y:S02]  /*0b20*/  SHF.R.S32.HI R9, RZ, 0x4, R0 ;  /* 0x00000004ff097819 */ /* 0x000fe40000011400 */
[----:B------:R-:W-:Y:S01]  /*0b30*/  LOP3.LUT R7, R0, 0x3fffff0, RZ, 0xc0, !PT ;  /* 0x03fffff000077812 */ /* 0x000fe200078ec0ff */
[----:B------:R-:W-:Y:S01]  /*0b40*/  IMAD.IADD R209, R218, 0x1, -R209 ;  /* 0x00000001dad17824 */ /* 0x000fe200078e0ad1 */
[----:B------:R-:W-:-:S02]  /*0b50*/  LEA.HI R0, R0, R9, RZ, 0x1 ;  /* 0x0000000900007211 */ /* 0x000fc400078f08ff */
[----:B------:R-:W-:Y:S01]  /*0b60*/  LEA.HI R10, R3, R218, RZ, 0x2 ;  /* 0x000000da030a7211 */ /* 0x000fe200078f10ff */
[----:B------:R-:W-:Y:S01]  /*0b70*/  IMAD.IADD R7, R218, 0x1, -R7 ;  /* 0x00000001da077824 */ /* 0x000fe200078e0a07 */
[----:B------:R-:W-:Y:S02]  /*0b80*/  SHF.R.S32.HI R4, RZ, 0x1f, R209 ;  /* 0x0000001fff047819 */ /* 0x000fe400000114d1 */
[----:B------:R-:W-:Y:S02]  /*0b90*/  LOP3.LUT R0, R0, 0x1ffffffe, RZ, 0xc0, !PT ;  /* 0x1ffffffe00007812 */ /* 0x000fe400078ec0ff */
[----:B------:R-:W-:Y:S02]  /*0ba0*/  LEA.HI R6, R4, R209, RZ, 0x2 ;  /* 0x000000d104067211 */ /* 0x000fe400078f10ff */
[----:B------:R-:W-:Y:S01]  /*0bb0*/  SHF.R.S32.HI R210, RZ, 0x7, R5 ;  /* 0x00000007ffd27819 */ /* 0x000fe20000011405 */
[----:B------:R-:W-:Y:S01]  /*0bc0*/  IMAD.IADD R0, R9, 0x1, -R0 ;  /* 0x0000000109007824 */ /* 0x000fe200078e0a00 */
[----:B------:R-:W-:-:S02]  /*0bd0*/  SHF.R.S32.HI R8, RZ, 0x2, R6 ;  /* 0x00000002ff087819 */ /* 0x000fc40000011406 */
[----:B------:R-:W-:Y:S02]  /*0be0*/  SHF.R.S32.HI R11, RZ, 0x1f, R6 ;  /* 0x0000001fff0b7819 */ /* 0x000fe40000011406 */
[----:B------:R-:W-:Y:S02]  /*0bf0*/  LOP3.LUT R9, R10, 0xfffffffc, RZ, 0xc0, !PT ;  /* 0xfffffffc0a097812 */ /* 0x000fe400078ec0ff */
[----:B------:R-:W-:Y:S02]  /*0c00*/  LEA.HI R11, R11, R8, RZ, 0x3 ;  /* 0x000000080b0b7211 */ /* 0x000fe400078f18ff */
[----:B------:R-:W-:Y:S02]  /*0c10*/  LEA.HI R5, R5, R210, RZ, 0x1 ;  /* 0x000000d205057211 */ /* 0x000fe400078f08ff */
[----:B------:R-:W-:Y:S02]  /*0c20*/  LOP3.LUT R11, R11, 0xfffffff8, RZ, 0xc0, !PT ;  /* 0xfffffff80b0b7812 */ /* 0x000fe400078ec0ff */
[----:B------:R-:W-:-:S02]  /*0c30*/  LEA.HI R4, R4, R209, RZ, 0x5 ;  /* 0x000000d104047211 */ /* 0x000fc400078f28ff */
[----:B------:R-:W-:Y:S01]  /*0c40*/  LOP3.LUT R6, R6, 0x7ffffffc, RZ, 0xc0, !PT ;  /* 0x7ffffffc06067812 */ /* 0x000fe200078ec0ff */
[----:B------:R-:W-:Y:S01]  /*0c50*/  IMAD.IADD R11, R8, 0x1, -R11 ;  /* 0x00000001080b7824 */ /* 0x000fe200078e0a0b */
[----:B------:R-:W-:-:S03]  /*0c60*/  SHF.R.S32.HI R4, RZ, 0x5, R4 ;  /* 0x00000005ff047819 */ /* 0x000fc60000011404 */
[----:B------:R-:W-:Y:S02]  /*0c70*/  IMAD.IADD R17, R209, 0x1, -R6 ;  /* 0x00000001d1117824 */ /* 0x000fe400078e0a06 */
[----:B------:R-:W-:Y:S01]  /*0c80*/  IMAD R4, R4, 0x10, R11 ;  /* 0x0000001004047824 */ /* 0x000fe200078e020b */
[----:B--2---:R-:W-:Y:S02]  /*0c90*/  R2UR UR4, R2 ;  /* 0x00000000020472ca */ /* 0x004fe400000e0000 */
[CC--:B------:R-:W-:Y:S02]  /*0ca0*/  LEA.HI R2, R3.reuse, R218.reuse, RZ, 0x5 ;  /* 0x000000da03027211 */ /* 0x0c0fe400078f28ff */
[----:B------:R-:W-:-:S03]  /*0cb0*/  LEA.HI R3, R3, R218, RZ, 0x3 ;  /* 0x000000da03037211 */ /* 0x000fc600078f18ff */
[----:B------:R-:W-:Y:S01]  /*0cc0*/  IMAD.SHL.U32 R2, R2, 0x20, RZ ;  /* 0x0000002002027824 */ /* 0x000fe200078e00ff */
[----:B------:R-:W-:-:S04]  /*0cd0*/  SHF.R.S32.HI R206, RZ, 0x3, R3 ;  /* 0x00000003ffce7819 */ /* 0x000fc80000011403 */
[----:B------:R-:W-:Y:S01]  /*0ce0*/  LOP3.LUT R2, R2, 0xfffffc00, RZ, 0xc0, !PT ;  /* 0xfffffc0002027812 */ /* 0x000fe200078ec0ff */
[----:B------:R-:W-:-:S03]  /*0cf0*/  ULOP3.LUT UR8, UR4, 0x1, URZ, 0xfc, !UPT ;  /* 0x0000000104087892 */ /* 0x000fc6000f8efc3f */
[----:B------:R-:W-:Y:S01]  /*0d00*/  UMOV UR4, URZ ;  /* 0x0000003f00047c82 */ /* 0x000fe20008000000 */
[----:B------:R-:W-:Y:S02]  /*0d10*/  IMAD R7, R7, 0x40, R2 ;  /* 0x0000004007077824 */ /* 0x000fe400078e0202 */
[----:B------:R-:W-:Y:S01]  /*0d20*/  IMAD.IADD R2, R218, 0x1, -R9 ;  /* 0x00000001da027824 */ /* 0x000fe200078e0a09 */
[----:B------:R-:W-:Y:S01]  /*0d30*/  LOP3.LUT R9, R5, 0x3fffffe, RZ, 0xc0, !PT ;  /* 0x03fffffe05097812 */ /* 0x000fe200078ec0ff */
[----:B------:R-:W-:Y:S01]  /*0d40*/  IMAD R212, R0, 0x8, R7 ;  /* 0x0000000800d47824 */ /* 0x000fe200078e0207 */
[----:B------:R-:W-:Y:S01]  /*0d50*/  LOP3.LUT R5, R3, 0xfffffff8, RZ, 0xc0, !PT ;  /* 0xfffffff803057812 */ /* 0x000fe200078ec0ff */
[----:B------:R-:W-:Y:S01]  /*0d60*/  IMAD.U32 R213, RZ, RZ, UR8 ;  /* 0x00000008ffd57e24 */ /* 0x000fe2000f8e00ff */
[----:B------:R-:W-:Y:S01]  /*0d70*/  LEA.HI R8, R2, R2, RZ, 0x1 ;  /* 0x0000000202087211 */ /* 0x000fe200078f08ff */
[----:B------:R-:W-:Y:S02]  /*0d80*/  IMAD.IADD R9, R210, 0x1, -R9 ;  /* 0x00000001d2097824 */ /* 0x000fe400078e0a09 */
[----:B------:R-:W-:Y:S01]  /*0d90*/  IMAD.IADD R204, R218, 0x1, -R5 ;  /* 0x00000001dacc7824 */ /* 0x000fe200078e0a05 */
[----:B------:R-:W-:Y:S01]  /*0da0*/  LOP3.LUT R11, R8, 0x1ffffffe, RZ, 0xc0, !PT ;  /* 0x1ffffffe080b7812 */ /* 0x000fe200078ec0ff */
[----:B------:R-:W-:-:S02]  /*0db0*/  IMAD R211, R9, 0x40, R4 ;  /* 0x0000004009d37824 */ /* 0x000fc400078e0204 */
[----:B------:R-:W-:Y:S02]  /*0dc0*/  IMAD.SHL.U32 R19, R204, 0x8, RZ ;  /* 0x00000008cc137824 */ /* 0x000fe400078e00ff */
[----:B------:R-:W-:Y:S02]  /*0dd0*/  IMAD.IADD R2, R2, 0x1, -R11 ;  /* 0x0000000102027824 */ /* 0x000fe400078e0a0b */
[C---:B------:R-:W-:Y:S01]  /*0de0*/  VIADD R202, R19.reuse, 0x40 ;  /* 0x0000004013ca7836 */ /* 0x040fe20000000000 */
[----:B------:R-:W-:Y:S01]  /*0df0*/  SHF.R.S32.HI R217, RZ, 0x1f, R19 ;  /* 0x0000001fffd97819 */ /* 0x000fe20000011413 */
[C---:B------:R-:W-:Y:S02]  /*0e00*/  VIADD R201, R19.reuse, 0x80 ;  /* 0x0000008013c97836 */ /* 0x040fe40000000000 */
[----:B------:R-:W-:Y:S01]  /*0e10*/  VIADD R203, R19, 0xc0 ;  /* 0x000000c013cb7836 */ /* 0x000fe20000000000 */
[----:B------:R-:W-:Y:S01]  /*0e20*/  SHF.R.S32.HI R216, RZ, 0x1f, R202 ;  /* 0x0000001fffd87819 */ /* 0x000fe200000114ca */
[----:B------:R-:W-:Y:S01]  /*0e30*/  IMAD.U32 R208, RZ, RZ, UR4 ;  /* 0x00000004ffd07e24 */ /* 0x000fe2000f8e00ff */
[----:B------:R-:W-:Y:S01]  /*0e40*/  SHF.R.S32.HI R215, RZ, 0x1f, R201 ;  /* 0x0000001fffd77819 */ /* 0x000fe200000114c9 */
[----:B------:R-:W-:Y:S01]  /*0e50*/  IMAD R23, R2, 0x8, R211 ;  /* 0x0000000802177824 */ /* 0x000fe200078e02d3 */
[----:B------:R-:W-:-:S07]  /*0e60*/  SHF.R.S32.HI R214, RZ, 0x1f, R203 ;  /* 0x0000001fffd67819 */ /* 0x000fce00000114cb */
.L_x_1523:
[----:B------:R-:W-:Y:S01]  /*0e70*/  ULDC.64 UR8, c[0x0][0xa28] ;  /* 0x00028a0000087ab9 */ /* 0x000fe20000000a00 */
[----:B------:R-:W-:Y:S01]  /*0e80*/  ULDC.64 UR12, c[0x0][0x208] ;  /* 0x00008200000c7ab9 */ /* 0x000fe20000000a00 */
[----:B------:R-:W-:Y:S01]  /*0e90*/  UISETP.NE.U32.AND UP0, UPT, UR8, URZ, UPT ;  /* 0x0000003f0800728c */ /* 0x000fe2000bf05070 */
[----:B------:R-:W-:-:S03]  /*0ea0*/  ULDC UR4, c[0x0][0x424] ;  /* 0x0001090000047ab9 */ /* 0x000fc60000000800 */
[----:B------:R-:W-:-:S03]  /*0eb0*/  UISETP.NE.AND.EX UP0, UPT, UR9, URZ, UPT, UP0 ;  /* 0x0000003f0900728c */ /* 0x000fc6000bf05300 */
[----:B------:R-:W-:Y:S02]  /*0ec0*/  ULDC.64 UR8, c[0x0][0xa18] ;  /* 0x0002860000087ab9 */ /* 0x000fe40000000a00 */
[----:B------:R-:W-:Y:S01]  /*0ed0*/  UISETP.NE.U32.AND UP1, UPT, UR8, URZ, UPT ;  /* 0x0000003f0800728c */ /* 0x000fe2000bf25070 */
[----:B------:R-:W-:-:S03]  /*0ee0*/  PLOP3.LUT P0, PT, PT, PT, UP0, 0x80, 0x0 ;  /* 0x000000000000781c */ /* 0x000fc60003f0f008 */
[----:B------:R-:W-:-:S03]  /*0ef0*/  UISETP.NE.AND.EX UP1, UPT, UR9, URZ, UPT, UP1 ;  /* 0x0000003f0900728c */ /* 0x000fc6000bf25310 */
[----:B------:R-:W-:Y:S02]  /*0f00*/  @UP0 ULDC.64 UR8, c[0x0][0xa28] ;  /* 0x00028a0000080ab9 */ /* 0x000fe40000000a00 */
[----:B------:R-:W-:Y:S01]  /*0f10*/  @UP0 UIMAD.WIDE UR8, UR6, 0x4, UR8 ;  /* 0x00000004060808a5 */ /* 0x000fe2000f8e0208 */
[----:B------:R-:W-:-:S05]  /*0f20*/  PLOP3.LUT P2, PT, PT, PT, UP1, 0x80, 0x0 ;  /* 0x000000000000781c */ /* 0x000fca0003f4f018 */
[----:B------:R-:W-:Y:S01]  /*0f30*/  @UP1 ULDC.64 UR10, c[0x0][0xa18] ;  /* 0x00028600000a1ab9 */ /* 0x000fe20000000a00 */
[----:B01--4-:R-:W-:Y:S02]  /*0f40*/  IMAD.U32 R2, RZ, RZ, UR8 ;  /* 0x00000008ff027e24 */ /* 0x013fe4000f8e00ff */
[----:B------:R-:W-:Y:S01]  /*0f50*/  IMAD.U32 R3, RZ, RZ, UR9 ;  /* 0x00000009ff037e24 */ /* 0x000fe2000f8e00ff */
[----:B------:R-:W-:-:S04]  /*0f60*/  @UP1 UIMAD.WIDE UR8, UR6, 0x4, UR10 ;  /* 0x00000004060818a5 */ /* 0x000fc8000f8e020a */
[----:B--2---:R-:W2:Y:S02]  /*0f70*/  @P0 LDG.E R2, desc[UR12][R2.64] ;  /* 0x0000000c02020981 */ /* 0x004ea4000c1e1900 */
[----:B------:R-:W-:Y:S02]  /*0f80*/  IMAD.U32 R4, RZ, RZ, UR8 ;  /* 0x00000008ff047e24 */ /* 0x000fe4000f8e00ff */
[----:B------:R-:W-:Y:S01]  /*0f90*/  IMAD.U32 R5, RZ, RZ, UR9 ;  /* 0x00000009ff057e24 */ /* 0x000fe2000f8e00ff */
[----:B------:R-:W-:-:S04]  /*0fa0*/  ULDC.64 UR8, c[0x0][0x418] ;  /* 0x0001060000087ab9 */ /* 0x000fc80000000a00 */
[----:B---3--:R-:W3:Y:S01]  /*0fb0*/  @P2 LDG.E R4, desc[UR12][R4.64] ;  /* 0x0000000c04042981 */ /* 0x008ee2000c1e1900 */
[----:B------:R-:W-:Y:S01]  /*0fc0*/  UISETP.NE.U32.AND UP0, UPT, UR8, URZ, UPT ;  /* 0x0000003f0800728c */ /* 0x000fe2000bf05070 */
[----:B------:R-:W-:Y:S01]  /*0fd0*/  IMAD.U32 R205, RZ, RZ, UR7 ;  /* 0x00000007ffcd7e24 */ /* 0x000fe2000f8e00ff */
[----:B------:R-:W-:Y:S01]  /*0fe0*/  UMOV UR61, URZ ;  /* 0x0000003f003d7c82 */ /* 0x000fe20008000000 */
[----:B------:R-:W-:Y:S01]  /*0ff0*/  ULDC UR60, c[0x0][0x288] ;  /* 0x0000a200003c7ab9 */ /* 0x000fe20000000800 */
[----:B------:R-:W-:-:S03]  /*1000*/  UISETP.NE.AND.EX UP0, UPT, UR9, URZ, UPT, UP0 ;  /* 0x0000003f0900728c */ /* 0x000fc6000bf05300 */
[----:B------:R-:W-:Y:S01]  /*1010*/  ULDC.64 UR8, c[0x0][0xa20] ;  /* 0x0002880000087ab9 */ /* 0x000fe20000000a00 */
[----:B------:R-:W-:Y:S01]  /*1020*/  USEL UR4, UR4, 0x1, UP0 ;  /* 0x0000000104047887 */ /* 0x000fe20008000000 */
[----:B------:R-:W-:Y:S01]  /*1030*/  ISETP.NE.U32.AND P1, PT, RZ, UR8, PT ;  /* 0x00000008ff007c0c */ /* 0x000fe2000bf25070 */
[----:B------:R-:W-:Y:S02]  /*1040*/  ULDC UR8, c[0x0][0x2f0] ;  /* 0x0000bc0000087ab9 */ /* 0x000fe40000000800 */
[----:B------:R-:W-:Y:S01]  /*1050*/  UIMAD UR4, UR4, UR8, URZ ;  /* 0x00000008040472a4 */ /* 0x000fe2000f8e023f */
[----:B------:R-:W-:Y:S02]  /*1060*/  ISETP.NE.AND.EX P1, PT, RZ, UR9, PT, P1 ;  /* 0x00000009ff007c0c */ /* 0x000fe4000bf25310 */
[----:B--2---:R-:W-:Y:S02]  /*1070*/  @P0 R2UR UR61, R2 ;  /* 0x00000000023d02ca */ /* 0x004fe400000e0000 */
[----:B---3--:R-:W-:Y:S01]  /*1080*/  @P2 R2UR UR60, R4 ;  /* 0x00000000043c22ca */ /* 0x008fe200000e0000 */
[----:B------:R-:W-:-:S14]  /*1090*/  @P2 BRA `(.L_x_1424) ;  /* 0x0000000000382947 */ /* 0x000fdc0003800000 */
[----:B------:R-:W-:Y:S02]  /*10a0*/  ULDC.64 UR8, c[0x0][0xa00] ;  /* 0x0002800000087ab9 */ /* 0x000fe40000000a00 */
[----:B------:R-:W-:-:S04]  /*10b0*/  ISETP.NE.U32.AND P0, PT, RZ, UR8, PT ;  /* 0x00000008ff007c0c */ /* 0x000fc8000bf05070 */
[----:B------:R-:W-:-:S13]  /*10c0*/  ISETP.NE.AND.EX P0, PT, RZ, UR9, PT, P0 ;  /* 0x00000009ff007c0c */ /* 0x000fda000bf05300 */
[----:B------:R-:W-:Y:S05]  /*10d0*/  @!P0 BRA `(.L_x_1424) ;  /* 0x0000000000288947 */ /* 0x000fea0003800000 */
[----:B------:R-:W-:Y:S01]  /*10e0*/  ULDC.64 UR8, c[0x0][0xa00] ;  /* 0x0002800000087ab9 */ /* 0x000fe20000000a00 */
[----:B------:R-:W-:Y:S01]  /*10f0*/  ULDC.64 UR10, c[0x0][0x208] ;  /* 0x00008200000a7ab9 */ /* 0x000fe20000000a00 */
        /* <DEDUP_REMOVED lines=8> */
.L_x_1424:
[----:B------:R-:W-:Y:S01]  /*1180*/  IMAD.U32 R207, RZ, RZ, UR6 ;  /* 0x00000006ffcf7e24 */ /* 0x000fe2000f8e00ff */
[----:B------:R-:W-:Y:S06]  /*1190*/  @!P1 BRA `(.L_x_1425) ;  /* 0x0000000000209947 */ /* 0x000fec0003800000 */
[----:B------:R-:W-:Y:S01]  /*11a0*/  ULDC.64 UR8, c[0x0][0xa20] ;  /* 0x0002880000087ab9 */ /* 0x000fe20000000a00 */
[----:B------:R-:W-:Y:S01]  /*11b0*/  ULDC.64 UR10, c[0x0][0x208] ;  /* 0x00008200000a7ab9 */ /* 0x000fe20000000a00 */
[----:B------:R-:W-:-:S06]  /*11c0*/  UIMAD.WIDE UR6, UR6, 0x4, UR8 ;  /* 0x00000004060678a5 */ /* 0x000fcc000f8e0208 */
[----:B------:R-:W-:Y:S02]  /*11d0*/  IMAD.U32 R2, RZ, RZ, UR6 ;  /* 0x00000006ff027e24 */ /* 0x000fe4000f8e00ff */
[----:B------:R-:W-:-:S05]  /*11e0*/  IMAD.U32 R3, RZ, RZ, UR7 ;  /* 0x00000007ff037e24 */ /* 0x000fca000f8e00ff */
[----:B------:R-:W2:Y:S02]  /*11f0*/  LDG.E R2, desc[UR10][R2.64] ;  /* 0x0000000a02027981 */ /* 0x000ea4000c1e1900 */
[----:B--2---:R-:W-:Y:S01]  /*1200*/  R2UR UR4, R2 ;  /* 0x00000000020472ca */ /* 0x004fe200000e0000 */
[----:B------:R-:W-:-:S14]  /*1210*/  BRA `(.L_x_1426) ;  /* 0x0000000000387947 */ /* 0x000fdc0003800000 */
.L_x_1425:
        /* <DEDUP_REMOVED lines=14> */
.L_x_1426:
[----:B------:R-:W-:Y:S01]  /*1300*/  ULDC UR6, c[0x0][0x448] ;  /* 0x0001120000067ab9 */ /* 0x000fe20000000800 */
[----:B------:R-:W-:Y:S02]  /*1310*/  USHF.L.U32 UR5, UR5, 0x7, URZ ;  /* 0x0000000705057899 */ /* 0x000fe4000800063f */
[----:B------:R-:W-:Y:S02]  /*1320*/  UISETP.NE.AND UP0, UPT, UR6, 0x1, UPT ;  /* 0x000000010600788c */ /* 0x000fe4000bf05270 */
[----:B------:R-:W-:Y:S02]  /*1330*/  UIADD3 UR8, UR5, 0x7f, URZ ;  /* 0x0000007f05087890 */ /* 0x000fe4000fffe03f */
[----:B------:R-:W-:Y:S01]  /*1340*/  IMAD.U32 R22, RZ, RZ, UR5 ;  /* 0x00000005ff167e24 */ /* 0x000fe2000f8e00ff */
[----:B------:R-:W-:-:S03]  /*1350*/  UIADD3 UR61, -UR61, UR4, URZ ;  /* 0x000000043d3d7290 */ /* 0x000fc6000fffe13f */
[----:B------:R-:W-:Y:S01]  /*1360*/  ULDC.64 UR4, c[0x0][0x9e0] ;  /* 0x0002780000047ab9 */ /* 0x000fe20000000a00 */
[----:B------:R-:W-:Y:S02]  /*1370*/  UIADD3 UR9, UR61, 0x1, -UR60 ;  /* 0x000000013d097890 */ /* 0x000fe4000fffe83c */
[----:B------:R-:W-:Y:S01]  /*1380*/  @UP0 ULDC UR6, c[0x0][0x44c] ;  /* 0x0001130000060ab9 */ /* 0x000fe20000000800 */
[----:B------:R-:W-:Y:S02]  /*1390*/  UISETP.GE.AND UP1, UPT, UR5, 0x1, UPT ;  /* 0x000000010500788c */ /* 0x000fe4000bf26270 */
[----:B------:R-:W-:Y:S01]  /*13a0*/  UIMAD.WIDE.U32 UR6, UR8, UR6, URZ ;  /* 0x00000006080672a5 */ /* 0x000fe2000f8e003f */
[----:B------:R-:W-:-:S03]  /*13b0*/  @UP0 ULDC UR10, c[0x0][0x450] ;  /* 0x00011400000a0ab9 */ /* 0x000fc60000000800 */
[----:B------:R-:W-:Y:S01]  /*13c0*/  @UP0 USHF.R.U32.HI UR8, URZ, UR10, UR7 ;  /* 0x0000000a3f080299 */ /* 0x000fe20008011607 */
[----:B------:R-:W-:-:S03]  /*13d0*/  PLOP3.LUT P1, PT, PT, PT, UP1, 0x80, 0x0 ;  /* 0x000000000000781c */ /* 0x000fc60003f2f018 */
[----:B------:R-:W-:-:S04]  /*13e0*/  UIADD3 UR8, UR9, UR8, URZ ;  /* 0x0000000809087290 */ /* 0x000fc8000fffe03f */
[----:B------:R-:W-:-:S06]  /*13f0*/  UIADD3 UR4, UR8, UR4, URZ ;  /* 0x0000000408047290 */ /* 0x000fcc000fffe03f */
        /* <DEDUP_REMOVED lines=12> */
.L_x_1428:
[----:B------:R-:W-:-:S11]  /*14c0*/  UISETP.NE.AND UP1, UPT, UR5, 0x1, UPT ;  /* 0x000000010500788c */ /* 0x000fd6000bf25270 */
[----:B------:R-:W-:Y:S02]  /*14d0*/  @UP1 ULDC.64 UR8, c[0x0][0x9e8] ;  /* 0x00027a0000081ab9 */ /* 0x000fe40000000a00 */
[----:B------:R-:W-:-:S04]  /*14e0*/  UIMAD.WIDE.U32 UR6, UR4, UR8, URZ ;  /* 0x00000008040672a5 */ /* 0x000fc8000f8e003f */
[----:B------:R-:W-:-:S12]  /*14f0*/  @UP1 USHF.R.U32.HI UR4, URZ, UR9, UR7 ;  /* 0x000000093f041299 */ /* 0x000fd80008011607 */
.L_x_1429:
[----:B------:R-:W-:-:S06]  /*1500*/  UIMAD UR4, UR4, UR5, UR5 ;  /* 0x00000005040472a4 */ /* 0x000fcc000f8e0205 */
[----:B------:R-:W-:-:S07]  /*1510*/  VIMNMX R0, R0, UR4, PT ;  /* 0x0000000400007c48 */ /* 0x000fce000bfe0100 */
.L_x_1427:
[----:B------:R-:W-:Y:S01]  /*1520*/  R2UR UR8, R22 ;  /* 0x00000000160872ca */ /* 0x000fe200000e0000 */
[----:B------:R-:W-:Y:S01]  /*1530*/  UIADD3 UR4, UR61, 0x3f, URZ ;  /* 0x0000003f3d047890 */ /* 0x000fe2000fffe03f */
[----:B------:R-:W-:Y:S01]  /*1540*/  VIADD R0, R0, 0x3f ;  /* 0x0000003f00007836 */ /* 0x000fe20000000000 */
[----:B------:R-:W-:Y:S01]  /*1550*/  @UP0 ULDC UR6, c[0x0][0x44c] ;  /* 0x0001130000060ab9 */ /* 0x000fe20000000800 */
[----:B------:R-:W-:Y:S01]  /*1560*/  @UP0 ULDC UR10, c[0x0][0x450] ;  /* 0x00011400000a0ab9 */ /* 0x000fe20000000800 */
[----:B------:R-:W-:Y:S02]  /*1570*/  UIADD3 UR39, UR61, -UR60, URZ ;  /* 0x8000003c3d277290 */ /* 0x000fe4000fffe03f */
[----:B------:R-:W-:-:S04]  /*1580*/  SHF.R.S32.HI R3, RZ, 0x1f, R0 ;  /* 0x0000001fff037819 */ /* 0x000fc80000011400 */
[----:B------:R-:W-:Y:S02]  /*1590*/  LEA.HI R3, R3, R0, RZ, 0x6 ;  /* 0x0000000003037211 */ /* 0x000fe400078f30ff */
[----:B------:R-:W-:Y:S02]  /*15a0*/  UIMAD.WIDE.U32 UR6, UR8, UR6, URZ ;  /* 0x00000006080672a5 */ /* 0x000fe4000f8e003f */
[----:B------:R-:W-:Y:S01]  /*15b0*/  UMOV UR9, UR8 ;  /* 0x0000000800097c82 */ /* 0x000fe20008000000 */
[----:B------:R-:W-:Y:S01]  /*15c0*/  USHF.R.S32.HI UR8, URZ, 0x1f, UR4 ;  /* 0x0000001f3f087899 */ /* 0x000fe20008011404 */
[----:B------:R-:W-:Y:S01]  /*15d0*/  SHF.R.S32.HI R3, RZ, 0x6, R3 ;  /* 0x00000006ff037819 */ /* 0x000fe20000011403 */
[----:B------:R-:W-:Y:S02]  /*15e0*/  @UP0 USHF.R.U32.HI UR9, URZ, UR10, UR7 ;  /* 0x0000000a3f090299 */ /* 0x000fe40008011607 */
[----:B------:R-:W-:Y:S02]  /*15f0*/  ULEA.HI UR8, UR8, UR4, URZ, 0x6 ;  /* 0x0000000408087291 */ /* 0x000fe4000f8f303f */
[----:B------:R-:W-:-:S02]  /*1600*/  UIADD3 UR4, UR39, UR9, URZ ;  /* 0x0000000927047290 */ /* 0x000fc4000fffe03f */
[----:B------:R-:W-:Y:S01]  /*1610*/  USHF.R.S32.HI UR8, URZ, 0x6, UR8 ;  /* 0x000000063f087899 */ /* 0x000fe20008011408 */
[----:B------:R-:W-:Y:S02]  /*1620*/  ULDC UR9, c[0x0][0x9dc] ;  /* 0x0002770000097ab9 */ /* 0x000fe40000000800 */
[----:B------:R-:W-:-:S03]  /*1630*/  UIADD3 UR9, UR4, -UR9, URZ ;  /* 0x8000000904097290 */ /* 0x000fc6000fffe03f */
[----:B------:R-:W-:Y:S01]  /*1640*/  VIMNMX R62, R3, UR8, PT ;  /* 0x00000008033e7c48 */ /* 0x000fe2000bfe0100 */
[----:B------:R-:W-:Y:S08]  /*1650*/  @!P1 BRA `(.L_x_1430) ;  /* 0x0000000000449947 */ /* 0x000ff00003800000 */
        /* <DEDUP_REMOVED lines=10> */
.L_x_1431:
[----:B------:R-:W-:-:S11]  /*1700*/  UISETP.NE.AND UP0, UPT, UR5, 0x1, UPT ;  /* 0x000000010500788c */ /* 0x000fd6000bf05270 */
[----:B------:R-:W-:Y:S02]  /*1710*/  @UP0 ULDC.64 UR10, c[0x0][0x9e8] ;  /* 0x00027a00000a0ab9 */ /* 0x000fe40000000a00 */
[----:B------:R-:W-:-:S04]  /*1720*/  UIMAD.WIDE.U32 UR6, UR4, UR10, URZ ;  /* 0x0000000a040672a5 */ /* 0x000fc8000f8e003f */
[----:B------:R-:W-:-:S12]  /*1730*/  @UP0 USHF.R.U32.HI UR4, URZ, UR11, UR7 ;  /* 0x0000000b3f040299 */ /* 0x000fd80008011607 */
.L_x_1432:
[----:B------:R-:W-:-:S04]  /*1740*/  UIMAD UR4, UR4, UR5, URZ ;  /* 0x00000005040472a4 */ /* 0x000fc8000f8e023f */
[----:B------:R-:W-:-:S04]  /*1750*/  UISETP.LT.AND UP0, UPT, UR9, UR4, UPT ;  /* 0x000000040900728c */ /* 0x000fc8000bf01270 */
[----:B------:R-:W-:-:S12]  /*1760*/  USEL UR9, UR9, UR4, !UP0 ;  /* 0x0000000409097287 */ /* 0x000fd8000c000000 */
.L_x_1430:
        /* <DEDUP_REMOVED lines=44> */
[----:B------:R-:W-:Y:S01]  /*1a30*/  IMAD.MOV.U32 R16, RZ, RZ, RZ ;  /* 0x000000ffff107224 */ /* 0x000fe200078e00ff */
[----:B------:R-:W-:Y:S01]  /*1a40*/  CS2R R80, SRZ ;  /* 0x0000000000507805 */ /* 0x000fe2000001ff00 */
[----:B------:R-:W-:Y:S01]  /*1a50*/  IMAD.MOV.U32 R18, RZ, RZ, RZ ;  /* 0x000000ffff127224 */ /* 0x000fe200078e00ff */
        /* <DEDUP_REMOVED lines=26> */
[----:B------:R-:W-:Y:S02]  /*1c00*/  CS2R R28, SRZ ;  /* 0x00000000001c7805 */ /* 0x000fe4000001ff00 */
        /* <DEDUP_REMOVED lines=33> */
.L_x_1434:
        /* <DEDUP_REMOVED lines=11> */
.L_x_1667:
[----:B------:R-:W-:Y:S05]  /*1ed0*/  @!P0 BRA `(.L_x_1436) ;  /* 0x0000000000048947 */ /* 0x000fea0003800000 */
[----:B------:R-:W-:Y:S01]  /*1ee0*/  BPT.TRAP 0x1 ;  /* 0x000000040000795c */ /* 0x000fe20000300000 */
.L_x_1436:
[----:B------:R-:W-:Y:S02]  /*1ef0*/  IMAD.U32 R5, RZ, RZ, UR37 ;  /* 0x00000025ff057e24 */ /* 0x000fe4000f8e00ff */
[----:B0-----:R-:W-:-:S03]  /*1f00*/  IMAD.U32 R0, RZ, RZ, UR36 ;  /* 0x00000024ff007e24 */ /* 0x001fc6000f8e00ff */
[----:B------:R-:W-:Y:S02]  /*1f10*/  LEA R5, R5, UR38, 0x3 ;  /* 0x0000002605057c11 */ /* 0x000fe4000f8e18ff */
[----:B------:R-:W-:-:S04]  /*1f20*/  SHF.L.U32 R0, R0, 0x1f, RZ ;  /* 0x0000001f00007819 */ /* 0x000fc800000006ff */
[----:B------:R0:W1:Y:S01]  /*1f30*/  SYNCS.PHASECHK.TRANS64.TRYWAIT P2, [R5+URZ+0x30830], R0 ;  /* 0x03083000050075a7 */ /* 0x000062000804017f */
[----:B------:R-:W-:Y:S05]  /*1f40*/  @!P0 BRA `(.L_x_1437) ;  /* 0x0000000000048947 */ /* 0x000fea0003800000 */
[----:B------:R-:W-:Y:S01]  /*1f50*/  BPT.TRAP 0x1 ;  /* 0x000000040000795c */ /* 0x000fe20000300000 */
.L_x_1437:
[----:B------:R-:W2:Y:S02]  /*1f60*/  S2R R2, SR_TID.X ;  /* 0x0000000000027919 */ /* 0x000ea40000002100 */
[----:B--2---:R-:W-:Y:S01]  /*1f70*/  LOP3.LUT P1, RZ, R2, 0x7f, RZ, 0xc0, !PT ;  /* 0x0000007f02ff7812 */ /* 0x004fe2000782c0ff */
[----:B-1----:R-:W-:-:S12]  /*1f80*/  @P2 BRA `(.L_x_1438) ;  /* 0x0000000000082947 */ /* 0x002fd80003800000 */
[----:B------:R-:W1:Y:S02]  /*1f90*/  SYNCS.PHASECHK.TRANS64.TRYWAIT P2, [R5+URZ+0x30830], R0 ;  /* 0x03083000050075a7 */ /* 0x000e64000804017f */
[----:B-1----:R-:W-:Y:S05]  /*1fa0*/  @!P2 BRA `(.L_x_1439) ;  /* 0x000001600010a947 */ /* 0x002fea0003800000 */
.L_x_1438:
        /* <DEDUP_REMOVED lines=10> */
[----:B------:R-:W-:Y:S01]  /*2050*/  UMOV UR53, 0x40000040 ;  /* 0x4000004000357882 */ /* 0x000fe20000000000 */
[----:B------:R-:W-:-:S02]  /*2060*/  UMOV UR55, 0x40000040 ;  /* 0x4000004000377882 */ /* 0x000fc40000000000 */
[----:B------:R-:W-:Y:S02]  /*2070*/  ULOP3.LUT UR5, UR4, 0x10000, URZ, 0xfc, !UPT ;  /* 0x0001000004057892 */ /* 0x000fe4000f8efc3f */
[----:B------:R-:W-:Y:S01]  /*2080*/  ULOP3.LUT UR4, UR40, 0x10000, URZ, 0xfc, !UPT ;  /* 0x0001000028047892 */ /* 0x000fe2000f8efc3f */
[----:B------:R-:W-:Y:S01]  /*2090*/  UMOV UR13, 0x40000040 ;  /* 0x40000040000d7882 */ /* 0x000fe20000000000 */
[----:B------:R-:W-:Y:S02]  /*20a0*/  UMOV UR15, 0x40000040 ;  /* 0x40000040000f7882 */ /* 0x000fe40000000000 */
[----:B------:R-:W-:Y:S01]  /*20b0*/  IMAD.U32 R18, RZ, RZ, UR5 ;  /* 0x00000005ff127e24 */ /* 0x000fe2000f8e00ff */
[----:B------:R-:W-:Y:S02]  /*20c0*/  ULEA UR5, UR37, UR5, 0xb ;  /* 0x0000000525057291 */ /* 0x000fe4000f8e583f */
[----:B------:R-:W-:Y:S01]  /*20d0*/  UMOV UR8, UR4 ;  /* 0x0000000400087c82 */ /* 0x000fe20008000000 */
[----:B------:R-:W-:Y:S01]  /*20e0*/  UIADD3 UR6, UR4, 0x2, URZ ;  /* 0x0000000204067890 */ /* 0x000fe2000fffe03f */
[----:B------:R-:W-:Y:S01]  /*20f0*/  IMAD.U32 R14, RZ, RZ, UR8 ;  /* 0x00000008ff0e7e24 */ /* 0x000fe2000f8e00ff */
[----:B------:R-:W-:-:S02]  /*2100*/  UIADD3 UR7, UR5, 0x2, URZ ;  /* 0x0000000205077890 */ /* 0x000fc4000fffe03f */
        /* <DEDUP_REMOVED lines=74> */
[----:B------:R-:W-:Y:S01]  /*25b0*/  R2UR UR7, R22 ;  /* 0x00000000160772ca */ /* 0x000fe200000e0000 */
[----:B------:R-:W-:Y:S01]  /*25c0*/  IMAD.U32 R7, RZ, RZ, UR9 ;  /* 0x00000009ff077e24 */ /* 0x000fe2000f8e00ff */
[----:B------:R-:W-:-:S11]  /*25d0*/  ULDC UR6, c[0x0][0x9d8] ;  /* 0x0002760000067ab9 */ /* 0x000fd60000000800 */
[----:B01----:R-:W-:-:S04]  /*25e0*/  VIADD R0, R23, UR7 ;  /* 0x0000000717007c36 */ /* 0x003fc80008000000 */
[----:B------:R-:W-:Y:S01]  /*25f0*/  IMAD.MOV.U32 R2, RZ, RZ, R0 ;  /* 0x000000ffff027224 */ /* 0x000fe200078e0000 */
        /* <DEDUP_REMOVED lines=16> */
[----:B------:R-:W-:Y:S01]  /*2700*/  IMAD.MOV.U32 R3, RZ, RZ, -0x40 ;  /* 0xffffffc0ff037424 */ /* 0x000fe200078e00ff */
[----:B------:R-:W-:Y:S01]  /*2710*/  ULDC.64 UR4, c[0x0][0x9e0] ;  /* 0x0002780000047ab9 */ /* 0x000fe20000000a00 */
[----:B------:R-:W-:Y:S01]  /*2720*/  LEA R5, R62, 0xffffffc0, 0x6 ;  /* 0xffffffc03e057811 */ /* 0x000fe200078e30ff */
[----:B------:R-:W-:Y:S01]  /*2730*/  UISETP.GE.AND UP1, UPT, UR5, 0x1, UPT ;  /* 0x000000010500788c */ /* 0x000fe2000bf26270 */
[----:B------:R-:W-:Y:S01]  /*2740*/  @!P1 PRMT R0, RZ, 0x654, R0 ;  /* 0x00000654ff009816 */ /* 0x000fe20000000000 */
[----:B------:R-:W0:Y:S04]  /*2750*/  SHFL.IDX PT, R4, R2, RZ, 0x1c1f ;  /* 0x001c1fff02047589 */ /* 0x000e2800000e0000 */
        /* <DEDUP_REMOVED lines=39> */
[----:B------:R1:W-:Y:S01]  /*29d0*/  @!P1 SYNCS.ARRIVE.TRANS64.RED.A1T0 RZ, [R0+URZ], RZ ;  /* 0x000000ff00ff99a7 */ /* 0x0003e2000810043f */
[----:B------:R-:W-:Y:S01]  /*29e0*/  FMUL.FTZ R24, R24, UR6 ;  /* 0x0000000618187c20 */ /* 0x000fe20008410000 */
[----:B------:R2:W3:Y:S01]  /*29f0*/  MUFU.TANH R16, R30 ;  /* 0x0000001e00107308 */ /* 0x0004e20000002400 */
        /* <DEDUP_REMOVED lines=8> */
[----:B--2---:R-:W-:-:S02]  /*2a80*/  IMAD R30, R62, R3, 0x40 ;  /* 0x000000403e1e7424 */ /* 0x004fc400078e0203 */
[----:B------:R-:W-:Y:S01]  /*2a90*/  FMUL.FTZ R37, R37, UR6 ;  /* 0x0000000625257c20 */ /* 0x000fe20008410000 */
[----:B------:R-:W-:Y:S01]  /*2aa0*/  FMUL.FTZ R38, R38, UR6 ;  /* 0x0000000626267c20 */ /* 0x000fe20008410000 */
[----:B------:R-:W-:Y:S01]  /*2ab0*/  FMUL.FTZ R40, R40, UR6 ;  /* 0x0000000628287c20 */ /* 0x000fe20008410000 */
[----:B-1----:R-:W-:Y:S02]  /*2ac0*/  VIADD R0, R30, 0x1 ;  /* 0x000000011e007836 */ /* 0x002fe40000000000 */
        /* <DEDUP_REMOVED lines=15> */
[----:B------:R1:W2:Y:S01]  /*2bc0*/  MUFU.TANH R21, R34 ;  /* 0x0000002200157308 */ /* 0x0002a20000002400 */
[----:B------:R-:W-:-:S02]  /*2bd0*/  IMAD R3, R17, -0x2, R0 ;  /* 0xfffffffe11037824 */ /* 0x000fc400078e0200 */
[----:B------:R-:W-:Y:S01]  /*2be0*/  FMUL.FTZ R26, R26, UR6 ;  /* 0x000000061a1a7c20 */ /* 0x000fe20008410000 */
[----:B------:R-:W-:Y:S01]  /*2bf0*/  FMUL.FTZ R31, R31, UR6 ;  /* 0x000000061f1f7c20 */ /* 0x000fe20008410000 */
[----:B------:R-:W-:Y:S01]  /*2c00*/  FMUL.FTZ R39, R39, UR6 ;  /* 0x0000000627277c20 */ /* 0x000fe20008410000 */
[----:B------:R-:W-:Y:S02]  /*2c10*/  VIADD R0, R30, UR61 ;  /* 0x0000003d1e007c36 */ /* 0x000fe40008000000 */
[----:B------:R-:W4:Y:S01]  /*2c20*/  MUFU.TANH R24, R24 ;  /* 0x0000001800187308 */ /* 0x000f220000002400 */
[----:B-1----:R-:W-:-:S05]  /*2c30*/  IMAD.U32 R34, RZ, RZ, UR60 ;  /* 0x0000003cff227e24 */ /* 0x002fca000f8e00ff */
[----:B------:R-:W-:Y:S02]  /*2c40*/  IADD3 R3, -R34, UR61, R3 ;  /* 0x0000003d22037c10 */ /* 0x000fe4000fffe103 */
[----:B------:R-:W1:Y:S03]  /*2c50*/  MUFU.TANH R25, R25 ;  /* 0x0000001900197308 */ /* 0x000e660000002400 */
[----:B------:R-:W-:-:S05]  /*2c60*/  VIADD R34, R3, UR4 ;  /* 0x0000000403227c36 */ /* 0x000fca0008000000 */
        /* <DEDUP_REMOVED lines=26> */
[----:B------:R5:W1:Y:S08]  /*2e10*/  MUFU.TANH R20, R31 ;  /* 0x0000001f00147308 */ /* 0x000a700000002400 */
[----:B------:R3:W1:Y:S01]  /*2e20*/  MUFU.TANH R26, R39 ;  /* 0x00000027001a7308 */ /* 0x0006620000002400 */
[----:B-----5:R-:W-:-:S05]  /*2e30*/  IMAD R31, R17, -0x2, R0 ;  /* 0xfffffffe111f7824 */ /* 0x020fca00078e0200 */
[----:B0-----:R-:W-:Y:S01]  /*2e40*/  VIADDMNMX R0, R4, R34, R31, PT ;  /* 0x0000002204007246 */ /* 0x001fe2000380011f */
[----:B---3--:R-:W-:-:S04]  /*2e50*/  VIADD R39, R3, UR54 ;  /* 0x0000003603277c36 */ /* 0x008fc80008000000 */
[----:B------:R-:W-:Y:S01]  /*2e60*/  IMAD.IADD R3, R39, 0x1, R4 ;  /* 0x0000000127037824 */ /* 0x000fe200078e0204 */
[----:B--2-4-:R-:W-:Y:S06]  /*2e70*/  @P2 BRA `(.L_x_1440) ;  /* 0x00000000005c2947 */ /* 0x014fec0003800000 */
[----:B------:R-:W-:Y:S01]  /*2e80*/  IMAD.U32 R57, RZ, RZ, UR60 ;  /* 0x0000003cff397e24 */ /* 0x000fe2000f8e00ff */
[----:B------:R-:W-:Y:S04]  /*2e90*/  BSSY B0, `(.L_x_1441) ;  /* 0x0000011000007945 */ /* 0x000fe80003800000 */
[----:B------:R-:W-:-:S04]  /*2ea0*/  IADD3 R4, -R57, UR61, R4 ;  /* 0x0000003d39047c10 */ /* 0x000fc8000fffe104 */
        /* <DEDUP_REMOVED lines=10> */
.L_x_1442:
[----:B------:R-:W-:-:S06]  /*2f50*/  UISETP.NE.AND UP2, UPT, UR5, 0x1, UPT ;  /* 0x000000010500788c */ /* 0x000fcc000bf45270 */
[----:B------:R-:W-:-:S05]  /*2f60*/  PLOP3.LUT P2, PT, PT, PT, UP2, 0x80, 0x0 ;  /* 0x000000000000781c */ /* 0x000fca0003f4f028 */
[----:B------:R-:W-:-:S08]  /*2f70*/  @UP2 ULDC.64 UR6, c[0x0][0x9e8] ;  /* 0x00027a0000062ab9 */ /* 0x000fd00000000a00 */
[----:B------:R-:W-:-:S05]  /*2f80*/  @P2 IMAD.HI.U32 R57, R4, UR6, RZ ;  /* 0x0000000604392c27 */ /* 0x000fca000f8e00ff */
[----:B------:R-:W-:-:S07]  /*2f90*/  @P2 SHF.R.U32.HI R4, RZ, UR7, R57 ;  /* 0x00000007ff042c19 */ /* 0x000fce0008011639 */
.L_x_1443:
[----:B------:R-:W-:Y:S05]  /*2fa0*/  BSYNC B0 ;  /* 0x0000000000007941 */ /* 0x000fea0003800000 */
.L_x_1441:
[----:B------:R-:W-:-:S04]  /*2fb0*/  IMAD R4, R4, UR5, -R5 ;  /* 0x0000000504047c24 */ /* 0x000fc8000f8e0a05 */
[----:B------:R-:W-:-:S05]  /*2fc0*/  IMAD R4, R17, -0x2, R4 ;  /* 0xfffffffe11047824 */ /* 0x000fca00078e0204 */
[----:B------:R-:W-:Y:S02]  /*2fd0*/  VIMNMX R3, R3, R4, !PT ;  /* 0x0000000403037248 */ /* 0x000fe40007fe0100 */
[----:B------:R-:W-:-:S07]  /*2fe0*/  VIADDMNMX R0, R4, UR5, R0, PT ;  /* 0x0000000504007c46 */ /* 0x000fce000b800100 */
.L_x_1440:
[C---:B------:R-:W-:Y:S01]  /*2ff0*/  ISETP.GE.AND P2, PT, R30.reuse, 0x2, PT ;  /* 0x000000021e00780c */ /* 0x040fe20003f46270 */
[----:B------:R-:W0:Y:S01]  /*3000*/  SHFL.IDX PT, R2, R2, 0x1, 0x1c1f ;  /* 0x003c1f0002027f89 */ /* 0x000e2200000e0000 */
[C---:B------:R-:W-:Y:S02]  /*3010*/  ISETP.GE.AND P6, PT, R30.reuse, 0xa, PT ;  /* 0x0000000a1e00780c */ /* 0x040fe40003fc6270 */
[----:B------:R-:W-:Y:S02]  /*3020*/  ISETP.GT.AND P4, PT, R3, 0x1, !P2 ;  /* 0x000000010300780c */ /* 0x000fe40005784270 */
[----:B------:R-:W-:Y:S02]  /*3030*/  ISETP.GE.AND P3, PT, R30, 0x9, PT ;  /* 0x000000091e00780c */ /* 0x000fe40003f66270 */
[----:B------:R-:W-:Y:S02]  /*3040*/  ISETP.LT.OR P4, PT, R0, 0x2, P4 ;  /* 0x000000020000780c */ /* 0x000fe40002781670 */
[----:B------:R-:W-:-:S02]  /*3050*/  P2R R58, PR, RZ, 0x40 ;  /* 0x00000040ff3a7803 */ /* 0x000fc40000000000 */
[----:B-1----:R-:W-:Y:S02]  /*3060*/  FSEL R57, R25, -INF , !P4 ;  /* 0xff80000019397808 */ /* 0x002fe40006000000 */
[C---:B------:R-:W-:Y:S02]  /*3070*/  ISETP.GT.AND P4, PT, R3.reuse, 0x9, !P6 ;  /* 0x000000090300780c */ /* 0x040fe40007784270 */
[----:B------:R-:W-:Y:S02]  /*3080*/  ISETP.GT.AND P5, PT, R3, 0x8, !P3 ;  /* 0x000000080300780c */ /* 0x000fe40005fa4270 */
[----:B------:R-:W-:Y:S02]  /*3090*/  ISETP.LT.OR P4, PT, R0, 0xa, P4 ;  /* 0x0000000a0000780c */ /* 0x000fe40002781670 */
[----:B------:R-:W-:Y:S02]  /*30a0*/  ISETP.GE.AND P6, PT, R30, 0x11, PT ;  /* 0x000000111e00780c */ /* 0x000fe40003fc6270 */
[----:B------:R-:W-:-:S02]  /*30b0*/  FSEL R61, R29, -INF , !P4 ;  /* 0xff8000001d3d7808 */ /* 0x000fc40006000000 */
        /* <DEDUP_REMOVED lines=62> */
[----:B0-----:R-:W-:-:S03]  /*34a0*/  IMAD.IADD R3, R39, 0x1, R2 ;  /* 0x0000000127037824 */ /* 0x001fc600078e0202 */
[----:B------:R-:W-:Y:S02]  /*34b0*/  ISETP.LT.OR P6, PT, R0, 0x3a, P6 ;  /* 0x0000003a0000780c */ /* 0x000fe400037c1670 */
[----:B------:R-:W-:Y:S02]  /*34c0*/  VIADDMNMX R0, R2, R34, R31, PT ;  /* 0x0000002202007246 */ /* 0x000fe4000380011f */
[----:B------:R-:W-:Y:S02]  /*34d0*/  FSEL R53, R53, -INF , !P6 ;  /* 0xff80000035357808 */ /* 0x000fe40007000000 */
[----:B------:R-:W-:-:S13]  /*34e0*/  PLOP3.LUT P6, PT, PT, PT, UP1, 0x40, 0x0 ;  /* 0x000000000000781c */ /* 0x000fda0003fce818 */
[----:B------:R-:W-:Y:S05]  /*34f0*/  @P6 BRA `(.L_x_1444) ;  /* 0x0000000000646947 */ /* 0x000fea0003800000 */
        /* <DEDUP_REMOVED lines=14> */
.L_x_1446:
[----:B------:R-:W-:-:S06]  /*35e0*/  UISETP.NE.AND UP2, UPT, UR5, 0x1, UPT ;  /* 0x000000010500788c */ /* 0x000fcc000bf45270 */
[----:B------:R-:W-:-:S05]  /*35f0*/  PLOP3.LUT P6, PT, PT, PT, UP2, 0x80, 0x0 ;  /* 0x000000000000781c */ /* 0x000fca0003fcf028 */
[----:B------:R-:W-:-:S08]  /*3600*/  @UP2 ULDC.64 UR6, c[0x0][0x9e8] ;  /* 0x00027a0000062ab9 */ /* 0x000fd00000000a00 */
[----:B------:R-:W-:Y:S01]  /*3610*/  @P6 IMAD.HI.U32 R24, R2, UR6, RZ ;  /* 0x0000000602186c27 */ /* 0x000fe2000f8e00ff */
[----:B------:R-:W-:-:S13]  /*3620*/  PLOP3.LUT P6, PT, PT, PT, UP2, 0x80, 0x0 ;  /* 0x000000000000781c */ /* 0x000fda0003fcf028 */
[----:B------:R-:W-:-:S07]  /*3630*/  @P6 SHF.R.U32.HI R2, RZ, UR7, R24 ;  /* 0x00000007ff026c19 */ /* 0x000fce0008011618 */
.L_x_1447:
[----:B------:R-:W-:Y:S05]  /*3640*/  BSYNC B0 ;  /* 0x0000000000007941 */ /* 0x000fea0003800000 */
.L_x_1445:
[----:B------:R-:W-:-:S04]  /*3650*/  IMAD R2, R2, UR5, -R5 ;  /* 0x0000000502027c24 */ /* 0x000fc8000f8e0a05 */
[----:B------:R-:W-:-:S05]  /*3660*/  IMAD R2, R17, -0x2, R2 ;  /* 0xfffffffe11027824 */ /* 0x000fca00078e0202 */
[----:B------:R-:W-:Y:S02]  /*3670*/  VIMNMX R3, R3, R2, !PT ;  /* 0x0000000203037248 */ /* 0x000fe40007fe0100 */
[----:B------:R-:W-:-:S07]  /*3680*/  VIADDMNMX R0, R2, UR5, R0, PT ;  /* 0x0000000502007c46 */ /* 0x000fce000b800100 */
.L_x_1444:
[----:B------:R-:W-:Y:S01]  /*3690*/  ISETP.GT.AND P2, PT, R3, 0x1, !P2 ;  /* 0x000000010300780c */ /* 0x000fe20005744270 */
[----:B------:R-:W-:Y:S01]  /*36a0*/  ULDC UR6, c[0x0][0x988] ;  /* 0x0002620000067ab9 */ /* 0x000fe20000000800 */
[----:B------:R-:W-:Y:S01]  /*36b0*/  ISETP.NE.AND P6, PT, R4, RZ, PT ;  /* 0x000000ff0400720c */ /* 0x000fe20003fc5270 */
[----:B------:R-:W-:Y:S01]  /*36c0*/  @UP0 ULDC UR10, c[0x0][0x44c] ;  /* 0x00011300000a0ab9 */ /* 0x000fe20000000800 */
[----:B------:R-:W-:Y:S01]  /*36d0*/  ISETP.LT.OR P2, PT, R0, 0x2, P2 ;  /* 0x000000020000780c */ /* 0x000fe20001741670 */
[----:B------:R-:W-:Y:S01]  /*36e0*/  @UP0 ULDC UR14, c[0x0][0x450] ;  /* 0x00011400000e0ab9 */ /* 0x000fe20000000800 */
        /* <DEDUP_REMOVED lines=27> */
[----:B------:R-:W-:Y:S02]  /*38a0*/  ISETP.LT.OR P2, PT, R0, 0x19, P2 ;  /* 0x000000190000780c */ /* 0x000fe40001741670 */
[----:B------:R-:W-:Y:S02]  /*38b0*/  FMNMX.FTZ R4, R49, R4, !PT ;  /* 0x0000000431047209 */ /* 0x000fe40007810000 */
[----:B------:R-:W-:Y:S02]  /*38c0*/  FSEL R25, R38, -INF , !P2 ;  /* 0xff80000026197808 */ /* 0x000fe40005000000 */
[----:B------:R-:W-:Y:S02]  /*38d0*/  ISETP.NE.AND P2, PT, R33, RZ, PT ;  /* 0x000000ff2100720c */ /* 0x000fe40003f45270 */
[----:B------:R-:W-:Y:S02]  /*38e0*/  FMNMX.FTZ R4, R81, R4, !PT ;  /* 0x0000000451047209 */ /* 0x000fe40007810000 */
[----:B------:R-:W-:-:S02]  /*38f0*/  ISETP.GT.AND P2, PT, R3, 0x19, !P2 ;  /* 0x000000190300780c */ /* 0x000fc40005744270 */
[----:B------:R-:W-:Y:S02]  /*3900*/  ISETP.GT.AND P3, PT, R3, 0x8, !P3 ;  /* 0x000000080300780c */ /* 0x000fe40005f64270 */
[----:B------:R-:W-:Y:S02]  /*3910*/  ISETP.LT.OR P2, PT, R0, 0x1a, P2 ;  /* 0x0000001a0000780c */ /* 0x000fe40001741670 */
[----:B------:R-:W-:Y:S02]  /*3920*/  FMNMX.FTZ R32, R53, R4, !PT ;  /* 0x0000000435207209 */ /* 0x000fe40007810000 */
[----:B------:R-:W-:Y:S02]  /*3930*/  FSEL R26, R26, -INF , !P2 ;  /* 0xff8000001a1a7808 */ /* 0x000fe40005000000 */
[----:B------:R-:W-:Y:S01]  /*3940*/  ISETP.NE.AND P2, PT, R36, RZ, PT ;  /* 0x000000ff2400720c */ /* 0x000fe20003f45270 */
[----:B------:R-:W0:Y:S01]  /*3950*/  SHFL.BFLY PT, R31, R32, 0x2, 0x1f ;  /* 0x0c401f00201f7f89 */ /* 0x000e2200000e0000 */
[----:B------:R-:W-:-:S02]  /*3960*/  ISETP.LT.OR P3, PT, R0, 0x9, P3 ;  /* 0x000000090000780c */ /* 0x000fc40001f61670 */
[----:B------:R-:W-:Y:S02]  /*3970*/  ISETP.GT.AND P2, PT, R3, 0x20, !P2 ;  /* 0x000000200300780c */ /* 0x000fe40005744270 */
[----:B------:R-:W-:Y:S02]  /*3980*/  FSEL R16, R16, -INF , !P3 ;  /* 0xff80000010107808 */ /* 0x000fe40005800000 */
[----:B------:R-:W-:Y:S02]  /*3990*/  ISETP.LT.OR P2, PT, R0, 0x21, P2 ;  /* 0x000000210000780c */ /* 0x000fe40001741670 */
[----:B------:R-:W-:Y:S02]  /*39a0*/  ISETP.NE.AND P3, PT, R41, RZ, PT ;  /* 0x000000ff2900720c */ /* 0x000fe40003f65270 */
[----:B------:R-:W-:Y:S02]  /*39b0*/  FSEL R27, R42, -INF , !P2 ;  /* 0xff8000002a1b7808 */ /* 0x000fe40005000000 */
[----:B------:R-:W-:-:S02]  /*39c0*/  ISETP.NE.AND P2, PT, R40, RZ, PT ;  /* 0x000000ff2800720c */ /* 0x000fc40003f45270 */
[C---:B------:R-:W-:Y:S02]  /*39d0*/  ISETP.GT.AND P4, PT, R3.reuse, 0x31, !P4 ;  /* 0x000000310300780c */ /* 0x040fe40006784270 */
[C---:B------:R-:W-:Y:S02]  /*39e0*/  ISETP.GT.AND P2, PT, R3.reuse, 0x21, !P2 ;  /* 0x000000210300780c */ /* 0x040fe40005744270 */
[----:B------:R-:W-:Y:S02]  /*39f0*/  ISETP.GT.AND P5, PT, R3, 0x38, !P5 ;  /* 0x000000380300780c */ /* 0x000fe40006fa4270 */
[C---:B------:R-:W-:Y:S02]  /*3a00*/  ISETP.LT.OR P2, PT, R0.reuse, 0x22, P2 ;  /* 0x000000220000780c */ /* 0x040fe40001741670 */
[----:B------:R-:W-:Y:S02]  /*3a10*/  ISETP.LT.OR P4, PT, R0, 0x32, P4 ;  /* 0x000000320000780c */ /* 0x000fe40002781670 */
[----:B------:R-:W-:-:S02]  /*3a20*/  FSEL R28, R43, -INF , !P2 ;  /* 0xff8000002b1c7808 */ /* 0x000fc40005000000 */
[----:B------:R-:W-:Y:S02]  /*3a30*/  ISETP.GT.AND P2, PT, R3, 0x28, !P3 ;  /* 0x000000280300780c */ /* 0x000fe40005f44270 */
[----:B0-----:R-:W-:Y:S02]  /*3a40*/  FMNMX.FTZ R33, R32, R31, !PT ;  /* 0x0000001f20217209 */ /* 0x001fe40007810000 */
[----:B------:R-:W-:Y:S02]  /*3a50*/  ISETP.LT.OR P2, PT, R0, 0x29, P2 ;  /* 0x000000290000780c */ /* 0x000fe40001741670 */
[----:B------:R-:W-:Y:S01]  /*3a60*/  ISETP.NE.AND P3, PT, R45, RZ, PT ;  /* 0x000000ff2d00720c */ /* 0x000fe20003f65270 */
[----:B------:R-:W0:Y:S01]  /*3a70*/  SHFL.BFLY PT, R34, R33, 0x1, 0x1f ;  /* 0x0c201f0021227f89 */ /* 0x000e2200000e0000 */
[----:B------:R-:W-:Y:S02]  /*3a80*/  FSEL R29, R46, -INF , !P2 ;  /* 0xff8000002e1d7808 */ /* 0x000fe40005000000 */
[----:B------:R-:W-:-:S02]  /*3a90*/  ISETP.GT.AND P2, PT, R3, RZ, !P6 ;  /* 0x000000ff0300720c */ /* 0x000fc40007744270 */
[----:B------:R-:W-:Y:S02]  /*3aa0*/  ISETP.NE.AND P6, PT, R30, RZ, PT ;  /* 0x000000ff1e00720c */ /* 0x000fe40003fc5270 */
[----:B------:R-:W-:Y:S02]  /*3ab0*/  ISETP.LT.OR P2, PT, R0, 0x1, P2 ;  /* 0x000000010000780c */ /* 0x000fe40001741670 */
[----:B------:R-:W-:Y:S02]  /*3ac0*/  ISETP.GT.AND P3, PT, R3, 0x30, !P3 ;  /* 0x000000300300780c */ /* 0x000fe40005f64270 */
[----:B------:R-:W-:Y:S02]  /*3ad0*/  FSEL R2, R56, -INF , !P2 ;  /* 0xff80000038027808 */ /* 0x000fe40005000000 */
[----:B------:R-:W-:Y:S02]  /*3ae0*/  ISETP.NE.AND P2, PT, R44, RZ, PT ;  /* 0x000000ff2c00720c */ /* 0x000fe40003f45270 */
[----:B------:R-:W-:-:S02]  /*3af0*/  FMNMX.FTZ R31, R2, R5, !PT ;  /* 0x00000005021f7209 */ /* 0x000fc40007810000 */
[----:B------:R-:W-:Y:S02]  /*3b00*/  ISETP.GT.AND P2, PT, R3, 0x29, !P2 ;  /* 0x000000290300780c */ /* 0x000fe40005744270 */
[----:B------:R-:W-:Y:S02]  /*3b10*/  FMNMX.FTZ R31, R16, R31, !PT ;  /* 0x0000001f101f7209 */ /* 0x000fe40007810000 */
[----:B------:R-:W-:Y:S02]  /*3b20*/  ISETP.LT.OR P2, PT, R0, 0x2a, P2 ;  /* 0x0000002a0000780c */ /* 0x000fe40001741670 */
[----:B------:R-:W-:Y:S02]  /*3b30*/  FMNMX.FTZ R4, R20, R31, !PT ;  /* 0x0000001f14047209 */ /* 0x000fe40007810000 */
[----:B------:R-:W-:Y:S02]  /*3b40*/  ISETP.LT.OR P3, PT, R0, 0x31, P3 ;  /* 0x000000310000780c */ /* 0x000fe40001f61670 */
[----:B------:R-:W-:-:S02]  /*3b50*/  FMNMX.FTZ R31, R21, R4, !PT ;  /* 0x00000004151f7209 */ /* 0x000fc40007810000 */
[----:B0-----:R-:W-:Y:S02]  /*3b60*/  FMNMX.FTZ R4, R33, R34, !PT ;  /* 0x0000002221047209 */ /* 0x001fe40007810000 */
[----:B------:R-:W-:Y:S02]  /*3b70*/  FMNMX.FTZ R30, R24, R31, !PT ;  /* 0x0000001f181e7209 */ /* 0x000fe40007810000 */
[----:B------:R-:W-:Y:S01]  /*3b80*/  ISETP.LT.OR P5, PT, R0, 0x39, P5 ;  /* 0x000000390000780c */ /* 0x000fe20002fa1670 */
[----:B------:R-:W-:Y:S01]  /*3b90*/  FMUL.FTZ R33, R4, UR6 ;  /* 0x0000000604217c20 */ /* 0x000fe20008410000 */
[----:B------:R-:W-:Y:S02]  /*3ba0*/  FMNMX.FTZ R31, R25, R30, !PT ;  /* 0x0000001e191f7209 */ /* 0x000fe40007810000 */
[----:B------:R-:W-:Y:S02]  /*3bb0*/  FSEL R30, R47, -INF , !P2 ;  /* 0xff8000002f1e7808 */ /* 0x000fe40005000000 */
[----:B------:R-:W-:-:S02]  /*3bc0*/  FMNMX.FTZ R32, R26, R31, !PT ;  /* 0x0000001f1a207209 */ /* 0x000fc40007810000 */
[----:B------:R-:W-:Y:S02]  /*3bd0*/  FSETP.NEU.FTZ.AND P2, PT, R4, -INF , PT ;  /* 0xff8000000400780b */ /* 0x000fe40003f5d000 */
[----:B------:R-:W-:Y:S02]  /*3be0*/  FMNMX.FTZ R31, R27, R32, !PT ;  /* 0x000000201b1f7209 */ /* 0x000fe40007810000 */
        /* <DEDUP_REMOVED lines=15> */
[----:B------:R-:W-:Y:S01]  /*3ce0*/  MUFU.EX2 R37, R37 ;  /* 0x0000002500257308 */ /* 0x000fe20000000800 */
[----:B------:R-:W-:Y:S01]  /*3cf0*/  FSEL R0, R54, -INF , !P5 ;  /* 0xff80000036007808 */ /* 0x000fe20006800000 */
[--C-:B0-----:R-:W-:Y:S01]  /*3d00*/  FFMA.FTZ R35, R59, UR6, -R36.reuse ;  /* 0x000000063b237c23 */ /* 0x101fe20008010824 */
        /* <DEDUP_REMOVED lines=12> */
[----:B------:R-:W-:Y:S01]  /*3dd0*/  R2UR UR7, R22 ;  /* 0x00000000160772ca */ /* 0x000fe200000e0000 */
[----:B------:R-:W0:Y:S01]  /*3de0*/  SHFL.BFLY PT, R3, R34, 0x2, 0x1f ;  /* 0x0c401f0022037f89 */ /* 0x000e2200000e0000 */
[----:B------:R1:W-:Y:S08]  /*3df0*/  MUFU.EX2 R39, R38 ;  /* 0x0000002600277308 */ /* 0x0003f00000000800 */
[----:B------:R-:W-:Y:S01]  /*3e00*/  MUFU.EX2 R40, R40 ;  /* 0x0000002800287308 */ /* 0x000fe20000000800 */
[----:B-1----:R-:W-:-:S02]  /*3e10*/  FFMA.FTZ R38, R73, UR6, -R36 ;  /* 0x0000000649267c23 */ /* 0x002fc40008010824 */
[----:B------:R-:W-:-:S04]  /*3e20*/  UIMAD.WIDE.U32 UR10, UR7, UR10, URZ ;  /* 0x0000000a070a72a5 */ /* 0x000fc8000f8e003f */
[----:B------:R-:W-:Y:S01]  /*3e30*/  @UP0 USHF.R.U32.HI UR7, URZ, UR14, UR11 ;  /* 0x0000000e3f070299 */ /* 0x000fe2000801160b */
[----:B------:R-:W1:Y:S03]  /*3e40*/  MUFU.EX2 R41, R41 ;  /* 0x0000002900297308 */ /* 0x000e660000000800 */
[----:B------:R-:W-:Y:S01]  /*3e50*/  UIADD3 UR39, UR39, UR7, URZ ;  /* 0x0000000727277290 */ /* 0x000fe2000fffe03f */
[----:B0-----:R-:W-:-:S04]  /*3e60*/  FMNMX.FTZ R35, R34, R3, !PT ;  /* 0x0000000322237209 */ /* 0x001fc80007810000 */
[----:B------:R-:W-:Y:S01]  /*3e70*/  MUFU.EX2 R42, R42 ;  /* 0x0000002a002a7308 */ /* 0x000fe20000000800 */
[----:B------:R-:W-:Y:S01]  /*3e80*/  UIADD3 UR4, UR39, UR4, URZ ;  /* 0x0000000427047290 */ /* 0x000fe2000fffe03f */
[----:B------:R-:W0:Y:S06]  /*3e90*/  SHFL.BFLY PT, R34, R35, 0x1, 0x1f ;  /* 0x0c201f0023227f89 */ /* 0x000e2c00000e0000 */
[----:B------:R-:W2:Y:S01]  /*3ea0*/  MUFU.EX2 R43, R43 ;  /* 0x0000002b002b7308 */ /* 0x000ea20000000800 */
[----:B-1----:R-:W-:-:S07]  /*3eb0*/  F2FP.BF16.F32.PACK_AB R192, R41, R40 ;  /* 0x0000002829c0723e */ /* 0x002fce00000010ff */
[----:B------:R-:W-:Y:S08]  /*3ec0*/  MUFU.EX2 R44, R44 ;  /* 0x0000002c002c7308 */ /* 0x000ff00000000800 */
[----:B------:R-:W1:Y:S01]  /*3ed0*/  MUFU.EX2 R45, R38 ;  /* 0x00000026002d7308 */ /* 0x000e620000000800 */
[----:B--2---:R-:W-:Y:S02]  /*3ee0*/  F2FP.BF16.F32.PACK_AB R194, R43, R42 ;  /* 0x0000002a2bc2723e */ /* 0x004fe400000010ff */
[----:B0-----:R-:W-:Y:S01]  /*3ef0*/  FMNMX.FTZ R3, R35, R34, !PT ;  /* 0x0000002223037209 */ /* 0x001fe20007810000 */
[--C-:B------:R-:W-:Y:S01]  /*3f00*/  FFMA.FTZ R34, R81, UR6, -R36.reuse ;  /* 0x0000000651227c23 */ /* 0x100fe20008010824 */
[----:B------:R-:W-:Y:S01]  /*3f10*/  FFMA.FTZ R36, R53, UR6, -R36 ;  /* 0x0000000635247c23 */ /* 0x000fe20008010824 */
[----:B------:R-:W-:Y:S01]  /*3f20*/  FADD.FTZ R53, R196, R37 ;  /* 0x00000025c4357221 */ /* 0x000fe20000010000 */
[C---:B------:R-:W-:Y:S01]  /*3f30*/  FSETP.NEU.FTZ.AND P2, PT, R3.reuse, -INF , PT ;  /* 0xff8000000300780b */ /* 0x040fe20003f5d000 */
[----:B------:R-:W-:Y:S01]  /*3f40*/  FMUL.FTZ R35, R3, UR6 ;  /* 0x0000000603237c20 */ /* 0x000fe20008410000 */
[----:B------:R-:W-:Y:S01]  /*3f50*/  MUFU.EX2 R46, R46 ;  /* 0x0000002e002e7308 */ /* 0x000fe20000000800 */
[----:B------:R-:W-:-:S03]  /*3f60*/  F2FP.BF16.F32.PACK_AB R196, R37, R196 ;  /* 0x000000c425c4723e */ /* 0x000fc600000010ff */
        /* <DEDUP_REMOVED lines=20> */
[----:B------:R-:W-:Y:S01]  /*40b0*/  FFMA.FTZ R33, R33, UR6, -R51 ;  /* 0x0000000621217c23 */ /* 0x000fe20008010833 */
[----:B-1----:R-:W-:-:S05]  /*40c0*/  F2FP.BF16.F32.PACK_AB R188, R45, R44 ;  /* 0x0000002c2dbc723e */ /* 0x002fca00000010ff */
[----:B------:R1:W2:Y:S08]  /*40d0*/  MUFU.EX2 R199, R16 ;  /* 0x0000001000c77308 */ /* 0x0002b00000000800 */
[----:B------:R-:W3:Y:S01]  /*40e0*/  MUFU.EX2 R20, R20 ;  /* 0x0000001400147308 */ /* 0x000ee20000000800 */
[----:B-1----:R-:W-:Y:S01]  /*40f0*/  FADD.FTZ R16, R198, R53 ;  /* 0x00000035c6107221 */ /* 0x002fe20000010000 */
[----:B------:R-:W-:-:S02]  /*4100*/  F2FP.BF16.F32.PACK_AB R198, R39, R198 ;  /* 0x000000c627c6723e */ /* 0x000fc400000010ff */
[----:B0-----:R-:W-:Y:S01]  /*4110*/  F2FP.BF16.F32.PACK_AB R197, R5, R2 ;  /* 0x0000000205c5723e */ /* 0x001fe200000010ff */
[----:B------:R-:W-:-:S03]  /*4120*/  FADD.FTZ R53, R39, R16 ;  /* 0x0000001027357221 */ /* 0x000fc60000010000 */
[----:B------:R-:W0:Y:S01]  /*4130*/  MUFU.EX2 R21, R21 ;  /* 0x0000001500157308 */ /* 0x000e220000000800 */
[----:B------:R-:W-:-:S04]  /*4140*/  FADD.FTZ R16, R40, R53 ;  /* 0x0000003528107221 */ /* 0x000fc80000010000 */
[----:B------:R-:W-:Y:S01]  /*4150*/  FADD.FTZ R53, R41, R16 ;  /* 0x0000001029357221 */ /* 0x000fe20000010000 */
[----:B------:R-:W-:Y:S02]  /*4160*/  FADD.FTZ R16, R2, R5 ;  /* 0x0000000502107221 */ /* 0x000fe40000010000 */
[----:B------:R-:W1:Y:S01]  /*4170*/  MUFU.EX2 R24, R24 ;  /* 0x0000001800187308 */ /* 0x000e620000000800 */
[----:B------:R-:W-:Y:S01]  /*4180*/  FADD.FTZ R36, R42, R53 ;  /* 0x000000352a247221 */ /* 0x000fe20000010000 */
[----:B--2---:R-:W-:Y:S01]  /*4190*/  FADD.FTZ R53, R199, R16 ;  /* 0x00000010c7357221 */ /* 0x004fe20000010000 */
[C---:B---3--:R-:W-:Y:S02]  /*41a0*/  F2FP.BF16.F32.PACK_AB R199, R20.reuse, R199 ;  /* 0x000000c714c7723e */ /* 0x048fe400000010ff */
[----:B------:R-:W-:Y:S01]  /*41b0*/  FADD.FTZ R55, R43, R36 ;  /* 0x000000242b377221 */ /* 0x000fe20000010000 */
[----:B------:R-:W-:Y:S01]  /*41c0*/  FADD.FTZ R16, R20, R53 ;  /* 0x0000003514107221 */ /* 0x000fe20000010000 */
[----:B------:R-:W-:Y:S01]  /*41d0*/  VIADD R20, R62, 0xfffffffe ;  /* 0xfffffffe3e147836 */ /* 0x000fe20000000000 */
[----:B------:R-:W2:Y:S01]  /*41e0*/  MUFU.EX2 R25, R25 ;  /* 0x0000001900197308 */ /* 0x000ea20000000800 */
[----:B------:R-:W-:Y:S01]  /*41f0*/  FADD.FTZ R36, R44, R55 ;  /* 0x000000372c247221 */ /* 0x000fe20000010000 */
[----:B0-----:R-:W-:-:S03]  /*4200*/  FADD.FTZ R51, R21, R16 ;  /* 0x0000001015337221 */ /* 0x001fc60000010000 */
[----:B------:R-:W-:-:S03]  /*4210*/  FADD.FTZ R53, R45, R36 ;  /* 0x000000242d357221 */ /* 0x000fc60000010000 */
[----:B------:R-:W0:Y:S01]  /*4220*/  MUFU.EX2 R47, R47 ;  /* 0x0000002f002f7308 */ /* 0x000e220000000800 */
[----:B-1----:R-:W-:Y:S01]  /*4230*/  FADD.FTZ R16, R24, R51 ;  /* 0x0000003318107221 */ /* 0x002fe20000010000 */
[----:B------:R-:W-:Y:S01]  /*4240*/  FADD.FTZ R36, R46, R53 ;  /* 0x000000352e247221 */ /* 0x000fe20000010000 */
[----:B------:R-:W-:-:S05]  /*4250*/  F2FP.BF16.F32.PACK_AB R193, R24, R21 ;  /* 0x0000001518c1723e */ /* 0x000fca00000010ff */
        /* <DEDUP_REMOVED lines=11> */
[----:B0-----:R-:W-:-:S07]  /*4310*/  FADD.FTZ R37, R27, R16 ;  /* 0x000000101b257221 */ /* 0x001fce0000010000 */
[----:B------:R-:W0:Y:S01]  /*4320*/  MUFU.EX2 R29, R29 ;  /* 0x0000001d001d7308 */ /* 0x000e220000000800 */
[C---:B-1----:R-:W-:Y:S01]  /*4330*/  FADD.FTZ R39, R49.reuse, R36 ;  /* 0x0000002431277221 */ /* 0x042fe20000010000 */
[----:B------:R-:W-:-:S06]  /*4340*/  F2FP.BF16.F32.PACK_AB R184, R49, R48 ;  /* 0x0000003031b8723e */ /* 0x000fcc00000010ff */
        /* <DEDUP_REMOVED lines=14> */
[----:B-1----:R-:W-:Y:S01]  /*4430*/  FADD.FTZ R16, R34, R39 ;  /* 0x0000002722107221 */ /* 0x002fe20000010000 */
[----:B------:R-:W-:-:S03]  /*4440*/  F2FP.BF16.F32.PACK_AB R186, R35, R34 ;  /* 0x0000002223ba723e */ /* 0x000fc600000010ff */
[----:B------:R-:W-:Y:S01]  /*4450*/  FADD.FTZ R16, R35, R16 ;  /* 0x0000001023107221 */ /* 0x000fe20000010000 */
[----:B--2---:R-:W-:-:S04]  /*4460*/  FADD.FTZ R2, R0, R5 ;  /* 0x0000000500027221 */ /* 0x004fc80000010000 */
[C---:B0-----:R-:W-:Y:S01]  /*4470*/  FADD.FTZ R5, R33.reuse, R2 ;  /* 0x0000000221057221 */ /* 0x041fe20000010000 */
        /* <DEDUP_REMOVED lines=12> */
.L_x_1449:
[----:B------:R-:W-:-:S11]  /*4540*/  UISETP.NE.AND UP2, UPT, UR5, 0x1, UPT ;  /* 0x000000010500788c */ /* 0x000fd6000bf45270 */
[----:B------:R-:W-:Y:S02]  /*4550*/  @UP2 ULDC.64 UR10, c[0x0][0x9e8] ;  /* 0x00027a00000a2ab9 */ /* 0x000fe40000000a00 */
[----:B------:R-:W-:-:S04]  /*4560*/  UIMAD.WIDE.U32 UR14, UR7, UR10, URZ ;  /* 0x0000000a070e72a5 */ /* 0x000fc8000f8e003f */
[----:B------:R-:W-:-:S12]  /*4570*/  @UP2 USHF.R.U32.HI UR7, URZ, UR11, UR15 ;  /* 0x0000000b3f072299 */ /* 0x000fd8000801160f */
.L_x_1450:
[----:B------:R-:W-:-:S04]  /*4580*/  UIMAD UR5, UR7, UR5, UR5 ;  /* 0x00000005070572a4 */ /* 0x000fc8000f8e0205 */
[----:B------:R-:W-:-:S04]  /*4590*/  UISETP.LT.AND UP2, UPT, UR4, UR5, UPT ;  /* 0x000000050400728c */ /* 0x000fc8000bf41270 */
[----:B------:R-:W-:-:S12]  /*45a0*/  USEL UR4, UR4, UR5, UP2 ;  /* 0x0000000504047287 */ /* 0x000fd80009000000 */
.L_x_1448:
        /* <DEDUP_REMOVED lines=78> */
[----:B------:R-:W-:-:S05]  /*4a90*/  ULDC UR55, c[0x0][0x988] ;  /* 0x0002620000377ab9 */ /* 0x000fca0000000800 */
.L_x_1468:
[----:B------:R-:W-:-:S04]  /*4aa0*/  UIADD3 UR5, UR37, 0x1, URZ ;  /* 0x0000000125057890 */ /* 0x000fc8000fffe03f */
[----:B------:R-:W-:-:S04]  /*4ab0*/  UISETP.NE.AND UP2, UPT, UR5, 0x2, UPT ;  /* 0x000000020500788c */ /* 0x000fc8000bf45270 */
[----:B------:R-:W-:Y:S02]  /*4ac0*/  USEL UR39, URZ, 0x1, UP2 ;  /* 0x000000013f277887 */ /* 0x000fe40009000000 */
[----:B------:R-:W-:Y:S02]  /*4ad0*/  USEL UR5, UR5, URZ, UP2 ;  /* 0x0000003f05057287 */ /* 0x000fe40009000000 */
[----:B------:R-:W-:Y:S01]  /*4ae0*/  ULOP3.LUT UR39, UR36, UR39, URZ, 0x3c, !UPT ;  /* 0x0000002724277292 */ /* 0x000fe2000f8e3c3f */
[----:B------:R-:W-:Y:S11]  /*4af0*/  @!P0 BRA `(.L_x_1452) ;  /* 0x0000000000048947 */ /* 0x000ff60003800000 */
[----:B------:R-:W-:Y:S01]  /*4b00*/  BPT.TRAP 0x1 ;  /* 0x000000040000795c */ /* 0x000fe20000300000 */
.L_x_1452:
[----:B------:R-:W-:Y:S01]  /*4b10*/  ULEA UR7, UR5, UR38, 0x3 ;  /* 0x0000002605077291 */ /* 0x000fe2000f8e183f */
[----:B------:R-:W-:-:S05]  /*4b20*/  IMAD.U32 R21, RZ, RZ, UR39 ;  /* 0x00000027ff157e24 */ /* 0x000fca000f8e00ff */
[----:B------:R-:W-:-:S04]  /*4b30*/  SHF.L.U32 R21, R21, 0x1f, RZ ;  /* 0x0000001f15157819 */ /* 0x000fc800000006ff */
[----:B------:R0:W1:Y:S01]  /*4b40*/  SYNCS.PHASECHK.TRANS64.TRYWAIT P2, [UR7+0x30830], R21 ;  /* 0x03083015ff0075a7 */ /* 0x0000620008040147 */
[----:B------:R-:W-:Y:S05]  /*4b50*/  @!P0 BRA `(.L_x_1453) ;  /* 0x0000000000048947 */ /* 0x000fea0003800000 */
[----:B------:R-:W-:Y:S01]  /*4b60*/  BPT.TRAP 0x1 ;  /* 0x000000040000795c */ /* 0x000fe20000300000 */
.L_x_1453:
[----:B-1----:R-:W-:Y:S05]  /*4b70*/  @P2 BRA `(.L_x_1454) ;  /* 0x0000000000082947 */ /* 0x002fea0003800000 */
[----:B------:R-:W1:Y:S02]  /*4b80*/  SYNCS.PHASECHK.TRANS64.TRYWAIT P2, [UR7+0x30830], R21 ;  /* 0x03083015ff0075a7 */ /* 0x000e640008040147 */
[----:B-1----:R-:W-:Y:S05]  /*4b90*/  @!P2 BRA `(.L_x_1455) ;  /* 0x000001340028a947 */ /* 0x002fea0003800000 */
.L_x_1454:
        /* <DEDUP_REMOVED lines=228> */
.L_x_1456:
[----:B------:R-:W-:Y:S01]  /*59e0*/  ULEA UR14, UR37, UR38, 0x3 ;  /* 0x00000026250e7291 */ /* 0x000fe2000f8e183f */
[----:B------:R-:W-:-:S05]  /*59f0*/  IMAD.U32 R0, RZ, RZ, UR36 ;  /* 0x00000024ff007e24 */ /* 0x000fca000f8e00ff */
[----:B------:R-:W-:-:S04]  /*5a00*/  SHF.L.U32 R0, R0, 0x1f, RZ ;  /* 0x0000001f00007819 */ /* 0x000fc800000006ff */
[----:B------:R1:W2:Y:S01]  /*5a10*/  SYNCS.PHASECHK.TRANS64.TRYWAIT P2, [UR14+0x30850], R0 ;  /* 0x03085000ff0075a7 */ /* 0x0002a2000804014e */
[----:B------:R-:W-:Y:S05]  /*5a20*/  @!P0 BRA `(.L_x_1457) ;  /* 0x0000000000048947 */ /* 0x000fea0003800000 */
[----:B------:R-:W-:Y:S01]  /*5a30*/  BPT.TRAP 0x1 ;  /* 0x000000040000795c */ /* 0x000fe20000300000 */
.L_x_1457:
[----:B--2---:R-:W-:Y:S05]  /*5a40*/  @P2 BRA `(.L_x_1458) ;  /* 0x0000000000082947 */ /* 0x004fea0003800000 */
[----:B------:R-:W2:Y:S02]  /*5a50*/  SYNCS.PHASECHK.TRANS64.TRYWAIT P2, [UR14+0x30850], R0 ;  /* 0x03085000ff0075a7 */ /* 0x000ea4000804014e */
[----:B--2---:R-:W-:Y:S05]  /*5a60*/  @!P2 BRA `(.L_x_1459) ;  /* 0x00000124008ca947 */ /* 0x004fea0003800000 */
.L_x_1458:
[----:B------:R-:W-:Y:S01]  /*5a70*/  UIADD3 UR6, UR38, 0x400, URZ ;  /* 0x0000040026067890 */ /* 0x000fe2000fffe03f */
[----:B------:R-:W-:Y:S01]  /*5a80*/  WARPGROUP.ARRIVE ;  /* 0x00000000000079c5 */ /* 0x000fe20000000000 */
[----:B------:R-:W-:Y:S01]  /*5a90*/  UMOV UR11, 0x40000040 ;  /* 0x40000040000b7882 */ /* 0x000fe20000000000 */
[----:B------:R-:W-:Y:S01]  /*5aa0*/  R2UR UR15, R22 ;  /* 0x00000000160f72ca */ /* 0x000fe200000e0000 */
[----:B------:R-:W-:Y:S01]  /*5ab0*/  USHF.R.U32.HI UR6, URZ, 0x4, UR6 ;  /* 0x000000043f067899 */ /* 0x000fe20008011606 */
[----:B------:R-:W-:Y:S01]  /*5ac0*/  PLOP3.LUT P2, PT, PT, PT, UP0, 0x80, 0x0 ;  /* 0x000000000000781c */ /* 0x000fe20003f4f008 */
[----:B0-----:R-:W-:Y:S01]  /*5ad0*/  FMUL.FTZ R21, R158, UR4 ;  /* 0x000000049e157c20 */ /* 0x001fe20008410000 */
[----:B------:R-:W-:Y:S01]  /*5ae0*/  PLOP3.LUT P3, PT, PT, PT, UP0, 0x80, 0x0 ;  /* 0x000000000000781c */ /* 0x000fe20003f6f008 */
[----:B------:R-:W-:Y:S01]  /*5af0*/  ULOP3.LUT UR6, UR6, 0x3fff, URZ, 0xc0, !UPT ;  /* 0x00003fff06067892 */ /* 0x000fe2000f8ec03f */
[----:B------:R-:W-:Y:S01]  /*5b00*/  FMUL.FTZ R158, R167, UR4 ;  /* 0x00000004a79e7c20 */ /* 0x000fe20008410000 */
[----:B-1----:R-:W-:Y:S01]  /*5b10*/  FMUL.FTZ R0, R154, UR4 ;  /* 0x000000049a007c20 */ /* 0x002fe20008410000 */
[----:B------:R-:W-:Y:S01]  /*5b20*/  FMUL.FTZ R2, R155, UR4 ;  /* 0x000000049b027c20 */ /* 0x000fe20008410000 */
[----:B------:R-:W-:Y:S01]  /*5b30*/  ULOP3.LUT UR6, UR6, 0x2000000, URZ, 0xfc, !UPT ;  /* 0x0200000006067892 */ /* 0x000fe2000f8efc3f */
[----:B------:R-:W-:Y:S01]  /*5b40*/  FMUL.FTZ R154, R159, UR4 ;  /* 0x000000049f9a7c20 */ /* 0x000fe20008410000 */
[----:B------:R-:W-:Y:S01]  /*5b50*/  FMUL.FTZ R155, R162, UR4 ;  /* 0x00000004a29b7c20 */ /* 0x000fe20008410000 */
[----:B------:R-:W-:Y:S01]  /*5b60*/  FMUL.FTZ R159, R170, UR4 ;  /* 0x00000004aa9f7c20 */ /* 0x000fe20008410000 */
[----:B------:R-:W-:Y:S01]  /*5b70*/  ULEA UR6, UR37, UR6, 0xb ;  /* 0x0000000625067291 */ /* 0x000fe2000f8e583f */
[----:B------:R-:W-:-:S02]  /*5b80*/  VIADD R167, R23, UR15 ;  /* 0x0000000f17a77c36 */ /* 0x000fc40008000000 */
[----:B------:R-:W-:Y:S01]  /*5b90*/  FMUL.FTZ R162, R174, UR4 ;  /* 0x00000004aea27c20 */ /* 0x000fe20008410000 */
[----:B------:R-:W0:Y:S03]  /*5ba0*/  MUFU.TANH R0, R0 ;  /* 0x0000000000007308 */ /* 0x000e260000002400 */
[----:B------:R-:W-:Y:S02]  /*5bb0*/  UMOV UR10, UR6 ;  /* 0x00000006000a7c82 */ /* 0x000fe40008000000 */
[----:B------:R-:W-:Y:S01]  /*5bc0*/  HGMMA.64x256x16.F32.BF16 R24, R196, gdesc[UR8].tnspB, R24, gsb0 ;  /* 0x43e00008c4187df0 */ /* 0x000fe20008001818 */
[----:B------:R-:W-:Y:S02]  /*5bd0*/  UIADD3 UR10, UR6, 0x80, URZ ;  /* 0x00000080060a7890 */ /* 0x000fe4000fffe03f */
[----:B------:R-:W1:Y:S01]  /*5be0*/  MUFU.TANH R2, R2 ;  /* 0x0000000200027308 */ /* 0x000e620000002400 */
[----:B------:R-:W-:-:S07]  /*5bf0*/  UMOV UR11, 0x40000040 ;  /* 0x40000040000b7882 */ /* 0x000fce0000000000 */
[----:B------:R-:W2:Y:S08]  /*5c00*/  MUFU.TANH R21, R21 ;  /* 0x0000001500157308 */ /* 0x000eb00000002400 */
[----:B------:R-:W3:Y:S08]  /*5c10*/  MUFU.TANH R154, R154 ;  /* 0x0000009a009a7308 */ /* 0x000ef00000002400 */
[----:B------:R-:W4:Y:S08]  /*5c20*/  MUFU.TANH R155, R155 ;  /* 0x0000009b009b7308 */ /* 0x000f300000002400 */
[----:B------:R-:W0:Y:S08]  /*5c30*/  MUFU.TANH R158, R158 ;  /* 0x0000009e009e7308 */ /* 0x000e300000002400 */
[----:B------:R-:W0:Y:S08]  /*5c40*/  MUFU.TANH R159, R159 ;  /* 0x0000009f009f7308 */ /* 0x000e300000002400 */
[----:B------:R-:W0:Y:S01]  /*5c50*/  MUFU.TANH R162, R162 ;  /* 0x000000a200a27308 */ /* 0x000e220000002400 */
[----:B------:R-:W-:-:S02]  /*5c60*/  WARPGROUP.DEPBAR.LE gsb0, 0x0 ;  /* 0x00008000000079c5 */ /* 0x000fc40000010000 */
[----:B------:R-:W-:-:S06]  /*5c70*/  WARPGROUP.ARRIVE ;  /* 0x00000000000079c5 */ /* 0x000fcc0000000000 */
[----:B------:R-:W-:Y:S01]  /*5c80*/  HGMMA.64x256x16.F32.BF16 R24, R192, gdesc[UR8].tnspB, R24, gsb0 ;  /* 0x43e00008c0187df0 */ /* 0x000fe20008001818 */
[----:B------:R-:W-:Y:S01]  /*5c90*/  UIADD3 UR10, UR6, 0x100, URZ ;  /* 0x00000100060a7890 */ /* 0x000fe2000fffe03f */
[----:B------:R-:W-:Y:S01]  /*5ca0*/  UMOV UR11, 0x40000040 ;  /* 0x40000040000b7882 */ /* 0x000fe20000000000 */
[----:B------:R-:W-:Y:S02]  /*5cb0*/  WARPGROUP.DEPBAR.LE gsb0, 0x0 ;  /* 0x00008000000079c5 */ /* 0x000fe40000010000 */
[----:B------:R-:W-:Y:S01]  /*5cc0*/  WARPGROUP.ARRIVE ;  /* 0x00000000000079c5 */ /* 0x000fe20000000000 */
[----:B------:R-:W-:Y:S01]  /*5cd0*/  FMUL.FTZ R192, R168, UR4 ;  /* 0x00000004a8c07c20 */ /* 0x000fe20008410000 */
[----:B------:R-:W-:Y:S01]  /*5ce0*/  FMUL.FTZ R193, R169, UR4 ;  /* 0x00000004a9c17c20 */ /* 0x000fe20008410000 */
[----:B------:R-:W-:Y:S01]  /*5cf0*/  FMUL.FTZ R194, R172, UR4 ;  /* 0x00000004acc27c20 */ /* 0x000fe20008410000 */
[----:B------:R-:W-:Y:S01]  /*5d00*/  FMUL.FTZ R195, R173, UR4 ;  /* 0x00000004adc37c20 */ /* 0x000fe20008410000 */
[----:B------:R-:W-:-:S15]  /*5d10*/  IMAD.U32 R169, RZ, RZ, UR60 ;  /* 0x0000003cffa97e24 */ /* 0x000fde000f8e00ff */
[----:B------:R-:W-:-:S03]  /*5d20*/  NOP ;  /* 0x0000000000007918 */ /* 0x000fc60000000000 */
        /* <DEDUP_REMOVED lines=11> */
[----:B------:R-:W-:Y:S01]  /*5de0*/  @P2 IMAD.HI.U32 R152, R167, UR6, RZ ;  /* 0x00000006a7982c27 */ /* 0x000fe2000f8e00ff */
[----:B------:R-:W-:-:S03]  /*5df0*/  @UP0 ULDC UR6, c[0x0][0x450] ;  /* 0x0001140000060ab9 */ /* 0x000fc60000000800 */
[----:B------:R-:W-:Y:S01]  /*5e00*/  FMUL.FTZ R189, R153, UR4 ;  /* 0x0000000499bd7c20 */ /* 0x000fe20008410000 */
[----:B------:R-:W-:Y:S01]  /*5e10*/  FMUL.FTZ R191, R156, UR4 ;  /* 0x000000049cbf7c20 */ /* 0x000fe20008410000 */
[----:B------:R-:W-:Y:S01]  /*5e20*/  HGMMA.64x256x16.F32.BF16 R24, R184, gdesc[UR8].tnspB, R24, gsb0 ;  /* 0x43e00008b8187df0 */ /* 0x000fe20008001818 */
[----:B------:R-:W-:Y:S01]  /*5e30*/  @P3 SHF.R.U32.HI R167, RZ, UR6, R152 ;  /* 0x00000006ffa73c19 */ /* 0x000fe20008011698 */
[----:B------:R-:W-:Y:S01]  /*5e40*/  FMUL.FTZ R190, R157, UR4 ;  /* 0x000000049dbe7c20 */ /* 0x000fe20008410000 */
[----:B------:R-:W-:Y:S01]  /*5e50*/  FMUL.FTZ R156, R163, UR4 ;  /* 0x00000004a39c7c20 */ /* 0x000fe20008410000 */
[----:B------:R-:W-:Y:S01]  /*5e60*/  FMUL.FTZ R157, R166, UR4 ;  /* 0x00000004a69d7c20 */ /* 0x000fe20008410000 */
[----:B------:R-:W-:Y:S01]  /*5e70*/  FMUL.FTZ R163, R178, UR4 ;  /* 0x00000004b2a37c20 */ /* 0x000fe20008410000 */
[----:B------:R-:W5:Y:S01]  /*5e80*/  SHFL.IDX PT, R153, R167, RZ, 0x1c1f ;  /* 0x001c1fffa7997589 */ /* 0x000f6200000e0000 */
[----:B------:R-:W-:Y:S01]  /*5e90*/  FMUL.FTZ R178, R181, UR4 ;  /* 0x00000004b5b27c20 */ /* 0x000fe20008410000 */
[----:B------:R-:W-:Y:S01]  /*5ea0*/  FMUL.FTZ R166, R183, UR4 ;  /* 0x00000004b7a67c20 */ /* 0x000fe20008410000 */
[----:B------:R-:W-:Y:S01]  /*5eb0*/  IMAD.U32 R152, RZ, RZ, UR7 ;  /* 0x00000007ff987e24 */ /* 0x000fe2000f8e00ff */
[----:B------:R-:W-:Y:S01]  /*5ec0*/  PLOP3.LUT P2, PT, PT, PT, UP1, 0x40, 0x0 ;  /* 0x000000000000781c */ /* 0x000fe20003f4e818 */
[----:B------:R-:W0:Y:S01]  /*5ed0*/  MUFU.TANH R188, R188 ;  /* 0x000000bc00bc7308 */ /* 0x000e220000002400 */
[----:B------:R-:W-:Y:S01]  /*5ee0*/  ULDC UR6, c[0x0][0x9e0] ;  /* 0x0002780000067ab9 */ /* 0x000fe20000000800 */
        /* <DEDUP_REMOVED lines=13> */
[----:B------:R-:W-:Y:S02]  /*5fc0*/  IMAD.SHL.U32 R179, R20, 0x40, RZ ;  /* 0x0000004014b37824 */ /* 0x000fe400078e00ff */
[----:B------:R-:W-:Y:S01]  /*5fd0*/  FMUL.FTZ R185, R161, UR4 ;  /* 0x00000004a1b97c20 */ /* 0x000fe20008410000 */
[----:B------:R-:W-:Y:S01]  /*5fe0*/  FMUL.FTZ R161, R175, UR4 ;  /* 0x00000004afa17c20 */ /* 0x000fe20008410000 */
[----:B------:R-:W-:Y:S01]  /*5ff0*/  FMUL.FTZ R175, R176, UR4 ;  /* 0x00000004b0af7c20 */ /* 0x000fe20008410000 */
[----:B------:R-:W-:Y:S01]  /*6000*/  FMUL.FTZ R184, R160, UR4 ;  /* 0x00000004a0b87c20 */ /* 0x000fe20008410000 */
[----:B------:R-:W-:Y:S01]  /*6010*/  FMUL.FTZ R187, R165, UR4 ;  /* 0x00000004a5bb7c20 */ /* 0x000fe20008410000 */
[----:B------:R-:W-:Y:S01]  /*6020*/  FMUL.FTZ R176, R177, UR4 ;  /* 0x00000004b1b07c20 */ /* 0x000fe20008410000 */
[----:B------:R-:W-:Y:S01]  /*6030*/  IADD3 R168, -R179, 0x1, RZ ;  /* 0x00000001b3a87810 */ /* 0x000fe20007ffe1ff */
[----:B------:R-:W-:Y:S01]  /*6040*/  FMUL.FTZ R160, R171, UR4 ;  /* 0x00000004aba07c20 */ /* 0x000fe20008410000 */
[----:B------:R-:W-:Y:S01]  /*6050*/  FMUL.FTZ R177, R180, UR4 ;  /* 0x00000004b4b17c20 */ /* 0x000fe20008410000 */
[----:B------:R-:W-:Y:S01]  /*6060*/  FMUL.FTZ R165, R182, UR4 ;  /* 0x00000004b6a57c20 */ /* 0x000fe20008410000 */
[----:B------:R-:W0:Y:S01]  /*6070*/  MUFU.TANH R184, R184 ;  /* 0x000000b800b87308 */ /* 0x000e220000002400 */
[----:B------:R-:W-:Y:S01]  /*6080*/  IMAD R168, R17, -0x2, R168 ;  /* 0xfffffffe11a87824 */ /* 0x000fe200078e02a8 */
[----:B------:R0:W-:Y:S04]  /*6090*/  @!P1 SYNCS.ARRIVE.TRANS64.RED.A1T0 RZ, [R152+URZ], RZ ;  /* 0x000000ff98ff99a7 */ /* 0x0001e8000810043f */
[----:B------:R-:W-:-:S02]  /*60a0*/  IADD3 R168, -R169, UR61, R168 ;  /* 0x0000003da9a87c10 */ /* 0x000fc4000fffe1a8 */
[----:B------:R-:W0:Y:S03]  /*60b0*/  MUFU.TANH R185, R185 ;  /* 0x000000b900b97308 */ /* 0x000e260000002400 */
[C---:B------:R-:W-:Y:S02]  /*60c0*/  VIADD R183, R168.reuse, UR6 ;  /* 0x00000006a8b77c36 */ /* 0x040fe40008000000 */
[----:B------:R-:W-:Y:S02]  /*60d0*/  VIADD R196, R168, UR54 ;  /* 0x00000036a8c47c36 */ /* 0x000fe40008000000 */
[--C-:B-----5:R-:W-:Y:S01]  /*60e0*/  IMAD.IADD R180, R183, 0x1, R153.reuse ;  /* 0x00000001b7b47824 */ /* 0x120fe200078e0299 */
[----:B------:R-:W0:Y:S01]  /*60f0*/  MUFU.TANH R186, R186 ;  /* 0x000000ba00ba7308 */ /* 0x000e220000002400 */
[----:B------:R-:W-:-:S07]  /*6100*/  IMAD.IADD R182, R196, 0x1, R153 ;  /* 0x00000001c4b67824 */ /* 0x000fce00078e0299 */
        /* <DEDUP_REMOVED lines=9> */
[----:B------:R-:W-:Y:S01]  /*61a0*/  IMAD.U32 R168, RZ, RZ, UR60 ;  /* 0x0000003cffa87e24 */ /* 0x000fe2000f8e00ff */
[----:B------:R-:W-:Y:S04]  /*61b0*/  BSSY B0, `(.L_x_1461) ;  /* 0x0000011000007945 */ /* 0x000fe80003800000 */
[----:B------:R-:W-:-:S04]  /*61c0*/  IADD3 R168, -R168, UR61, R153 ;  /* 0x0000003da8a87c10 */ /* 0x000fc8000fffe199 */
[----:B------:R-:W-:-:S13]  /*61d0*/  ISETP.GT.AND P2, PT, R168, -0x1, PT ;  /* 0xffffffffa800780c */ /* 0x000fda0003f44270 */
[----:B------:R-:W-:Y:S05]  /*61e0*/  @P2 BRA `(.L_x_1462) ;  /* 0x0000000000202947 */ /* 0x000fea0003800000 */
[----:B------:R-:W-:Y:S01]  /*61f0*/  IMAD.U32 R170, RZ, RZ, UR51 ;  /* 0x00000033ffaa7e24 */ /* 0x000fe2000f8e00ff */
[----:B------:R-:W-:-:S04]  /*6200*/  LOP3.LUT R169, RZ, R168, RZ, 0x33, !PT ;  /* 0x000000a8ffa97212 */ /* 0x000fc800078e33ff */
[----:B------:R-:W-:-:S13]  /*6210*/  ISETP.NE.AND P2, PT, R170, 0x1, PT ;  /* 0x00000001aa00780c */ /* 0x000fda0003f45270 */
[----:B0-----:R-:W0:Y:S02]  /*6220*/  @P2 LDC.64 R152, c[0x0][0x9e8] ;  /* 0x00027a00ff982b82 */ /* 0x001e240000000a00 */
[----:B0-----:R-:W-:-:S05]  /*6230*/  @P2 IMAD.HI.U32 R152, R169, R152, RZ ;  /* 0x00000098a9982227 */ /* 0x001fca00078e00ff */
[----:B------:R-:W-:-:S04]  /*6240*/  @P2 SHF.R.U32.HI R169, RZ, R153, R152 ;  /* 0x00000099ffa92219 */ /* 0x000fc80000011698 */
[----:B------:R-:W-:Y:S01]  /*6250*/  LOP3.LUT R168, RZ, R169, RZ, 0x33, !PT ;  /* 0x000000a9ffa87212 */ /* 0x000fe200078e33ff */
[----:B------:R-:W-:Y:S06]  /*6260*/  BRA `(.L_x_1463) ;  /* 0x0000000000147947 */ /* 0x000fec0003800000 */
.L_x_1462:
[----:B------:R-:W-:-:S05]  /*6270*/  IMAD.U32 R170, RZ, RZ, UR51 ;  /* 0x00000033ffaa7e24 */ /* 0x000fca000f8e00ff */
[----:B------:R-:W-:-:S13]  /*6280*/  ISETP.NE.AND P2, PT, R170, 0x1, PT ;  /* 0x00000001aa00780c */ /* 0x000fda0003f45270 */
[----:B0-----:R-:W0:Y:S02]  /*6290*/  @P2 LDC.64 R152, c[0x0][0x9e8] ;  /* 0x00027a00ff982b82 */ /* 0x001e240000000a00 */
[----:B0-----:R-:W-:-:S05]  /*62a0*/  @P2 IMAD.HI.U32 R152, R168, R152, RZ ;  /* 0x00000098a8982227 */ /* 0x001fca00078e00ff */
[----:B------:R-:W-:-:S07]  /*62b0*/  @P2 SHF.R.U32.HI R168, RZ, R153, R152 ;  /* 0x00000099ffa82219 */ /* 0x000fce0000011698 */
.L_x_1463:
[----:B------:R-:W-:Y:S05]  /*62c0*/  BSYNC B0 ;  /* 0x0000000000007941 */ /* 0x000fea0003800000 */
.L_x_1461:
[----:B------:R-:W-:-:S04]  /*62d0*/  IMAD R168, R168, R170, -R179 ;  /* 0x000000aaa8a87224 */ /* 0x000fc800078e0ab3 */
[----:B------:R-:W-:-:S05]  /*62e0*/  IMAD R153, R17, -0x2, R168 ;  /* 0xfffffffe11997824 */ /* 0x000fca00078e02a8 */
[----:B------:R-:W-:Y:S02]  /*62f0*/  VIADDMNMX R180, R153, R170, R180, PT ;  /* 0x000000aa99b47246 */ /* 0x000fe400038001b4 */
[----:B------:R-:W-:-:S07]  /*6300*/  VIMNMX R182, R182, R153, !PT ;  /* 0x00000099b6b67248 */ /* 0x000fce0007fe0100 */
.L_x_1460:
[----:B------:R-:W-:Y:S01]  /*6310*/  ISETP.GT.AND P2, PT, R20, -0x1, PT ;  /* 0xffffffff1400780c */ /* 0x000fe20003f44270 */
[----:B0-----:R0:W1:Y:S03]  /*6320*/  SHFL.IDX PT, R152, R167, 0x1, 0x1c1f ;  /* 0x003c1f00a7987f89 */ /* 0x00106600000e0000 */
[C---:B------:R-:W-:Y:S02]  /*6330*/  ISETP.GT.AND P5, PT, R182.reuse, RZ, P2 ;  /* 0x000000ffb600720c */ /* 0x040fe400017a4270 */
[----:B------:R-:W-:Y:S02]  /*6340*/  ISETP.GT.AND P4, PT, R182, 0x1, P2 ;  /* 0x00000001b600780c */ /* 0x000fe40001784270 */
[----:B------:R-:W-:Y:S02]  /*6350*/  ISETP.LT.OR P5, PT, R180, 0x1, P5 ;  /* 0x00000001b400780c */ /* 0x000fe40002fa1670 */
[----:B------:R-:W-:-:S02]  /*6360*/  ISETP.GT.AND P6, PT, R182, 0x8, P2 ;  /* 0x00000008b600780c */ /* 0x000fc400017c4270 */
[----:B------:R-:W-:Y:S02]  /*6370*/  FSEL R181, R188, -INF , !P5 ;  /* 0xff800000bcb57808 */ /* 0x000fe40006800000 */
[C---:B------:R-:W-:Y:S02]  /*6380*/  ISETP.GT.AND P5, PT, R182.reuse, 0x10, P2 ;  /* 0x00000010b600780c */ /* 0x040fe400017a4270 */
[----:B------:R-:W-:Y:S02]  /*6390*/  ISETP.GT.AND P3, PT, R182, 0x9, P2 ;  /* 0x00000009b600780c */ /* 0x000fe40001764270 */
[C---:B------:R-:W-:Y:S02]  /*63a0*/  ISETP.LT.OR P5, PT, R180.reuse, 0x11, P5 ;  /* 0x00000011b400780c */ /* 0x040fe40002fa1670 */
[----:B------:R-:W-:Y:S02]  /*63b0*/  ISETP.LT.OR P4, PT, R180, 0x2, P4 ;  /* 0x00000002b400780c */ /* 0x000fe40002781670 */
[----:B0-----:R-:W-:-:S02]  /*63c0*/  FSEL R167, R184, -INF , !P5 ;  /* 0xff800000b8a77808 */ /* 0x001fc40006800000 */
[----:B------:R-:W-:Y:S02]  /*63d0*/  ISETP.GT.AND P5, PT, R182, 0x20, P2 ;  /* 0x00000020b600780c */ /* 0x000fe400017a4270 */
[C---:B------:R-:W-:Y:S02]  /*63e0*/  ISETP.LT.OR P6, PT, R180.reuse, 0x9, P6 ;  /* 0x00000009b400780c */ /* 0x040fe400037c1670 */
[C---:B------:R-:W-:Y:S02]  /*63f0*/  ISETP.LT.OR P3, PT, R180.reuse, 0xa, P3 ;  /* 0x0000000ab400780c */ /* 0x040fe40001f61670 */
[----:B------:R-:W-:Y:S02]  /*6400*/  ISETP.LT.OR P5, PT, R180, 0x21, P5 ;  /* 0x00000021b400780c */ /* 0x000fe40002fa1670 */
[----:B------:R-:W-:Y:S02]  /*6410*/  FSEL R189, R189, -INF , !P4 ;  /* 0xff800000bdbd7808 */ /* 0x000fe40006000000 */
[----:B------:R-:W-:-:S02]  /*6420*/  FSEL R191, R191, -INF , !P6 ;  /* 0xff800000bfbf7808 */ /* 0x000fc40007000000 */
[----:B------:R-:W-:Y:S02]  /*6430*/  FSEL R190, R190, -INF , !P3 ;  /* 0xff800000bebe7808 */ /* 0x000fe40005800000 */
[C---:B------:R-:W-:Y:S02]  /*6440*/  ISETP.GT.AND P4, PT, R182.reuse, 0x11, P2 ;  /* 0x00000011b600780c */ /* 0x040fe40001784270 */
[C---:B------:R-:W-:Y:S02]  /*6450*/  ISETP.GT.AND P6, PT, R182.reuse, 0x18, P2 ;  /* 0x00000018b600780c */ /* 0x040fe400017c4270 */
[----:B------:R-:W-:Y:S02]  /*6460*/  ISETP.GT.AND P3, PT, R182, 0x19, P2 ;  /* 0x00000019b600780c */ /* 0x000fe40001764270 */
[----:B------:R-:W-:Y:S02]  /*6470*/  FSEL R171, R192, -INF , !P5 ;  /* 0xff800000c0ab7808 */ /* 0x000fe40006800000 */
[----:B------:R-:W-:-:S02]  /*6480*/  ISETP.GT.AND P5, PT, R182, 0x30, P2 ;  /* 0x00000030b600780c */ /* 0x000fc400017a4270 */
[C---:B------:R-:W-:Y:S02]  /*6490*/  ISETP.LT.OR P4, PT, R180.reuse, 0x12, P4 ;  /* 0x00000012b400780c */ /* 0x040fe40002781670 */
        /* <DEDUP_REMOVED lines=10> */
[----:B------:R-:W-:-:S02]  /*6540*/  PLOP3.LUT P5, PT, PT, PT, UP1, 0x40, 0x0 ;  /* 0x000000000000781c */ /* 0x000fc40003fae818 */
[C---:B------:R-:W-:Y:S02]  /*6550*/  ISETP.LT.OR P4, PT, R180.reuse, 0x22, P4 ;  /* 0x00000022b400780c */ /* 0x040fe40002781670 */
[C---:B------:R-:W-:Y:S02]  /*6560*/  ISETP.LT.OR P6, PT, R180.reuse, 0x29, P6 ;  /* 0x00000029b400780c */ /* 0x040fe400037c1670 */
[----:B------:R-:W-:Y:S02]  /*6570*/  ISETP.LT.OR P3, PT, R180, 0x2a, P3 ;  /* 0x0000002ab400780c */ /* 0x000fe40001f61670 */
[----:B------:R-:W-:Y:S02]  /*6580*/  FSEL R172, R193, -INF , !P4 ;  /* 0xff800000c1ac7808 */ /* 0x000fe40006000000 */
[----:B------:R-:W-:Y:S02]  /*6590*/  FSEL R173, R194, -INF , !P6 ;  /* 0xff800000c2ad7808 */ /* 0x000fe40007000000 */
[----:B------:R-:W-:-:S02]  /*65a0*/  FSEL R174, R195, -INF , !P3 ;  /* 0xff800000c3ae7808 */ /* 0x000fc40005800000 */
[C---:B------:R-:W-:Y:S02]  /*65b0*/  ISETP.GT.AND P4, PT, R182.reuse, 0x31, P2 ;  /* 0x00000031b600780c */ /* 0x040fe40001784270 */
[C---:B------:R-:W-:Y:S02]  /*65c0*/  ISETP.GT.AND P6, PT, R182.reuse, 0x38, P2 ;  /* 0x00000038b600780c */ /* 0x040fe400017c4270 */
[----:B------:R-:W-:Y:S02]  /*65d0*/  ISETP.GT.AND P3, PT, R182, 0x39, P2 ;  /* 0x00000039b600780c */ /* 0x000fe40001764270 */
[C---:B------:R-:W-:Y:S02]  /*65e0*/  ISETP.LT.OR P4, PT, R180.reuse, 0x32, P4 ;  /* 0x00000032b400780c */ /* 0x040fe40002781670 */
[C---:B------:R-:W-:Y:S02]  /*65f0*/  ISETP.LT.OR P6, PT, R180.reuse, 0x39, P6 ;  /* 0x00000039b400780c */ /* 0x040fe400037c1670 */
[----:B------:R-:W-:Y:S01]  /*6600*/  ISETP.LT.OR P3, PT, R180, 0x3a, P3 ;  /* 0x0000003ab400780c */ /* 0x000fe20001f61670 */
[--C-:B-1----:R-:W-:Y:S01]  /*6610*/  IMAD.IADD R180, R183, 0x1, R152.reuse ;  /* 0x00000001b7b47824 */ /* 0x102fe200078e0298 */
[----:B------:R-:W-:Y:S01]  /*6620*/  FSEL R176, R176, -INF , !P4 ;  /* 0xff800000b0b07808 */ /* 0x000fe20006000000 */
[----:B------:R-:W-:Y:S01]  /*6630*/  IMAD.IADD R183, R196, 0x1, R152 ;  /* 0x00000001c4b77824 */ /* 0x000fe200078e0298 */
[----:B------:R-:W-:-:S02]  /*6640*/  FSEL R177, R177, -INF , !P6 ;  /* 0xff800000b1b17808 */ /* 0x000fc40007000000 */
[----:B------:R-:W-:Y:S01]  /*6650*/  FSEL R178, R178, -INF , !P3 ;  /* 0xff800000b2b27808 */ /* 0x000fe20005800000 */
[----:B------:R-:W-:Y:S06]  /*6660*/  @P5 BRA `(.L_x_1464) ;  /* 0x00000000005c5947 */ /* 0x000fec0003800000 */
        /* <DEDUP_REMOVED lines=13> */
.L_x_1466:
[----:B------:R-:W-:-:S05]  /*6740*/  IMAD.U32 R187, RZ, RZ, UR51 ;  /* 0x00000033ffbb7e24 */ /* 0x000fca000f8e00ff */
[----:B------:R-:W-:-:S13]  /*6750*/  ISETP.NE.AND P3, PT, R187, 0x1, PT ;  /* 0x00000001bb00780c */ /* 0x000fda0003f65270 */
[----:B------:R-:W0:Y:S02]  /*6760*/  @P3 LDC.64 R152, c[0x0][0x9e8] ;  /* 0x00027a00ff983b82 */ /* 0x000e240000000a00 */
[----:B0-----:R-:W-:-:S05]  /*6770*/  @P3 IMAD.HI.U32 R152, R182, R152, RZ ;  /* 0x00000098b6983227 */ /* 0x001fca00078e00ff */
[----:B------:R-:W-:-:S07]  /*6780*/  @P3 SHF.R.U32.HI R182, RZ, R153, R152 ;  /* 0x00000099ffb63219 */ /* 0x000fce0000011698 */
.L_x_1467:
[----:B------:R-:W-:Y:S05]  /*6790*/  BSYNC B0 ;  /* 0x0000000000007941 */ /* 0x000fea0003800000 */
.L_x_1465:
[----:B------:R-:W-:-:S04]  /*67a0*/  IMAD R182, R182, R187, -R179 ;  /* 0x000000bbb6b67224 */ /* 0x000fc800078e0ab3 */
[----:B------:R-:W-:-:S05]  /*67b0*/  IMAD R182, R17, -0x2, R182 ;  /* 0xfffffffe11b67824 */ /* 0x000fca00078e02b6 */
[----:B------:R-:W-:Y:S02]  /*67c0*/  VIADDMNMX R180, R182, R187, R180, PT ;  /* 0x000000bbb6b47246 */ /* 0x000fe400038001b4 */
[----:B------:R-:W-:-:S07]  /*67d0*/  VIMNMX R183, R183, R182, !PT ;  /* 0x000000b6b7b77248 */ /* 0x000fce0007fe0100 */
.L_x_1464:
        /* <DEDUP_REMOVED lines=94> */
[----:B------:R1:W-:Y:S01]  /*6dc0*/  MUFU.EX2 R179, R190 ;  /* 0x000000be00b37308 */ /* 0x0003e20000000800 */
[----:B0-----:R-:W-:Y:S01]  /*6dd0*/  FMNMX.FTZ R181, R165, R180, !PT ;  /* 0x000000b4a5b57209 */ /* 0x001fe20007810000 */
[--C-:B------:R-:W-:Y:S01]  /*6de0*/  FFMA.FTZ R194, R169, UR6, -R0.reuse ;  /* 0x00000006a9c27c23 */ /* 0x100fe20008010800 */
[----:B------:R-:W-:Y:S01]  /*6df0*/  FSEL R177, R152, RZ, P4 ;  /* 0x000000ff98b17208 */ /* 0x000fe20002000000 */
[--C-:B------:R-:W-:Y:S01]  /*6e00*/  FFMA.FTZ R188, R171, UR6, -R0.reuse ;  /* 0x00000006abbc7c23 */ /* 0x100fe20008010800 */
[----:B------:R-:W-:Y:S01]  /*6e10*/  FMNMX.FTZ R181, R166, R181, !PT ;  /* 0x000000b5a6b57209 */ /* 0x000fe20007810000 */
[--C-:B------:R-:W-:Y:S01]  /*6e20*/  FFMA.FTZ R184, R175, UR6, -R0.reuse ;  /* 0x00000006afb87c23 */ /* 0x100fe20008010800 */
[--C-:B------:R-:W-:Y:S01]  /*6e30*/  FFMA.FTZ R196, R189, UR6, -R0.reuse ;  /* 0x00000006bdc47c23 */ /* 0x100fe20008010800 */
[--C-:B------:R-:W-:Y:S01]  /*6e40*/  FFMA.FTZ R198, R191, UR6, -R0.reuse ;  /* 0x00000006bfc67c23 */ /* 0x100fe20008010800 */
[--C-:B-1----:R-:W-:Y:S01]  /*6e50*/  FFMA.FTZ R190, R173, UR6, -R0.reuse ;  /* 0x00000006adbe7c23 */ /* 0x102fe20008010800 */
[----:B------:R-:W0:Y:S01]  /*6e60*/  SHFL.BFLY PT, R168, R181, 0x2, 0x1f ;  /* 0x0c401f00b5a87f89 */ /* 0x000e2200000e0000 */
[--C-:B------:R-:W-:Y:S01]  /*6e70*/  FFMA.FTZ R169, R170, UR6, -R0.reuse ;  /* 0x00000006aaa97c23 */ /* 0x100fe20008010800 */
        /* <DEDUP_REMOVED lines=8> */
[----:B------:R-:W1:Y:S01]  /*6f00*/  MUFU.EX2 R0, R0 ;  /* 0x0000000000007308 */ /* 0x000e620000000800 */
[----:B0-----:R-:W-:-:S05]  /*6f10*/  FMNMX.FTZ R168, R181, R168, !PT ;  /* 0x000000a8b5a87209 */ /* 0x001fca0007810000 */
[----:B------:R-:W0:Y:S02]  /*6f20*/  SHFL.BFLY PT, R181, R168, 0x1, 0x1f ;  /* 0x0c201f00a8b57f89 */ /* 0x000e2400000e0000 */
[----:B------:R-:W2:Y:S08]  /*6f30*/  MUFU.EX2 R192, R192 ;  /* 0x000000c000c07308 */ /* 0x000eb00000000800 */
[----:B------:R-:W3:Y:S08]  /*6f40*/  MUFU.EX2 R167, R167 ;  /* 0x000000a700a77308 */ /* 0x000ef00000000800 */
[----:B------:R-:W-:Y:S01]  /*6f50*/  MUFU.EX2 R194, R194 ;  /* 0x000000c200c27308 */ /* 0x000fe20000000800 */
[----:B0-----:R-:W-:-:S07]  /*6f60*/  FMNMX.FTZ R168, R168, R181, !PT ;  /* 0x000000b5a8a87209 */ /* 0x001fce0007810000 */
        /* <DEDUP_REMOVED lines=13> */
[----:B-1----:R-:W-:Y:S01]  /*7040*/  FFMA.FTZ R3, R0, R16, R153 ;  /* 0x0000001000037223 */ /* 0x002fe20000010099 */
        /* <DEDUP_REMOVED lines=9> */
[----:B------:R-:W-:Y:S01]  /*70e0*/  FFMA.FTZ R160, R160, UR6, -R181 ;  /* 0x00000006a0a07c23 */ /* 0x000fe200080108b5 */
[----:B------:R-:W-:-:S02]  /*70f0*/  IMAD.U32 R21, RZ, RZ, UR14 ;  /* 0x0000000eff157e24 */ /* 0x000fc4000f8e00ff */
[----:B------:R-:W-:Y:S01]  /*7100*/  FADD.FTZ R3, R179, R16 ;  /* 0x00000010b3037221 */ /* 0x000fe20000010000 */
[--C-:B------:R-:W-:Y:S01]  /*7110*/  FFMA.FTZ R185, R163, UR6, -R181.reuse ;  /* 0x00000006a3b97c23 */ /* 0x100fe200080108b5 */
[----:B------:R-:W-:Y:S01]  /*7120*/  FFMA.FTZ R164, R164, UR6, -R181 ;  /* 0x00000006a4a47c23 */ /* 0x000fe200080108b5 */
[----:B------:R-:W0:Y:S01]  /*7130*/  MUFU.EX2 R2, R2 ;  /* 0x0000000200027308 */ /* 0x000e220000000800 */
[----:B--2---:R-:W-:Y:S01]  /*7140*/  FADD.FTZ R162, R192, R3 ;  /* 0x00000003c0a27221 */ /* 0x004fe20000010000 */
[----:B------:R-:W-:Y:S02]  /*7150*/  @!P1 VIADD R21, R21, 0x30860 ;  /* 0x0003086015159836 */ /* 0x000fe40000000000 */
[--C-:B------:R-:W-:Y:S01]  /*7160*/  FFMA.FTZ R165, R165, UR6, -R181.reuse ;  /* 0x00000006a5a57c23 */ /* 0x100fe200080108b5 */
[----:B------:R-:W-:Y:S01]  /*7170*/  FFMA.FTZ R166, R166, UR6, -R181 ;  /* 0x00000006a6a67c23 */ /* 0x000fe200080108b5 */
[C---:B------:R-:W-:Y:S01]  /*7180*/  ISETP.GT.AND P2, PT, R20.reuse, UR50, PT ;  /* 0x0000003214007c0c */ /* 0x040fe2000bf44270 */
[----:B------:R-:W-:Y:S01]  /*7190*/  VIADD R20, R20, 0xffffffff ;  /* 0xffffffff14147836 */ /* 0x000fe20000000000 */
[----:B------:R-:W-:Y:S01]  /*71a0*/  @!P1 PRMT R21, RZ, 0x654, R21 ;  /* 0x00000654ff159816 */ /* 0x000fe20000000015 */
[----:B------:R-:W1:Y:S01]  /*71b0*/  MUFU.EX2 R199, R199 ;  /* 0x000000c700c77308 */ /* 0x000e620000000800 */
[----:B------:R-:W-:-:S02]  /*71c0*/  F2FP.BF16.F32.PACK_AB R196, R196, R153 ;  /* 0x00000099c4c4723e */ /* 0x000fc400000010ff */
[----:B------:R2:W-:Y:S01]  /*71d0*/  @!P1 SYNCS.ARRIVE.TRANS64.RED.A1T0 RZ, [R21+URZ], RZ ;  /* 0x000000ff15ff99a7 */ /* 0x0005e2000810043f */
[----:B------:R-:W-:Y:S02]  /*71e0*/  F2FP.BF16.F32.PACK_AB R198, R179, R198 ;  /* 0x000000c6b3c6723e */ /* 0x000fe400000010ff */
[----:B---3--:R-:W-:Y:S02]  /*71f0*/  F2FP.BF16.F32.PACK_AB R192, R167, R192 ;  /* 0x000000c0a7c0723e */ /* 0x008fe400000010ff */
[----:B------:R-:W3:Y:S01]  /*7200*/  MUFU.EX2 R154, R154 ;  /* 0x0000009a009a7308 */ /* 0x000ee20000000800 */
[----:B0-----:R-:W-:Y:S01]  /*7210*/  FFMA.FTZ R5, R2, R5, R197 ;  /* 0x0000000502057223 */ /* 0x001fe200000100c5 */
[----:B------:R-:W-:-:S03]  /*7220*/  F2FP.BF16.F32.PACK_AB R197, R4, R197 ;  /* 0x000000c504c5723e */ /* 0x000fc600000010ff */
[----:B------:R-:W-:Y:S01]  /*7230*/  FADD.FTZ R16, R4, R5 ;  /* 0x0000000504107221 */ /* 0x000fe20000010000 */
[----:B------:R-:W-:Y:S01]  /*7240*/  FADD.FTZ R5, R167, R162 ;  /* 0x000000a2a7057221 */ /* 0x000fe20000010000 */
[----:B------:R-:W-:Y:S01]  /*7250*/  FFMA.FTZ R162, R161, UR6, -R181 ;  /* 0x00000006a1a27c23 */ /* 0x000fe200080108b5 */
[----:B------:R-:W0:Y:S01]  /*7260*/  MUFU.EX2 R193, R193 ;  /* 0x000000c100c17308 */ /* 0x000e220000000800 */
[----:B-1----:R-:W-:Y:S01]  /*7270*/  FADD.FTZ R3, R199, R16 ;  /* 0x00000010c7037221 */ /* 0x002fe20000010000 */
[----:B------:R-:W-:Y:S01]  /*7280*/  FADD.FTZ R170, R194, R5 ;  /* 0x00000005c2aa7221 */ /* 0x000fe20000010000 */
[C---:B------:R-:W-:Y:S01]  /*7290*/  F2FP.BF16.F32.PACK_AB R194, R169.reuse, R194 ;  /* 0x000000c2a9c2723e */ /* 0x040fe200000010ff */
[----:B------:R-:W-:Y:S02]  /*72a0*/  IMAD.MOV.U32 R4, RZ, RZ, R152 ;  /* 0x000000ffff047224 */ /* 0x000fe400078e0098 */
[----:B------:R-:W-:Y:S02]  /*72b0*/  FADD.FTZ R5, R169, R170 ;  /* 0x000000aaa9057221 */ /* 0x000fe40000010000 */
[----:B------:R-:W1:Y:S01]  /*72c0*/  MUFU.EX2 R156, R156 ;  /* 0x0000009c009c7308 */ /* 0x000e620000000800 */
[----:B---3--:R-:W-:Y:S01]  /*72d0*/  FADD.FTZ R16, R154, R3 ;  /* 0x000000039a107221 */ /* 0x008fe20000010000 */
[----:B------:R-:W-:Y:S01]  /*72e0*/  FADD.FTZ R170, R188, R5 ;  /* 0x00000005bcaa7221 */ /* 0x000fe20000010000 */
[----:B------:R-:W-:-:S05]  /*72f0*/  F2FP.BF16.F32.PACK_AB R199, R154, R199 ;  /* 0x000000c79ac7723e */ /* 0x000fca00000010ff */
        /* <DEDUP_REMOVED lines=16> */
[C---:B0-----:R-:W-:Y:S01]  /*7400*/  FADD.FTZ R16, R160.reuse, R3 ;  /* 0x00000003a0107221 */ /* 0x041fe20000010000 */
[----:B------:R-:W-:-:S06]  /*7410*/  F2FP.BF16.F32.PACK_AB R189, R160, R189 ;  /* 0x000000bda0bd723e */ /* 0x000fcc00000010ff */
[----:B------:R-:W0:Y:S01]  /*7420*/  MUFU.EX2 R173, R173 ;  /* 0x000000ad00ad7308 */ /* 0x000e220000000800 */
[----:B-1----:R-:W-:-:S07]  /*7430*/  FADD.FTZ R170, R190, R5 ;  /* 0x00000005beaa7221 */ /* 0x002fce0000010000 */
[----:B------:R-:W1:Y:S01]  /*7440*/  MUFU.EX2 R162, R162 ;  /* 0x000000a200a27308 */ /* 0x000e620000000800 */
[----:B---3--:R-:W-:-:S07]  /*7450*/  FADD.FTZ R3, R191, R16 ;  /* 0x00000010bf037221 */ /* 0x008fce0000010000 */
[----:B------:R-:W3:Y:S01]  /*7460*/  MUFU.EX2 R184, R184 ;  /* 0x000000b800b87308 */ /* 0x000ee20000000800 */
[C---:B0-----:R-:W-:Y:S01]  /*7470*/  FADD.FTZ R5, R173.reuse, R170 ;  /* 0x000000aaad057221 */ /* 0x041fe20000010000 */
[----:B------:R-:W-:-:S06]  /*7480*/  F2FP.BF16.F32.PACK_AB R190, R173, R190 ;  /* 0x000000beadbe723e */ /* 0x000fcc00000010ff */
[----:B------:R-:W-:Y:S01]  /*7490*/  MUFU.EX2 R185, R185 ;  /* 0x000000b900b97308 */ /* 0x000fe20000000800 */
[----:B-1----:R-:W-:-:S07]  /*74a0*/  F2FP.BF16.F32.PACK_AB R191, R162, R191 ;  /* 0x000000bfa2bf723e */ /* 0x002fce00000010ff */
[----:B------:R-:W0:Y:S01]  /*74b0*/  MUFU.EX2 R175, R175 ;  /* 0x000000af00af7308 */ /* 0x000e220000000800 */
[----:B---3--:R-:W-:-:S07]  /*74c0*/  FADD.FTZ R170, R184, R5 ;  /* 0x00000005b8aa7221 */ /* 0x008fce0000010000 */
[----:B--2---:R1:W2:Y:S08]  /*74d0*/  MUFU.EX2 R21, R164 ;  /* 0x000000a400157308 */ /* 0x0042b00000000800 */
[----:B------:R-:W3:Y:S01]  /*74e0*/  MUFU.EX2 R186, R186 ;  /* 0x000000ba00ba7308 */ /* 0x000ee20000000800 */
[----:B-1----:R-:W-:Y:S01]  /*74f0*/  FADD.FTZ R164, R162, R3 ;  /* 0x00000003a2a47221 */ /* 0x002fe20000010000 */
[C---:B0-----:R-:W-:Y:S01]  /*7500*/  FADD.FTZ R5, R175.reuse, R170 ;  /* 0x000000aaaf057221 */ /* 0x041fe20000010000 */
[----:B------:R-:W-:Y:S01]  /*7510*/  F2FP.BF16.F32.PACK_AB R184, R175, R184 ;  /* 0x000000b8afb8723e */ /* 0x000fe200000010ff */
[----:B------:R-:W-:-:S02]  /*7520*/  IMAD.MOV.U32 R3, RZ, RZ, R168 ;  /* 0x000000ffff037224 */ /* 0x000fc400078e00a8 */
[----:B------:R-:W-:Y:S02]  /*7530*/  FADD.FTZ R164, R185, R164 ;  /* 0x000000a4b9a47221 */ /* 0x000fe40000010000 */
[----:B------:R-:W0:Y:S02]  /*7540*/  MUFU.EX2 R165, R165 ;  /* 0x000000a500a57308 */ /* 0x000e240000000800 */
[C---:B--2---:R-:W-:Y:S01]  /*7550*/  FADD.FTZ R164, R21.reuse, R164 ;  /* 0x000000a415a47221 */ /* 0x044fe20000010000 */
[----:B------:R-:W-:-:S05]  /*7560*/  F2FP.BF16.F32.PACK_AB R185, R21, R185 ;  /* 0x000000b915b9723e */ /* 0x000fca00000010ff */
[----:B------:R-:W1:Y:S01]  /*7570*/  MUFU.EX2 R177, R178 ;  /* 0x000000b200b17308 */ /* 0x000e620000000800 */
[----:B---3--:R-:W-:-:S07]  /*7580*/  FADD.FTZ R16, R186, R5 ;  /* 0x00000005ba107221 */ /* 0x008fce0000010000 */
[----:B------:R-:W2:Y:S01]  /*7590*/  MUFU.EX2 R166, R166 ;  /* 0x000000a600a67308 */ /* 0x000ea20000000800 */
[----:B0-----:R-:W-:Y:S01]  /*75a0*/  FADD.FTZ R164, R165, R164 ;  /* 0x000000a4a5a47221 */ /* 0x001fe20000010000 */
[C---:B-1----:R-:W-:Y:S01]  /*75b0*/  FADD.FTZ R16, R177.reuse, R16 ;  /* 0x00000010b1107221 */ /* 0x042fe20000010000 */
[----:B------:R-:W-:Y:S02]  /*75c0*/  F2FP.BF16.F32.PACK_AB R186, R177, R186 ;  /* 0x000000bab1ba723e */ /* 0x000fe400000010ff */
[C---:B--2---:R-:W-:Y:S01]  /*75d0*/  FADD.FTZ R5, R166.reuse, R164 ;  /* 0x000000a4a6057221 */ /* 0x044fe20000010000 */
[----:B------:R-:W-:Y:S01]  /*75e0*/  F2FP.BF16.F32.PACK_AB R187, R166, R165 ;  /* 0x000000a5a6bb723e */ /* 0x000fe200000010ff */
[----:B------:R-:W-:Y:S06]  /*75f0*/  @P2 BRA `(.L_x_1468) ;  /* 0xffffffd400282947 */ /* 0x000fec000383ffff */
[----:B------:R-:W-:Y:S01]  /*7600*/  IMAD.MOV.U32 R3, RZ, RZ, R168 ;  /* 0x000000ffff037224 */ /* 0x000fe200078e00a8 */
[----:B------:R-:W-:Y:S01]  /*7610*/  UMOV UR37, UR5 ;  /* 0x0000000500257c82 */ /* 0x000fe20008000000 */
[----:B------:R-:W-:Y:S01]  /*7620*/  IMAD.MOV.U32 R4, RZ, RZ, R152 ;  /* 0x000000ffff047224 */ /* 0x000fe200078e0098 */
[----:B------:R-:W-:-:S06]  /*7630*/  UMOV UR36, UR39 ;  /* 0x0000002700247c82 */ /* 0x000fcc0008000000 */
.L_x_1451:
[----:B------:R-:W-:Y:S01]  /*7640*/  R2UR UR5, R22 ;  /* 0x00000000160572ca */ /* 0x000fe200000e0000 */
[----:B------:R-:W-:Y:S01]  /*7650*/  ULDC UR4, c[0x0][0x448] ;  /* 0x0001120000047ab9 */ /* 0x000fe20000000800 */
[----:B------:R-:W-:Y:S01]  /*7660*/  ULDC UR7, c[0x0][0x9e4] ;  /* 0x0002790000077ab9 */ /* 0x000fe20000000800 */
[----:B------:R-:W-:Y:S02]  /*7670*/  UISETP.NE.AND UP0, UPT, UR4, 0x1, UPT ;  /* 0x000000010400788c */ /* 0x000fe4000bf05270 */
[----:B------:R-:W-:Y:S02]  /*7680*/  UISETP.GE.AND UP1, UPT, UR7, 0x1, UPT ;  /* 0x000000010700788c */ /* 0x000fe4000bf26270 */
[----:B------:R-:W-:-:S04]  /*7690*/  UIADD3 UR11, UR61, 0x1, -UR60 ;  /* 0x000000013d0b7890 */ /* 0x000fc8000fffe83c */
[----:B------:R-:W-:Y:S02]  /*76a0*/  PLOP3.LUT P6, PT, PT, PT, UP1, 0x80, 0x0 ;  /* 0x000000000000781c */ /* 0x000fe40003fcf018 */
[----:B------:R-:W-:Y:S01]  /*76b0*/  UIADD3 UR10, UR5, 0x7f, URZ ;  /* 0x0000007f050a7890 */ /* 0x000fe2000fffe03f */
[----:B------:R-:W-:Y:S01]  /*76c0*/  @UP0 ULDC UR4, c[0x0][0x44c] ;  /* 0x0001130000040ab9 */ /* 0x000fe20000000800 */
[----:B------:R-:W-:Y:S02]  /*76d0*/  @UP0 ULDC UR14, c[0x0][0x450] ;  /* 0x00011400000e0ab9 */ /* 0x000fe40000000800 */
[----:B------:R-:W-:-:S04]  /*76e0*/  UIMAD.WIDE.U32 UR4, UR10, UR4, URZ ;  /* 0x000000040a0472a5 */ /* 0x000fc8000f8e003f */
[----:B------:R-:W-:-:S03]  /*76f0*/  @UP0 USHF.R.U32.HI UR10, URZ, UR14, UR5 ;  /* 0x0000000e3f0a0299 */ /* 0x000fc60008011605 */
[----:B------:R-:W-:Y:S01]  /*7700*/  ULDC UR14, c[0x0][0x9dc] ;  /* 0x00027700000e7ab9 */ /* 0x000fe20000000800 */
[----:B------:R-:W-:-:S04]  /*7710*/  UIADD3 UR10, UR11, UR10, URZ ;  /* 0x0000000a0b0a7290 */ /* 0x000fc8000fffe03f */
[----:B------:R-:W-:Y:S01]  /*7720*/  UIADD3 UR14, UR10, -UR14, URZ ;  /* 0x8000000e0a0e7290 */ /* 0x000fe2000fffe03f */
[----:B------:R-:W-:Y:S11]  /*7730*/  @!P6 BRA `(.L_x_1469) ;  /* 0x000000000048e947 */ /* 0x000ff60003800000 */
[----:B------:R-:W-:Y:S02]  /*7740*/  UMOV UR15, UR10 ;  /* 0x0000000a000f7c82 */ /* 0x000fe40008000000 */
        /* <DEDUP_REMOVED lines=10> */
.L_x_1470:
[----:B------:R-:W-:-:S11]  /*77f0*/  UISETP.NE.AND UP1, UPT, UR7, 0x1, UPT ;  /* 0x000000010700788c */ /* 0x000fd6000bf25270 */
[----:B------:R-:W-:Y:S02]  /*7800*/  @UP1 ULDC.64 UR4, c[0x0][0x9e8] ;  /* 0x00027a0000041ab9 */ /* 0x000fe40000000a00 */
[----:B------:R-:W-:-:S04]  /*7810*/  UIMAD.WIDE.U32 UR10, UR15, UR4, URZ ;  /* 0x000000040f0a72a5 */ /* 0x000fc8000f8e003f */
[----:B------:R-:W-:-:S12]  /*7820*/  @UP1 USHF.R.U32.HI UR15, URZ, UR5, UR11 ;  /* 0x000000053f0f1299 */ /* 0x000fd8000801160b */
.L_x_1471:
[----:B------:R-:W-:-:S04]  /*7830*/  UIMAD UR7, UR15, UR7, URZ ;  /* 0x000000070f0772a4 */ /* 0x000fc8000f8e023f */
[----:B------:R-:W-:-:S04]  /*7840*/  UISETP.LT.AND UP1, UPT, UR14, UR7, UPT ;  /* 0x000000070e00728c */ /* 0x000fc8000bf21270 */
[----:B------:R-:W-:-:S12]  /*7850*/  USEL UR14, UR14, UR7, !UP1 ;  /* 0x000000070e0e7287 */ /* 0x000fd8000c800000 */
.L_x_1469:
[----:B------:R-:W-:Y:S01]  /*7860*/  UIADD3 UR14, UR14, 0x3f, URZ ;  /* 0x0000003f0e0e7890 */ /* 0x000fe2000fffe03f */
[----:B------:R-:W-:-:S03]  /*7870*/  R2UR UR5, R200 ;  /* 0x00000000c80572ca */ /* 0x000fc600000e0000 */
[----:B------:R-:W-:-:S04]  /*7880*/  USHF.R.S32.HI UR4, URZ, 0x1f, UR14 ;  /* 0x0000001f3f047899 */ /* 0x000fc8000801140e */
[----:B------:R-:W-:-:S04]  /*7890*/  ULEA.HI UR4, UR4, UR14, URZ, 0x6 ;  /* 0x0000000e04047291 */ /* 0x000fc8000f8f303f */
[----:B------:R-:W-:-:S04]  /*78a0*/  USHF.R.S32.HI UR4, URZ, 0x6, UR4 ;  /* 0x000000063f047899 */ /* 0x000fc80008011404 */
[----:B------:R-:W-:-:S04]  /*78b0*/  UISETP.LT.AND UP1, UPT, UR5, UR4, UPT ;  /* 0x000000040500728c */ /* 0x000fc8000bf21270 */
[----:B------:R-:W-:-:S06]  /*78c0*/  USEL UR39, UR5, UR4, !UP1 ;  /* 0x0000000405277287 */ /* 0x000fcc000c800000 */
[----:B------:R-:W-:-:S13]  /*78d0*/  ISETP.GE.AND P2, PT, R20, UR39, PT ;  /* 0x0000002714007c0c */ /* 0x000fda000bf46270 */
[----:B------:R-:W-:Y:S05]  /*78e0*/  @!P2 BRA `(.L_x_1472) ;  /* 0x000000200038a947 */ /* 0x000fea0003800000 */
[----:B------:R-:W-:Y:S01]  /*78f0*/  IMAD.MOV.U32 R220, RZ, RZ, R3 ;  /* 0x000000ffffdc7224 */ /* 0x000fe200078e0003 */
[----:B------:R-:W-:Y:S01]  /*7900*/  UMOV UR7, UR36 ;  /* 0x0000002400077c82 */ /* 0x000fe20008000000 */
[----:B------:R-:W-:Y:S01]  /*7910*/  IMAD.MOV.U32 R21, RZ, RZ, R4 ;  /* 0x000000ffff157224 */ /* 0x000fe200078e0004 */
[----:B------:R-:W-:Y:S01]  /*7920*/  UMOV UR4, UR37 ;  /* 0x0000002500047c82 */ /* 0x000fe20008000000 */
[----:B------:R-:W-:Y:S01]  /*7930*/  ULDC UR5, c[0x0][0x9d8] ;  /* 0x0002760000057ab9 */ /* 0x000fe20000000800 */
[----:B------:R-:W-:-:S05]  /*7940*/  ULDC UR50, c[0x0][0x988] ;  /* 0x0002620000327ab9 */ /* 0x000fca0000000800 */
.L_x_1481:
[----:B------:R-:W-:-:S04]  /*7950*/  UIADD3 UR37, UR4, 0x1, URZ ;  /* 0x0000000104257890 */ /* 0x000fc8000fffe03f */
[----:B------:R-:W-:-:S04]  /*7960*/  UISETP.NE.AND UP1, UPT, UR37, 0x2, UPT ;  /* 0x000000022500788c */ /* 0x000fc8000bf25270 */
[----:B------:R-:W-:Y:S02]  /*7970*/  USEL UR36, URZ, 0x1, UP1 ;  /* 0x000000013f247887 */ /* 0x000fe40008800000 */
[----:B------:R-:W-:Y:S02]  /*7980*/  USEL UR37, UR37, URZ, UP1 ;  /* 0x0000003f25257287 */ /* 0x000fe40008800000 */
[----:B------:R-:W-:Y:S01]  /*7990*/  ULOP3.LUT UR36, UR7, UR36, URZ, 0x3c, !UPT ;  /* 0x0000002407247292 */ /* 0x000fe2000f8e3c3f */
[----:B------:R-:W-:Y:S11]  /*79a0*/  @!P0 BRA `(.L_x_1473) ;  /* 0x0000000000048947 */ /* 0x000ff60003800000 */
[----:B------:R-:W-:Y:S01]  /*79b0*/  BPT.TRAP 0x1 ;  /* 0x000000040000795c */ /* 0x000fe20000300000 */
.L_x_1473:
[----:B------:R-:W-:Y:S01]  /*79c0*/  ULEA UR6, UR37, UR38, 0x3 ;  /* 0x0000002625067291 */ /* 0x000fe2000f8e183f */
[----:B------:R-:W-:-:S05]  /*79d0*/  IMAD.U32 R3, RZ, RZ, UR36 ;  /* 0x00000024ff037e24 */ /* 0x000fca000f8e00ff */
[----:B------:R-:W-:-:S04]  /*79e0*/  SHF.L.U32 R3, R3, 0x1f, RZ ;  /* 0x0000001f03037819 */ /* 0x000fc800000006ff */
[----:B------:R0:W1:Y:S01]  /*79f0*/  SYNCS.PHASECHK.TRANS64.TRYWAIT P2, [UR6+0x30830], R3 ;  /* 0x03083003ff0075a7 */ /* 0x0000620008040146 */
[----:B------:R-:W-:Y:S05]  /*7a00*/  @!P0 BRA `(.L_x_1474) ;  /* 0x0000000000048947 */ /* 0x000fea0003800000 */
[----:B------:R-:W-:Y:S01]  /*7a10*/  BPT.TRAP 0x1 ;  /* 0x000000040000795c */ /* 0x000fe20000300000 */
.L_x_1474:
[----:B-1----:R-:W-:Y:S05]  /*7a20*/  @P2 BRA `(.L_x_1475) ;  /* 0x0000000000082947 */ /* 0x002fea0003800000 */
[----:B------:R-:W1:Y:S02]  /*7a30*/  SYNCS.PHASECHK.TRANS64.TRYWAIT P2, [UR6+0x30830], R3 ;  /* 0x03083003ff0075a7 */ /* 0x000e640008040146 */
[----:B-1----:R-:W-:Y:S05]  /*7a40*/  @!P2 BRA `(.L_x_1476) ;  /* 0x0000010400aca947 */ /* 0x002fea0003800000 */
.L_x_1475:
        /* <DEDUP_REMOVED lines=228> */
.L_x_1477:
[----:B------:R-:W-:Y:S01]  /*8890*/  ULEA UR14, UR4, UR38, 0x3 ;  /* 0x00000026040e7291 */ /* 0x000fe2000f8e183f */
[----:B------:R-:W-:-:S05]  /*88a0*/  IMAD.U32 R0, RZ, RZ, UR7 ;  /* 0x00000007ff007e24 */ /* 0x000fca000f8e00ff */
[----:B------:R-:W-:-:S04]  /*88b0*/  SHF.L.U32 R0, R0, 0x1f, RZ ;  /* 0x0000001f00007819 */ /* 0x000fc800000006ff */
[----:B------:R2:W3:Y:S01]  /*88c0*/  SYNCS.PHASECHK.TRANS64.TRYWAIT P2, [UR14+0x30850], R0 ;  /* 0x03085000ff0075a7 */ /* 0x0004e2000804014e */
[----:B------:R-:W-:Y:S05]  /*88d0*/  @!P0 BRA `(.L_x_1478) ;  /* 0x0000000000048947 */ /* 0x000fea0003800000 */
[----:B------:R-:W-:Y:S01]  /*88e0*/  BPT.TRAP 0x1 ;  /* 0x000000040000795c */ /* 0x000fe20000300000 */
.L_x_1478:
[----:B---3--:R-:W-:Y:S05]  /*88f0*/  @P2 BRA `(.L_x_1479) ;  /* 0x0000000000082947 */ /* 0x008fea0003800000 */
[----:B------:R-:W3:Y:S02]  /*8900*/  SYNCS.PHASECHK.TRANS64.TRYWAIT P2, [UR14+0x30850], R0 ;  /* 0x03085000ff0075a7 */ /* 0x000ee4000804014e */
[----:B---3--:R-:W-:Y:S05]  /*8910*/  @!P2 BRA `(.L_x_1480) ;  /* 0x000000f80010a947 */ /* 0x008fea0003800000 */
.L_x_1479:
        /* <DEDUP_REMOVED lines=40> */
[C---:B------:R-:W-:Y:S01]  /*8ba0*/  ISETP.GT.AND P2, PT, R20.reuse, UR39, PT ;  /* 0x0000002714007c0c */ /* 0x040fe2000bf44270 */
        /* <DEDUP_REMOVED lines=44> */
[----:B------:R-:W-:-:S06]  /*8e70*/  FMUL.FTZ R173, R180, UR5 ;  /* 0x00000005b4ad7c20 */ /* 0x000fcc0008410000 */
[----:B------:R-:W0:Y:S01]  /*8e80*/  MUFU.TANH R161, R161 ;  /* 0x000000a100a17308 */ /* 0x000e220000002400 */
[----:B-1----:R-:W-:-:S04]  /*8e90*/  FMNMX.FTZ R0, R193, R0, !PT ;  /* 0x00000000c1007209 */ /* 0x002fc80007810000 */
[----:B------:R-:W-:-:S03]  /*8ea0*/  FMNMX.FTZ R177, R159, R0, !PT ;  /* 0x000000009fb17209 */ /* 0x000fc60007810000 */
[----:B------:R-:W1:Y:S01]  /*8eb0*/  MUFU.TANH R169, R169 ;  /* 0x000000a900a97308 */ /* 0x000e620000002400 */
[----:B------:R-:W-:-:S04]  /*8ec0*/  FMNMX.FTZ R177, R164, R177, !PT ;  /* 0x000000b1a4b17209 */ /* 0x000fc80007810000 */
[----:B--2---:R-:W-:-:S03]  /*8ed0*/  FMNMX.FTZ R0, R160, R177, !PT ;  /* 0x000000b1a0007209 */ /* 0x004fc60007810000 */
        /* <DEDUP_REMOVED lines=28> */
[----:B------:R-:W-:-:S03]  /*90a0*/  FMNMX.FTZ R21, R163, R0, !PT ;  /* 0x00000000a3157209 */ /* 0x000fc60007810000 */
        /* <DEDUP_REMOVED lines=81> */
[C---:B------:R-:W-:Y:S01]  /*95c0*/  FADD.FTZ R153, R196.reuse, R153 ;  /* 0x00000099c4997221 */ /* 0x040fe20000010000 */
        /* <DEDUP_REMOVED lines=55> */
[----:B0-----:R-:W-:Y:S01]  /*9940*/  FADD.FTZ R16, R186, R21 ;  /* 0x00000015ba107221 */ /* 0x001fe20000010000 */
[----:B------:R-:W-:-:S06]  /*9950*/  IMAD.MOV.U32 R21, RZ, RZ, R4 ;  /* 0x000000ffff157224 */ /* 0x000fcc00078e0004 */
[----:B------:R-:W0:Y:S01]  /*9960*/  MUFU.EX2 R173, R173 ;  /* 0x000000ad00ad7308 */ /* 0x000e220000000800 */
[----:B--2---:R-:W-:Y:S01]  /*9970*/  FADD.FTZ R5, R178, R5 ;  /* 0x00000005b2057221 */ /* 0x004fe20000010000 */
[C---:B-1----:R-:W-:Y:S01]  /*9980*/  FADD.FTZ R16, R169.reuse, R16 ;  /* 0x00000010a9107221 */ /* 0x042fe20000010000 */
[----:B------:R-:W-:Y:S02]  /*9990*/  F2FP.BF16.F32.PACK_AB R186, R169, R186 ;  /* 0x000000baa9ba723e */ /* 0x000fe400000010ff */
[C---:B0-----:R-:W-:Y:S01]  /*99a0*/  FADD.FTZ R5, R173.reuse, R5 ;  /* 0x00000005ad057221 */ /* 0x041fe20000010000 */
[----:B------:R-:W-:Y:S01]  /*99b0*/  F2FP.BF16.F32.PACK_AB R187, R173, R178 ;  /* 0x000000b2adbb723e */ /* 0x000fe200000010ff */
[----:B------:R-:W-:Y:S06]  /*99c0*/  @P2 BRA `(.L_x_1481) ;  /* 0xffffffdc00e02947 */ /* 0x000fec000383ffff */
.L_x_1472:
        /* <DEDUP_REMOVED lines=10> */
[----:B------:R-:W-:-:S05]  /*9a70*/  ULDC UR51, c[0x0][0x9e0] ;  /* 0x0002780000337ab9 */ /* 0x000fca0000000800 */
.L_x_1499:
[----:B------:R-:W-:-:S04]  /*9a80*/  UIADD3 UR37, UR4, 0x1, URZ ;  /* 0x0000000104257890 */ /* 0x000fc8000fffe03f */
[----:B------:R-:W-:-:S04]  /*9a90*/  UISETP.NE.AND UP1, UPT, UR37, 0x2, UPT ;  /* 0x000000022500788c */ /* 0x000fc8000bf25270 */
[----:B------:R-:W-:Y:S02]  /*9aa0*/  USEL UR36, URZ, 0x1, UP1 ;  /* 0x000000013f247887 */ /* 0x000fe40008800000 */
[----:B------:R-:W-:Y:S02]  /*9ab0*/  USEL UR37, UR37, URZ, UP1 ;  /* 0x0000003f25257287 */ /* 0x000fe40008800000 */
[----:B------:R-:W-:Y:S01]  /*9ac0*/  ULOP3.LUT UR36, UR7, UR36, URZ, 0x3c, !UPT ;  /* 0x0000002407247292 */ /* 0x000fe2000f8e3c3f */
[----:B------:R-:W-:Y:S11]  /*9ad0*/  @!P0 BRA `(.L_x_1483) ;  /* 0x0000000000048947 */ /* 0x000ff60003800000 */
[----:B------:R-:W-:Y:S01]  /*9ae0*/  BPT.TRAP 0x1 ;  /* 0x000000040000795c */ /* 0x000fe20000300000 */
.L_x_1483:
[----:B------:R-:W-:Y:S01]  /*9af0*/  ULEA UR6, UR37, UR38, 0x3 ;  /* 0x0000002625067291 */ /* 0x000fe2000f8e183f */
[----:B------:R-:W-:-:S05]  /*9b00*/  IMAD.U32 R3, RZ, RZ, UR36 ;  /* 0x00000024ff037e24 */ /* 0x000fca000f8e00ff */
[----:B------:R-:W-:-:S04]  /*9b10*/  SHF.L.U32 R3, R3, 0x1f, RZ ;  /* 0x0000001f03037819 */ /* 0x000fc800000006ff */
[----:B------:R0:W1:Y:S01]  /*9b20*/  SYNCS.PHASECHK.TRANS64.TRYWAIT P2, [UR6+0x30830], R3 ;  /* 0x03083003ff0075a7 */ /* 0x0000620008040146 */
[----:B------:R-:W-:Y:S05]  /*9b30*/  @!P0 BRA `(.L_x_1484) ;  /* 0x0000000000048947 */ /* 0x000fea0003800000 */
[----:B------:R-:W-:Y:S01]  /*9b40*/  BPT.TRAP 0x1 ;  /* 0x000000040000795c */ /* 0x000fe20000300000 */
.L_x_1484:
[----:B-1----:R-:W-:Y:S05]  /*9b50*/  @P2 BRA `(.L_x_1485) ;  /* 0x0000000000082947 */ /* 0x002fea0003800000 */
[----:B------:R-:W1:Y:S02]  /*9b60*/  SYNCS.PHASECHK.TRANS64.TRYWAIT P2, [UR6+0x30830], R3 ;  /* 0x03083003ff0075a7 */ /* 0x000e640008040146 */
[----:B-1----:R-:W-:Y:S05]  /*9b70*/  @!P2 BRA `(.L_x_1486) ;  /* 0x000000e40090a947 */ /* 0x002fea0003800000 */
.L_x_1485:
        /* <DEDUP_REMOVED lines=228> */
.L_x_1487:
[----:B------:R-:W-:Y:S01]  /*a9c0*/  ULEA UR10, UR4, UR38, 0x3 ;  /* 0x00000026040a7291 */ /* 0x000fe2000f8e183f */
[----:B------:R-:W-:-:S05]  /*a9d0*/  IMAD.U32 R0, RZ, RZ, UR7 ;  /* 0x00000007ff007e24 */ /* 0x000fca000f8e00ff */
[----:B------:R-:W-:-:S04]  /*a9e0*/  SHF.L.U32 R0, R0, 0x1f, RZ ;  /* 0x0000001f00007819 */ /* 0x000fc800000006ff */
[----:B------:R2:W3:Y:S01]  /*a9f0*/  SYNCS.PHASECHK.TRANS64.TRYWAIT P2, [UR10+0x30850], R0 ;  /* 0x03085000ff0075a7 */ /* 0x0004e2000804014a */
[----:B------:R-:W-:Y:S05]  /*aa00*/  @!P0 BRA `(.L_x_1488) ;  /* 0x0000000000048947 */ /* 0x000fea0003800000 */
[----:B------:R-:W-:Y:S01]  /*aa10*/  BPT.TRAP 0x1 ;  /* 0x000000040000795c */ /* 0x000fe20000300000 */
.L_x_1488:
[----:B---3--:R-:W-:Y:S05]  /*aa20*/  @P2 BRA `(.L_x_1489) ;  /* 0x0000000000082947 */ /* 0x008fea0003800000 */
[----:B------:R-:W3:Y:S02]  /*aa30*/  SYNCS.PHASECHK.TRANS64.TRYWAIT P2, [UR10+0x30850], R0 ;  /* 0x03085000ff0075a7 */ /* 0x000ee4000804014a */
[----:B---3--:R-:W-:Y:S05]  /*aa40*/  @!P2 BRA `(.L_x_1490) ;  /* 0x000000d400f4a947 */ /* 0x008fea0003800000 */
.L_x_1489:
[----:B------:R-:W-:Y:S01]  /*aa50*/  UIADD3 UR6, UR38, 0x400, URZ ;  /* 0x0000040026067890 */ /* 0x000fe2000fffe03f */
[----:B------:R-:W-:Y:S01]  /*aa60*/  WARPGROUP.ARRIVE ;  /* 0x00000000000079c5 */ /* 0x000fe20000000000 */
[----:B------:R-:W-:Y:S01]  /*aa70*/  UMOV UR7, 0x40000040 ;  /* 0x4000004000077882 */ /* 0x000fe20000000000 */
[----:B------:R-:W-:Y:S01]  /*aa80*/  R2UR UR11, R22 ;  /* 0x00000000160b72ca */ /* 0x000fe200000e0000 */
[----:B------:R-:W-:Y:S01]  /*aa90*/  USHF.R.U32.HI UR6, URZ, 0x4, UR6 ;  /* 0x000000043f067899 */ /* 0x000fe20008011606 */
[----:B------:R-:W-:Y:S01]  /*aaa0*/  PLOP3.LUT P2, PT, PT, PT, UP0, 0x80, 0x0 ;  /* 0x000000000000781c */ /* 0x000fe20003f4f008 */
[----:B0-2---:R-:W-:Y:S01]  /*aab0*/  FMUL.FTZ R0, R154, UR5 ;  /* 0x000000059a007c20 */ /* 0x005fe20008410000 */
[----:B------:R-:W-:Y:S01]  /*aac0*/  FMUL.FTZ R154, R159, UR5 ;  /* 0x000000059f9a7c20 */ /* 0x000fe20008410000 */
[----:B------:R-:W-:Y:S01]  /*aad0*/  ULOP3.LUT UR6, UR6, 0x3fff, URZ, 0xc0, !UPT ;  /* 0x00003fff06067892 */ /* 0x000fe2000f8ec03f */
[----:B------:R-:W-:Y:S01]  /*aae0*/  FMUL.FTZ R159, R170, UR5 ;  /* 0x00000005aa9f7c20 */ /* 0x000fe20008410000 */
[----:B-1----:R-:W-:-:S02]  /*aaf0*/  IMAD.U32 R3, RZ, RZ, UR37 ;  /* 0x00000025ff037e24 */ /* 0x002fc4000f8e00ff */
[----:B------:R-:W-:Y:S01]  /*ab00*/  FMUL.FTZ R4, R152, UR5 ;  /* 0x0000000598047c20 */ /* 0x000fe20008410000 */
[----:B------:R-:W-:Y:S01]  /*ab10*/  ULOP3.LUT UR6, UR6, 0x2000000, URZ, 0xfc, !UPT ;  /* 0x0200000006067892 */ /* 0x000fe2000f8efc3f */
[----:B------:R-:W-:Y:S01]  /*ab20*/  FMUL.FTZ R152, R155, UR5 ;  /* 0x000000059b987c20 */ /* 0x000fe20008410000 */
[----:B------:R-:W-:Y:S01]  /*ab30*/  FMUL.FTZ R155, R162, UR5 ;  /* 0x00000005a29b7c20 */ /* 0x000fe20008410000 */
[----:B------:R-:W-:Y:S01]  /*ab40*/  FMUL.FTZ R162, R174, UR5 ;  /* 0x00000005aea27c20 */ /* 0x000fe20008410000 */
[----:B------:R-:W-:Y:S01]  /*ab50*/  ULEA UR4, UR4, UR6, 0xb ;  /* 0x0000000604047291 */ /* 0x000fe2000f8e583f */
[----:B------:R-:W0:Y:S06]  /*ab60*/  MUFU.TANH R4, R4 ;  /* 0x0000000400047308 */ /* 0x000e2c0000002400 */
[----:B------:R-:W-:-:S02]  /*ab70*/  UMOV UR6, UR4 ;  /* 0x0000000400067c82 */ /* 0x000fc40008000000 */
[----:B------:R-:W-:Y:S01]  /*ab80*/  HGMMA.64x256x16.F32.BF16 R24, R196, gdesc[UR4].tnspB, R24, gsb0 ;  /* 0x43e00004c4187df0 */ /* 0x000fe20008001818 */
[----:B------:R-:W-:Y:S01]  /*ab90*/  UIADD3 UR6, UR4, 0x80, URZ ;  /* 0x0000008004067890 */ /* 0x000fe2000fffe03f */
[----:B------:R-:W1:Y:S01]  /*aba0*/  MUFU.TANH R0, R0 ;  /* 0x0000000000007308 */ /* 0x000e620000002400 */
[----:B------:R-:W-:-:S07]  /*abb0*/  UMOV UR7, 0x40000040 ;  /* 0x4000004000077882 */ /* 0x000fce0000000000 */
[----:B------:R-:W2:Y:S08]  /*abc0*/  MUFU.TANH R152, R152 ;  /* 0x0000009800987308 */ /* 0x000eb00000002400 */
[----:B------:R-:W3:Y:S08]  /*abd0*/  MUFU.TANH R154, R154 ;  /* 0x0000009a009a7308 */ /* 0x000ef00000002400 */
[----:B------:R-:W4:Y:S08]  /*abe0*/  MUFU.TANH R155, R155 ;  /* 0x0000009b009b7308 */ /* 0x000f300000002400 */
        /* <DEDUP_REMOVED lines=10> */
[----:B------:R-:W-:Y:S02]  /*ac90*/  VIADD R173, R23, UR11 ;  /* 0x0000000b17ad7c36 */ /* 0x000fe40008000000 */
[----:B------:R-:W-:Y:S01]  /*aca0*/  FMUL.FTZ R192, R169, UR5 ;  /* 0x00000005a9c07c20 */ /* 0x000fe20008410000 */
[----:B------:R-:W-:-:S15]  /*acb0*/  FMUL.FTZ R193, R172, UR5 ;  /* 0x00000005acc17c20 */ /* 0x000fde0008410000 */
[----:B------:R-:W-:-:S03]  /*acc0*/  NOP ;  /* 0x0000000000007918 */ /* 0x000fc60000000000 */
[----:B------:R-:W-:Y:S01]  /*acd0*/  HGMMA.64x256x16.F32.BF16 R24, R188, gdesc[UR4].tnspB, R24, gsb0 ;  /* 0x43e00004bc187df0 */ /* 0x000fe20008001818 */
[----:B------:R-:W-:Y:S01]  /*ace0*/  UIADD3 UR6, UR4, 0x180, URZ ;  /* 0x0000018004067890 */ /* 0x000fe2000fffe03f */
[----:B------:R-:W0:Y:S01]  /*acf0*/  MUFU.TANH R194, R194 ;  /* 0x000000c200c27308 */ /* 0x000e220000002400 */
[----:B------:R-:W-:Y:S01]  /*ad00*/  UMOV UR7, 0x40000040 ;  /* 0x4000004000077882 */ /* 0x000fe20000000000 */
[----:B------:R-:W-:Y:S02]  /*ad10*/  @UP0 ULDC UR4, c[0x0][0x44c] ;  /* 0x0001130000040ab9 */ /* 0x000fe40000000800 */
[----:B------:R-:W-:Y:S01]  /*ad20*/  @P2 IMAD.HI.U32 R2, R173, UR4, RZ ;  /* 0x00000004ad022c27 */ /* 0x000fe2000f8e00ff */
[----:B------:R-:W-:-:S03]  /*ad30*/  @UP0 ULDC UR4, c[0x0][0x450] ;  /* 0x0001140000040ab9 */ /* 0x000fc60000000800 */
[----:B------:R-:W0:Y:S01]  /*ad40*/  MUFU.TANH R192, R192 ;  /* 0x000000c000c07308 */ /* 0x000e220000002400 */
[----:B------:R-:W-:Y:S02]  /*ad50*/  @P2 SHF.R.U32.HI R173, RZ, UR4, R2 ;  /* 0x00000004ffad2c19 */ /* 0x000fe40008011602 */
[----:B------:R-:W-:Y:S01]  /*ad60*/  @!P1 LEA R2, R3, UR38, 0x3 ;  /* 0x0000002603029c11 */ /* 0x000fe2000f8e18ff */
[----:B------:R-:W-:Y:S02]  /*ad70*/  IMAD.U32 R3, RZ, RZ, UR60 ;  /* 0x0000003cff037e24 */ /* 0x000fe4000f8e00ff */
[----:B------:R-:W5:Y:S02]  /*ad80*/  SHFL.IDX PT, R170, R173, RZ, 0x1c1f ;  /* 0x001c1fffadaa7589 */ /* 0x000f6400000e0000 */
[----:B------:R-:W0:Y:S01]  /*ad90*/  MUFU.TANH R193, R193 ;  /* 0x000000c100c17308 */ /* 0x000e220000002400 */
[----:B------:R-:W-:-:S05]  /*ada0*/  @!P1 VIADD R2, R2, 0x30840 ;  /* 0x0003084002029836 */ /* 0x000fca0000000000 */
[----:B------:R-:W-:Y:S01]  /*adb0*/  @!P1 PRMT R2, RZ, 0x654, R2 ;  /* 0x00000654ff029816 */ /* 0x000fe20000000002 */
[----:B------:R-:W-:Y:S02]  /*adc0*/  WARPGROUP.DEPBAR.LE gsb0, 0x0 ;  /* 0x00008000000079c5 */ /* 0x000fe40000010000 */
[----:B------:R-:W-:Y:S01]  /*add0*/  WARPGROUP.ARRIVE ;  /* 0x00000000000079c5 */ /* 0x000fe20000000000 */
[----:B------:R-:W-:Y:S01]  /*ade0*/  FMUL.FTZ R190, R156, UR5 ;  /* 0x000000059cbe7c20 */ /* 0x000fe20008410000 */
[----:B------:R-:W-:Y:S01]  /*adf0*/  FMUL.FTZ R156, R163, UR5 ;  /* 0x00000005a39c7c20 */ /* 0x000fe20008410000 */
[----:B------:R-:W-:Y:S01]  /*ae00*/  FMUL.FTZ R163, R179, UR5 ;  /* 0x00000005b3a37c20 */ /* 0x000fe20008410000 */
[----:B------:R-:W-:Y:S02]  /*ae10*/  IMAD.SHL.U32 R179, R20, 0x40, RZ ;  /* 0x0000004014b37824 */ /* 0x000fe400078e00ff */
[----:B------:R-:W-:Y:S01]  /*ae20*/  FMUL.FTZ R188, R153, UR5 ;  /* 0x0000000599bc7c20 */ /* 0x000fe20008410000 */
[----:B------:R-:W-:Y:S01]  /*ae30*/  HGMMA.64x256x16.F32.BF16 R24, R184, gdesc[UR4].tnspB, R24, gsb0 ;  /* 0x43e00004b8187df0 */ /* 0x000fe20008001818 */
[----:B------:R-:W-:Y:S01]  /*ae40*/  FMUL.FTZ R189, R157, UR5 ;  /* 0x000000059dbd7c20 */ /* 0x000fe20008410000 */
[----:B------:R-:W-:Y:S01]  /*ae50*/  FMUL.FTZ R191, R168, UR5 ;  /* 0x00000005a8bf7c20 */ /* 0x000fe20008410000 */
[----:B------:R-:W-:Y:S01]  /*ae60*/  FMUL.FTZ R153, R158, UR5 ;  /* 0x000000059e997c20 */ /* 0x000fe20008410000 */
[----:B------:R-:W-:Y:S01]  /*ae70*/  FMUL.FTZ R157, R166, UR5 ;  /* 0x00000005a69d7c20 */ /* 0x000fe20008410000 */
[----:B------:R-:W-:Y:S01]  /*ae80*/  IADD3 R168, -R179, 0x1, RZ ;  /* 0x00000001b3a87810 */ /* 0x000fe20007ffe1ff */
[----:B------:R-:W-:Y:S01]  /*ae90*/  FMUL.FTZ R158, R167, UR5 ;  /* 0x00000005a79e7c20 */ /* 0x000fe20008410000 */
[----:B------:R-:W-:Y:S01]  /*aea0*/  FMUL.FTZ R166, R183, UR5 ;  /* 0x00000005b7a67c20 */ /* 0x000fe20008410000 */
[----:B------:R-:W0:Y:S02]  /*aeb0*/  MUFU.TANH R188, R188 ;  /* 0x000000bc00bc7308 */ /* 0x000e240000002400 */
[----:B------:R-:W-:-:S05]  /*aec0*/  IMAD R168, R17, -0x2, R168 ;  /* 0xfffffffe11a87824 */ /* 0x000fca00078e02a8 */
[----:B------:R-:W-:Y:S01]  /*aed0*/  IADD3 R168, -R3, UR61, R168 ;  /* 0x0000003d03a87c10 */ /* 0x000fe2000fffe1a8 */
[----:B------:R-:W0:Y:S04]  /*aee0*/  MUFU.TANH R190, R190 ;  /* 0x000000be00be7308 */ /* 0x000e280000002400 */
[C---:B------:R-:W-:Y:S02]  /*aef0*/  VIADD R183, R168.reuse, UR51 ;  /* 0x00000033a8b77c36 */ /* 0x040fe40008000000 */
[----:B------:R-:W-:Y:S02]  /*af00*/  VIADD R195, R168, UR54 ;  /* 0x00000036a8c37c36 */ /* 0x000fe40008000000 */
        /* <DEDUP_REMOVED lines=21> */
[----:B------:R-:W0:Y:S01]  /*b060*/  MUFU.TANH R184, R184 ;  /* 0x000000b800b87308 */ /* 0x000e220000002400 */
[----:B------:R0:W-:Y:S01]  /*b070*/  @!P1 SYNCS.ARRIVE.TRANS64.RED.A1T0 RZ, [R2+URZ], RZ ;  /* 0x000000ff02ff99a7 */ /* 0x0001e2000810043f */
[----:B-----5:R-:W-:-:S02]  /*b080*/  IMAD.IADD R181, R183, 0x1, R170 ;  /* 0x00000001b7b57824 */ /* 0x020fc400078e02aa */
[----:B------:R-:W-:-:S04]  /*b090*/  IMAD.IADD R182, R195, 0x1, R170 ;  /* 0x00000001c3b67824 */ /* 0x000fc800078e02aa */
        /* <DEDUP_REMOVED lines=25> */
.L_x_1493:
[----:B------:R-:W-:-:S05]  /*b230*/  IMAD.U32 R168, RZ, RZ, UR39 ;  /* 0x00000027ffa87e24 */ /* 0x000fca000f8e00ff */
[----:B------:R-:W-:-:S13]  /*b240*/  ISETP.NE.AND P2, PT, R168, 0x1, PT ;  /* 0x00000001a800780c */ /* 0x000fda0003f45270 */
[----:B0-----:R-:W0:Y:S02]  /*b250*/  @P2 LDC.64 R2, c[0x0][0x9e8] ;  /* 0x00027a00ff022b82 */ /* 0x001e240000000a00 */
[----:B0-----:R-:W-:-:S05]  /*b260*/  @P2 IMAD.HI.U32 R2, R167, R2, RZ ;  /* 0x00000002a7022227 */ /* 0x001fca00078e00ff */
[----:B------:R-:W-:-:S07]  /*b270*/  @P2 SHF.R.U32.HI R167, RZ, R3, R2 ;  /* 0x00000003ffa72219 */ /* 0x000fce0000011602 */
.L_x_1494:
[----:B------:R-:W-:Y:S05]  /*b280*/  BSYNC B0 ;  /* 0x0000000000007941 */ /* 0x000fea0003800000 */
.L_x_1492:
[----:B------:R-:W-:-:S04]  /*b290*/  IMAD R2, R167, R168, -R179 ;  /* 0x000000a8a7027224 */ /* 0x000fc800078e0ab3 */
[----:B------:R-:W-:-:S05]  /*b2a0*/  IMAD R2, R17, -0x2, R2 ;  /* 0xfffffffe11027824 */ /* 0x000fca00078e0202 */
[----:B------:R-:W-:Y:S02]  /*b2b0*/  VIADDMNMX R181, R2, R168, R181, PT ;  /* 0x000000a802b57246 */ /* 0x000fe400038001b5 */
[----:B------:R-:W-:-:S07]  /*b2c0*/  VIMNMX R182, R182, R2, !PT ;  /* 0x00000002b6b67248 */ /* 0x000fce0007fe0100 */
.L_x_1491:
[----:B------:R-:W-:-:S04]  /*b2d0*/  ISETP.GT.AND P2, PT, R20, -0x1, PT ;  /* 0xffffffff1400780c */ /* 0x000fc80003f44270 */
[C---:B------:R-:W-:Y:S02]  /*b2e0*/  ISETP.GT.AND P3, PT, R182.reuse, RZ, P2 ;  /* 0x000000ffb600720c */ /* 0x040fe40001764270 */
[C---:B------:R-:W-:Y:S02]  /*b2f0*/  ISETP.GT.AND P5, PT, R182.reuse, 0x1, P2 ;  /* 0x00000001b600780c */ /* 0x040fe400017a4270 */
[C---:B------:R-:W-:Y:S02]  /*b300*/  ISETP.LT.OR P4, PT, R181.reuse, 0x1, P3 ;  /* 0x00000001b500780c */ /* 0x040fe40001f81670 */
[----:B------:R-:W-:Y:S02]  /*b310*/  ISETP.GT.AND P3, PT, R182, 0x8, P2 ;  /* 0x00000008b600780c */ /* 0x000fe40001764270 */
[----:B0-----:R-:W-:Y:S02]  /*b320*/  FSEL R180, R4, -INF , !P4 ;  /* 0xff80000004b47808 */ /* 0x001fe40006000000 */
[----:B------:R-:W-:Y:S01]  /*b330*/  ISETP.GT.AND P4, PT, R182, 0x9, P2 ;  /* 0x00000009b600780c */ /* 0x000fe20001784270 */
[----:B------:R0:W1:Y:S01]  /*b340*/  SHFL.IDX PT, R4, R173, 0x1, 0x1c1f ;  /* 0x003c1f00ad047f89 */ /* 0x00006200000e0000 */
[----:B------:R-:W-:-:S02]  /*b350*/  ISETP.LT.OR P5, PT, R181, 0x2, P5 ;  /* 0x00000002b500780c */ /* 0x000fc40002fa1670 */
[C---:B------:R-:W-:Y:S02]  /*b360*/  ISETP.LT.OR P3, PT, R181.reuse, 0x9, P3 ;  /* 0x00000009b500780c */ /* 0x040fe40001f61670 */
[----:B------:R-:W-:Y:S02]  /*b370*/  ISETP.LT.OR P4, PT, R181, 0xa, P4 ;  /* 0x0000000ab500780c */ /* 0x000fe40002781670 */
[----:B------:R-:W-:Y:S02]  /*b380*/  FSEL R188, R188, -INF , !P5 ;  /* 0xff800000bcbc7808 */ /* 0x000fe40006800000 */
[----:B------:R-:W-:Y:S02]  /*b390*/  FSEL R190, R190, -INF , !P3 ;  /* 0xff800000bebe7808 */ /* 0x000fe40005800000 */
[----:B------:R-:W-:Y:S02]  /*b3a0*/  FSEL R189, R189, -INF , !P4 ;  /* 0xff800000bdbd7808 */ /* 0x000fe40006000000 */
[----:B------:R-:W-:-:S02]  /*b3b0*/  ISETP.GT.AND P5, PT, R182, 0x10, P2 ;  /* 0x00000010b600780c */ /* 0x000fc400017a4270 */
[C---:B------:R-:W-:Y:S02]  /*b3c0*/  ISETP.GT.AND P3, PT, R182.reuse, 0x11, P2 ;  /* 0x00000011b600780c */ /* 0x040fe40001764270 */
[----:B------:R-:W-:Y:S02]  /*b3d0*/  ISETP.GT.AND P4, PT, R182, 0x18, P2 ;  /* 0x00000018b600780c */ /* 0x000fe40001784270 */
[C---:B------:R-:W-:Y:S02]  /*b3e0*/  ISETP.LT.OR P5, PT, R181.reuse, 0x11, P5 ;  /* 0x00000011b500780c */ /* 0x040fe40002fa1670 */
[C---:B------:R-:W-:Y:S02]  /*b3f0*/  ISETP.LT.OR P3, PT, R181.reuse, 0x12, P3 ;  /* 0x00000012b500780c */ /* 0x040fe40001f61670 */
[----:B------:R-:W-:Y:S02]  /*b400*/  ISETP.LT.OR P4, PT, R181, 0x19, P4 ;  /* 0x00000019b500780c */ /* 0x000fe40002781670 */
[----:B------:R-:W-:-:S02]  /*b410*/  FSEL R167, R184, -INF , !P5 ;  /* 0xff800000b8a77808 */ /* 0x000fc40006800000 */
[----:B------:R-:W-:Y:S02]  /*b420*/  FSEL R168, R185, -INF , !P3 ;  /* 0xff800000b9a87808 */ /* 0x000fe40005800000 */
[----:B------:R-:W-:Y:S02]  /*b430*/  FSEL R169, R186, -INF , !P4 ;  /* 0xff800000baa97808 */ /* 0x000fe40006000000 */
[C---:B------:R-:W-:Y:S02]  /*b440*/  ISETP.GT.AND P5, PT, R182.reuse, 0x19, P2 ;  /* 0x00000019b600780c */ /* 0x040fe400017a4270 */
[C---:B------:R-:W-:Y:S02]  /*b450*/  ISETP.GT.AND P3, PT, R182.reuse, 0x20, P2 ;  /* 0x00000020b600780c */ /* 0x040fe40001764270 */
[----:B------:R-:W-:Y:S02]  /*b460*/  ISETP.GT.AND P4, PT, R182, 0x21, P2 ;  /* 0x00000021b600780c */ /* 0x000fe40001784270 */
        /* <DEDUP_REMOVED lines=12> */
[----:B0-----:R-:W-:-:S02]  /*b530*/  FSEL R173, R193, -INF , !P5 ;  /* 0xff800000c1ad7808 */ /* 0x001fc40006800000 */
[----:B------:R-:W-:Y:S02]  /*b540*/  FSEL R174, R194, -INF , !P3 ;  /* 0xff800000c2ae7808 */ /* 0x000fe40005800000 */
[----:B------:R-:W-:Y:S02]  /*b550*/  FSEL R175, R175, -INF , !P4 ;  /* 0xff800000afaf7808 */ /* 0x000fe40006000000 */
[C---:B------:R-:W-:Y:S02]  /*b560*/  ISETP.GT.AND P5, PT, R182.reuse, 0x31, P2 ;  /* 0x00000031b600780c */ /* 0x040fe400017a4270 */
[C---:B------:R-:W-:Y:S02]  /*b570*/  ISETP.GT.AND P3, PT, R182.reuse, 0x38, P2 ;  /* 0x00000038b600780c */ /* 0x040fe40001764270 */
[----:B------:R-:W-:Y:S01]  /*b580*/  ISETP.GT.AND P4, PT, R182, 0x39, P2 ;  /* 0x00000039b600780c */ /* 0x000fe20001784270 */
[----:B-1----:R-:W-:Y:S01]  /*b590*/  IMAD.IADD R182, R195, 0x1, R4 ;  /* 0x00000001c3b67824 */ /* 0x002fe200078e0204 */
[----:B------:R-:W-:-:S02]  /*b5a0*/  ISETP.LT.OR P5, PT, R181, 0x32, P5 ;  /* 0x00000032b500780c */ /* 0x000fc40002fa1670 */
[C---:B------:R-:W-:Y:S02]  /*b5b0*/  ISETP.LT.OR P3, PT, R181.reuse, 0x39, P3 ;  /* 0x00000039b500780c */ /* 0x040fe40001f61670 */
[----:B------:R-:W-:Y:S01]  /*b5c0*/  ISETP.LT.OR P4, PT, R181, 0x3a, P4 ;  /* 0x0000003ab500780c */ /* 0x000fe20002781670 */
[----:B------:R-:W-:Y:S01]  /*b5d0*/  IMAD.IADD R181, R183, 0x1, R4 ;  /* 0x00000001b7b57824 */ /* 0x000fe200078e0204 */
[----:B------:R-:W-:Y:S02]  /*b5e0*/  FSEL R176, R176, -INF , !P5 ;  /* 0xff800000b0b07808 */ /* 0x000fe40006800000 */
[----:B------:R-:W-:Y:S02]  /*b5f0*/  FSEL R177, R177, -INF , !P3 ;  /* 0xff800000b1b17808 */ /* 0x000fe40005800000 */
[----:B------:R-:W-:Y:S01]  /*b600*/  FSEL R178, R178, -INF , !P4 ;  /* 0xff800000b2b27808 */ /* 0x000fe20006000000 */
[----:B------:R-:W-:Y:S06]  /*b610*/  @!P6 BRA `(.L_x_1495) ;  /* 0x00000000005ce947 */ /* 0x000fec0003800000 */
        /* <DEDUP_REMOVED lines=13> */
.L_x_1497:
[----:B------:R-:W-:-:S05]  /*b6f0*/  IMAD.U32 R184, RZ, RZ, UR39 ;  /* 0x00000027ffb87e24 */ /* 0x000fca000f8e00ff */
[----:B------:R-:W-:-:S13]  /*b700*/  ISETP.NE.AND P3, PT, R184, 0x1, PT ;  /* 0x00000001b800780c */ /* 0x000fda0003f65270 */
[----:B------:R-:W0:Y:S02]  /*b710*/  @P3 LDC.64 R2, c[0x0][0x9e8] ;  /* 0x00027a00ff023b82 */ /* 0x000e240000000a00 */
[----:B0-----:R-:W-:-:S05]  /*b720*/  @P3 IMAD.HI.U32 R2, R4, R2, RZ ;  /* 0x0000000204023227 */ /* 0x001fca00078e00ff */
[----:B------:R-:W-:-:S07]  /*b730*/  @P3 SHF.R.U32.HI R4, RZ, R3, R2 ;  /* 0x00000003ff043219 */ /* 0x000fce0000011602 */
.L_x_1498:
[----:B------:R-:W-:Y:S05]  /*b740*/  BSYNC B0 ;  /* 0x0000000000007941 */ /* 0x000fea0003800000 */
.L_x_1496:
[----:B------:R-:W-:-:S04]  /*b750*/  IMAD R4, R4, R184, -R179 ;  /* 0x000000b804047224 */ /* 0x000fc800078e0ab3 */
[----:B------:R-:W-:-:S05]  /*b760*/  IMAD R4, R17, -0x2, R4 ;  /* 0xfffffffe11047824 */ /* 0x000fca00078e0204 */
[----:B------:R-:W-:Y:S02]  /*b770*/  VIADDMNMX R181, R4, R184, R181, PT ;  /* 0x000000b804b57246 */ /* 0x000fe400038001b5 */
[----:B------:R-:W-:-:S07]  /*b780*/  VIMNMX R182, R182, R4, !PT ;  /* 0x00000004b6b67248 */ /* 0x000fce0007fe0100 */
.L_x_1495:
[----:B------:R-:W-:Y:S01]  /*b790*/  FMNMX.FTZ R3, R180, R21, !PT ;  /* 0x00000015b4037209 */ /* 0x000fe20007810000 */
[----:B------:R-:W-:Y:S01]  /*b7a0*/  UMOV UR6, UR50 ;  /* 0x0000003200067c82 */ /* 0x000fe20008000000 */
[----:B------:R-:W-:Y:S01]  /*b7b0*/  ISETP.GT.AND P3, PT, R182, 0x1, P2 ;  /* 0x00000001b600780c */ /* 0x000fe20001764270 */
[----:B------:R-:W-:Y:S01]  /*b7c0*/  UMOV UR7, UR36 ;  /* 0x0000002400077c82 */ /* 0x000fe20008000000 */
[----:B------:R-:W-:Y:S02]  /*b7d0*/  FMNMX.FTZ R3, R188, R3, !PT ;  /* 0x00000003bc037209 */ /* 0x000fe40007810000 */
[----:B------:R-:W-:Y:S02]  /*b7e0*/  ISETP.LT.OR P3, PT, R181, 0x2, P3 ;  /* 0x00000002b500780c */ /* 0x000fe40001f61670 */
[----:B------:R-:W-:Y:S02]  /*b7f0*/  FMNMX.FTZ R2, R190, R3, !PT ;  /* 0x00000003be027209 */ /* 0x000fe40007810000 */
[----:B------:R-:W-:-:S02]  /*b800*/  FSEL R152, R152, -INF , !P3 ;  /* 0xff80000098987808 */ /* 0x000fc40005800000 */
[----:B------:R-:W-:Y:S02]  /*b810*/  FMNMX.FTZ R2, R189, R2, !PT ;  /* 0x00000002bd027209 */ /* 0x000fe40007810000 */
[C---:B------:R-:W-:Y:S02]  /*b820*/  ISETP.GT.AND P3, PT, R182.reuse, RZ, P2 ;  /* 0x000000ffb600720c */ /* 0x040fe40001764270 */
[----:B------:R-:W-:Y:S02]  /*b830*/  FMNMX.FTZ R3, R167, R2, !PT ;  /* 0x00000002a7037209 */ /* 0x000fe40007810000 */
        /* <DEDUP_REMOVED lines=8> */
[----:B------:R-:W-:-:S02]  /*b8c0*/  ISETP.LT.OR P4, PT, R181, 0x9, P4 ;  /* 0x00000009b500780c */ /* 0x000fc40002781670 */
[----:B------:R-:W-:Y:S02]  /*b8d0*/  FMNMX.FTZ R2, R172, R3, !PT ;  /* 0x00000003ac027209 */ /* 0x000fe40007810000 */
[----:B------:R-:W-:Y:S02]  /*b8e0*/  FSEL R154, R154, -INF , !P5 ;  /* 0xff8000009a9a7808 */ /* 0x000fe40006800000 */
[----:B------:R-:W-:Y:S02]  /*b8f0*/  FMNMX.FTZ R3, R173, R2, !PT ;  /* 0x00000002ad037209 */ /* 0x000fe40007810000 */
[----:B------:R-:W-:Y:S02]  /*b900*/  ISETP.GT.AND P5, PT, R182, 0x11, P2 ;  /* 0x00000011b600780c */ /* 0x000fe400017a4270 */
[----:B------:R-:W-:Y:S02]  /*b910*/  FMNMX.FTZ R2, R174, R3, !PT ;  /* 0x00000003ae027209 */ /* 0x000fe40007810000 */
[----:B------:R-:W-:-:S02]  /*b920*/  FSEL R153, R153, -INF , !P4 ;  /* 0xff80000099997808 */ /* 0x000fc40006000000 */
        /* <DEDUP_REMOVED lines=8> */
[C---:B------:R-:W-:Y:S01]  /*b9b0*/  ISETP.GT.AND P5, PT, R182.reuse, 0x20, P2 ;  /* 0x00000020b600780c */ /* 0x040fe200017a4270 */
[----:B------:R-:W0:Y:S01]  /*b9c0*/  SHFL.BFLY PT, R2, R3, 0x2, 0x1f ;  /* 0x0c401f0003027f89 */ /* 0x000e2200000e0000 */
[----:B------:R-:W-:Y:S02]  /*b9d0*/  FSEL R155, R155, -INF , !P4 ;  /* 0xff8000009b9b7808 */ /* 0x000fe40006000000 */
[----:B------:R-:W-:Y:S02]  /*b9e0*/  ISETP.LT.OR P5, PT, R181, 0x21, P5 ;  /* 0x00000021b500780c */ /* 0x000fe40002fa1670 */
[----:B------:R-:W-:-:S02]  /*b9f0*/  ISETP.GT.AND P4, PT, R182, 0x19, P2 ;  /* 0x00000019b600780c */ /* 0x000fc40001784270 */
[----:B------:R-:W-:Y:S02]  /*ba00*/  FSEL R159, R159, -INF , !P5 ;  /* 0xff8000009f9f7808 */ /* 0x000fe40006800000 */
[----:B------:R-:W-:Y:S02]  /*ba10*/  ISETP.LT.OR P4, PT, R181, 0x1a, P4 ;  /* 0x0000001ab500780c */ /* 0x000fe40002781670 */
[----:B------:R-:W-:Y:S02]  /*ba20*/  R2UR UR4, R200 ;  /* 0x00000000c80472ca */ /* 0x000fe400000e0000 */
[----:B------:R-:W-:Y:S02]  /*ba30*/  FSEL R158, R158, -INF , !P4 ;  /* 0xff8000009e9e7808 */ /* 0x000fe40006000000 */
[----:B------:R-:W-:-:S04]  /*ba40*/  ISETP.GT.AND P4, PT, R182, 0x28, P2 ;  /* 0x00000028b600780c */ /* 0x000fc80001784270 */
[----:B------:R-:W-:-:S04]  /*ba50*/  ISETP.LT.OR P4, PT, R181, 0x29, P4 ;  /* 0x00000029b500780c */ /* 0x000fc80002781670 */
[----:B------:R-:W-:Y:S02]  /*ba60*/  FSEL R162, R162, -INF , !P4 ;  /* 0xff800000a2a27808 */ /* 0x000fe40006000000 */
[----:B0-----:R-:W-:Y:S02]  /*ba70*/  FMNMX.FTZ R2, R3, R2, !PT ;  /* 0x0000000203027209 */ /* 0x001fe40007810000 */
[----:B------:R-:W-:-:S03]  /*ba80*/  ISETP.GT.AND P4, PT, R182, 0x30, P2 ;  /* 0x00000030b600780c */ /* 0x000fc60001784270 */
[----:B------:R-:W0:Y:S01]  /*ba90*/  SHFL.BFLY PT, R179, R2, 0x1, 0x1f ;  /* 0x0c201f0002b37f89 */ /* 0x000e2200000e0000 */
[----:B------:R-:W-:-:S04]  /*baa0*/  ISETP.LT.OR P4, PT, R181, 0x31, P4 ;  /* 0x00000031b500780c */ /* 0x000fc80002781670 */
[----:B------:R-:W-:Y:S02]  /*bab0*/  FSEL R164, R164, -INF , !P4 ;  /* 0xff800000a4a47808 */ /* 0x000fe40006000000 */
[----:B------:R-:W-:-:S04]  /*bac0*/  ISETP.GT.AND P4, PT, R182, 0x38, P2 ;  /* 0x00000038b600780c */ /* 0x000fc80001784270 */
[----:B------:R-:W-:-:S04]  /*bad0*/  ISETP.LT.OR P4, PT, R181, 0x39, P4 ;  /* 0x00000039b500780c */ /* 0x000fc80002781670 */
[----:B------:R-:W-:Y:S02]  /*bae0*/  FSEL R165, R165, -INF , !P4 ;  /* 0xff800000a5a57808 */ /* 0x000fe40006000000 */
[----:B0-----:R-:W-:Y:S02]  /*baf0*/  FMNMX.FTZ R4, R2, R179, !PT ;  /* 0x000000b302047209 */ /* 0x001fe40007810000 */
[----:B------:R-:W-:Y:S02]  /*bb00*/  FSEL R2, R0, -INF , !P3 ;  /* 0xff80000000027808 */ /* 0x000fe40005800000 */
[----:B------:R-:W-:Y:S01]  /*bb10*/  ISETP.GT.AND P3, PT, R182, 0x18, P2 ;  /* 0x00000018b600780c */ /* 0x000fe20001764270 */
[----:B------:R-:W-:Y:S01]  /*bb20*/  FMUL.FTZ R179, R4, UR6 ;  /* 0x0000000604b37c20 */ /* 0x000fe20008410000 */
[----:B------:R-:W-:Y:S02]  /*bb30*/  FMNMX.FTZ R3, R2, R219, !PT ;  /* 0x000000db02037209 */ /* 0x000fe40007810000 */
[----:B------:R-:W-:-:S02]  /*bb40*/  ISETP.LT.OR P3, PT, R181, 0x19, P3 ;  /* 0x00000019b500780c */ /* 0x000fc40001f61670 */
[----:B------:R-:W-:Y:S02]  /*bb50*/  FMNMX.FTZ R0, R152, R3, !PT ;  /* 0x0000000398007209 */ /* 0x000fe40007810000 */
[----:B------:R-:W-:Y:S02]  /*bb60*/  FSETP.NEU.FTZ.AND P5, PT, R4, -INF , PT ;  /* 0xff8000000400780b */ /* 0x000fe40003fbd000 */
[----:B------:R-:W-:Y:S02]  /*bb70*/  FMNMX.FTZ R3, R153, R0, !PT ;  /* 0x0000000099037209 */ /* 0x000fe40007810000 */
[----:B------:R-:W-:Y:S02]  /*bb80*/  FSEL R157, R157, -INF , !P3 ;  /* 0xff8000009d9d7808 */ /* 0x000fe40005800000 */
[----:B------:R-:W-:Y:S02]  /*bb90*/  FMNMX.FTZ R0, R154, R3, !PT ;  /* 0x000000039a007209 */ /* 0x000fe40007810000 */
[----:B------:R-:W-:-:S02]  /*bba0*/  ISETP.GT.AND P3, PT, R182, 0x21, P2 ;  /* 0x00000021b600780c */ /* 0x000fc40001764270 */
[----:B------:R-:W-:Y:S02]  /*bbb0*/  FMNMX.FTZ R3, R155, R0, !PT ;  /* 0x000000009b037209 */ /* 0x000fe40007810000 */
[----:B------:R-:W-:Y:S02]  /*bbc0*/  ISETP.LT.OR P3, PT, R181, 0x22, P3 ;  /* 0x00000022b500780c */ /* 0x000fe40001f61670 */
[----:B------:R-:W-:Y:S02]  /*bbd0*/  FMNMX.FTZ R0, R156, R3, !PT ;  /* 0x000000039c007209 */ /* 0x000fe40007810000 */
[----:B------:R-:W-:Y:S02]  /*bbe0*/  FSEL R3, R179, RZ, P5 ;  /* 0x000000ffb3037208 */ /* 0x000fe40002800000 */
[----:B------:R-:W-:Y:S02]  /*bbf0*/  FMNMX.FTZ R179, R157, R0, !PT ;  /* 0x000000009db37209 */ /* 0x000fe40007810000 */
[----:B------:R-:W-:Y:S01]  /*bc00*/  FSEL R160, R160, -INF , !P3 ;  /* 0xff800000a0a07808 */ /* 0x000fe20005800000 */
[--C-:B------:R-:W-:Y:S01]  /*bc10*/  FFMA.FTZ R196, R188, UR6, -R3.reuse ;  /* 0x00000006bcc47c23 */ /* 0x100fe20008010803 */
[----:B------:R-:W-:Y:S01]  /*bc20*/  FMNMX.FTZ R0, R158, R179, !PT ;  /* 0x000000b39e007209 */ /* 0x000fe20007810000 */
        /* <DEDUP_REMOVED lines=19> */
[----:B------:R-:W-:Y:S01]  /*bd60*/  ISETP.GT.AND P2, PT, R182, 0x39, P2 ;  /* 0x00000039b600780c */ /* 0x000fe20001744270 */
[--C-:B------:R-:W-:Y:S01]  /*bd70*/  FFMA.FTZ R173, R174, UR6, -R3.reuse ;  /* 0x00000006aead7c23 */ /* 0x100fe20008010803 */
[----:B------:R-:W-:Y:S01]  /*bd80*/  FSEL R163, R163, -INF , !P3 ;  /* 0xff800000a3a37808 */ /* 0x000fe20005800000 */
[--C-:B------:R-:W-:Y:S01]  /*bd90*/  FFMA.FTZ R175, R176, UR6, -R3.reuse ;  /* 0x00000006b0af7c23 */ /* 0x100fe20008010803 */
[----:B------:R-:W-:Y:S01]  /*bda0*/  FMNMX.FTZ R0, R164, R183, !PT ;  /* 0x000000b7a4007209 */ /* 0x000fe20007810000 */
[--C-:B------:R-:W-:Y:S01]  /*bdb0*/  FFMA.FTZ R186, R177, UR6, -R3.reuse ;  /* 0x00000006b1ba7c23 */ /* 0x100fe20008010803 */
[----:B------:R-:W-:Y:S01]  /*bdc0*/  ISETP.LT.OR P2, PT, R181, 0x3a, P2 ;  /* 0x0000003ab500780c */ /* 0x000fe20001741670 */
[--C-:B------:R-:W-:Y:S01]  /*bdd0*/  FFMA.FTZ R181, R189, UR6, -R3.reuse ;  /* 0x00000006bdb57c23 */ /* 0x100fe20008010803 */
[----:B------:R-:W-:Y:S01]  /*bde0*/  FMNMX.FTZ R0, R163, R0, !PT ;  /* 0x00000000a3007209 */ /* 0x000fe20007810000 */
[----:B------:R-:W-:Y:S01]  /*bdf0*/  FFMA.FTZ R178, R178, UR6, -R3 ;  /* 0x00000006b2b27c23 */ /* 0x000fe20008010803 */
[----:B------:R-:W-:Y:S01]  /*be00*/  FSEL R166, R166, -INF , !P2 ;  /* 0xff800000a6a67808 */ /* 0x000fe20005000000 */
[----:B------:R-:W-:Y:S01]  /*be10*/  MUFU.EX2 R179, R180 ;  /* 0x000000b400b37308 */ /* 0x000fe20000000800 */
[----:B------:R-:W-:-:S02]  /*be20*/  FMNMX.FTZ R183, R165, R0, !PT ;  /* 0x00000000a5b77209 */ /* 0x000fc40007810000 */
[----:B------:R-:W-:Y:S02]  /*be30*/  FSEL R168, R4, RZ, P5 ;  /* 0x000000ff04a87208 */ /* 0x000fe40002800000 */
[----:B------:R-:W-:-:S03]  /*be40*/  FMNMX.FTZ R183, R166, R183, !PT ;  /* 0x000000b7a6b77209 */ /* 0x000fc60007810000 */
[----:B------:R-:W-:Y:S01]  /*be50*/  FADD.FTZ R168, -R168, R21 ;  /* 0x00000015a8a87221 */ /* 0x000fe20000010100 */
[----:B------:R-:W-:Y:S01]  /*be60*/  MUFU.EX2 R196, R196 ;  /* 0x000000c400c47308 */ /* 0x000fe20000000800 */
[----:B------:R-:W0:Y:S02]  /*be70*/  SHFL.BFLY PT, R0, R183, 0x2, 0x1f ;  /* 0x0c401f00b7007f89 */ /* 0x000e2400000e0000 */
[----:B------:R-:W-:-:S05]  /*be80*/  FMUL.FTZ R168, R168, UR6 ;  /* 0x00000006a8a87c20 */ /* 0x000fca0008410000 */
        /* <DEDUP_REMOVED lines=9> */
[----:B------:R-:W0:Y:S01]  /*bf20*/  MUFU.EX2 R0, R168 ;  /* 0x000000a800007308 */ /* 0x000e220000000800 */
[C---:B------:R-:W-:Y:S01]  /*bf30*/  FSETP.NEU.FTZ.AND P2, PT, R3.reuse, -INF , PT ;  /* 0xff8000000300780b */ /* 0x040fe20003f5d000 */
[----:B------:R-:W-:-:S05]  /*bf40*/  FMUL.FTZ R177, R3, UR6 ;  /* 0x0000000603b17c20 */ /* 0x000fca0008410000 */
[----:B------:R-:W-:Y:S01]  /*bf50*/  FSEL R177, R177, RZ, P2 ;  /* 0x000000ffb1b17208 */ /* 0x000fe20001000000 */
[----:B------:R-:W1:Y:S04]  /*bf60*/  MUFU.EX2 R188, R188 ;  /* 0x000000bc00bc7308 */ /* 0x000e680000000800 */
[--C-:B------:R-:W-:Y:S01]  /*bf70*/  FFMA.FTZ R197, R2, UR6, -R177.reuse ;  /* 0x0000000602c57c23 */ /* 0x100fe200080108b1 */
[----:B------:R-:W-:Y:S01]  /*bf80*/  FSEL R2, R3, RZ, P2 ;  /* 0x000000ff03027208 */ /* 0x000fe20001000000 */
[--C-:B------:R-:W-:Y:S01]  /*bf90*/  FFMA.FTZ R152, R152, UR6, -R177.reuse ;  /* 0x0000000698987c23 */ /* 0x100fe200080108b1 */
[--C-:B------:R-:W-:Y:S01]  /*bfa0*/  FFMA.FTZ R199, R153, UR6, -R177.reuse ;  /* 0x0000000699c77c23 */ /* 0x100fe200080108b1 */
[----:B------:R-:W-:Y:S01]  /*bfb0*/  FFMA.FTZ R154, R154, UR6, -R177 ;  /* 0x000000069a9a7c23 */ /* 0x000fe200080108b1 */
[----:B0-----:R-:W-:Y:S01]  /*bfc0*/  FFMA.FTZ R153, R0, R16, R179 ;  /* 0x0000001000997223 */ /* 0x001fe200000100b3 */
[----:B------:R-:W-:Y:S01]  /*bfd0*/  FADD.FTZ R2, -R2, R219 ;  /* 0x000000db02027221 */ /* 0x000fe20000010100 */
[----:B------:R-:W-:Y:S01]  /*bfe0*/  MUFU.EX2 R197, R197 ;  /* 0x000000c500c57308 */ /* 0x000fe20000000800 */
[----:B------:R-:W-:Y:S01]  /*bff0*/  FFMA.FTZ R193, R155, UR6, -R177 ;  /* 0x000000069bc17c23 */ /* 0x000fe200080108b1 */
[----:B------:R-:W-:Y:S01]  /*c000*/  FADD.FTZ R153, R196, R153 ;  /* 0x00000099c4997221 */ /* 0x000fe20000010000 */
[----:B------:R-:W-:Y:S01]  /*c010*/  FMUL.FTZ R2, R2, UR6 ;  /* 0x0000000602027c20 */ /* 0x000fe20008410000 */
[--C-:B------:R-:W-:Y:S01]  /*c020*/  FFMA.FTZ R156, R156, UR6, -R177.reuse ;  /* 0x000000069c9c7c23 */ /* 0x100fe200080108b1 */
[----:B------:R-:W-:Y:S01]  /*c030*/  FFMA.FTZ R195, R157, UR6, -R177 ;  /* 0x000000069dc37c23 */ /* 0x000fe200080108b1 */
[----:B------:R-:W-:Y:S01]  /*c040*/  FADD.FTZ R16, R198, R153 ;  /* 0x00000099c6107221 */ /* 0x000fe20000010000 */
[--C-:B------:R-:W-:Y:S01]  /*c050*/  FFMA.FTZ R158, R158, UR6, -R177.reuse ;  /* 0x000000069e9e7c23 */ /* 0x100fe200080108b1 */
[----:B------:R-:W-:Y:S01]  /*c060*/  MUFU.EX2 R152, R152 ;  /* 0x0000009800987308 */ /* 0x000fe20000000800 */
[--C-:B------:R-:W-:Y:S01]  /*c070*/  FFMA.FTZ R191, R162, UR6, -R177.reuse ;  /* 0x00000006a2bf7c23 */ /* 0x100fe200080108b1 */
[----:B------:R-:W-:Y:S01]  /*c080*/  FADD.FTZ R153, R181, R16 ;  /* 0x00000010b5997221 */ /* 0x000fe20000010000 */
[--C-:B------:R-:W-:Y:S01]  /*c090*/  FFMA.FTZ R189, R159, UR6, -R177.reuse ;  /* 0x000000069fbd7c23 */ /* 0x100fe200080108b1 */
[--C-:B------:R-:W-:Y:S01]  /*c0a0*/  FFMA.FTZ R160, R160, UR6, -R177.reuse ;  /* 0x00000006a0a07c23 */ /* 0x100fe200080108b1 */
[----:B------:R-:W-:Y:S01]  /*c0b0*/  FFMA.FTZ R185, R164, UR6, -R177 ;  /* 0x00000006a4b97c23 */ /* 0x000fe200080108b1 */
[----:B------:R-:W-:Y:S01]  /*c0c0*/  FADD.FTZ R162, R192, R153 ;  /* 0x00000099c0a27221 */ /* 0x000fe20000010000 */
[--C-:B------:R-:W-:Y:S01]  /*c0d0*/  FFMA.FTZ R163, R163, UR6, -R177.reuse ;  /* 0x00000006a3a37c23 */ /* 0x100fe200080108b1 */
[----:B------:R-:W0:Y:S01]  /*c0e0*/  MUFU.EX2 R2, R2 ;  /* 0x0000000200027308 */ /* 0x000e220000000800 */
[--C-:B------:R-:W-:Y:S01]  /*c0f0*/  FFMA.FTZ R165, R165, UR6, -R177.reuse ;  /* 0x00000006a5a57c23 */ /* 0x100fe200080108b1 */
[----:B------:R-:W-:Y:S01]  /*c100*/  FADD.FTZ R153, R167, R162 ;  /* 0x000000a2a7997221 */ /* 0x000fe20000010000 */
[--C-:B------:R-:W-:Y:S01]  /*c110*/  FFMA.FTZ R162, R161, UR6, -R177.reuse ;  /* 0x00000006a1a27c23 */ /* 0x100fe200080108b1 */
[----:B------:R-:W-:Y:S01]  /*c120*/  FFMA.FTZ R166, R166, UR6, -R177 ;  /* 0x00000006a6a67c23 */ /* 0x000fe200080108b1 */
[----:B------:R-:W-:-:S02]  /*c130*/  IMAD.U32 R155, RZ, RZ, UR10 ;  /* 0x0000000aff9b7e24 */ /* 0x000fc4000f8e00ff */
[----:B------:R-:W-:Y:S01]  /*c140*/  FADD.FTZ R168, R194, R153 ;  /* 0x00000099c2a87221 */ /* 0x000fe20000010000 */
[----:B------:R-:W-:Y:S01]  /*c150*/  ISETP.GT.AND P2, PT, R20, UR4, PT ;  /* 0x0000000414007c0c */ /* 0x000fe2000bf44270 */
[----:B------:R-:W2:Y:S01]  /*c160*/  MUFU.EX2 R199, R199 ;  /* 0x000000c700c77308 */ /* 0x000ea20000000800 */
[----:B------:R-:W-:Y:S02]  /*c170*/  @!P1 VIADD R155, R155, 0x30860 ;  /* 0x000308609b9b9836 */ /* 0x000fe40000000000 */
[----:B------:R-:W-:Y:S01]  /*c180*/  FADD.FTZ R153, R169, R168 ;  /* 0x000000a8a9997221 */ /* 0x000fe20000010000 */
[----:B------:R-:W-:Y:S01]  /*c190*/  UMOV UR4, UR37 ;  /* 0x0000002500047c82 */ /* 0x000fe20008000000 */
[----:B------:R-:W-:Y:S01]  /*c1a0*/  F2FP.BF16.F32.PACK_AB R196, R196, R179 ;  /* 0x000000b3c4c4723e */ /* 0x000fe200000010ff */
[----:B------:R-:W-:Y:S02]  /*c1b0*/  VIADD R20, R20, 0xffffffff ;  /* 0xffffffff14147836 */ /* 0x000fe40000000000 */
[----:B-1----:R-:W-:Y:S01]  /*c1c0*/  FADD.FTZ R164, R188, R153 ;  /* 0x00000099bca47221 */ /* 0x002fe20000010000 */
[----:B------:R-:W-:Y:S01]  /*c1d0*/  @!P1 PRMT R155, RZ, 0x654, R155 ;  /* 0x00000654ff9b9816 */ /* 0x000fe2000000009b */
[----:B------:R-:W1:Y:S01]  /*c1e0*/  MUFU.EX2 R154, R154 ;  /* 0x0000009a009a7308 */ /* 0x000e620000000800 */
[----:B0-----:R-:W-:Y:S01]  /*c1f0*/  FFMA.FTZ R5, R2, R5, R197 ;  /* 0x0000000502057223 */ /* 0x001fe200000100c5 */
[----:B------:R-:W-:Y:S01]  /*c200*/  F2FP.BF16.F32.PACK_AB R198, R181, R198 ;  /* 0x000000c6b5c6723e */ /* 0x000fe200000010ff */
[----:B------:R0:W-:Y:S01]  /*c210*/  @!P1 SYNCS.ARRIVE.TRANS64.RED.A1T0 RZ, [R155+URZ], RZ ;  /* 0x000000ff9bff99a7 */ /* 0x0001e2000810043f */
[----:B------:R-:W-:Y:S01]  /*c220*/  F2FP.BF16.F32.PACK_AB R192, R167, R192 ;  /* 0x000000c0a7c0723e */ /* 0x000fe200000010ff */
[C---:B------:R-:W-:Y:S01]  /*c230*/  FADD.FTZ R16, R152.reuse, R5 ;  /* 0x0000000598107221 */ /* 0x040fe20000010000 */
[----:B------:R-:W-:Y:S01]  /*c240*/  F2FP.BF16.F32.PACK_AB R194, R169, R194 ;  /* 0x000000c2a9c2723e */ /* 0x000fe200000010ff */
[----:B------:R-:W-:Y:S01]  /*c250*/  IMAD.MOV.U32 R219, RZ, RZ, R3 ;  /* 0x000000ffffdb7224 */ /* 0x000fe200078e0003 */
[----:B------:R-:W3:Y:S01]  /*c260*/  MUFU.EX2 R193, R193 ;  /* 0x000000c100c17308 */ /* 0x000ee20000000800 */
[----:B--2---:R-:W-:Y:S01]  /*c270*/  FADD.FTZ R5, R199, R16 ;  /* 0x00000010c7057221 */ /* 0x004fe20000010000 */
[----:B------:R-:W-:-:S06]  /*c280*/  F2FP.BF16.F32.PACK_AB R197, R152, R197 ;  /* 0x000000c598c5723e */ /* 0x000fcc00000010ff */
[----:B------:R-:W2:Y:S01]  /*c290*/  MUFU.EX2 R156, R156 ;  /* 0x0000009c009c7308 */ /* 0x000ea20000000800 */
[C---:B-1----:R-:W-:Y:S01]  /*c2a0*/  FADD.FTZ R16, R154.reuse, R5 ;  /* 0x000000059a107221 */ /* 0x042fe20000010000 */
[----:B------:R-:W-:-:S06]  /*c2b0*/  F2FP.BF16.F32.PACK_AB R199, R154, R199 ;  /* 0x000000c79ac7723e */ /* 0x000fcc00000010ff */
[----:B------:R-:W1:Y:S01]  /*c2c0*/  MUFU.EX2 R195, R195 ;  /* 0x000000c300c37308 */ /* 0x000e620000000800 */
[----:B---3--:R-:W-:-:S07]  /*c2d0*/  FADD.FTZ R5, R193, R16 ;  /* 0x00000010c1057221 */ /* 0x008fce0000010000 */
[----:B------:R-:W3:Y:S01]  /*c2e0*/  MUFU.EX2 R171, R171 ;  /* 0x000000ab00ab7308 */ /* 0x000ee20000000800 */
[C---:B--2---:R-:W-:Y:S01]  /*c2f0*/  FADD.FTZ R16, R156.reuse, R5 ;  /* 0x000000059c107221 */ /* 0x044fe20000010000 */
[----:B------:R-:W-:-:S06]  /*c300*/  F2FP.BF16.F32.PACK_AB R193, R156, R193 ;  /* 0x000000c19cc1723e */ /* 0x000fcc00000010ff */
[----:B------:R-:W2:Y:S01]  /*c310*/  MUFU.EX2 R158, R158 ;  /* 0x0000009e009e7308 */ /* 0x000ea20000000800 */
[----:B-1----:R-:W-:-:S07]  /*c320*/  FADD.FTZ R5, R195, R16 ;  /* 0x00000010c3057221 */ /* 0x002fce0000010000 */
[----:B------:R-:W1:Y:S01]  /*c330*/  MUFU.EX2 R190, R190 ;  /* 0x000000be00be7308 */ /* 0x000e620000000800 */
[C---:B---3--:R-:W-:Y:S01]  /*c340*/  FADD.FTZ R153, R171.reuse, R164 ;  /* 0x000000a4ab997221 */ /* 0x048fe20000010000 */
[----:B------:R-:W-:-:S06]  /*c350*/  F2FP.BF16.F32.PACK_AB R188, R171, R188 ;  /* 0x000000bcabbc723e */ /* 0x000fcc00000010ff */
[----:B------:R-:W3:Y:S01]  /*c360*/  MUFU.EX2 R189, R189 ;  /* 0x000000bd00bd7308 */ /* 0x000ee20000000800 */
[C---:B--2---:R-:W-:Y:S01]  /*c370*/  FADD.FTZ R16, R158.reuse, R5 ;  /* 0x000000059e107221 */ /* 0x044fe20000010000 */
[----:B------:R-:W-:-:S06]  /*c380*/  F2FP.BF16.F32.PACK_AB R195, R158, R195 ;  /* 0x000000c39ec3723e */ /* 0x000fcc00000010ff */
[----:B------:R-:W2:Y:S01]  /*c390*/  MUFU.EX2 R173, R173 ;  /* 0x000000ad00ad7308 */ /* 0x000ea20000000800 */
[----:B-1----:R-:W-:-:S07]  /*c3a0*/  FADD.FTZ R164, R190, R153 ;  /* 0x00000099bea47221 */ /* 0x002fce0000010000 */
[----:B------:R-:W1:Y:S01]  /*c3b0*/  MUFU.EX2 R160, R160 ;  /* 0x000000a000a07308 */ /* 0x000e620000000800 */
[----:B---3--:R-:W-:-:S07]  /*c3c0*/  FADD.FTZ R5, R189, R16 ;  /* 0x00000010bd057221 */ /* 0x008fce0000010000 */
[----:B------:R-:W3:Y:S01]  /*c3d0*/  MUFU.EX2 R184, R184 ;  /* 0x000000b800b87308 */ /* 0x000ee20000000800 */
[C---:B--2---:R-:W-:Y:S01]  /*c3e0*/  FADD.FTZ R153, R173.reuse, R164 ;  /* 0x000000a4ad997221 */ /* 0x044fe20000010000 */
[----:B------:R-:W-:-:S06]  /*c3f0*/  F2FP.BF16.F32.PACK_AB R190, R173, R190 ;  /* 0x000000beadbe723e */ /* 0x000fcc00000010ff */
[----:B------:R-:W2:Y:S01]  /*c400*/  MUFU.EX2 R191, R191 ;  /* 0x000000bf00bf7308 */ /* 0x000ea20000000800 */
[C---:B-1----:R-:W-:Y:S01]  /*c410*/  FADD.FTZ R16, R160.reuse, R5 ;  /* 0x00000005a0107221 */ /* 0x042fe20000010000 */
[----:B------:R-:W-:-:S06]  /*c420*/  F2FP.BF16.F32.PACK_AB R189, R160, R189 ;  /* 0x000000bda0bd723e */ /* 0x000fcc00000010ff */
[----:B------:R-:W1:Y:S01]  /*c430*/  MUFU.EX2 R175, R175 ;  /* 0x000000af00af7308 */ /* 0x000e620000000800 */
[----:B---3--:R-:W-:-:S07]  /*c440*/  FADD.FTZ R164, R184, R153 ;  /* 0x00000099b8a47221 */ /* 0x008fce0000010000 */
[----:B------:R-:W3:Y:S01]  /*c450*/  MUFU.EX2 R162, R162 ;  /* 0x000000a200a27308 */ /* 0x000ee20000000800 */
[----:B--2---:R-:W-:-:S07]  /*c460*/  FADD.FTZ R5, R191, R16 ;  /* 0x00000010bf057221 */ /* 0x004fce0000010000 */
[----:B------:R-:W2:Y:S01]  /*c470*/  MUFU.EX2 R185, R185 ;  /* 0x000000b900b97308 */ /* 0x000ea20000000800 */
[C---:B-1----:R-:W-:Y:S01]  /*c480*/  FADD.FTZ R153, R175.reuse, R164 ;  /* 0x000000a4af997221 */ /* 0x042fe20000010000 */
[----:B------:R-:W-:-:S06]  /*c490*/  F2FP.BF16.F32.PACK_AB R184, R175, R184 ;  /* 0x000000b8afb8723e */ /* 0x000fcc00000010ff */
[----:B------:R-:W1:Y:S01]  /*c4a0*/  MUFU.EX2 R163, R163 ;  /* 0x000000a300a37308 */ /* 0x000e620000000800 */
[C---:B---3--:R-:W-:Y:S01]  /*c4b0*/  FADD.FTZ R164, R162.reuse, R5 ;  /* 0x00000005a2a47221 */ /* 0x048fe20000010000 */
[----:B------:R-:W-:-:S06]  /*c4c0*/  F2FP.BF16.F32.PACK_AB R191, R162, R191 ;  /* 0x000000bfa2bf723e */ /* 0x000fcc00000010ff */
[----:B------:R-:W3:Y:S01]  /*c4d0*/  MUFU.EX2 R186, R186 ;  /* 0x000000ba00ba7308 */ /* 0x000ee20000000800 */
[----:B--2---:R-:W-:-:S07]  /*c4e0*/  FADD.FTZ R164, R185, R164 ;  /* 0x000000a4b9a47221 */ /* 0x004fce0000010000 */
[----:B------:R-:W2:Y:S01]  /*c4f0*/  MUFU.EX2 R165, R165 ;  /* 0x000000a500a57308 */ /* 0x000ea20000000800 */
[C---:B-1----:R-:W-:Y:S01]  /*c500*/  FADD.FTZ R164, R163.reuse, R164 ;  /* 0x000000a4a3a47221 */ /* 0x042fe20000010000 */
[----:B------:R-:W-:-:S06]  /*c510*/  F2FP.BF16.F32.PACK_AB R185, R163, R185 ;  /* 0x000000b9a3b9723e */ /* 0x000fcc00000010ff */
[----:B------:R-:W1:Y:S01]  /*c520*/  MUFU.EX2 R21, R178 ;  /* 0x000000b200157308 */ /* 0x000e620000000800 */
[----:B---3--:R-:W-:-:S07]  /*c530*/  FADD.FTZ R16, R186, R153 ;  /* 0x00000099ba107221 */ /* 0x008fce0000010000 */
[----:B------:R-:W3:Y:S01]  /*c540*/  MUFU.EX2 R166, R166 ;  /* 0x000000a600a67308 */ /* 0x000ee20000000800 */
[----:B--2---:R-:W-:Y:S01]  /*c550*/  FADD.FTZ R164, R165, R164 ;  /* 0x000000a4a5a47221 */ /* 0x004fe20000010000 */
[C---:B-1----:R-:W-:Y:S01]  /*c560*/  FADD.FTZ R16, R21.reuse, R16 ;  /* 0x0000001015107221 */ /* 0x042fe20000010000 */
[----:B------:R-:W-:Y:S01]  /*c570*/  F2FP.BF16.F32.PACK_AB R186, R21, R186 ;  /* 0x000000ba15ba723e */ /* 0x000fe200000010ff */
[----:B------:R-:W-:Y:S02]  /*c580*/  IMAD.MOV.U32 R21, RZ, RZ, R4 ;  /* 0x000000ffff157224 */ /* 0x000fe400078e0004 */
[C---:B---3--:R-:W-:Y:S01]  /*c590*/  FADD.FTZ R5, R166.reuse, R164 ;  /* 0x000000a4a6057221 */ /* 0x048fe20000010000 */
[----:B------:R-:W-:Y:S01]  /*c5a0*/  F2FP.BF16.F32.PACK_AB R187, R166, R165 ;  /* 0x000000a5a6bb723e */ /* 0x000fe200000010ff */
[----:B0-----:R-:W-:Y:S06]  /*c5b0*/  @P2 BRA `(.L_x_1499) ;  /* 0xffffffd400302947 */ /* 0x001fec000383ffff */
.L_x_1482:
        /* <DEDUP_REMOVED lines=131> */
.L_x_1500:
[----:B------:R-:W-:Y:S01]  /*cdf0*/  ULEA UR5, UR37, UR38, 0x3 ;  /* 0x0000002625057291 */ /* 0x000fe2000f8e183f */
[----:B------:R-:W-:-:S05]  /*ce00*/  IMAD.U32 R0, RZ, RZ, UR36 ;  /* 0x00000024ff007e24 */ /* 0x000fca000f8e00ff */
[----:B------:R-:W-:-:S04]  /*ce10*/  SHF.L.U32 R0, R0, 0x1f, RZ ;  /* 0x0000001f00007819 */ /* 0x000fc800000006ff */
[----:B------:R0:W1:Y:S01]  /*ce20*/  SYNCS.PHASECHK.TRANS64.TRYWAIT P2, [UR5+0x30850], R0 ;  /* 0x03085000ff0075a7 */ /* 0x0000620008040145 */
[----:B------:R-:W-:Y:S05]  /*ce30*/  @!P0 BRA `(.L_x_1501) ;  /* 0x0000000000048947 */ /* 0x000fea0003800000 */
[----:B------:R-:W-:Y:S01]  /*ce40*/  BPT.TRAP 0x1 ;  /* 0x000000040000795c */ /* 0x000fe20000300000 */
.L_x_1501:
[----:B-1----:R-:W-:Y:S05]  /*ce50*/  @P2 BRA `(.L_x_1502) ;  /* 0x0000000000082947 */ /* 0x002fea0003800000 */
[----:B------:R-:W1:Y:S02]  /*ce60*/  SYNCS.PHASECHK.TRANS64.TRYWAIT P0, [UR5+0x30850], R0 ;  /* 0x03085000ff0075a7 */ /* 0x000e640008000145 */
[----:B-1----:R-:W-:Y:S05]  /*ce70*/  @!P0 BRA `(.L_x_1503) ;  /* 0x000000b400008947 */ /* 0x002fea0003800000 */
.L_x_1502:
        /* <DEDUP_REMOVED lines=197> */
.L_x_1433:
[----:B------:R-:W0:Y:S01]  /*dad0*/  S2R R5, SR_CgaCtaId ;  /* 0x0000000000057919 */ /* 0x000e220000008800 */
[----:B------:R-:W-:Y:S01]  /*dae0*/  MOV R168, 0x400 ;  /* 0x0000040000a87802 */ /* 0x000fe20000000f00 */
[----:B------:R-:W-:Y:S01]  /*daf0*/  BSSY B0, `(.L_x_1504) ;  /* 0x00002ef000007945 */ /* 0x000fe20003800000 */
[----:B------:R-:W-:Y:S02]  /*db00*/  BAR.SYNC.DEFER_BLOCKING 0x5, 0x180 ;  /* 0x0146000000007b1d */ /* 0x000fe40000010000 */
[----:B0-----:R-:W-:-:S05]  /*db10*/  LEA R168, R5, R168, 0x18 ;  /* 0x000000a805a87211 */ /* 0x001fca00078ec0ff */
[----:B------:R-:W0:Y:S02]  /*db20*/  LDS.128 R4, [R168+0x308d0] ;  /* 0x0308d000a8047984 */ /* 0x000e240000000c00 */
[----:B0-----:R-:W-:Y:S02]  /*db30*/  R2UR UR5, R5 ;  /* 0x00000000050572ca */ /* 0x001fe400000e0000 */
[----:B------:R-:W-:Y:S02]  /*db40*/  R2UR UR7, R6 ;  /* 0x00000000060772ca */ /* 0x000fe400000e0000 */
        /* <DEDUP_REMOVED lines=13> */
[----:B------:R-:W-:Y:S01]  /*dc20*/  F2FP.BF16.F32.PACK_AB R33, R162, R34 ;  /* 0x00000022a221723e */ /* 0x000fe200000010ff */
[----:B------:R-:W-:Y:S01]  /*dc30*/  ULDC.64 UR8, c[0x0][0xc00] ;  /* 0x0003000000087ab9 */ /* 0x000fe20000000a00 */
        /* <DEDUP_REMOVED lines=10> */
[----:B------:R-:W-:Y:S02]  /*dce0*/  MOV R4, R168 ;  /* 0x000000a800047202 */ /* 0x000fe40000000f00 */
[----:B0-----:R-:W-:Y:S02]  /*dcf0*/  MOV R5, R7 ;  /* 0x0000000700057202 */ /* 0x001fe40000000f00 */
[----:B------:R-:W-:-:S02]  /*dd00*/  F2FP.BF16.F32.PACK_AB R51, R157, R51 ;  /* 0x000000339d33723e */ /* 0x000fc400000010ff */
[----:B------:R-:W-:Y:S01]  /*dd10*/  F2FP.BF16.F32.PACK_AB R57, R156, R58 ;  /* 0x0000003a9c39723e */ /* 0x000fe200000010ff */
[----:B------:R-:W-:Y:S01]  /*dd20*/  IMAD.WIDE R98, R212, 0x2, R4 ;  /* 0x00000002d4627825 */ /* 0x000fe200078e0204 */
[----:B------:R-:W-:Y:S02]  /*dd30*/  F2FP.BF16.F32.PACK_AB R64, R65, R64 ;  /* 0x000000404140723e */ /* 0x000fe400000010ff */
[----:B------:R-:W-:Y:S02]  /*dd40*/  F2FP.BF16.F32.PACK_AB R58, R61, R60 ;  /* 0x0000003c3d3a723e */ /* 0x000fe400000010ff */
[C---:B------:R-:W-:Y:S02]  /*dd50*/  IADD3 R171, P1, R98.reuse, 0x20, RZ ;  /* 0x0000002062ab7810 */ /* 0x040fe40007f3e0ff */
[C---:B------:R-:W-:Y:S02]  /*dd60*/  IADD3 R173, P0, R98.reuse, 0x40, RZ ;  /* 0x0000004062ad7810 */ /* 0x040fe40007f1e0ff */
[C---:B------:R-:W-:Y:S01]  /*dd70*/  LOP3.LUT R7, R98.reuse, 0x380, RZ, 0xc0, !PT ;  /* 0x0000038062077812 */ /* 0x040fe200078ec0ff */
        /* <DEDUP_REMOVED lines=16> */
[----:B------:R-:W-:-:S02]  /*de80*/  SHF.R.U64 R7, R7, 0x3, RZ ;  /* 0x0000000307077819 */ /* 0x000fc400000012ff */
[----:B------:R-:W-:Y:S02]  /*de90*/  LOP3.LUT R14, R175, 0x380, RZ, 0xc0, !PT ;  /* 0x00000380af0e7812 */ /* 0x000fe400078ec0ff */
[----:B------:R-:W-:Y:S02]  /*dea0*/  LOP3.LUT R20, R177, 0x380, RZ, 0xc0, !PT ;  /* 0x00000380b1147812 */ /* 0x000fe400078ec0ff */
[----:B------:R-:W-:Y:S02]  /*deb0*/  IADD3 R187, P0, R98, 0x8020, RZ ;  /* 0x0000802062bb7810 */ /* 0x000fe40007f1e0ff */
[----:B------:R-:W-:Y:S02]  /*dec0*/  SHF.R.U64 R10, R10, 0x3, RZ ;  /* 0x000000030a0a7819 */ /* 0x000fe400000012ff */
[----:B------:R-:W-:Y:S01]  /*ded0*/  LOP3.LUT R30, R179, 0x380, RZ, 0xc0, !PT ;  /* 0x00000380b31e7812 */ /* 0x000fe200078ec0ff */
        /* <DEDUP_REMOVED lines=10> */
[----:B------:R-:W-:Y:S01]  /*df80*/  IMAD.X R95, RZ, RZ, R99, P5 ;  /* 0x000000ffff5f7224 */ /* 0x000fe200028e0663 */
[----:B------:R-:W-:-:S02]  /*df90*/  SHF.R.U64 R12, R12, 0x3, RZ ;  /* 0x000000030c0c7819 */ /* 0x000fc400000012ff */
[----:B------:R-:W-:Y:S01]  /*dfa0*/  LOP3.LUT R38, R181, 0x380, RZ, 0xc0, !PT ;  /* 0x00000380b5267812 */ /* 0x000fe200078ec0ff */
[--C-:B------:R-:W-:Y:S01]  /*dfb0*/  IMAD.X R9, RZ, RZ, R99.reuse, P1 ;  /* 0x000000ffff097224 */ /* 0x100fe200008e0663 */
[----:B------:R-:W-:Y:S01]  /*dfc0*/  LOP3.LUT R98, R7, R98, RZ, 0x3c, !PT ;  /* 0x0000006207627212 */ /* 0x000fe200078e3cff */
[----:B------:R-:W-:Y:S01]  /*dfd0*/  IMAD.X R7, RZ, RZ, R99, P2 ;  /* 0x000000ffff077224 */ /* 0x000fe200010e0663 */
[----:B------:R-:W-:Y:S02]  /*dfe0*/  SHF.R.U64 R14, R14, 0x3, RZ ;  /* 0x000000030e0e7819 */ /* 0x000fe400000012ff */
[----:B------:R-:W-:Y:S02]  /*dff0*/  LOP3.LUT R46, R183, 0x380, RZ, 0xc0, !PT ;  /* 0x00000380b72e7812 */ /* 0x000fe400078ec0ff */
[----:B------:R-:W-:Y:S02]  /*e000*/  SHF.R.U64 R20, R20, 0x3, RZ ;  /* 0x0000000314147819 */ /* 0x000fe400000012ff */
[----:B------:R-:W-:-:S02]  /*e010*/  LOP3.LUT R54, R185, 0x380, RZ, 0xc0, !PT ;  /* 0x00000380b9367812 */ /* 0x000fc400078ec0ff */
[----:B------:R-:W-:Y:S02]  /*e020*/  LOP3.LUT R10, R10, R171, RZ, 0x3c, !PT ;  /* 0x000000ab0a0a7212 */ /* 0x000fe400078e3cff */
[----:B------:R-:W-:Y:S02]  /*e030*/  SHF.R.U64 R30, R30, 0x3, RZ ;  /* 0x000000031e1e7819 */ /* 0x000fe400000012ff */
[----:B------:R-:W-:Y:S02]  /*e040*/  LOP3.LUT R62, R187, 0x380, RZ, 0xc0, !PT ;  /* 0x00000380bb3e7812 */ /* 0x000fe400078ec0ff */
[----:B------:R-:W-:Y:S02]  /*e050*/  LOP3.LUT R12, R12, R173, RZ, 0x3c, !PT ;  /* 0x000000ad0c0c7212 */ /* 0x000fe400078e3cff */
[----:B------:R-:W-:Y:S02]  /*e060*/  SHF.R.U64 R38, R38, 0x3, RZ ;  /* 0x0000000326267819 */ /* 0x000fe400000012ff */
[----:B------:R-:W-:-:S02]  /*e070*/  LOP3.LUT R70, R189, 0x380, RZ, 0xc0, !PT ;  /* 0x00000380bd467812 */ /* 0x000fc400078ec0ff */
[----:B------:R-:W-:Y:S02]  /*e080*/  LOP3.LUT R14, R14, R175, RZ, 0x3c, !PT ;  /* 0x000000af0e0e7212 */ /* 0x000fe400078e3cff */
[----:B------:R-:W-:Y:S02]  /*e090*/  SHF.R.U64 R46, R46, 0x3, RZ ;  /* 0x000000032e2e7819 */ /* 0x000fe400000012ff */
[----:B------:R-:W-:Y:S02]  /*e0a0*/  LOP3.LUT R78, R191, 0x380, RZ, 0xc0, !PT ;  /* 0x00000380bf4e7812 */ /* 0x000fe400078ec0ff */
[----:B------:R-:W-:Y:S01]  /*e0b0*/  MOV R98, R98 ;  /* 0x0000006200627202 */ /* 0x000fe20000000f00 */
[----:B------:R-:W-:Y:S01]  /*e0c0*/  BAR.SYNC.DEFER_BLOCKING 0x1, 0x100 ;  /* 0x0044000000007b1d */ /* 0x000fe20000010000 */
[----:B------:R-:W-:Y:S02]  /*e0d0*/  LOP3.LUT R94, R6, 0x380, RZ, 0xc0, !PT ;  /* 0x00000380065e7812 */ /* 0x000fe400078ec0ff */
[----:B------:R-:W-:-:S02]  /*e0e0*/  LOP3.LUT R20, R20, R177, RZ, 0x3c, !PT ;  /* 0x000000b114147212 */ /* 0x000fc400078e3cff */
[----:B------:R-:W-:Y:S02]  /*e0f0*/  SHF.R.U64 R54, R54, 0x3, RZ ;  /* 0x0000000336367819 */ /* 0x000fe400000012ff */
[----:B------:R-:W-:Y:S02]  /*e100*/  LOP3.LUT R86, R193, 0x380, RZ, 0xc0, !PT ;  /* 0x00000380c1567812 */ /* 0x000fe400078ec0ff */
[----:B------:R-:W-:Y:S02]  /*e110*/  LOP3.LUT R99, R170, 0x380, RZ, 0xc0, !PT ;  /* 0x00000380aa637812 */ /* 0x000fe400078ec0ff */
[----:B------:R-:W-:Y:S02]  /*e120*/  LOP3.LUT R30, R30, R179, RZ, 0x3c, !PT ;  /* 0x000000b31e1e7212 */ /* 0x000fe400078e3cff */
[----:B------:R-:W-:Y:S02]  /*e130*/  SHF.R.U64 R62, R62, 0x3, RZ ;  /* 0x000000033e3e7819 */ /* 0x000fe400000012ff */
[----:B------:R-:W-:-:S02]  /*e140*/  MOV R11, R10 ;  /* 0x0000000a000b7202 */ /* 0x000fc40000000f00 */
[----:B------:R-:W-:Y:S02]  /*e150*/  LOP3.LUT R38, R38, R181, RZ, 0x3c, !PT ;  /* 0x000000b526267212 */ /* 0x000fe400078e3cff */
[----:B------:R-:W-:Y:S02]  /*e160*/  SHF.R.U64 R70, R70, 0x3, RZ ;  /* 0x0000000346467819 */ /* 0x000fe400000012ff */
[----:B------:R-:W-:Y:S02]  /*e170*/  MOV R12, R12 ;  /* 0x0000000c000c7202 */ /* 0x000fe40000000f00 */
[----:B------:R-:W-:Y:S01]  /*e180*/  LOP3.LUT R46, R46, R183, RZ, 0x3c, !PT ;  /* 0x000000b72e2e7212 */ /* 0x000fe200078e3cff */
[----:B------:R0:W-:Y:S01]  /*e190*/  STSM.16.M88.4 [R98], R24 ;  /* 0x0000001862007844 */ /* 0x0001e20000000200 */
[----:B------:R-:W-:Y:S02]  /*e1a0*/  SHF.R.U64 R78, R78, 0x3, RZ ;  /* 0x000000034e4e7819 */ /* 0x000fe400000012ff */
[----:B------:R-:W-:Y:S01]  /*e1b0*/  LOP3.LUT R163, R169, 0x380, RZ, 0xc0, !PT ;  /* 0x00000380a9a37812 */ /* 0x000fe200078ec0ff */
[----:B------:R-:W-:Y:S01]  /*e1c0*/  STSM.16.M88.4 [R11], R32 ;  /* 0x000000200b007844 */ /* 0x000fe20000000200 */
[----:B------:R-:W-:-:S02]  /*e1d0*/  SHF.R.U64 R29, R94, 0x3, RZ ;  /* 0x000000035e1d7819 */ /* 0x000fc400000012ff */
[----:B------:R-:W-:Y:S01]  /*e1e0*/  MOV R14, R14 ;  /* 0x0000000e000e7202 */ /* 0x000fe20000000f00 */
[----:B------:R1:W-:Y:S01]  /*e1f0*/  STSM.16.M88.4 [R12], R40 ;  /* 0x000000280c007844 */ /* 0x0003e20000000200 */
[----:B------:R-:W-:Y:S02]  /*e200*/  LOP3.LUT R54, R54, R185, RZ, 0x3c, !PT ;  /* 0x000000b936367212 */ /* 0x000fe400078e3cff */
[----:B------:R-:W-:Y:S01]  /*e210*/  SHF.R.U64 R86, R86, 0x3, RZ ;  /* 0x0000000356567819 */ /* 0x000fe200000012ff */
[----:B------:R-:W-:Y:S01]  /*e220*/  STSM.16.M88.4 [R14], R48 ;  /* 0x000000300e007844 */ /* 0x000fe20000000200 */
[----:B------:R-:W-:Y:S02]  /*e230*/  SHF.R.U64 R99, R99, 0x3, RZ ;  /* 0x0000000363637819 */ /* 0x000fe400000012ff */
[----:B------:R-:W-:Y:S02]  /*e240*/  MOV R20, R20 ;  /* 0x0000001400147202 */ /* 0x000fe40000000f00 */
[----:B------:R-:W-:-:S02]  /*e250*/  F2FP.BF16.F32.PACK_AB R59, R155, R59 ;  /* 0x0000003b9b3b723e */ /* 0x000fc400000010ff */
[----:B------:R-:W-:Y:S02]  /*e260*/  F2FP.BF16.F32.PACK_AB R65, R154, R66 ;  /* 0x000000429a41723e */ /* 0x000fe400000010ff */
[----:B------:R-:W-:Y:S01]  /*e270*/  F2FP.BF16.F32.PACK_AB R72, R73, R72 ;  /* 0x000000484948723e */ /* 0x000fe200000010ff */
[----:B------:R-:W-:Y:S01]  /*e280*/  STSM.16.M88.4 [R20], R56 ;  /* 0x0000003814007844 */ /* 0x000fe20000000200 */
[----:B------:R-:W-:Y:S02]  /*e290*/  LOP3.LUT R62, R62, R187, RZ, 0x3c, !PT ;  /* 0x000000bb3e3e7212 */ /* 0x000fe400078e3cff */
[----:B------:R-:W-:Y:S02]  /*e2a0*/  MOV R30, R30 ;  /* 0x0000001e001e7202 */ /* 0x000fe40000000f00 */
[----:B------:R-:W-:Y:S02]  /*e2b0*/  F2FP.BF16.F32.PACK_AB R66, R69, R68 ;  /* 0x000000444542723e */ /* 0x000fe400000010ff */
        /* <DEDUP_REMOVED lines=11> */
[----:B------:R-:W-:Y:S01]  /*e370*/  LOP3.LUT R78, R78, R191, RZ, 0x3c, !PT ;  /* 0x000000bf4e4e7212 */ /* 0x000fe200078e3cff */
[----:B------:R-:W2:Y:S01]  /*e380*/  LDC R16, c[0x0][0xbe8] ;  /* 0x0002fa00ff107b82 */ /* 0x000ea20000000800 */
[----:B------:R-:W-:Y:S02]  /*e390*/  SHF.R.U64 R28, R163, 0x3, RZ ;  /* 0x00000003a31c7819 */ /* 0x000fe400000012ff */
[----:B------:R-:W-:Y:S02]  /*e3a0*/  LOP3.LUT R94, R29, R6, RZ, 0x3c, !PT ;  /* 0x000000061d5e7212 */ /* 0x000fe400078e3cff */
[----:B------:R-:W-:-:S02]  /*e3b0*/  MOV R46, R46 ;  /* 0x0000002e002e7202 */ /* 0x000fc40000000f00 */
[----:B------:R-:W-:Y:S02]  /*e3c0*/  F2FP.BF16.F32.PACK_AB R82, R85, R84 ;  /* 0x000000545552723e */ /* 0x000fe400000010ff */
[----:B------:R-:W-:Y:S02]  /*e3d0*/  F2FP.BF16.F32.PACK_AB R83, R3, R83 ;  /* 0x000000530353723e */ /* 0x000fe400000010ff */
[----:B------:R-:W-:Y:S02]  /*e3e0*/  F2FP.BF16.F32.PACK_AB R89, R91, R90 ;  /* 0x0000005a5b59723e */ /* 0x000fe400000010ff */
[----:B------:R-:W-:Y:S01]  /*e3f0*/  LOP3.LUT R86, R86, R193, RZ, 0x3c, !PT ;  /* 0x000000c156567212 */ /* 0x000fe200078e3cff */
[----:B------:R-:W-:Y:S01]  /*e400*/  STSM.16.M88.4 [R46], R80 ;  /* 0x000000502e007844 */ /* 0x000fe20000000200 */
[----:B------:R-:W-:Y:S02]  /*e410*/  LOP3.LUT R6, R99, R170, RZ, 0x3c, !PT ;  /* 0x000000aa63067212 */ /* 0x000fe400078e3cff */
[----:B------:R-:W-:-:S02]  /*e420*/  MOV R54, R54 ;  /* 0x0000003600367202 */ /* 0x000fc40000000f00 */
[----:B------:R-:W-:Y:S02]  /*e430*/  F2FP.BF16.F32.PACK_AB R90, R93, R92 ;  /* 0x0000005c5d5a723e */ /* 0x000fe400000010ff */
[----:B------:R-:W-:Y:S02]  /*e440*/  F2FP.BF16.F32.PACK_AB R91, R165, R164 ;  /* 0x000000a4a55b723e */ /* 0x000fe400000010ff */
[----:B------:R-:W-:Y:S02]  /*e450*/  F2FP.BF16.F32.PACK_AB R96, R97, R96 ;  /* 0x000000606160723e */ /* 0x000fe400000010ff */
[----:B------:R-:W-:Y:S01]  /*e460*/  F2FP.BF16.F32.PACK_AB R104, R105, R104 ;  /* 0x000000686968723e */ /* 0x000fe200000010ff */
[----:B------:R-:W-:Y:S01]  /*e470*/  STSM.16.M88.4 [R54], R88 ;  /* 0x0000005836007844 */ /* 0x000fe20000000200 */
[----:B------:R-:W-:Y:S02]  /*e480*/  MOV R62, R62 ;  /* 0x0000003e003e7202 */ /* 0x000fe40000000f00 */
[----:B------:R-:W-:-:S02]  /*e490*/  F2FP.BF16.F32.PACK_AB R97, R167, R166 ;  /* 0x000000a6a761723e */ /* 0x000fc400000010ff */
[----:B0-----:R-:W-:Y:S02]  /*e4a0*/  F2FP.BF16.F32.PACK_AB R98, R101, R100 ;  /* 0x000000646562723e */ /* 0x001fe400000010ff */
[----:B------:R-:W-:Y:S02]  /*e4b0*/  F2FP.BF16.F32.PACK_AB R99, R103, R102 ;  /* 0x000000666763723e */ /* 0x000fe400000010ff */
[----:B------:R-:W-:Y:S02]  /*e4c0*/  F2FP.BF16.F32.PACK_AB R105, R107, R106 ;  /* 0x0000006a6b69723e */ /* 0x000fe400000010ff */
[----:B------:R-:W-:Y:S01]  /*e4d0*/  F2FP.BF16.F32.PACK_AB R112, R113, R112 ;  /* 0x000000707170723e */ /* 0x000fe200000010ff */
[----:B------:R-:W-:Y:S01]  /*e4e0*/  STSM.16.M88.4 [R62], R96 ;  /* 0x000000603e007844 */ /* 0x000fe20000000200 */
[----:B------:R-:W-:Y:S02]  /*e4f0*/  MOV R70, R70 ;  /* 0x0000004600467202 */ /* 0x000fe40000000f00 */
[----:B------:R-:W-:-:S02]  /*e500*/  F2FP.BF16.F32.PACK_AB R106, R109, R108 ;  /* 0x0000006c6d6a723e */ /* 0x000fc400000010ff */
[----:B------:R-:W-:Y:S02]  /*e510*/  F2FP.BF16.F32.PACK_AB R107, R111, R110 ;  /* 0x0000006e6f6b723e */ /* 0x000fe400000010ff */
[----:B------:R-:W-:Y:S02]  /*e520*/  F2FP.BF16.F32.PACK_AB R113, R115, R114 ;  /* 0x000000727371723e */ /* 0x000fe400000010ff */
[----:B------:R-:W-:Y:S01]  /*e530*/  F2FP.BF16.F32.PACK_AB R120, R121, R120 ;  /* 0x000000787978723e */ /* 0x000fe200000010ff */
[----:B------:R-:W-:Y:S01]  /*e540*/  STSM.16.M88.4 [R70], R104 ;  /* 0x0000006846007844 */ /* 0x000fe20000000200 */
[----:B------:R-:W-:Y:S02]  /*e550*/  LOP3.LUT R8, R28, R169, RZ, 0x3c, !PT ;  /* 0x000000a91c087212 */ /* 0x000fe400078e3cff */
[----:B------:R-:W-:Y:S02]  /*e560*/  MOV R78, R78 ;  /* 0x0000004e004e7202 */ /* 0x000fe40000000f00 */
[----:B------:R-:W-:-:S02]  /*e570*/  F2FP.BF16.F32.PACK_AB R114, R117, R116 ;  /* 0x000000747572723e */ /* 0x000fc400000010ff */
[----:B------:R-:W-:Y:S02]  /*e580*/  F2FP.BF16.F32.PACK_AB R115, R119, R118 ;  /* 0x000000767773723e */ /* 0x000fe400000010ff */
[----:B------:R-:W-:Y:S02]  /*e590*/  F2FP.BF16.F32.PACK_AB R121, R123, R122 ;  /* 0x0000007a7b79723e */ /* 0x000fe400000010ff */
[----:B------:R-:W-:Y:S01]  /*e5a0*/  F2FP.BF16.F32.PACK_AB R128, R129, R128 ;  /* 0x000000808180723e */ /* 0x000fe200000010ff */
[----:B------:R-:W-:Y:S01]  /*e5b0*/  STSM.16.M88.4 [R78], R112 ;  /* 0x000000704e007844 */ /* 0x000fe20000000200 */
[----:B------:R-:W-:Y:S02]  /*e5c0*/  MOV R86, R86 ;  /* 0x0000005600567202 */ /* 0x000fe40000000f00 */
[----:B------:R-:W-:Y:S02]  /*e5d0*/  F2FP.BF16.F32.PACK_AB R122, R125, R124 ;  /* 0x0000007c7d7a723e */ /* 0x000fe400000010ff */
[----:B------:R-:W-:-:S02]  /*e5e0*/  F2FP.BF16.F32.PACK_AB R123, R127, R126 ;  /* 0x0000007e7f7b723e */ /* 0x000fc400000010ff */
[----:B------:R-:W-:Y:S02]  /*e5f0*/  F2FP.BF16.F32.PACK_AB R129, R131, R130 ;  /* 0x000000828381723e */ /* 0x000fe400000010ff */
[----:B------:R-:W-:Y:S01]  /*e600*/  F2FP.BF16.F32.PACK_AB R136, R137, R136 ;  /* 0x000000888988723e */ /* 0x000fe200000010ff */
[----:B------:R-:W-:Y:S01]  /*e610*/  STSM.16.M88.4 [R86], R120 ;  /* 0x0000007856007844 */ /* 0x000fe20000000200 */
[----:B------:R-:W-:Y:S02]  /*e620*/  MOV R94, R94 ;  /* 0x0000005e005e7202 */ /* 0x000fe40000000f00 */
[----:B------:R-:W-:Y:S02]  /*e630*/  F2FP.BF16.F32.PACK_AB R130, R133, R132 ;  /* 0x000000848582723e */ /* 0x000fe400000010ff */
[----:B------:R-:W-:Y:S02]  /*e640*/  F2FP.BF16.F32.PACK_AB R131, R135, R134 ;  /* 0x000000868783723e */ /* 0x000fe400000010ff */
[----:B------:R-:W-:-:S02]  /*e650*/  F2FP.BF16.F32.PACK_AB R137, R139, R138 ;  /* 0x0000008a8b89723e */ /* 0x000fc400000010ff */
[----:B------:R-:W-:Y:S01]  /*e660*/  F2FP.BF16.F32.PACK_AB R144, R145, R144 ;  /* 0x000000909190723e */ /* 0x000fe200000010ff */
[----:B------:R-:W-:Y:S01]  /*e670*/  STSM.16.M88.4 [R94], R128 ;  /* 0x000000805e007844 */ /* 0x000fe20000000200 */
[----:B------:R-:W-:Y:S02]  /*e680*/  MOV R10, R6 ;  /* 0x00000006000a7202 */ /* 0x000fe40000000f00 */
[----:B------:R-:W-:Y:S02]  /*e690*/  F2FP.BF16.F32.PACK_AB R138, R141, R140 ;  /* 0x0000008c8d8a723e */ /* 0x000fe400000010ff */
[----:B------:R-:W-:Y:S02]  /*e6a0*/  F2FP.BF16.F32.PACK_AB R139, R143, R142 ;  /* 0x0000008e8f8b723e */ /* 0x000fe400000010ff */
[----:B------:R-:W-:Y:S02]  /*e6b0*/  F2FP.BF16.F32.PACK_AB R145, R147, R146 ;  /* 0x000000929391723e */ /* 0x000fe400000010ff */
[----:B------:R-:W-:Y:S01]  /*e6c0*/  MOV R8, R8 ;  /* 0x0000000800087202 */ /* 0x000fe20000000f00 */
[----:B------:R0:W-:Y:S01]  /*e6d0*/  STSM.16.M88.4 [R10], R136 ;  /* 0x000000880a007844 */ /* 0x0001e20000000200 */
[----:B------:R-:W-:-:S02]  /*e6e0*/  F2FP.BF16.F32.PACK_AB R146, R149, R148 ;  /* 0x000000949592723e */ /* 0x000fc400000010ff */
[----:B------:R-:W-:Y:S02]  /*e6f0*/  F2FP.BF16.F32.PACK_AB R147, R151, R150 ;  /* 0x000000969793723e */ /* 0x000fe400000010ff */
[----:B------:R-:W-:Y:S02]  /*e700*/  R2UR UR4, R207 ;  /* 0x00000000cf0472ca */ /* 0x000fe400000e0000 */
[----:B------:R-:W-:Y:S01]  /*e710*/  PLOP3.LUT P0, PT, PT, PT, UP0, 0x80, 0x0 ;  /* 0x000000000000781c */ /* 0x000fe20003f0f008 */
[----:B------:R3:W-:Y:S10]  /*e720*/  STSM.16.M88.4 [R8], R144 ;  /* 0x0000009008007844 */ /* 0x0007f40000000200 */
[----:B------:R-:W-:-:S06]  /*e730*/  UIMAD.WIDE UR8, UR4, 0x4, UR8 ;  /* 0x00000004040878a5 */ /* 0x000fcc000f8e0208 */
[----:B------:R-:W-:Y:S02]  /*e740*/  IMAD.U32 R6, RZ, RZ, UR8 ;  /* 0x00000008ff067e24 */ /* 0x000fe4000f8e00ff */
[----:B------:R-:W-:Y:S01]  /*e750*/  IMAD.U32 R7, RZ, RZ, UR9 ;  /* 0x00000009ff077e24 */ /* 0x000fe2000f8e00ff */
[----:B------:R-:W-:Y:S01]  /*e760*/  BAR.SYNC.DEFER_BLOCKING 0x1, 0x100 ;  /* 0x0044000000007b1d */ /* 0x000fe20000010000 */
[----:B--2---:R-:W-:-:S05]  /*e770*/  ISETP.NE.AND P1, PT, R16, 0x1, PT ;  /* 0x000000011000780c */ /* 0x004fca0003f25270 */
[----:B------:R-:W-:Y:S01]  /*e780*/  ULDC.64 UR8, c[0x0][0xc08] ;  /* 0x0003020000087ab9 */ /* 0x000fe20000000a00 */
[----:B------:R-:W2:Y:S01]  /*e790*/  @P0 LDG.E R3, desc[UR12][R6.64] ;  /* 0x0000000c06030981 */ /* 0x000ea2000c1e1900 */
[----:B------:R-:W-:-:S06]  /*e7a0*/  UISETP.NE.U32.AND UP1, UPT, UR8, URZ, UPT ;  /* 0x0000003f0800728c */ /* 0x000fcc000bf25070 */
[----:B------:R-:W4:Y:S01]  /*e7b0*/  @P1 LDC R9, c[0x0][0xbec] ;  /* 0x0002fb00ff091b82 */ /* 0x000f220000000800 */
[----:B------:R-:W-:Y:S01]  /*e7c0*/  ULDC UR10, c[0x0][0xa88] ;  /* 0x0002a200000a7ab9 */ /* 0x000fe20000000800 */
[----:B------:R-:W-:-:S06]  /*e7d0*/  UISETP.NE.AND.EX UP1, UPT, UR9, URZ, UPT, UP1 ;  /* 0x0000003f0900728c */ /* 0x000fcc000bf25310 */
[----:B-1----:R-:W1:Y:S01]  /*e7e0*/  @P1 LDC R12, c[0x0][0xbf0] ;  /* 0x0002fc00ff0c1b82 */ /* 0x002e620000000800 */
[----:B------:R-:W-:-:S04]  /*e7f0*/  PLOP3.LUT P2, PT, PT, PT, UP1, 0x80, 0x0 ;  /* 0x000000000000781c */ /* 0x000fc80003f4f018 */
[----:B------:R-:W-:Y:S02]  /*e800*/  @UP1 ULDC.64 UR8, c[0x0][0xc08] ;  /* 0x0003020000081ab9 */ /* 0x000fe40000000a00 */
[----:B------:R-:W-:-:S03]  /*e810*/  @UP1 UIMAD.WIDE UR8, UR4, 0x4, UR8 ;  /* 0x00000004040818a5 */ /* 0x000fc6000f8e0208 */
[----:B------:R-:W-:-:S03]  /*e820*/  UMOV UR4, URZ ;  /* 0x0000003f00047c82 */ /* 0x000fc60008000000 */
[----:B0-----:R-:W-:Y:S02]  /*e830*/  IMAD.U32 R10, RZ, RZ, UR8 ;  /* 0x00000008ff0a7e24 */ /* 0x001fe4000f8e00ff */
[----:B------:R-:W-:Y:S01]  /*e840*/  IMAD.U32 R11, RZ, RZ, UR9 ;  /* 0x00000009ff0b7e24 */ /* 0x000fe2000f8e00ff */
[----:B--2---:R-:W-:Y:S01]  /*e850*/  @P0 R2UR UR4, R3 ;  /* 0x00000000030402ca */ /* 0x004fe200000e0000 */
[----:B------:R-:W-:-:S06]  /*e860*/  IMAD.U32 R3, RZ, RZ, UR10 ;  /* 0x0000000aff037e24 */ /* 0x000fcc000f8e00ff */
[----:B------:R3:W5:Y:S01]  /*e870*/  @P2 LDG.E R3, desc[UR12][R10.64] ;  /* 0x0000000c0a032981 */ /* 0x000762000c1e1900 */
[----:B-1--4-:R-:W-:Y:S07]  /*e880*/  @P2 BRA `(.L_x_1506) ;  /* 0x0000000000142947 */ /* 0x012fee0003800000 */
[----:B------:R-:W-:Y:S05]  /*e890*/  @!P0 BRA `(.L_x_1506) ;  /* 0x0000000000108947 */ /* 0x000fea0003800000 */
[----:B------:R-:W-:Y:S02]  /*e8a0*/  ULDC.64 UR8, c[0x0][0x208] ;  /* 0x0000820000087ab9 */ /* 0x000fe40000000a00 */
[----:B---3--:R-:W2:Y:S04]  /*e8b0*/  LDG.E R8, desc[UR8][R6.64] ;  /* 0x0000000806087981 */ /* 0x008ea8000c1e1900 */
[----:B-----5:R-:W2:Y:S02]  /*e8c0*/  LDG.E R3, desc[UR8][R6.64+0x4] ;  /* 0x0000040806037981 */ /* 0x020ea4000c1e1900 */
[----:B--2---:R-:W-:-:S07]  /*e8d0*/  IMAD.IADD R3, R3, 0x1, -R8 ;  /* 0x0000000103037824 */ /* 0x004fce00078e0a08 */
.L_x_1506:
[----:B------:R-:W-:Y:S01]  /*e8e0*/  R2UR UR20, R205 ;  /* 0x00000000cd1472ca */ /* 0x000fe200000e0000 */
[----:B------:R-:W-:Y:S01]  /*e8f0*/  USHF.R.S32.HI UR9, URZ, 0x1f, UR4 ;  /* 0x0000001f3f097899 */ /* 0x000fe20008011404 */
[----:B------:R-:W-:Y:S01]  /*e900*/  R2UR UR19, R22 ;  /* 0x00000000161372ca */ /* 0x000fe200000e0000 */
[----:B------:R-:W-:Y:S01]  /*e910*/  ULDC.64 UR14, c[0x0][0xb90] ;  /* 0x0002e400000e7ab9 */ /* 0x000fe20000000a00 */
[----:B------:R-:W-:Y:S01]  /*e920*/  R2UR UR13, R207 ;  /* 0x00000000cf0d72ca */ /* 0x000fe200000e0000 */
[----:B------:R-:W-:Y:S01]  /*e930*/  UMOV UR8, UR4 ;  /* 0x0000000400087c82 */ /* 0x000fe20008000000 */
[----:B-----5:R-:W-:Y:S01]  /*e940*/  IMAD R81, R3, R16, RZ ;  /* 0x0000001003517224 */ /* 0x020fe200078e02ff */
[----:B------:R-:W0:Y:S01]  /*e950*/  @P1 LDC R77, c[0x0][0xbf0] ;  /* 0x0002fc00ff4d1b82 */ /* 0x000e220000000800 */
[----:B------:R-:W-:-:S05]  /*e960*/  ULDC.64 UR22, c[0x0][0x208] ;  /* 0x0000820000167ab9 */ /* 0x000fca0000000a00 */
[----:B------:R-:W-:Y:S02]  /*e970*/  USHF.R.S32.HI UR16, URZ, 0x1f, UR20 ;  /* 0x0000001f3f107899 */ /* 0x000fe40008011414 */
[----:B---3--:R-:W-:Y:S01]  /*e980*/  VIADD R8, R23, UR19 ;  /* 0x0000001317087c36 */ /* 0x008fe20008000000 */
[----:B------:R-:W-:Y:S01]  /*e990*/  UIMAD.WIDE.U32 UR10, UR20, UR14, UR8 ;  /* 0x0000000e140a72a5 */ /* 0x000fe2000f8e0008 */
[----:B------:R-:W-:Y:S01]  /*e9a0*/  VIADD R18, R211, UR19 ;  /* 0x00000013d3127c36 */ /* 0x000fe20008000000 */
[----:B------:R-:W-:Y:S01]  /*e9b0*/  USHF.R.S32.HI UR8, URZ, 0x1f, UR13 ;  /* 0x0000001f3f087899 */ /* 0x000fe2000801140d */
[----:B------:R-:W-:Y:S01]  /*e9c0*/  @P1 IMAD.HI.U32 R7, R8, R9, RZ ;  /* 0x0000000908071227 */ /* 0x000fe200078e00ff */
[----:B------:R-:W-:Y:S02]  /*e9d0*/  UIMAD UR12, UR16, UR14, URZ ;  /* 0x0000000e100c72a4 */ /* 0x000fe4000f8e023f */
[----:B------:R-:W-:Y:S01]  /*e9e0*/  USEL UR18, UR8, URZ, !UP0 ;  /* 0x0000003f08127287 */ /* 0x000fe2000c000000 */
[----:B------:R-:W-:Y:S01]  /*e9f0*/  IMAD.MOV.U32 R6, RZ, RZ, R8 ;  /* 0x000000ffff067224 */ /* 0x000fe200078e0008 */
[----:B------:R-:W-:Y:S01]  /*ea00*/  UIMAD UR12, UR20, UR15, UR12 ;  /* 0x0000000f140c72a4 */ /* 0x000fe2000f8e020c */
[----:B------:R-:W-:Y:S01]  /*ea10*/  @P1 SHF.R.U32.HI R6, RZ, R12, R7 ;  /* 0x0000000cff061219 */ /* 0x000fe20000011607 */
[----:B------:R-:W-:Y:S01]  /*ea20*/  USEL UR17, UR13, URZ, !UP0 ;  /* 0x0000003f0d117287 */ /* 0x000fe2000c000000 */
[----:B------:R-:W-:Y:S01]  /*ea30*/  IMAD R7, R206, 0x40, R19 ;  /* 0x00000040ce077824 */ /* 0x000fe200078e0213 */
[----:B------:R-:W-:Y:S01]  /*ea40*/  ULDC.64 UR14, c[0x0][0xb98] ;  /* 0x0002e600000e7ab9 */ /* 0x000fe20000000a00 */
[----:B------:R-:W-:Y:S01]  /*ea50*/  UIADD3 UR11, UR11, UR12, URZ ;  /* 0x0000000c0b0b7290 */ /* 0x000fe2000fffe03f */
[----:B------:R-:W-:Y:S01]  /*ea60*/  IMAD.MOV R9, RZ, RZ, -R6 ;  /* 0x000000ffff097224 */ /* 0x000fe200078e0a06 */
[----:B------:R-:W-:Y:S01]  /*ea70*/  UIMAD UR8, UR18, UR14, URZ ;  /* 0x0000000e120872a4 */ /* 0x000fe2000f8e023f */
[----:B------:R-:W-:Y:S01]  /*ea80*/  IMAD.WIDE R4, R7, 0x2, R4 ;  /* 0x0000000207047825 */ /* 0x000fe200078e0204 */
[----:B------:R-:W-:Y:S01]  /*ea90*/  UIMAD.WIDE.U32 UR10, UR17, UR14, UR10 ;  /* 0x0000000e110a72a5 */ /* 0x000fe2000f8e000a */
[----:B------:R-:W-:Y:S01]  /*eaa0*/  SHF.R.S32.HI R7, RZ, 0x1f, R6 ;  /* 0x0000001fff077819 */ /* 0x000fe20000011406 */
[----:B------:R-:W-:Y:S01]  /*eab0*/  UIMAD UR8, UR17, UR15, UR8 ;  /* 0x0000000f110872a4 */ /* 0x000fe2000f8e0208 */
[----:B------:R-:W-:Y:S01]  /*eac0*/  IMAD R9, R16, R9, R8 ;  /* 0x0000000910097224 */ /* 0x000fe200078e0208 */
[----:B------:R-:W-:Y:S01]  /*ead0*/  IADD3 R11, P5, R4, 0x1000, RZ ;  /* 0x00001000040b7810 */ /* 0x000fe20007fbe0ff */
[----:B------:R-:W-:Y:S01]  /*eae0*/  ULDC.64 UR12, c[0x0][0xaa0] ;  /* 0x0002a800000c7ab9 */ /* 0x000fe20000000a00 */
[----:B------:R-:W-:-:S02]  /*eaf0*/  IADD3 R6, P0, R6, UR10, RZ ;  /* 0x0000000a06067c10 */ /* 0x000fc4000ff1e0ff */
[----:B------:R-:W-:Y:S01]  /*eb00*/  IMAD.U32 R10, RZ, RZ, UR8 ;  /* 0x00000008ff0a7e24 */ /* 0x000fe2000f8e00ff */
[----:B------:R-:W-:Y:S02]  /*eb10*/  SHF.R.S32.HI R8, RZ, 0x1f, R9 ;  /* 0x0000001fff087819 */ /* 0x000fe40000011409 */
[----:B------:R-:W-:Y:S02]  /*eb20*/  IADD3 R53, P3, R4, 0x4000, RZ ;  /* 0x0000400004357810 */ /* 0x000fe40007f7e0ff */
[----:B------:R-:W-:Y:S01]  /*eb30*/  IADD3.X R7, R7, UR11, R10, P0, !PT ;  /* 0x0000000b07077c10 */ /* 0x000fe200087fe40a */
[----:B------:R-:W-:Y:S01]  /*eb40*/  ULDC.64 UR10, c[0x0][0xb88] ;  /* 0x0002e200000a7ab9 */ /* 0x000fe20000000a00 */
[----:B------:R-:W-:Y:S01]  /*eb50*/  LOP3.LUT R52, R53, 0x380, RZ, 0xc0, !PT ;  /* 0x0000038035347812 */ /* 0x000fe200078ec0ff */
[----:B------:R-:W-:Y:S01]  /*eb60*/  IMAD R10, R8, UR10, RZ ;  /* 0x0000000a080a7c24 */ /* 0x000fe2000f8e02ff */
[----:B------:R-:W-:Y:S01]  /*eb70*/  LOP3.LUT R8, R11, 0x380, RZ, 0xc0, !PT ;  /* 0x000003800b087812 */ /* 0x000fe200078ec0ff */
[----:B------:R-:W-:Y:S01]  /*eb80*/  IMAD.WIDE.U32 R6, R9, UR10, R6 ;  /* 0x0000000a09067c25 */ /* 0x000fe2000f8e0006 */
[----:B------:R-:W-:-:S02]  /*eb90*/  SHF.R.U64 R52, R52, 0x3, RZ ;  /* 0x0000000334347819 */ /* 0x000fc400000012ff */
[----:B------:R-:W-:Y:S01]  /*eba0*/  SHF.R.U64 R8, R8, 0x3, RZ ;  /* 0x0000000308087819 */ /* 0x000fe200000012ff */
[----:B------:R-:W-:Y:S01]  /*ebb0*/  IMAD R15, R9, UR11, R10 ;  /* 0x0000000b090f7c24 */ /* 0x000fe2000f8e020a */
[----:B------:R-:W-:Y:S01]  /*ebc0*/  ULDC.64 UR10, c[0x0][0xb50] ;  /* 0x0002d400000a7ab9 */ /* 0x000fe20000000a00 */
[----:B------:R-:W-:Y:S01]  /*ebd0*/  LOP3.LUT R52, R52, R53, RZ, 0x3c, !PT ;  /* 0x0000003534347212 */ /* 0x000fe200078e3cff */
[----:B------:R-:W-:Y:S01]  /*ebe0*/  IMAD.X R53, RZ, RZ, R5, P3 ;  /* 0x000000ffff357224 */ /* 0x000fe200018e0605 */
[----:B------:R-:W-:Y:S01]  /*ebf0*/  LEA R14, P0, R6, UR10, 0x2 ;  /* 0x0000000a060e7c11 */ /* 0x000fe2000f8010ff */
[----:B------:R-:W-:Y:S01]  /*ec00*/  IMAD.IADD R7, R7, 0x1, R15 ;  /* 0x0000000107077824 */ /* 0x000fe200078e020f */
[----:B------:R-:W-:Y:S01]  /*ec10*/  LOP3.LUT R8, R8, R11, RZ, 0x3c, !PT ;  /* 0x0000000b08087212 */ /* 0x000fe200078e3cff */
[----:B------:R-:W-:Y:S01]  /*ec20*/  IMAD.X R9, RZ, RZ, R5, P5 ;  /* 0x000000ffff097224 */ /* 0x000fe200028e0605 */
[----:B------:R-:W-:Y:S01]  /*ec30*/  IADD3 R41, P3, R4, 0xa000, RZ ;  /* 0x0000a00004297810 */ /* 0x000fe20007f7e0ff */
[----:B------:R-:W-:Y:S01]  /*ec40*/  SHFL.IDX PT, R20, R14, RZ, 0x1c1f ;  /* 0x001c1fff0e147589 */ /* 0x000fe200000e0000 */
[----:B------:R-:W-:-:S02]  /*ec50*/  LEA.HI.X R11, R6, UR11, R7, 0x2, P0 ;  /* 0x0000000b060b7c11 */ /* 0x000fc400080f1407 */
[C---:B------:R-:W-:Y:S02]  /*ec60*/  IADD3 R29, P2, R4.reuse, 0x5000, RZ ;  /* 0x00005000041d7810 */ /* 0x040fe40007f5e0ff */
[C---:B------:R-:W-:Y:S01]  /*ec70*/  IADD3 R13, P4, R4.reuse, 0x2000, RZ ;  /* 0x00002000040d7810 */ /* 0x040fe20007f9e0ff */
[----:B------:R-:W1:Y:S01]  /*ec80*/  SHFL.IDX PT, R21, R11, RZ, 0x1c1f ;  /* 0x001c1fff0b157589 */ /* 0x000e6200000e0000 */
[----:B------:R-:W-:Y:S01]  /*ec90*/  IADD3 R25, P0, R4, 0x3000, RZ ;  /* 0x0000300004197810 */ /* 0x000fe20007f1e0ff */
[----:B------:R-:W-:Y:S01]  /*eca0*/  UIMAD UR10, UR9, UR12, URZ ;  /* 0x0000000c090a72a4 */ /* 0x000fe2000f8e023f */
[----:B------:R-:W-:Y:S01]  /*ecb0*/  LOP3.LUT R40, R41, 0x380, RZ, 0xc0, !PT ;  /* 0x0000038029287812 */ /* 0x000fe200078ec0ff */
[----:B------:R-:W-:Y:S01]  /*ecc0*/  SHFL.IDX PT, R42, R14, 0x1, 0x1c1f ;  /* 0x003c1f000e2a7f89 */ /* 0x000fe200000e0000 */
[----:B------:R-:W-:Y:S01]  /*ecd0*/  LOP3.LUT R24, R25, 0x380, RZ, 0xc0, !PT ;  /* 0x0000038019187812 */ /* 0x000fe200078ec0ff */
[----:B------:R-:W-:Y:S01]  /*ece0*/  VIADD R6, R18, 0x8 ;  /* 0x0000000812067836 */ /* 0x000fe20000000000 */
[----:B------:R-:W-:Y:S01]  /*ecf0*/  LOP3.LUT R28, R29, 0x380, RZ, 0xc0, !PT ;  /* 0x000003801d1c7812 */ /* 0x000fe200078ec0ff */
[----:B------:R-:W2:Y:S01]  /*ed00*/  SHFL.IDX PT, R43, R11, 0x1, 0x1c1f ;  /* 0x003c1f000b2b7f89 */ /* 0x000ea200000e0000 */
[----:B------:R-:W-:-:S02]  /*ed10*/  SHF.R.U64 R24, R24, 0x3, RZ ;  /* 0x0000000318187819 */ /* 0x000fc400000012ff */
[----:B------:R-:W-:Y:S02]  /*ed20*/  SHF.R.U64 R40, R40, 0x3, RZ ;  /* 0x0000000328287819 */ /* 0x000fe400000012ff */
[----:B------:R-:W-:Y:S02]  /*ed30*/  SHF.R.U64 R28, R28, 0x3, RZ ;  /* 0x000000031c1c7819 */ /* 0x000fe400000012ff */
[----:B------:R-:W-:Y:S01]  /*ed40*/  LOP3.LUT R24, R24, R25, RZ, 0x3c, !PT ;  /* 0x0000001918187212 */ /* 0x000fe200078e3cff */
[--C-:B------:R-:W-:Y:S01]  /*ed50*/  IMAD.X R25, RZ, RZ, R5.reuse, P0 ;  /* 0x000000ffff197224 */ /* 0x100fe200000e0605 */
[----:B------:R-:W-:Y:S02]  /*ed60*/  IADD3 R57, P0, R4, 0x9000, RZ ;  /* 0x0000900004397810 */ /* 0x000fe40007f1e0ff */
[----:B------:R-:W-:Y:S01]  /*ed70*/  LOP3.LUT R40, R40, R41, RZ, 0x3c, !PT ;  /* 0x0000002928287212 */ /* 0x000fe200078e3cff */
[--C-:B------:R-:W-:Y:S01]  /*ed80*/  IMAD.X R41, RZ, RZ, R5.reuse, P3 ;  /* 0x000000ffff297224 */ /* 0x100fe200018e0605 */
[----:B------:R-:W-:Y:S01]  /*ed90*/  LOP3.LUT R28, R28, R29, RZ, 0x3c, !PT ;  /* 0x0000001d1c1c7212 */ /* 0x000fe200078e3cff */
[----:B------:R-:W-:Y:S01]  /*eda0*/  IMAD.X R29, RZ, RZ, R5, P2 ;  /* 0x000000ffff1d7224 */ /* 0x000fe200010e0605 */
[----:B------:R-:W-:-:S02]  /*edb0*/  IADD3 R10, P3, R4, 0xf000, RZ ;  /* 0x0000f000040a7810 */ /* 0x000fc40007f7e0ff */
[----:B------:R-:W-:Y:S02]  /*edc0*/  LOP3.LUT R56, R57, 0x380, RZ, 0xc0, !PT ;  /* 0x0000038039387812 */ /* 0x000fe400078ec0ff */
[C---:B------:R-:W-:Y:S02]  /*edd0*/  IADD3 R45, P2, R4.reuse, 0xb000, RZ ;  /* 0x0000b000042d7810 */ /* 0x040fe40007f5e0ff */
[----:B------:R-:W-:Y:S02]  /*ede0*/  LOP3.LUT R12, R13, 0x380, RZ, 0xc0, !PT ;  /* 0x000003800d0c7812 */ /* 0x000fe400078ec0ff */
[C---:B------:R-:W-:Y:S02]  /*edf0*/  IADD3 R33, P6, R4.reuse, 0x6000, RZ ;  /* 0x0000600004217810 */ /* 0x040fe40007fde0ff */
[----:B------:R-:W-:Y:S01]  /*ee00*/  IADD3 R37, P5, R4, 0x7000, RZ ;  /* 0x0000700004257810 */ /* 0x000fe20007fbe0ff */
[----:B------:R-:W-:Y:S01]  /*ee10*/  UIMAD.WIDE.U32 UR8, UR4, UR12, URZ ;  /* 0x0000000c040872a5 */ /* 0x000fe2000f8e003f */
[----:B------:R-:W-:Y:S01]  /*ee20*/  LOP3.LUT R3, R10, 0x380, RZ, 0xc0, !PT ;  /* 0x000003800a037812 */ /* 0x000fe200078ec0ff */
[----:B------:R-:W-:Y:S01]  /*ee30*/  UIMAD UR10, UR4, UR13, UR10 ;  /* 0x0000000d040a72a4 */ /* 0x000fe2000f8e020a */
[----:B------:R-:W-:Y:S01]  /*ee40*/  SHF.R.U64 R56, R56, 0x3, RZ ;  /* 0x0000000338387819 */ /* 0x000fe200000012ff */
[----:B------:R-:W-:Y:S01]  /*ee50*/  IMAD.X R49, RZ, RZ, R5, P3 ;  /* 0x000000ffff317224 */ /* 0x000fe200018e0605 */
[----:B------:R-:W-:Y:S01]  /*ee60*/  LOP3.LUT R44, R45, 0x380, RZ, 0xc0, !PT ;  /* 0x000003802d2c7812 */ /* 0x000fe200078ec0ff */
[----:B------:R-:W-:Y:S01]  /*ee70*/  ULDC.64 UR12, c[0x0][0xae8] ;  /* 0x0002ba00000c7ab9 */ /* 0x000fe20000000a00 */
[----:B------:R-:W-:-:S02]  /*ee80*/  SHF.R.U64 R3, R3, 0x3, RZ ;  /* 0x0000000303037819 */ /* 0x000fc400000012ff */
[----:B------:R-:W-:Y:S01]  /*ee90*/  LOP3.LUT R56, R56, R57, RZ, 0x3c, !PT ;  /* 0x0000003938387212 */ /* 0x000fe200078e3cff */
[--C-:B------:R-:W-:Y:S01]  /*eea0*/  IMAD.X R57, RZ, RZ, R5.reuse, P0 ;  /* 0x000000ffff397224 */ /* 0x100fe200000e0605 */
[----:B------:R-:W-:Y:S02]  /*eeb0*/  SHF.R.U64 R44, R44, 0x3, RZ ;  /* 0x000000032c2c7819 */ /* 0x000fe400000012ff */
[----:B------:R-:W-:Y:S02]  /*eec0*/  LOP3.LUT P0, RZ, R209, 0x3, RZ, 0xc0, !PT ;  /* 0x00000003d1ff7812 */ /* 0x000fe4000780c0ff */
[----:B------:R-:W-:Y:S02]  /*eed0*/  LOP3.LUT R48, R3, R10, RZ, 0x3c, !PT ;  /* 0x0000000a03307212 */ /* 0x000fe400078e3cff */
[----:B------:R-:W-:Y:S01]  /*eee0*/  LOP3.LUT R44, R44, R45, RZ, 0x3c, !PT ;  /* 0x0000002d2c2c7212 */ /* 0x000fe200078e3cff */
[----:B------:R-:W3:Y:S01]  /*eef0*/  @P1 LDC R3, c[0x0][0xbec] ;  /* 0x0002fb00ff031b82 */ /* 0x000ee20000000800 */
[----:B------:R-:W-:Y:S01]  /*ef00*/  IMAD.X R45, RZ, RZ, R5, P2 ;  /* 0x000000ffff2d7224 */ /* 0x000fe200010e0605 */
[----:B------:R-:W-:-:S02]  /*ef10*/  SHF.R.U64 R12, R12, 0x3, RZ ;  /* 0x000000030c0c7819 */ /* 0x000fc400000012ff */
[----:B------:R-:W-:Y:S02]  /*ef20*/  ISETP.GE.OR P2, PT, R18, R81, P0 ;  /* 0x000000511200720c */ /* 0x000fe40000746670 */
[----:B------:R-:W-:Y:S01]  /*ef30*/  LOP3.LUT R12, R12, R13, RZ, 0x3c, !PT ;  /* 0x0000000d0c0c7212 */ /* 0x000fe200078e3cff */
[--C-:B------:R-:W-:Y:S01]  /*ef40*/  IMAD.X R13, RZ, RZ, R5.reuse, P4 ;  /* 0x000000ffff0d7224 */ /* 0x100fe200020e0605 */
[----:B------:R-:W-:Y:S02]  /*ef50*/  IADD3 R65, P4, R4, 0x8000, RZ ;  /* 0x0000800004417810 */ /* 0x000fe40007f9e0ff */
[----:B------:R-:W-:Y:S02]  /*ef60*/  LOP3.LUT R32, R33, 0x380, RZ, 0xc0, !PT ;  /* 0x0000038021207812 */ /* 0x000fe400078ec0ff */
[----:B------:R-:W-:Y:S02]  /*ef70*/  LOP3.LUT R36, R37, 0x380, RZ, 0xc0, !PT ;  /* 0x0000038025247812 */ /* 0x000fe400078ec0ff */
[----:B------:R-:W-:Y:S01]  /*ef80*/  LOP3.LUT R64, R65, 0x380, RZ, 0xc0, !PT ;  /* 0x0000038041407812 */ /* 0x000fe200078ec0ff */
[----:B------:R-:W-:Y:S01]  /*ef90*/  UIADD3 UR9, UR9, UR10, URZ ;  /* 0x0000000a09097290 */ /* 0x000fe2000fffe03f */
[----:B------:R-:W-:Y:S01]  /*efa0*/  SHF.R.U64 R32, R32, 0x3, RZ ;  /* 0x0000000320207819 */ /* 0x000fe200000012ff */
[----:B-1----:R1:W-:Y:S01]  /*efb0*/  @!P2 ST.E desc[UR22][R20.64], R0 ;  /* 0x000000001400a985 */ /* 0x0023e2000c101916 */
[----:B------:R-:W-:Y:S01]  /*efc0*/  SHF.R.U64 R36, R36, 0x3, RZ ;  /* 0x0000000324247819 */ /* 0x000fe200000012ff */
[----:B------:R-:W-:Y:S01]  /*efd0*/  UIMAD UR4, UR16, UR12, URZ ;  /* 0x0000000c100472a4 */ /* 0x000fe2000f8e023f */
[----:B------:R-:W-:Y:S01]  /*efe0*/  SHF.R.U64 R64, R64, 0x3, RZ ;  /* 0x0000000340407819 */ /* 0x000fe200000012ff */
[----:B------:R-:W-:Y:S01]  /*eff0*/  UIMAD.WIDE.U32 UR8, UR20, UR12, UR8 ;  /* 0x0000000c140872a5 */ /* 0x000fe2000f8e0008 */
[----:B------:R-:W-:Y:S01]  /*f000*/  LOP3.LUT R32, R32, R33, RZ, 0x3c, !PT ;  /* 0x0000002120207212 */ /* 0x000fe200078e3cff */
[--C-:B------:R-:W-:Y:S01]  /*f010*/  IMAD.X R33, RZ, RZ, R5.reuse, P6 ;  /* 0x000000ffff217224 */ /* 0x100fe200030e0605 */
[----:B------:R-:W-:Y:S01]  /*f020*/  LOP3.LUT R36, R36, R37, RZ, 0x3c, !PT ;  /* 0x0000002524247212 */ /* 0x000fe200078e3cff */
[--C-:B------:R-:W-:Y:S01]  /*f030*/  IMAD.X R37, RZ, RZ, R5.reuse, P5 ;  /* 0x000000ffff257224 */ /* 0x100fe200028e0605 */
[----:B------:R-:W-:Y:S01]  /*f040*/  LOP3.LUT R64, R64, R65, RZ, 0x3c, !PT ;  /* 0x0000004140407212 */ /* 0x000fe200078e3cff */
[----:B------:R-:W-:Y:S01]  /*f050*/  IMAD.X R65, RZ, RZ, R5, P4 ;  /* 0x000000ffff417224 */ /* 0x000fe200020e0605 */
[----:B------:R-:W-:Y:S01]  /*f060*/  ULDC.64 UR10, c[0x0][0xaf0] ;  /* 0x0002bc00000a7ab9 */ /* 0x000fe20000000a00 */
[----:B-1----:R-:W-:Y:S01]  /*f070*/  IMAD R0, R204, 0x20, R206 ;  /* 0x00000020cc007824 */ /* 0x002fe200078e02ce */
[----:B------:R-:W-:Y:S01]  /*f080*/  UIMAD UR4, UR20, UR13, UR4 ;  /* 0x0000000d140472a4 */ /* 0x000fe2000f8e0204 */
[----:B------:R-:W-:-:S02]  /*f090*/  IADD3 R73, P6, R4, 0xc000, RZ ;  /* 0x0000c00004497810 */ /* 0x000fc40007fde0ff */
[----:B------:R-:W-:Y:S01]  /*f0a0*/  VIADD R18, R0, UR19 ;  /* 0x0000001300127c36 */ /* 0x000fe20008000000 */
[C---:B------:R-:W-:Y:S02]  /*f0b0*/  IADD3 R69, P5, R4.reuse, 0xd000, RZ ;  /* 0x0000d00004457810 */ /* 0x040fe40007fbe0ff */
[----:B------:R-:W-:Y:S01]  /*f0c0*/  IADD3 R61, P4, R4, 0xe000, RZ ;  /* 0x0000e000043d7810 */ /* 0x000fe20007f9e0ff */
[----:B---3--:R-:W-:Y:S01]  /*f0d0*/  @P1 IMAD.HI.U32 R0, R18, R3, RZ ;  /* 0x0000000312001227 */ /* 0x008fe200078e00ff */
[----:B------:R-:W-:Y:S01]  /*f0e0*/  UIADD3 UR9, UR9, UR4, URZ ;  /* 0x0000000409097290 */ /* 0x000fe2000fffe03f */
[----:B------:R-:W-:Y:S01]  /*f0f0*/  LOP3.LUT R72, R73, 0x380, RZ, 0xc0, !PT ;  /* 0x0000038049487812 */ /* 0x000fe200078ec0ff */
[----:B------:R-:W-:Y:S01]  /*f100*/  UIMAD UR4, UR18, UR10, URZ ;  /* 0x0000000a120472a4 */ /* 0x000fe2000f8e023f */
[----:B------:R-:W-:Y:S02]  /*f110*/  LOP3.LUT R68, R69, 0x380, RZ, 0xc0, !PT ;  /* 0x0000038045447812 */ /* 0x000fe400078ec0ff */
[----:B------:R-:W-:-:S02]  /*f120*/  LOP3.LUT R60, R61, 0x380, RZ, 0xc0, !PT ;  /* 0x000003803d3c7812 */ /* 0x000fc400078ec0ff */
[----:B------:R-:W-:Y:S01]  /*f130*/  ISETP.GE.OR P0, PT, R6, R81, P0 ;  /* 0x000000510600720c */ /* 0x000fe20000706670 */
[----:B------:R-:W-:Y:S01]  /*f140*/  IMAD.MOV.U32 R21, RZ, RZ, R18 ;  /* 0x000000ffff157224 */ /* 0x000fe200078e0012 */
[----:B------:R-:W-:Y:S01]  /*f150*/  LOP3.LUT R7, R4, 0x380, RZ, 0xc0, !PT ;  /* 0x0000038004077812 */ /* 0x000fe200078ec0ff */
[----:B------:R-:W-:Y:S01]  /*f160*/  UIMAD UR4, UR17, UR11, UR4 ;  /* 0x0000000b110472a4 */ /* 0x000fe2000f8e0204 */
[----:B0-----:R-:W-:Y:S01]  /*f170*/  @P1 SHF.R.U32.HI R21, RZ, R77, R0 ;  /* 0x0000004dff151219 */ /* 0x001fe20000011600 */
[----:B------:R-:W-:Y:S01]  /*f180*/  UIMAD.WIDE.U32 UR8, UR17, UR10, UR8 ;  /* 0x0000000a110872a5 */ /* 0x000fe2000f8e0008 */
[----:B------:R-:W-:Y:S02]  /*f190*/  SHF.R.U64 R72, R72, 0x3, RZ ;  /* 0x0000000348487819 */ /* 0x000fe400000012ff */
[----:B------:R-:W-:Y:S02]  /*f1a0*/  SHF.R.U64 R68, R68, 0x3, RZ ;  /* 0x0000000344447819 */ /* 0x000fe400000012ff */
[----:B------:R-:W-:-:S02]  /*f1b0*/  SHF.R.U64 R60, R60, 0x3, RZ ;  /* 0x000000033c3c7819 */ /* 0x000fc400000012ff */
[----:B------:R-:W-:Y:S01]  /*f1c0*/  SHF.R.U64 R7, R7, 0x3, RZ ;  /* 0x0000000307077819 */ /* 0x000fe200000012ff */
[----:B------:R-:W-:Y:S01]  /*f1d0*/  UIADD3 UR4, UR9, UR4, URZ ;  /* 0x0000000409047290 */ /* 0x000fe2000fffe03f */
[--C-:B------:R-:W-:Y:S01]  /*f1e0*/  SHF.R.S32.HI R0, RZ, 0x1f, R21.reuse ;  /* 0x0000001fff007819 */ /* 0x100fe20000011415 */
[----:B------:R-:W-:Y:S01]  /*f1f0*/  IMAD.MOV R77, RZ, RZ, -R21 ;  /* 0x000000ffff4d7224 */ /* 0x000fe200078e0a15 */
[----:B------:R-:W-:Y:S01]  /*f200*/  LOP3.LUT R72, R72, R73, RZ, 0x3c, !PT ;  /* 0x0000004948487212 */ /* 0x000fe200078e3cff */
[--C-:B------:R-:W-:Y:S01]  /*f210*/  IMAD.X R73, RZ, RZ, R5.reuse, P6 ;  /* 0x000000ffff497224 */ /* 0x100fe200030e0605 */
[----:B------:R-:W-:Y:S01]  /*f220*/  LOP3.LUT R68, R68, R69, RZ, 0x3c, !PT ;  /* 0x0000004544447212 */ /* 0x000fe200078e3cff */
[--C-:B------:R-:W-:Y:S01]  /*f230*/  IMAD.X R69, RZ, RZ, R5.reuse, P5 ;  /* 0x000000ffff457224 */ /* 0x100fe200028e0605 */
[----:B------:R-:W-:Y:S01]  /*f240*/  LOP3.LUT R60, R60, R61, RZ, 0x3c, !PT ;  /* 0x0000003d3c3c7212 */ /* 0x000fe200078e3cff */
[----:B------:R-:W-:Y:S01]  /*f250*/  IMAD.X R61, RZ, RZ, R5, P4 ;  /* 0x000000ffff3d7224 */ /* 0x000fe200020e0605 */
[----:B------:R-:W-:Y:S01]  /*f260*/  LOP3.LUT R4, R7, R4, RZ, 0x3c, !PT ;  /* 0x0000000407047212 */ /* 0x000fe200078e3cff */
[----:B------:R-:W-:Y:S01]  /*f270*/  ULDC.64 UR10, c[0x0][0xae0] ;  /* 0x0002b800000a7ab9 */ /* 0x000fe20000000a00 */
[----:B------:R-:W-:Y:S01]  /*f280*/  IMAD R77, R16, R77, R18 ;  /* 0x0000004d104d7224 */ /* 0x000fe200078e0212 */
[----:B--2---:R0:W-:Y:S01]  /*f290*/  @!P0 ST.E desc[UR22][R42.64], R2 ;  /* 0x000000022a008985 */ /* 0x0041e2000c101916 */
[----:B------:R-:W-:-:S02]  /*f2a0*/  IMAD R0, R0, UR10, RZ ;  /* 0x0000000a00007c24 */ /* 0x000fc4000f8e02ff */
[----:B------:R-:W-:Y:S01]  /*f2b0*/  IMAD.U32 R3, RZ, RZ, UR9 ;  /* 0x00000009ff037e24 */ /* 0x000fe2000f8e00ff */
[----:B------:R-:W5:Y:S01]  /*f2c0*/  LD.E.128 R4, desc[UR22][R4.64] ;  /* 0x0000001604047980 */ /* 0x000f62000c101d00 */
[----:B------:R-:W-:Y:S02]  /*f2d0*/  IMAD.U32 R3, RZ, RZ, UR4 ;  /* 0x00000004ff037e24 */ /* 0x000fe4000f8e00ff */
[----:B------:R-:W-:Y:S01]  /*f2e0*/  IMAD R79, R21, UR11, R0 ;  /* 0x0000000b154f7c24 */ /* 0x000fe2000f8e0200 */
[----:B------:R-:W5:Y:S01]  /*f2f0*/  LD.E.128 R8, desc[UR22][R8.64] ;  /* 0x0000001608087980 */ /* 0x000f62000c101d00 */
[----:B------:R-:W-:Y:S01]  /*f300*/  SHF.R.S32.HI R0, RZ, 0x1f, R77 ;  /* 0x0000001fff007819 */ /* 0x000fe2000001144d */
[----:B0-----:R-:W-:Y:S02]  /*f310*/  IMAD.U32 R2, RZ, RZ, UR8 ;  /* 0x00000008ff027e24 */ /* 0x001fe4000f8e00ff */
[----:B------:R-:W5:Y:S01]  /*f320*/  LD.E.128 R12, desc[UR22][R12.64] ;  /* 0x000000160c0c7980 */ /* 0x000f62000c101d00 */
[----:B------:R-:W-:-:S03]  /*f330*/  ULDC.64 UR8, c[0x0][0xad8] ;  /* 0x0002b60000087ab9 */ /* 0x000fc60000000a00 */
[----:B------:R-:W5:Y:S01]  /*f340*/  LD.E.128 R24, desc[UR22][R24.64] ;  /* 0x0000001618187980 */ /* 0x000f62000c101d00 */
[----:B------:R-:W-:-:S03]  /*f350*/  IMAD.WIDE.U32 R2, R21, UR10, R2 ;  /* 0x0000000a15027c25 */ /* 0x000fc6000f8e0002 */
[----:B------:R-:W5:Y:S04]  /*f360*/  LD.E.128 R52, desc[UR22][R52.64] ;  /* 0x0000001634347980 */ /* 0x000f68000c101d00 */
        /* <DEDUP_REMOVED lines=10> */
[----:B------:R-:W5:Y:S01]  /*f410*/  LD.E.128 R48, desc[UR22][R48.64] ;  /* 0x0000001630307980 */ /* 0x000f62000c101d00 */
[----:B------:R-:W-:Y:S01]  /*f420*/  IMAD.IADD R3, R3, 0x1, R79 ;  /* 0x0000000103037824 */ /* 0x000fe200078e024f */
[----:B------:R-:W-:Y:S01]  /*f430*/  BSSY B1, `(.L_x_1507) ;  /* 0x000002c000017945 */ /* 0x000fe20003800000 */
[----:B------:R-:W-:Y:S01]  /*f440*/  IMAD R16, R0, UR8, RZ ;  /* 0x0000000800107c24 */ /* 0x000fe2000f8e02ff */
[----:B------:R-:W-:Y:S01]  /*f450*/  @!PT LDS RZ, [RZ] ;  /* 0x00000000fffff984 */ /* 0x000fe20000000800 */
[----:B------:R-:W-:Y:S01]  /*f460*/  @!PT LDS RZ, [RZ] ;  /* 0x00000000fffff984 */ /* 0x000fe20000000800 */
[----:B------:R-:W-:Y:S01]  /*f470*/  @!PT LDS RZ, [RZ] ;  /* 0x00000000fffff984 */ /* 0x000fe20000000800 */
[----:B------:R-:W-:Y:S01]  /*f480*/  @!PT LDS RZ, [RZ] ;  /* 0x00000000fffff984 */ /* 0x000fe20000000800 */
[----:B------:R0:W-:Y:S06]  /*f490*/  MEMBAR.ALL.CTA ;  /* 0x0000000000007992 */ /* 0x0001ec0000008000 */
[----:B0-----:R-:W0:Y:S01]  /*f4a0*/  FENCE.VIEW.ASYNC.S ;  /* 0x00000000000073c6 */ /* 0x001e220000000000 */
[----:B------:R-:W-:-:S02]  /*f4b0*/  VIADD R22, R206, UR19 ;  /* 0x00000013ce167c36 */ /* 0x000fc40008000000 */
[C---:B------:R-:W-:Y:S02]  /*f4c0*/  IMAD R21, R77.reuse, UR9, R16 ;  /* 0x000000094d157c24 */ /* 0x040fe4000f8e0210 */
[----:B------:R-:W-:Y:S01]  /*f4d0*/  IMAD.WIDE.U32 R2, R77, UR8, R2 ;  /* 0x000000084d027c25 */ /* 0x000fe2000f8e0002 */
[CC--:B------:R-:W-:Y:S01]  /*f4e0*/  ISETP.GE.AND P2, PT, R22.reuse, R81.reuse, PT ;  /* 0x000000511600720c */ /* 0x0c0fe20003f46270 */
[----:B------:R-:W-:Y:S02]  /*f4f0*/  ULDC.64 UR8, c[0x0][0xa80] ;  /* 0x0002a00000087ab9 */ /* 0x000fe40000000a00 */
[----:B------:R-:W-:Y:S01]  /*f500*/  VIADD R0, R22, 0x20 ;  /* 0x0000002016007836 */ /* 0x000fe20000000000 */
[----:B------:R-:W-:Y:S01]  /*f510*/  LEA R16, P3, R2, UR8, 0x1 ;  /* 0x0000000802107c11 */ /* 0x000fe2000f8608ff */
[----:B------:R-:W-:Y:S02]  /*f520*/  IMAD.IADD R3, R3, 0x1, R21 ;  /* 0x0000000103037824 */ /* 0x000fe400078e0215 */
[----:B------:R-:W-:Y:S01]  /*f530*/  VIADD R168, R168, 0x30820 ;  /* 0x00030820a8a87836 */ /* 0x000fe20000000000 */
[----:B------:R-:W-:Y:S01]  /*f540*/  ISETP.GE.AND P1, PT, R0, R81, PT ;  /* 0x000000510000720c */ /* 0x000fe20003f26270 */
[----:B------:R-:W-:Y:S01]  /*f550*/  VIADD R0, R22, 0x40 ;  /* 0x0000004016007836 */ /* 0x000fe20000000000 */
[----:B------:R-:W-:Y:S01]  /*f560*/  LEA.HI.X R18, R2, UR9, R3, 0x1, P3 ;  /* 0x0000000902127c11 */ /* 0x000fe200098f0c03 */
[----:B0-----:R0:W1:Y:S01]  /*f570*/  SHFL.IDX PT, R78, R16, RZ, 0x181f ;  /* 0x00181fff104e7589 */ /* 0x00106200000e0000 */
[----:B------:R-:W-:-:S02]  /*f580*/  PRMT R168, RZ, 0x654, R168 ;  /* 0x00000654ffa87816 */ /* 0x000fc400000000a8 */
[----:B------:R-:W-:Y:S02]  /*f590*/  ISETP.GE.AND P0, PT, R0, R81, PT ;  /* 0x000000510000720c */ /* 0x000fe40003f06270 */
[----:B------:R0:W2:Y:S01]  /*f5a0*/  SHFL.IDX PT, R0, R18, RZ, 0x181f ;  /* 0x00181fff12007589 */ /* 0x0000a200000e0000 */
[----:B------:R0:W-:Y:S01]  /*f5b0*/  SYNCS.ARRIVE.TRANS64.RED.A1T0 RZ, [R168+URZ], RZ ;  /* 0x000000ffa8ff79a7 */ /* 0x0001e2000810043f */
[----:B------:R-:W-:Y:S09]  /*f5c0*/  @P2 BRA `(.L_x_1508) ;  /* 0x0000000000482947 */ /* 0x000ff20003800000 */
        /* <DEDUP_REMOVED lines=18> */
.L_x_1508:
[----:B------:R-:W-:Y:S05]  /*f6f0*/  BSYNC B1 ;  /* 0x0000000000017941 */ /* 0x000fea0003800000 */
.L_x_1507:
[----:B--2---:R2:W4:Y:S01]  /*f700*/  SHFL.IDX PT, R0, R18, 0x1, 0x181f ;  /* 0x00381f0012007f89 */ /* 0x00452200000e0000 */
[----:B------:R-:W-:Y:S03]  /*f710*/  BSSY B1, `(.L_x_1509) ;  /* 0x0000015000017945 */ /* 0x000fe60003800000 */
[----:B---3--:R2:W3:Y:S01]  /*f720*/  SHFL.IDX PT, R20, R16, 0x1, 0x181f ;  /* 0x00381f0010147f89 */ /* 0x0084e200000e0000 */
[----:B------:R-:W-:Y:S05]  /*f730*/  @P1 BRA `(.L_x_1510) ;  /* 0x0000000000481947 */ /* 0x000fea0003800000 */
[----:B------:R-:W-:Y:S01]  /*f740*/  ULDC UR4, c[0x0][0xac8] ;  /* 0x0002b20000047ab9 */ /* 0x000fe20000000800 */
[----:B------:R-:W-:Y:S01]  /*f750*/  ULDC.64 UR8, c[0x0][0x208] ;  /* 0x0000820000087ab9 */ /* 0x000fe20000000a00 */
[----:B------:R-:W-:Y:S02]  /*f760*/  ISETP.GE.AND P4, PT, R19, UR4, PT ;  /* 0x0000000413007c0c */ /* 0x000fe4000bf86270 */
[----:B------:R-:W-:Y:S02]  /*f770*/  ISETP.GE.AND P3, PT, R202, UR4, PT ;  /* 0x00000004ca007c0c */ /* 0x000fe4000bf66270 */
[----:B------:R-:W-:Y:S02]  /*f780*/  ISETP.GE.AND P2, PT, R201, UR4, PT ;  /* 0x00000004c9007c0c */ /* 0x000fe4000bf46270 */
[----:B------:R-:W-:-:S07]  /*f790*/  ISETP.GE.AND P1, PT, R203, UR4, PT ;  /* 0x00000004cb007c0c */ /* 0x000fce000bf26270 */
[CC--:B---3--:R-:W-:Y:S02]  /*f7a0*/  @!P4 LEA R2, P6, R19.reuse, R20.reuse, 0x1 ;  /* 0x000000141302c211 */ /* 0x0c8fe400078c08ff */
[C---:B-----5:R-:W-:Y:S02]  /*f7b0*/  @!P3 LEA R4, P5, R202.reuse, R20, 0x1 ;  /* 0x00000014ca04b211 */ /* 0x060fe400078a08ff */
        /* <DEDUP_REMOVED lines=10> */
.L_x_1510:
[----:B------:R-:W-:Y:S05]  /*f860*/  BSYNC B1 ;  /* 0x0000000000017941 */ /* 0x000fea0003800000 */
.L_x_1509:
[----:B----4-:R4:W0:Y:S01]  /*f870*/  SHFL.IDX PT, R0, R18, 0x2, 0x181f ;  /* 0x00581f0012007f89 */ /* 0x01082200000e0000 */
[----:B------:R-:W-:Y:S03]  /*f880*/  BSSY B1, `(.L_x_1511) ;  /* 0x0000015000017945 */ /* 0x000fe60003800000 */
[----:B---3-5:R4:W3:Y:S01]  /*f890*/  SHFL.IDX PT, R8, R16, 0x2, 0x181f ;  /* 0x00581f0010087f89 */ /* 0x0288e200000e0000 */
[----:B------:R-:W-:Y:S05]  /*f8a0*/  @P0 BRA `(.L_x_1512) ;  /* 0x0000000000480947 */ /* 0x000fea0003800000 */
[----:B------:R-:W-:Y:S01]  /*f8b0*/  ULDC UR4, c[0x0][0xac8] ;  /* 0x0002b20000047ab9 */ /* 0x000fe20000000800 */
[----:B------:R-:W-:Y:S01]  /*f8c0*/  ULDC.64 UR8, c[0x0][0x208] ;  /* 0x0000820000087ab9 */ /* 0x000fe20000000a00 */
[----:B------:R-:W-:Y:S02]  /*f8d0*/  ISETP.GE.AND P3, PT, R19, UR4, PT ;  /* 0x0000000413007c0c */ /* 0x000fe4000bf66270 */
[----:B------:R-:W-:Y:S02]  /*f8e0*/  ISETP.GE.AND P2, PT, R202, UR4, PT ;  /* 0x00000004ca007c0c */ /* 0x000fe4000bf46270 */
[----:B------:R-:W-:Y:S02]  /*f8f0*/  ISETP.GE.AND P1, PT, R201, UR4, PT ;  /* 0x00000004c9007c0c */ /* 0x000fe4000bf26270 */
[----:B------:R-:W-:-:S07]  /*f900*/  ISETP.GE.AND P0, PT, R203, UR4, PT ;  /* 0x00000004cb007c0c */ /* 0x000fce000bf06270 */
[-C--:B---3--:R-:W-:Y:S02]  /*f910*/  @!P3 LEA R2, P6, R19, R8.reuse, 0x1 ;  /* 0x000000081302b211 */ /* 0x088fe400078c08ff */
[CC--:B------:R-:W-:Y:S02]  /*f920*/  @!P2 LEA R4, P5, R202.reuse, R8.reuse, 0x1 ;  /* 0x00000008ca04a211 */ /* 0x0c0fe400078a08ff */
        /* <DEDUP_REMOVED lines=10> */
.L_x_1512:
[----:B------:R-:W-:Y:S05]  /*f9d0*/  BSYNC B1 ;  /* 0x0000000000017941 */ /* 0x000fea0003800000 */
.L_x_1511:
[----:B0-----:R-:W-:Y:S01]  /*f9e0*/  VIADD R0, R22, 0x60 ;  /* 0x0000006016007836 */ /* 0x001fe20000000000 */
[----:B--2-4-:R-:W0:Y:S04]  /*f9f0*/  SHFL.IDX PT, R18, R18, 0x3, 0x181f ;  /* 0x00781f0012127f89 */ /* 0x014e2800000e0000 */
[----:B------:R-:W-:Y:S01]  /*fa00*/  ISETP.GE.AND P0, PT, R0, R81, PT ;  /* 0x000000510000720c */ /* 0x000fe20003f06270 */
[----:B------:R-:W2:-:S12]  /*fa10*/  SHFL.IDX PT, R16, R16, 0x3, 0x181f ;  /* 0x00781f0010107f89 */ /* 0x000e9800000e0000 */
[----:B------:R-:W-:Y:S05]  /*fa20*/  @P0 BRA `(.L_x_1513) ;  /* 0x0000000c00ec0947 */ /* 0x000fea0003800000 */
[----:B------:R-:W-:Y:S01]  /*fa30*/  ULDC UR4, c[0x0][0xac8] ;  /* 0x0002b20000047ab9 */ /* 0x000fe20000000800 */
[----:B------:R-:W-:Y:S01]  /*fa40*/  ULDC.64 UR8, c[0x0][0x208] ;  /* 0x0000820000087ab9 */ /* 0x000fe20000000a00 */
[----:B------:R-:W-:Y:S02]  /*fa50*/  ISETP.GE.AND P3, PT, R19, UR4, PT ;  /* 0x0000000413007c0c */ /* 0x000fe4000bf66270 */
[----:B------:R-:W-:Y:S02]  /*fa60*/  ISETP.GE.AND P4, PT, R202, UR4, PT ;  /* 0x00000004ca007c0c */ /* 0x000fe4000bf86270 */
[----:B------:R-:W-:-:S09]  /*fa70*/  ISETP.GE.AND P5, PT, R201, UR4, PT ;  /* 0x00000004c9007c0c */ /* 0x000fd2000bfa6270 */
[CC--:B--2---:R-:W-:Y:S02]  /*fa80*/  @!P3 LEA R2, P0, R19.reuse, R16.reuse, 0x1 ;  /* 0x000000101302b211 */ /* 0x0c4fe400078008ff */
        /* <DEDUP_REMOVED lines=10> */
[----:B----4-:R-:W-:Y:S01]  /*fb30*/  LEA R2, P0, R203, R16, 0x1 ;  /* 0x00000010cb027211 */ /* 0x010fe200078008ff */
[----:B------:R-:W-:-:S03]  /*fb40*/  ULDC.64 UR8, c[0x0][0x208] ;  /* 0x0000820000087ab9 */ /* 0x000fc60000000a00 */
[----:B------:R-:W-:-:S05]  /*fb50*/  LEA.HI.X R3, R203, R18, R214, 0x1, P0 ;  /* 0x00000012cb037211 */ /* 0x000fca00000f0cd6 */
[----:B------:R0:W-:Y:S01]  /*fb60*/  ST.E.128 desc[UR8][R2.64], R48 ;  /* 0x0000003002007985 */ /* 0x0001e2000c101d08 */
[----:B------:R-:W-:Y:S05]  /*fb70*/  BRA `(.L_x_1513) ;  /* 0x0000000c00987947 */ /* 0x000fea0003800000 */
.L_x_1505:
        /* <DEDUP_REMOVED lines=14> */
[----:B0-----:R-:W-:Y:S01]  /*fc60*/  ISETP.NE.AND P0, PT, R11, 0x1, PT ;  /* 0x000000010b00780c */ /* 0x001fe20003f05270 */
[----:B------:R-:W-:-:S04]  /*fc70*/  UISETP.NE.U32.AND UP1, UPT, UR8, URZ, UPT ;  /* 0x0000003f0800728c */ /* 0x000fc8000bf25070 */
[----:B------:R-:W-:-:S06]  /*fc80*/  UISETP.NE.AND.EX UP1, UPT, UR9, URZ, UPT, UP1 ;  /* 0x0000003f0900728c */ /* 0x000fcc000bf25310 */
[----:B------:R-:W-:Y:S02]  /*fc90*/  PLOP3.LUT P3, PT, PT, PT, UP1, 0x80, 0x0 ;  /* 0x000000000000781c */ /* 0x000fe40003f6f018 */
[----:B------:R-:W0:Y:S03]  /*fca0*/  @P0 LDC R9, c[0x0][0xbec] ;  /* 0x0002fb00ff090b82 */ /* 0x000e260000000800 */
[----:B------:R-:W-:Y:S02]  /*fcb0*/  @UP1 ULDC.64 UR8, c[0x0][0xc08] ;  /* 0x0003020000081ab9 */ /* 0x000fe40000000a00 */
[----:B------:R-:W-:-:S03]  /*fcc0*/  @UP1 UIMAD.WIDE UR8, UR4, 0x4, UR8 ;  /* 0x00000004040818a5 */ /* 0x000fc6000f8e0208 */
[----:B------:R-:W-:Y:S02]  /*fcd0*/  ULDC UR4, c[0x0][0xa88] ;  /* 0x0002a20000047ab9 */ /* 0x000fe40000000800 */
[----:B------:R-:W-:Y:S02]  /*fce0*/  IMAD.U32 R0, RZ, RZ, UR4 ;  /* 0x00000004ff007e24 */ /* 0x000fe4000f8e00ff */
[----:B------:R-:W-:Y:S02]  /*fcf0*/  IMAD.U32 R4, RZ, RZ, UR8 ;  /* 0x00000008ff047e24 */ /* 0x000fe4000f8e00ff */
[----:B------:R-:W-:Y:S01]  /*fd00*/  IMAD.U32 R5, RZ, RZ, UR9 ;  /* 0x00000009ff057e24 */ /* 0x000fe2000f8e00ff */
[----:B------:R-:W-:-:S04]  /*fd10*/  UMOV UR4, URZ ;  /* 0x0000003f00047c82 */ /* 0x000fc80008000000 */
[----:B------:R1:W5:Y:S01]  /*fd20*/  @P3 LDG.E R0, desc[UR12][R4.64] ;  /* 0x0000000c04003981 */ /* 0x000362000c1e1900 */
[----:B------:R-:W-:Y:S01]  /*fd30*/  USHF.R.S32.HI UR12, URZ, 0x1f, UR10 ;  /* 0x0000001f3f0c7899 */ /* 0x000fe2000801140a */
[----:B------:R-:W-:Y:S02]  /*fd40*/  ISETP.GE.AND P1, PT, R218, 0x80, PT ;  /* 0x00000080da00780c */ /* 0x000fe40003f26270 */
[----:B--2---:R-:W-:Y:S01]  /*fd50*/  @P2 R2UR UR4, R6 ;  /* 0x00000000060422ca */ /* 0x004fe200000e0000 */
[----:B01----:R-:W-:-:S14]  /*fd60*/  @P3 BRA `(.L_x_1514) ;  /* 0x0000000000143947 */ /* 0x003fdc0003800000 */
[----:B------:R-:W-:Y:S05]  /*fd70*/  @!P2 BRA `(.L_x_1514) ;  /* 0x000000000010a947 */ /* 0x000fea0003800000 */
[----:B------:R-:W-:Y:S02]  /*fd80*/  ULDC.64 UR8, c[0x0][0x208] ;  /* 0x0000820000087ab9 */ /* 0x000fe40000000a00 */
[----:B------:R-:W2:Y:S04]  /*fd90*/  LDG.E R5, desc[UR8][R2.64] ;  /* 0x0000000802057981 */ /* 0x000ea8000c1e1900 */
[----:B-----5:R-:W2:Y:S02]  /*fda0*/  LDG.E R0, desc[UR8][R2.64+0x4] ;  /* 0x0000040802007981 */ /* 0x020ea4000c1e1900 */
[----:B--2---:R-:W-:-:S07]  /*fdb0*/  IMAD.IADD R0, R0, 0x1, -R5 ;  /* 0x0000000100007824 */ /* 0x004fce00078e0a05 */
.L_x_1514:
[----:B------:R-:W-:Y:S01]  /*fdc0*/  R2UR UR9, R207 ;  /* 0x00000000cf0972ca */ /* 0x000fe200000e0000 */
[----:B------:R-:W-:Y:S01]  /*fdd0*/  USHF.R.S32.HI UR11, URZ, 0x1f, UR4 ;  /* 0x0000001f3f0b7899 */ /* 0x000fe20008011404 */
[----:B------:R-:W-:Y:S11]  /*fde0*/  BSSY B1, `(.L_x_1515) ;  /* 0x0000031000017945 */ /* 0x000ff60003800000 */
[----:B------:R-:W-:-:S02]  /*fdf0*/  USHF.R.S32.HI UR8, URZ, 0x1f, UR9 ;  /* 0x0000001f3f087899 */ /* 0x000fc40008011409 */
[----:B------:R-:W-:Y:S02]  /*fe00*/  USEL UR13, UR9, URZ, !UP0 ;  /* 0x0000003f090d7287 */ /* 0x000fe4000c000000 */
[----:B------:R-:W-:Y:S01]  /*fe10*/  USEL UR14, UR8, URZ, !UP0 ;  /* 0x0000003f080e7287 */ /* 0x000fe2000c000000 */
[----:B------:R-:W-:Y:S11]  /*fe20*/  @P1 BRA `(.L_x_1516) ;  /* 0x0000000000b01947 */ /* 0x000ff60003800000 */
[----:B------:R-:W0:Y:S01]  /*fe30*/  S2R R3, SR_TID.X ;  /* 0x0000000000037919 */ /* 0x000e220000002100 */
[----:B------:R-:W1:Y:S01]  /*fe40*/  LDC R7, c[0x0][0xbe8] ;  /* 0x0002fa00ff077b82 */ /* 0x000e620000000800 */
[----:B------:R-:W-:-:S13]  /*fe50*/  R2UR UR8, R22 ;  /* 0x00000000160872ca */ /* 0x000fda00000e0000 */
[----:B------:R-:W-:Y:S02]  /*fe60*/  IMAD.U32 R4, RZ, RZ, UR8 ;  /* 0x00000008ff047e24 */ /* 0x000fe4000f8e00ff */
[----:B-1---5:R-:W-:-:S03]  /*fe70*/  IMAD R2, R0, R7, RZ ;  /* 0x0000000700027224 */ /* 0x022fc600078e02ff */
[----:B0-----:R-:W-:-:S04]  /*fe80*/  IADD3 R4, R4, -0x80, R3 ;  /* 0xffffff8004047810 */ /* 0x001fc80007ffe003 */
        /* <DEDUP_REMOVED lines=8> */
[----:B------:R-:W-:Y:S01]  /*ff10*/  UMOV UR9, UR11 ;  /* 0x0000000b00097c82 */ /* 0x000fe20008000000 */
[----:B------:R-:W-:-:S06]  /*ff20*/  ULDC.64 UR18, c[0x0][0x208] ;  /* 0x0000820000127ab9 */ /* 0x000fcc0000000a00 */
        /* <DEDUP_REMOVED lines=8> */
[----:B------:R-:W-:-:S03]  /*ffb0*/  UIMAD UR10, UR13, UR17, UR10 ;  /* 0x000000110d0a72a4 */ /* 0x000fc6000f8e020a */
        /* <DEDUP_REMOVED lines=19> */
.L_x_1516:
[----:B------:R-:W-:Y:S05]  /*100f0*/  BSYNC B1 ;  /* 0x0000000000017941 */ /* 0x000fea0003800000 */
.L_x_1515:
[----:B0-----:R-:W0:Y:S01]  /*10100*/  @P0 LDC R3, c[0x0][0xbf0] ;  /* 0x0002fc00ff030b82 */ /* 0x001e220000000800 */
[----:B------:R-:W-:Y:S01]  /*10110*/  R2UR UR15, R22 ;  /* 0x00000000160f72ca */ /* 0x000fe200000e0000 */
        /* <DEDUP_REMOVED lines=8> */
[----:B------:R-:W-:Y:S02]  /*101a0*/  UIADD3 UR9, UR9, UR10, URZ ;  /* 0x0000000a09097290 */ /* 0x000fe4000fffe03f */
[----:B------:R-:W-:Y:S01]  /*101b0*/  UIMAD UR4, UR12, UR16, URZ ;  /* 0x000000100c0472a4 */ /* 0x000fe2000f8e023f */
[----:B------:R-:W-:Y:S01]  /*101c0*/  VIADD R6, R2, UR15 ;  /* 0x0000000f02067c36 */ /* 0x000fe20008000000 */
[----:B------:R-:W-:Y:S01]  /*101d0*/  UIMAD.WIDE.U32 UR8, UR18, UR16, UR8 ;  /* 0x00000010120872a5 */ /* 0x000fe2000f8e0008 */
[----:B------:R-:W-:Y:S01]  /*101e0*/  VIADD R8, R206, UR15 ;  /* 0x0000000fce087c36 */ /* 0x000fe20008000000 */
[----:B------:R-:W-:Y:S01]  /*101f0*/  UIMAD UR4, UR18, UR17, UR4 ;  /* 0x00000011120472a4 */ /* 0x000fe2000f8e0204 */
[----:B------:R-:W-:Y:S01]  /*10200*/  @P0 IMAD.HI.U32 R2, R6, R9, RZ ;  /* 0x0000000906020227 */ /* 0x000fe200078e00ff */
[----:B------:R-:W-:Y:S02]  /*10210*/  ULDC.64 UR10, c[0x0][0xaf0] ;  /* 0x0002bc00000a7ab9 */ /* 0x000fe40000000a00 */
[----:B------:R-:W-:Y:S01]  /*10220*/  UIADD3 UR9, UR9, UR4, URZ ;  /* 0x0000000409097290 */ /* 0x000fe2000fffe03f */
[----:B------:R-:W-:Y:S01]  /*10230*/  IMAD.MOV.U32 R5, RZ, RZ, R6 ;  /* 0x000000ffff057224 */ /* 0x000fe200078e0006 */
[----:B------:R-:W-:Y:S01]  /*10240*/  UIMAD UR4, UR14, UR10, URZ ;  /* 0x0000000a0e0472a4 */ /* 0x000fe2000f8e023f */
[----:B0-----:R-:W-:Y:S01]  /*10250*/  @P0 SHF.R.U32.HI R5, RZ, R3, R2 ;  /* 0x00000003ff050219 */ /* 0x001fe20000011602 */
[----:B------:R-:W-:-:S02]  /*10260*/  UIMAD.WIDE.U32 UR8, UR13, UR10, UR8 ;  /* 0x0000000a0d0872a5 */ /* 0x000fc4000f8e0008 */
[----:B------:R-:W-:Y:S01]  /*10270*/  UIMAD UR4, UR13, UR11, UR4 ;  /* 0x0000000b0d0472a4 */ /* 0x000fe2000f8e0204 */
[--C-:B------:R-:W-:Y:S01]  /*10280*/  SHF.R.S32.HI R2, RZ, 0x1f, R5.reuse ;  /* 0x0000001fff027819 */ /* 0x100fe20000011405 */
[----:B------:R-:W-:Y:S01]  /*10290*/  IMAD.MOV R7, RZ, RZ, -R5 ;  /* 0x000000ffff077224 */ /* 0x000fe200078e0a05 */
[----:B------:R-:W-:Y:S01]  /*102a0*/  ULDC.64 UR10, c[0x0][0xae0] ;  /* 0x0002b800000a7ab9 */ /* 0x000fe20000000a00 */
[----:B------:R-:W-:Y:S02]  /*102b0*/  UIADD3 UR4, UR9, UR4, URZ ;  /* 0x0000000409047290 */ /* 0x000fe4000fffe03f */
[----:B------:R-:W-:Y:S02]  /*102c0*/  IMAD.U32 R3, RZ, RZ, UR9 ;  /* 0x00000009ff037e24 */ /* 0x000fe4000f8e00ff */
[----:B------:R-:W-:Y:S02]  /*102d0*/  IMAD R4, R2, UR10, RZ ;  /* 0x0000000a02047c24 */ /* 0x000fe4000f8e02ff */
[----:B------:R-:W-:-:S02]  /*102e0*/  IMAD R7, R11, R7, R6 ;  /* 0x000000070b077224 */ /* 0x000fc400078e0206 */
        /* <DEDUP_REMOVED lines=8> */
[----:B-----5:R-:W-:Y:S02]  /*10370*/  IMAD R11, R0, R11, RZ ;  /* 0x0000000b000b7224 */ /* 0x020fe400078e02ff */
        /* <DEDUP_REMOVED lines=32> */
.L_x_1518:
[----:B------:R-:W-:Y:S05]  /*10580*/  BSYNC B1 ;  /* 0x0000000000017941 */ /* 0x000fea0003800000 */
.L_x_1517:
        /* <DEDUP_REMOVED lines=22> */
.L_x_1520:
[----:B------:R-:W-:Y:S05]  /*106f0*/  BSYNC B1 ;  /* 0x0000000000017941 */ /* 0x000fea0003800000 */
.L_x_1519:
        /* <DEDUP_REMOVED lines=22> */
.L_x_1522:
[----:B------:R-:W-:Y:S05]  /*10860*/  BSYNC B1 ;  /* 0x0000000000017941 */ /* 0x000fea0003800000 */
.L_x_1521:
[----:B0-----:R-:W-:Y:S01]  /*10870*/  VIADD R0, R8, 0x60 ;  /* 0x0000006008007836 */ /* 0x001fe20000000000 */
[----:B---3--:R0:W3:Y:S04]  /*10880*/  SHFL.IDX PT, R6, R5, 0x3, 0x181f ;  /* 0x00781f0005067f89 */ /* 0x0080e800000e0000 */
[----:B------:R-:W-:Y:S01]  /*10890*/  ISETP.GE.AND P0, PT, R0, R11, PT ;  /* 0x0000000b0000720c */ /* 0x000fe20003f06270 */
[----:B-1----:R0:W1:-:S12]  /*108a0*/  SHFL.IDX PT, R2, R4, 0x3, 0x181f ;  /* 0x00781f0004027f89 */ /* 0x00205800000e0000 */
[----:B0-----:R-:W-:Y:S05]  /*108b0*/  @P0 BRA `(.L_x_1513) ;  /* 0x0000000000480947 */ /* 0x001fea0003800000 */
[----:B------:R-:W-:Y:S01]  /*108c0*/  ULDC UR4, c[0x0][0xac8] ;  /* 0x0002b20000047ab9 */ /* 0x000fe20000000800 */
[----:B------:R-:W-:Y:S01]  /*108d0*/  ULDC.64 UR8, c[0x0][0x208] ;  /* 0x0000820000087ab9 */ /* 0x000fe20000000a00 */
[----:B------:R-:W-:Y:S02]  /*108e0*/  ISETP.GE.AND P3, PT, R19, UR4, PT ;  /* 0x0000000413007c0c */ /* 0x000fe4000bf66270 */
[----:B------:R-:W-:Y:S02]  /*108f0*/  ISETP.GE.AND P2, PT, R202, UR4, PT ;  /* 0x00000004ca007c0c */ /* 0x000fe4000bf46270 */
[----:B------:R-:W-:Y:S02]  /*10900*/  ISETP.GE.AND P1, PT, R201, UR4, PT ;  /* 0x00000004c9007c0c */ /* 0x000fe4000bf26270 */
[----:B------:R-:W-:-:S07]  /*10910*/  ISETP.GE.AND P0, PT, R203, UR4, PT ;  /* 0x00000004cb007c0c */ /* 0x000fce000bf06270 */
[-C--:B-12-4-:R-:W-:Y:S02]  /*10920*/  @!P3 LEA R4, P6, R19, R2.reuse, 0x1 ;  /* 0x000000021304b211 */ /* 0x096fe400078c08ff */
[CC--:B------:R-:W-:Y:S02]  /*10930*/  @!P2 LEA R8, P5, R202.reuse, R2.reuse, 0x1 ;  /* 0x00000002ca08a211 */ /* 0x0c0fe400078a08ff */
[----:B------:R-:W-:Y:S02]  /*10940*/  @!P1 LEA R10, P4, R201, R2, 0x1 ;  /* 0x00000002c90a9211 */ /* 0x000fe400078808ff */
[----:B---3--:R-:W-:Y:S02]  /*10950*/  @!P3 LEA.HI.X R5, R19, R6, R217, 0x1, P6 ;  /* 0x000000061305b211 */ /* 0x008fe400030f0cd9 */
        /* <DEDUP_REMOVED lines=8> */
.L_x_1513:
[----:B------:R-:W-:Y:S05]  /*109e0*/  BSYNC B0 ;  /* 0x0000000000007941 */ /* 0x000fea0003800000 */
.L_x_1504:
[----:B------:R-:W-:Y:S02]  /*109f0*/  ULDC UR4, c[0x0][0xc3c] ;  /* 0x00030f0000047ab9 */ /* 0x000fe40000000800 */
[----:B------:R-:W-:-:S06]  /*10a00*/  UISETP.GE.AND UP0, UPT, UR6, UR4, UPT ;  /* 0x000000040600728c */ /* 0x000fcc000bf06270 */
[----:B------:R-:W-:-:S13]  /*10a10*/  PLOP3.LUT P0, PT, PT, PT, UP0, 0x80, 0x0 ;  /* 0x000000000000781c */ /* 0x000fda0003f0f008 */
[----:B------:R-:W-:Y:S05]  /*10a20*/  @!P0 BRA `(.L_x_1523) ;  /* 0xffffff0400108947 */ /* 0x000fea000383ffff */
[----:B------:R-:W-:Y:S05]  /*10a30*/  EXIT ;  /* 0x000000000000794d */ /* 0x000fea0003800000 */
.L_x_1422:
        /* <DEDUP_REMOVED lines=15> */
[----:B------:R-:W2:Y:S01]  /*10b30*/  LDS.128 R16, [UR4+0x308d0] ;  /* 0x0308d004ff107984 */ /* 0x000ea20008000c00 */
[----:B------:R-:W-:Y:S06]  /*10b40*/  BAR.ARV 0x4, 0x180 ;  /* 0x0106000000007b1d */ /* 0x000fec0000002000 */
[----:B------:R-:W-:Y:S05]  /*10b50*/  BRA `(.L_x_1525) ;  /* 0x0000000800947947 */ /* 0x000fea0003800000 */
.L_x_1524:
[----:B------:R-:W1:Y:S01]  /*10b60*/  S2R R0, SR_TID.X ;  /* 0x0000000000007919 */ /* 0x000e620000002100 */
[----:B------:R-:W-:Y:S01]  /*10b70*/  ULDC UR4, c[0x0][0xc3c] ;  /* 0x00030f0000047ab9 */ /* 0x000fe20000000800 */
[----:B------:R-:W-:Y:S01]  /*10b80*/  ULDC.64 UR6, c[0x0][0x208] ;  /* 0x0000820000067ab9 */ /* 0x000fe20000000a00 */
[----:B------:R-:W-:Y:S01]  /*10b90*/  ULDC UR5, c[0x0][0xc38] ;  /* 0x00030e0000057ab9 */ /* 0x000fe20000000800 */
[----:B-1----:R-:W-:-:S04]  /*10ba0*/  LOP3.LUT R0, R0, 0x1f, RZ, 0xc0, !PT ;  /* 0x0000001f00007812 */ /* 0x002fc800078ec0ff */
        /* <DEDUP_REMOVED lines=38> */
.L_x_1530:
        /* <DEDUP_REMOVED lines=13> */
.L_x_1529:
[----:B------:R-:W-:Y:S05]  /*10ee0*/  BSYNC B0 ;  /* 0x0000000000007941 */ /* 0x000fea0003800000 */
.L_x_1528:
        /* <DEDUP_REMOVED lines=20> */
[----:B------:R-:W-:-:S07]  /*11030*/  IMAD.MOV.U32 R4, RZ, RZ, R10 ;  /* 0x000000ffff047224 */ /* 0x000fce00078e000a */
.L_x_1526:
[----:B------:R-:W-:Y:S01]  /*11040*/  IMAD.IADD R7, R6, 0x1, -R7 ;  /* 0x0000000106077824 */ /* 0x000fe200078e0a07 */
[----:B------:R-:W-:-:S03]  /*11050*/  ULDC.64 UR8, c[0x0][0x208] ;  /* 0x0000820000087ab9 */ /* 0x000fc60000000a00 */
[----:B------:R-:W-:-:S05]  /*11060*/  IMAD R2, R4, UR5, R7 ;  /* 0x0000000504027c24 */ /* 0x000fca000f8e0207 */
[----:B------:R-:W-:Y:S02]  /*11070*/  ISETP.GT.AND P0, PT, R2, UR6, PT ;  /* 0x0000000602007c0c */ /* 0x000fe4000bf04270 */
[----:B------:R-:W0:Y:S11]  /*11080*/  LDC.64 R2, c[0x0][0xc90] ;  /* 0x00032400ff027b82 */ /* 0x000e360000000a00 */
[----:B------:R-:W-:-:S04]  /*11090*/  VOTE.ANY R11, PT, !P0 ;  /* 0x00000000000b7806 */ /* 0x000fc800040e0100 */
[----:B------:R-:W1:Y:S02]  /*110a0*/  POPC R6, R11 ;  /* 0x0000000b00067309 */ /* 0x000e640000000000 */
[----:B-1----:R-:W-:-:S04]  /*110b0*/  VIADD R19, R6, UR4 ;  /* 0x0000000406137c36 */ /* 0x002fc80008000000 */
[----:B0-----:R-:W-:-:S05]  /*110c0*/  IMAD.WIDE R2, R19, 0x4, R2 ;  /* 0x0000000413027825 */ /* 0x001fca00078e0202 */
[----:B------:R-:W2:Y:S01]  /*110d0*/  LDG.E R10, desc[UR8][R2.64] ;  /* 0x00000008020a7981 */ /* 0x000ea2000c1e1900 */
[----:B------:R-:W-:-:S03]  /*110e0*/  ISETP.NE.AND P0, PT, R11, RZ, PT ;  /* 0x000000ff0b00720c */ /* 0x000fc60003f05270 */
[----:B------:R-:W2:Y:S02]  /*110f0*/  SHFL.IDX PT, R5, R5, R6, 0x1f ;  /* 0x00001f0605057589 */ /* 0x000ea400000e0000 */
[----:B--2---:R-:W-:-:S05]  /*11100*/  IMAD R8, R5, R10, RZ ;  /* 0x0000000a05087224 */ /* 0x004fca00078e02ff */
[----:B------:R-:W-:-:S04]  /*11110*/  IABS R9, R8 ;  /* 0x0000000800097213 */ /* 0x000fc80000000000 */
[----:B------:R-:W0:Y:S08]  /*11120*/  I2F.RP R12, R9 ;  /* 0x00000009000c7306 */ /* 0x000e300000209400 */
[----:B0-----:R-:W0:Y:S02]  /*11130*/  MUFU.RCP R12, R12 ;  /* 0x0000000c000c7308 */ /* 0x001e240000001000 */
[----:B0-----:R-:W-:-:S06]  /*11140*/  VIADD R13, R12, 0xffffffe ;  /* 0x0ffffffe0c0d7836 */ /* 0x001fcc0000000000 */
[----:B------:R0:W1:Y:S01]  /*11150*/  F2I.FTZ.U32.TRUNC.NTZ R3, R13 ;  /* 0x0000000d00037305 */ /* 0x000062000021f000 */
[----:B------:R-:W-:Y:S05]  /*11160*/  @!P0 BRA `(.L_x_1531) ;  /* 0x0000000000088947 */ /* 0x000fea0003800000 */
[----:B------:R-:W-:-:S05]  /*11170*/  VIADD R11, R6, 0xffffffff ;  /* 0xffffffff060b7836 */ /* 0x000fca0000000000 */
[----:B------:R2:W3:Y:S02]  /*11180*/  SHFL.IDX PT, R16, R4, R11, 0x1f ;  /* 0x00001f0b04107589 */ /* 0x0004e400000e0000 */
.L_x_1531:
[----:B-1----:R-:W-:Y:S01]  /*11190*/  IMAD.MOV R2, RZ, RZ, -R3 ;  /* 0x000000ffff027224 */ /* 0x002fe200078e0a03 */
[----:B--2---:R-:W-:Y:S01]  /*111a0*/  IABS R4, R8 ;  /* 0x0000000800047213 */ /* 0x004fe20000000000 */
[----:B---3--:R-:W-:Y:S02]  /*111b0*/  IMAD R16, R16, UR5, R7 ;  /* 0x0000000510107c24 */ /* 0x008fe4000f8e0207 */
[----:B------:R-:W-:Y:S02]  /*111c0*/  IMAD R7, R2, R9, RZ ;  /* 0x0000000902077224 */ /* 0x000fe400078e02ff */
[----:B------:R-:W-:Y:S02]  /*111d0*/  IMAD.MOV.U32 R2, RZ, RZ, RZ ;  /* 0x000000ffff027224 */ /* 0x000fe400078e00ff */
[----:B------:R-:W-:Y:S02]  /*111e0*/  IMAD.MOV R4, RZ, RZ, -R4 ;  /* 0x000000ffff047224 */ /* 0x000fe400078e0a04 */
[----:B------:R-:W-:Y:S01]  /*111f0*/  IMAD.HI.U32 R2, R3, R7, R2 ;  /* 0x0000000703027227 */ /* 0x000fe200078e0002 */
[----:B------:R-:W-:-:S04]  /*11200*/  IADD3 R7, -R16, UR6, RZ ;  /* 0x0000000610077c10 */ /* 0x000fc8000fffe1ff */
[----:B------:R-:W-:-:S05]  /*11210*/  IABS R3, R7 ;  /* 0x0000000700037213 */ /* 0x000fca0000000000 */
[----:B------:R-:W-:-:S04]  /*11220*/  IMAD.HI.U32 R2, R2, R3, RZ ;  /* 0x0000000302027227 */ /* 0x000fc800078e00ff */
[----:B------:R-:W-:Y:S01]  /*11230*/  IMAD R4, R2, R4, R3 ;  /* 0x0000000402047224 */ /* 0x000fe200078e0203 */
[----:B------:R-:W-:-:S04]  /*11240*/  LOP3.LUT R3, R7, R8, RZ, 0x3c, !PT ;  /* 0x0000000807037212 */ /* 0x000fc800078e3cff */
[----:B------:R-:W-:Y:S02]  /*11250*/  ISETP.GT.U32.AND P1, PT, R9, R4, PT ;  /* 0x000000040900720c */ /* 0x000fe40003f24070 */
[----:B------:R-:W-:-:S11]  /*11260*/  ISETP.GE.AND P2, PT, R3, RZ, PT ;  /* 0x000000ff0300720c */ /* 0x000fd60003f46270 */
[----:B------:R-:W-:Y:S02]  /*11270*/  @!P1 IMAD.IADD R4, R4, 0x1, -R9 ;  /* 0x0000000104049824 */ /* 0x000fe400078e0a09 */
[----:B------:R-:W-:Y:S01]  /*11280*/  @!P1 VIADD R2, R2, 0x1 ;  /* 0x0000000102029836 */ /* 0x000fe20000000000 */
[----:B------:R-:W-:Y:S02]  /*11290*/  ISETP.NE.AND P1, PT, R8, RZ, PT ;  /* 0x000000ff0800720c */ /* 0x000fe40003f25270 */
[----:B------:R-:W-:-:S13]  /*112a0*/  ISETP.GE.U32.AND P0, PT, R4, R9, PT ;  /* 0x000000090400720c */ /* 0x000fda0003f06070 */
[----:B------:R-:W-:-:S04]  /*112b0*/  @P0 VIADD R2, R2, 0x1 ;  /* 0x0000000102020836 */ /* 0x000fc80000000000 */
[----:B------:R-:W-:-:S04]  /*112c0*/  IMAD.MOV.U32 R9, RZ, RZ, R2 ;  /* 0x000000ffff097224 */ /* 0x000fc800078e0002 */
[----:B------:R-:W-:Y:S01]  /*112d0*/  @!P2 IMAD.MOV R9, RZ, RZ, -R9 ;  /* 0x000000ffff09a224 */ /* 0x000fe200078e0a09 */
[----:B------:R-:W-:-:S05]  /*112e0*/  @!P1 LOP3.LUT R9, RZ, R8, RZ, 0x33, !PT ;  /* 0x00000008ff099212 */ /* 0x000fca00078e33ff */
[----:B------:R-:W-:Y:S02]  /*112f0*/  IMAD R4, R10, R9, RZ ;  /* 0x000000090a047224 */ /* 0x000fe400078e02ff */
[----:B------:R-:W-:Y:S02]  /*11300*/  IMAD.MOV R9, RZ, RZ, -R9 ;  /* 0x000000ffff097224 */ /* 0x000fe400078e0a09 */
[----:B------:R-:W-:Y:S02]  /*11310*/  IMAD.MOV R3, RZ, RZ, -R4 ;  /* 0x000000ffff037224 */ /* 0x000fe400078e0a04 */
[----:B------:R-:W-:-:S03]  /*11320*/  IMAD R7, R8, R9, R7 ;  /* 0x0000000908077224 */ /* 0x000fc600078e0207 */
[----:B------:R-:W-:Y:S01]  /*11330*/  VIADDMNMX R10, R3, UR5, R10, PT ;  /* 0x00000005030a7c46 */ /* 0x000fe2000b80010a */
[----:B------:R-:W-:Y:S01]  /*11340*/  IMAD.IADD R4, R7, 0x1, R4 ;  /* 0x0000000107047824 */ /* 0x000fe200078e0204 */
[----:B------:R-:W-:Y:S02]  /*11350*/  IABS R8, R7 ;  /* 0x0000000700087213 */ /* 0x000fe40000000000 */
[----:B------:R-:W-:-:S04]  /*11360*/  IABS R6, R10 ;  /* 0x0000000a00067213 */ /* 0x000fc80000000000 */
[----:B------:R-:W1:Y:S08]  /*11370*/  I2F.RP R11, R6 ;  /* 0x00000006000b7306 */ /* 0x000e700000209400 */
[----:B-1----:R-:W1:Y:S02]  /*11380*/  MUFU.RCP R11, R11 ;  /* 0x0000000b000b7308 */ /* 0x002e640000001000 */
[----:B-1----:R-:W-:-:S06]  /*11390*/  VIADD R2, R11, 0xffffffe ;  /* 0x0ffffffe0b027836 */ /* 0x002fcc0000000000 */
[----:B------:R1:W2:Y:S02]  /*113a0*/  F2I.FTZ.U32.TRUNC.NTZ R3, R2 ;  /* 0x0000000200037305 */ /* 0x0002a4000021f000 */
[----:B-1----:R-:W-:Y:S02]  /*113b0*/  IMAD.MOV.U32 R2, RZ, RZ, RZ ;  /* 0x000000ffff027224 */ /* 0x002fe400078e00ff */
[----:B--2---:R-:W-:-:S04]  /*113c0*/  IMAD.MOV R9, RZ, RZ, -R3 ;  /* 0x000000ffff097224 */ /* 0x004fc800078e0a03 */
[----:B------:R-:W-:-:S04]  /*113d0*/  IMAD R9, R9, R6, RZ ;  /* 0x0000000609097224 */ /* 0x000fc800078e02ff */
[----:B------:R-:W-:Y:S01]  /*113e0*/  IMAD.HI.U32 R3, R3, R9, R2 ;  /* 0x0000000903037227 */ /* 0x000fe200078e0002 */
[-C--:B------:R-:W-:Y:S02]  /*113f0*/  IABS R9, R10.reuse ;  /* 0x0000000a00097213 */ /* 0x080fe40000000000 */
[----:B------:R-:W-:-:S03]  /*11400*/  LOP3.LUT R2, R7, R10, RZ, 0x3c, !PT ;  /* 0x0000000a07027212 */ /* 0x000fc600078e3cff */
[----:B------:R-:W-:Y:S01]  /*11410*/  IMAD.MOV R9, RZ, RZ, -R9 ;  /* 0x000000ffff097224 */ /* 0x000fe200078e0a09 */
[----:B------:R-:W-:Y:S01]  /*11420*/  ISETP.GE.AND P2, PT, R2, RZ, PT ;  /* 0x000000ff0200720c */ /* 0x000fe20003f46270 */
[----:B------:R-:W-:-:S04]  /*11430*/  IMAD.HI.U32 R3, R3, R8, RZ ;  /* 0x0000000803037227 */ /* 0x000fc800078e00ff */
[----:B------:R-:W-:-:S05]  /*11440*/  IMAD R9, R3, R9, R8 ;  /* 0x0000000903097224 */ /* 0x000fca00078e0208 */
[----:B------:R-:W-:-:S13]  /*11450*/  ISETP.GT.U32.AND P1, PT, R6, R9, PT ;  /* 0x000000090600720c */ /* 0x000fda0003f24070 */
[----:B------:R-:W-:Y:S02]  /*11460*/  @!P1 IMAD.IADD R9, R9, 0x1, -R6 ;  /* 0x0000000109099824 */ /* 0x000fe400078e0a06 */
[----:B------:R-:W-:Y:S01]  /*11470*/  @!P1 VIADD R3, R3, 0x1 ;  /* 0x0000000103039836 */ /* 0x000fe20000000000 */
[----:B------:R-:W-:Y:S02]  /*11480*/  ISETP.NE.AND P1, PT, R10, RZ, PT ;  /* 0x000000ff0a00720c */ /* 0x000fe40003f25270 */
[----:B------:R-:W-:-:S13]  /*11490*/  ISETP.GE.U32.AND P0, PT, R9, R6, PT ;  /* 0x000000060900720c */ /* 0x000fda0003f06070 */
[----:B------:R-:W-:-:S04]  /*114a0*/  @P0 VIADD R3, R3, 0x1 ;  /* 0x0000000103030836 */ /* 0x000fc80000000000 */
[----:B------:R-:W-:Y:S01]  /*114b0*/  @!P2 IMAD.MOV R3, RZ, RZ, -R3 ;  /* 0x000000ffff03a224 */ /* 0x000fe200078e0a03 */
[----:B------:R-:W-:Y:S01]  /*114c0*/  @!P1 LOP3.LUT R3, RZ, R10, RZ, 0x33, !PT ;  /* 0x0000000aff039212 */ /* 0x000fe200078e33ff */
[----:B------:R-:W-:-:S03]  /*114d0*/  IMAD.MOV R10, RZ, RZ, -R10 ;  /* 0x000000ffff0a7224 */ /* 0x000fc600078e0a0a */
[----:B------:R-:W-:Y:S01]  /*114e0*/  LOP3.LUT R2, RZ, R3, RZ, 0x33, !PT ;  /* 0x00000003ff027212 */ /* 0x000fe200078e33ff */
[----:B------:R-:W-:-:S04]  /*114f0*/  IMAD R18, R3, R10, R4 ;  /* 0x0000000a03127224 */ /* 0x000fc800078e0204 */
[----:B------:R-:W-:Y:S01]  /*11500*/  IMAD.IADD R17, R5, 0x1, R2 ;  /* 0x0000000105117824 */ /* 0x000fe200078e0202 */
[----:B------:R-:W-:Y:S06]  /*11510*/  BRA `(.L_x_1532) ;  /* 0x00000000000c7947 */ /* 0x000fec0003800000 */
.L_x_1527:
[----:B------:R-:W-:Y:S02]  /*11520*/  IMAD.MOV.U32 R17, RZ, RZ, RZ ;  /* 0x000000ffff117224 */ /* 0x000fe400078e00ff */
[----:B------:R-:W-:Y:S02]  /*11530*/  IMAD.U32 R16, RZ, RZ, UR6 ;  /* 0x00000006ff107e24 */ /* 0x000fe4000f8e00ff */
[----:B------:R-:W-:-:S07]  /*11540*/  IMAD.MOV.U32 R18, RZ, RZ, RZ ;  /* 0x000000ffff127224 */ /* 0x000fce00078e00ff */
.L_x_1532:
[----:B------:R-:W-:-:S13]  /*11550*/  ISETP.NE.AND P0, PT, R0, RZ, PT ;  /* 0x000000ff0000720c */ /* 0x000fda0003f05270 */
[----:B------:R-:W1:Y:S01]  /*11560*/  @!P0 S2R R3, SR_CgaCtaId ;  /* 0x0000000000038919 */ /* 0x000e620000008800 */
[----:B------:R-:W-:-:S04]  /*11570*/  @!P0 MOV R0, 0x400 ;  /* 0x0000040000008802 */ /* 0x000fc80000000f00 */
[----:B-1----:R-:W-:-:S05]  /*11580*/  @!P0 LEA R0, R3, R0, 0x18 ;  /* 0x0000000003008211 */ /* 0x002fca00078ec0ff */
[----:B------:R1:W-:Y:S01]  /*11590*/  @!P0 STS.128 [R0+0x308d0], R16 ;  /* 0x0308d01000008388 */ /* 0x0003e20000000c00 */
[----:B------:R-:W-:Y:S06]  /*115a0*/  BAR.ARV 0x5, 0x180 ;  /* 0x0146000000007b1d */ /* 0x000fec0000002000 */
.L_x_1525:
[----:B-1----:R-:W-:Y:S01]  /*115b0*/  IMAD.MOV.U32 R0, RZ, RZ, 0x1 ;  /* 0x00000001ff007424 */ /* 0x002fe200078e00ff */
[----:B------:R1:W-:Y:S01]  /*115c0*/  STL [R1+0x4], RZ ;  /* 0x000004ff01007387 */ /* 0x0003e20000100800 */
[----:B------:R-:W-:Y:S02]  /*115d0*/  ULDC UR4, c[0x0][0xc3c] ;  /* 0x00030f0000047ab9 */ /* 0x000fe40000000800 */
[----:B--2---:R-:W-:Y:S01]  /*115e0*/  ISETP.GE.AND P0, PT, R19, UR4, PT ;  /* 0x0000000413007c0c */ /* 0x004fe2000bf06270 */
[----:B------:R1:W-:Y:S04]  /*115f0*/  STL [R1+0x10], R0 ;  /* 0x0000100001007387 */ /* 0x0003e80000100800 */
[----:B------:R1:W-:Y:S08]  /*11600*/  STL [R1+0x38], RZ ;  /* 0x000038ff01007387 */ /* 0x0003f00000100800 */
[----:B-1----:R-:W-:Y:S05]  /*11610*/  @P0 BRA `(.L_x_1533) ;  /* 0x0000006400600947 */ /* 0x002fea0003800000 */
[----:B------:R-:W1:Y:S01]  /*11620*/  S2R R5, SR_TID.X ;  /* 0x0000000000057919 */ /* 0x000e620000002100 */
[----:B------:R-:W2:Y:S01]  /*11630*/  S2UR UR5, SR_CgaCtaId ;  /* 0x00000000000579c3 */ /* 0x000ea20000008800 */
[----:B------:R-:W-:Y:S01]  /*11640*/  UMOV UR4, 0x400 ;  /* 0x0000040000047882 */ /* 0x000fe20000000000 */
[----:B------:R-:W-:Y:S01]  /*11650*/  BSSY B8, `(.L_x_1533) ;  /* 0x0000654000087945 */ /* 0x000fe20003800000 */
[----:B------:R-:W-:Y:S01]  /*11660*/  ULDC UR38, c[0x0][0xc] ;  /* 0x0000030000267ab9 */ /* 0x000fe20000000800 */
[----:B------:R-:W-:Y:S01]  /*11670*/  ULDC.64 UR36, c[0x0][0x198] ;  /* 0x0000660000247ab9 */ /* 0x000fe20000000a00 */
[----:B--2---:R-:W-:Y:S01]  /*11680*/  ULEA UR4, UR5, UR4, 0x18 ;  /* 0x0000000405047291 */ /* 0x004fe2000f8ec03f */
[C---:B-1----:R-:W-:Y:S01]  /*11690*/  IMAD.SHL.U32 R0, R5.reuse, 0x8, RZ ;  /* 0x0000000805007824 */ /* 0x042fe200078e00ff */
[----:B------:R-:W-:-:S04]  /*116a0*/  LOP3.LUT R4, R5, 0x7f, RZ, 0xc0, !PT ;  /* 0x0000007f05047812 */ /* 0x000fc800078ec0ff */
[C---:B0-----:R-:W-:Y:S02]  /*116b0*/  LOP3.LUT R2, R0.reuse, 0x1f8, RZ, 0xc0, !PT ;  /* 0x000001f800027812 */ /* 0x041fe400078ec0ff */
        /* <DEDUP_REMOVED lines=9> */
[----:B------:R-:W-:Y:S01]  /*11750*/  STL [R1], R4 ;  /* 0x0000000401007387 */ /* 0x000fe20000100800 */
        /* <DEDUP_REMOVED lines=8> */
.L_x_1654:
[----:B------:R-:W-:Y:S05]  /*117e0*/  YIELD ;  /* 0x0000000000007946 */ /* 0x000fea0003800000 */
[----:B------:R-:W-:Y:S01]  /*117f0*/  ULDC.64 UR4, c[0x0][0xa28] ;  /* 0x00028a0000047ab9 */ /* 0x000fe20000000a00 */
[----:B----4-:R-:W-:Y:S01]  /*11800*/  IMAD.MOV.U32 R0, RZ, RZ, RZ ;  /* 0x000000ffff007224 */ /* 0x010fe200078e00ff */
[----:B------:R-:W-:Y:S01]  /*11810*/  ISETP.NE.U32.AND P0, PT, RZ, UR4, PT ;  /* 0x00000004ff007c0c */ /* 0x000fe2000bf05070 */
[----:B-1----:R-:W1:Y:S01]  /*11820*/  LDC.64 R4, c[0x0][0xa00] ;  /* 0x00028000ff047b82 */ /* 0x002e620000000a00 */
[----:B------:R-:W-:Y:S01]  /*11830*/  ULDC.64 UR8, c[0x0][0x208] ;  /* 0x0000820000087ab9 */ /* 0x000fe20000000a00 */
[----:B0-2---:R-:W-:-:S02]  /*11840*/  CS2R R8, SRZ ;  /* 0x0000000000087805 */ /* 0x005fc4000001ff00 */
[----:B------:R-:W-:Y:S01]  /*11850*/  ISETP.NE.AND.EX P0, PT, RZ, UR5, PT, P0 ;  /* 0x00000005ff007c0c */ /* 0x000fe2000bf05300 */
[----:B------:R-:W-:Y:S01]  /*11860*/  ULDC.64 UR4, c[0x0][0xa18] ;  /* 0x0002860000047ab9 */ /* 0x000fe20000000a00 */
[----:B------:R-:W-:-:S11]  /*11870*/  ULDC.64 UR6, c[0x0][0xa08] ;  /* 0x0002820000067ab9 */ /* 0x000fd60000000a00 */
[----:B------:R-:W2:Y:S02]  /*11880*/  @P0 LDC.64 R2, c[0x0][0xa28] ;  /* 0x00028a00ff020b82 */ /* 0x000ea40000000a00 */
[----:B--2---:R-:W-:-:S05]  /*11890*/  @P0 IMAD.WIDE R2, R19, 0x4, R2 ;  /* 0x0000000413020825 */ /* 0x004fca00078e0202 */
[----:B------:R2:W5:Y:S01]  /*118a0*/  @P0 LDG.E R0, desc[UR8][R2.64] ;  /* 0x0000000802000981 */ /* 0x000562000c1e1900 */
[----:B------:R-:W-:Y:S01]  /*118b0*/  ISETP.NE.U32.AND P0, PT, RZ, UR4, PT ;  /* 0x00000004ff007c0c */ /* 0x000fe2000bf05070 */
[----:B-1----:R-:W-:Y:S01]  /*118c0*/  IMAD.WIDE R4, R19, 0x4, R4 ;  /* 0x0000000413047825 */ /* 0x002fe200078e0204 */
[----:B------:R-:W-:Y:S02]  /*118d0*/  ISETP.NE.U32.AND P1, PT, RZ, UR6, PT ;  /* 0x00000006ff007c0c */ /* 0x000fe4000bf25070 */
[----:B------:R-:W-:Y:S01]  /*118e0*/  ISETP.NE.AND.EX P2, PT, RZ, UR5, PT, P0 ;  /* 0x00000005ff007c0c */ /* 0x000fe2000bf45300 */
[----:B------:R-:W-:Y:S01]  /*118f0*/  ULDC.64 UR4, c[0x0][0xa00] ;  /* 0x0002800000047ab9 */ /* 0x000fe20000000a00 */
[----:B------:R-:W-:Y:S02]  /*11900*/  ISETP.NE.AND.EX P1, PT, RZ, UR7, PT, P1 ;  /* 0x00000007ff007c0c */ /* 0x000fe4000bf25310 */
[----:B------:R-:W-:Y:S01]  /*11910*/  ISETP.NE.U32.AND P0, PT, RZ, UR4, PT ;  /* 0x00000004ff007c0c */ /* 0x000fe2000bf05070 */
[----:B--2---:R-:W1:Y:S03]  /*11920*/  LDC.64 R2, c[0x0][0xa08] ;  /* 0x00028200ff027b82 */ /* 0x004e660000000a00 */
[----:B------:R-:W-:-:S05]  /*11930*/  ISETP.NE.AND.EX P0, PT, RZ, UR5, PT, P0 ;  /* 0x00000005ff007c0c */ /* 0x000fca000bf05300 */
[----:B------:R-:W2:Y:S08]  /*11940*/  @P2 LDC.64 R6, c[0x0][0xa18] ;  /* 0x00028600ff062b82 */ /* 0x000eb00000000a00 */
[----:B------:R-:W3:Y:S01]  /*11950*/  @P0 LDG.E R9, desc[UR8][R4.64] ;  /* 0x0000000804090981 */ /* 0x000ee2000c1e1900 */
[----:B------:R-:W-:Y:S01]  /*11960*/  ULDC UR4, c[0x0][0x288] ;  /* 0x0000a20000047ab9 */ /* 0x000fe20000000800 */
[----:B-1----:R-:W-:-:S05]  /*11970*/  IMAD.WIDE R2, R19, 0x4, R2 ;  /* 0x0000000413027825 */ /* 0x002fca00078e0202 */
[----:B------:R-:W5:Y:S01]  /*11980*/  @P1 LDG.E R8, desc[UR8][R2.64] ;  /* 0x0000000802081981 */ /* 0x000f62000c1e1900 */
[----:B--2---:R-:W-:-:S03]  /*11990*/  @P2 IMAD.WIDE R6, R19, 0x4, R6 ;  /* 0x0000000413062825 */ /* 0x004fc600078e0206 */
[----:B---3--:R1:W-:Y:S02]  /*119a0*/  STL [R1+0x34], R9 ;  /* 0x0000340901007387 */ /* 0x0083e40000100800 */
[----:B-1----:R-:W-:Y:S01]  /*119b0*/  IMAD.U32 R9, RZ, RZ, UR4 ;  /* 0x00000004ff097e24 */ /* 0x002fe2000f8e00ff */
[----:B------:R-:W-:-:S05]  /*119c0*/  ULDC.64 UR4, c[0x0][0x418] ;  /* 0x0001060000047ab9 */ /* 0x000fca0000000a00 */
        /* <DEDUP_REMOVED lines=12> */
[----:B------:R-:W1:Y:S04]  /*11a90*/  LDG.E R7, desc[UR4][R4.64] ;  /* 0x0000000404077981 */ /* 0x000e68000c1e1900 */
[----:B------:R-:W1:Y:S02]  /*11aa0*/  LDG.E R4, desc[UR4][R4.64+0x4] ;  /* 0x0000040404047981 */ /* 0x000e64000c1e1900 */
[----:B-1----:R-:W-:-:S05]  /*11ab0*/  IMAD.IADD R9, R4, 0x1, -R7 ;  /* 0x0000000104097824 */ /* 0x002fca00078e0a07 */
[----:B------:R2:W-:Y:S02]  /*11ac0*/  STL [R1+0x30], R9 ;  /* 0x0000300901007387 */ /* 0x0005e40000100800 */
.L_x_1534:
[----:B-----5:R-:W-:Y:S01]  /*11ad0*/  IMAD.IADD R4, R8, 0x1, R0 ;  /* 0x0000000108047824 */ /* 0x020fe200078e0200 */
[----:B------:R-:W-:Y:S02]  /*11ae0*/  ULDC.64 UR4, c[0x0][0xa20] ;  /* 0x0002880000047ab9 */ /* 0x000fe40000000a00 */
[----:B------:R-:W-:Y:S02]  /*11af0*/  ISETP.NE.U32.AND P0, PT, RZ, UR4, PT ;  /* 0x00000004ff007c0c */ /* 0x000fe4000bf05070 */
[----:B------:R3:W-:Y:S02]  /*11b00*/  STL [R1+0x14], R4 ;  /* 0x0000140401007387 */ /* 0x0007e40000100800 */
[----:B------:R-:W-:-:S13]  /*11b10*/  ISETP.NE.AND.EX P0, PT, RZ, UR5, PT, P0 ;  /* 0x00000005ff007c0c */ /* 0x000fda000bf05300 */
[----:B---3--:R-:W-:Y:S05]  /*11b20*/  @!P0 BRA `(.L_x_1535) ;  /* 0x0000000000148947 */ /* 0x008fea0003800000 */
[----:B------:R-:W3:Y:S01]  /*11b30*/  LDC.64 R2, c[0x0][0xa20] ;  /* 0x00028800ff027b82 */ /* 0x000ee20000000a00 */
[----:B------:R-:W-:Y:S01]  /*11b40*/  ULDC.64 UR4, c[0x0][0x208] ;  /* 0x0000820000047ab9 */ /* 0x000fe20000000a00 */
[----:B---3--:R-:W-:-:S05]  /*11b50*/  IMAD.WIDE R2, R19, 0x4, R2 ;  /* 0x0000000413027825 */ /* 0x008fca00078e0202 */
[----:B------:R3:W5:Y:S01]  /*11b60*/  LDG.E R6, desc[UR4][R2.64] ;  /* 0x0000000402067981 */ /* 0x000762000c1e1900 */
[----:B------:R-:W-:Y:S05]  /*11b70*/  BRA `(.L_x_1536) ;  /* 0x0000000000147947 */ /* 0x000fea0003800000 */
.L_x_1535:
[----:B------:R-:W-:Y:S05]  /*11b80*/  @!P1 BRA `(.L_x_1536) ;  /* 0x0000000000109947 */ /* 0x000fea0003800000 */
[----:B------:R-:W-:Y:S02]  /*11b90*/  ULDC.64 UR4, c[0x0][0x208] ;  /* 0x0000820000047ab9 */ /* 0x000fe40000000a00 */
[----:B------:R-:W3:Y:S04]  /*11ba0*/  LDG.E R6, desc[UR4][R2.64] ;  /* 0x0000000402067981 */ /* 0x000ee8000c1e1900 */
[----:B------:R-:W3:Y:S02]  /*11bb0*/  LDG.E R2, desc[UR4][R2.64+0x4] ;  /* 0x0000040402027981 */ /* 0x000ee4000c1e1900 */
[----:B---3--:R-:W-:-:S07]  /*11bc0*/  IMAD.IADD R6, R2, 0x1, -R6 ;  /* 0x0000000102067824 */ /* 0x008fce00078e0a06 */
.L_x_1536:
[----:B---3--:R-:W3:Y:S01]  /*11bd0*/  LDC R2, c[0x0][0x448] ;  /* 0x00011200ff027b82 */ /* 0x008ee20000000800 */
[----:B------:R-:W-:Y:S02]  /*11be0*/  IMAD.SHL.U32 R8, R17, 0x80, RZ ;  /* 0x0000008011087824 */ /* 0x000fe400078e00ff */
[----:B-----5:R-:W-:Y:S02]  /*11bf0*/  IMAD.IADD R0, R6, 0x1, -R0 ;  /* 0x0000000106007824 */ /* 0x020fe400078e0a00 */
[----:B------:R-:W-:Y:S01]  /*11c00*/  VIADD R4, R8, 0x7f ;  /* 0x0000007f08047836 */ /* 0x000fe20000000000 */
[----:B------:R4:W-:Y:S03]  /*11c10*/  STL [R1+0x2c], R8 ;  /* 0x00002c0801007387 */ /* 0x0009e60000100800 */
[----:B------:R-:W-:Y:S01]  /*11c20*/  IMAD.MOV.U32 R6, RZ, RZ, R4 ;  /* 0x000000ffff067224 */ /* 0x000fe200078e0004 */
[----:B---3--:R-:W-:-:S13]  /*11c30*/  ISETP.NE.AND P1, PT, R2, 0x1, PT ;  /* 0x000000010200780c */ /* 0x008fda0003f25270 */
[----:B------:R-:W3:Y:S08]  /*11c40*/  @P1 LDC R3, c[0x0][0x44c] ;  /* 0x00011300ff031b82 */ /* 0x000ef00000000800 */
[----:B------:R-:W0:Y:S01]  /*11c50*/  @P1 LDC R2, c[0x0][0x450] ;  /* 0x00011400ff021b82 */ /* 0x000e220000000800 */
[----:B---3--:R-:W-:-:S05]  /*11c60*/  @P1 IMAD.HI.U32 R3, R4, R3, RZ ;  /* 0x0000000304031227 */ /* 0x008fca00078e00ff */
[----:B0-----:R-:W-:Y:S02]  /*11c70*/  @P1 SHF.R.U32.HI R6, RZ, R2, R3 ;  /* 0x00000002ff061219 */ /* 0x001fe40000011603 */
[----:B------:R-:W-:-:S05]  /*11c80*/  IADD3 R2, R0, 0x1, -R9 ;  /* 0x0000000100027810 */ /* 0x000fca0007ffe809 */
[----:B------:R-:W-:Y:S02]  /*11c90*/  IMAD.IADD R6, R2, 0x1, R6 ;  /* 0x0000000102067824 */ /* 0x000fe400078e0206 */
[----:B------:R-:W0:Y:S02]  /*11ca0*/  LDC.64 R2, c[0x0][0x9e0] ;  /* 0x00027800ff027b82 */ /* 0x000e240000000a00 */
[----:B0-----:R-:W-:Y:S01]  /*11cb0*/  ISETP.GE.AND P2, PT, R3, 0x1, PT ;  /* 0x000000010300780c */ /* 0x001fe20003f46270 */
[----:B------:R-:W-:-:S12]  /*11cc0*/  IMAD.IADD R2, R6, 0x1, R2 ;  /* 0x0000000106027824 */ /* 0x000fd800078e0202 */
[----:B----4-:R-:W-:Y:S05]  /*11cd0*/  @!P2 BRA `(.L_x_1537) ;  /* 0x000000000048a947 */ /* 0x010fea0003800000 */
[C---:B------:R-:W-:Y:S01]  /*11ce0*/  ISETP.GT.AND P0, PT, R6.reuse, RZ, PT ;  /* 0x000000ff0600720c */ /* 0x040fe20003f04270 */
[----:B------:R-:W-:Y:S01]  /*11cf0*/  BSSY B0, `(.L_x_1538) ;  /* 0x000000e000007945 */ /* 0x000fe20003800000 */
[----:B------:R-:W-:-:S11]  /*11d00*/  VIADD R7, R6, 0xffffffff ;  /* 0xffffffff06077836 */ /* 0x000fd60000000000 */
[----:B------:R-:W-:Y:S05]  /*11d10*/  @P0 BRA `(.L_x_1539) ;  /* 0x00000000001c0947 */ /* 0x000fea0003800000 */
[----:B------:R-:W-:Y:S01]  /*11d20*/  ISETP.NE.AND P0, PT, R3, 0x1, PT ;  /* 0x000000010300780c */ /* 0x000fe20003f05270 */
[----:B------:R-:W-:-:S12]  /*11d30*/  IMAD.MOV R6, RZ, RZ, -R6 ;  /* 0x000000ffff067224 */ /* 0x000fd800078e0a06 */
[----:B------:R-:W0:Y:S02]  /*11d40*/  @P0 LDC.64 R4, c[0x0][0x9e8] ;  /* 0x00027a00ff040b82 */ /* 0x000e240000000a00 */
[----:B0-----:R-:W-:-:S05]  /*11d50*/  @P0 IMAD.HI.U32 R4, R6, R4, RZ ;  /* 0x0000000406040227 */ /* 0x001fca00078e00ff */
[----:B------:R-:W-:-:S04]  /*11d60*/  @P0 SHF.R.U32.HI R6, RZ, R5, R4 ;  /* 0x00000005ff060219 */ /* 0x000fc80000011604 */
[----:B------:R-:W-:Y:S01]  /*11d70*/  LOP3.LUT R7, RZ, R6, RZ, 0x33, !PT ;  /* 0x00000006ff077212 */ /* 0x000fe200078e33ff */
[----:B------:R-:W-:Y:S06]  /*11d80*/  BRA `(.L_x_1540) ;  /* 0x0000000000107947 */ /* 0x000fec0003800000 */
.L_x_1539:
[----:B------:R-:W-:-:S13]  /*11d90*/  ISETP.NE.AND P0, PT, R3, 0x1, PT ;  /* 0x000000010300780c */ /* 0x000fda0003f05270 */
[----:B------:R-:W0:Y:S02]  /*11da0*/  @P0 LDC.64 R4, c[0x0][0x9e8] ;  /* 0x00027a00ff040b82 */ /* 0x000e240000000a00 */
[----:B0-----:R-:W-:-:S05]  /*11db0*/  @P0 IMAD.HI.U32 R4, R7, R4, RZ ;  /* 0x0000000407040227 */ /* 0x001fca00078e00ff */
[----:B------:R-:W-:-:S07]  /*11dc0*/  @P0 SHF.R.U32.HI R7, RZ, R5, R4 ;  /* 0x00000005ff070219 */ /* 0x000fce0000011604 */
.L_x_1540:
[----:B------:R-:W-:Y:S05]  /*11dd0*/  BSYNC B0 ;  /* 0x0000000000007941 */ /* 0x000fea0003800000 */
.L_x_1538:
[----:B------:R-:W-:-:S05]  /*11de0*/  IMAD R7, R7, R3, R3 ;  /* 0x0000000307077224 */ /* 0x000fca00078e0203 */
[----:B------:R-:W-:-:S07]  /*11df0*/  VIMNMX R2, R2, R7, PT ;  /* 0x0000000702027248 */ /* 0x000fce0003fe0100 */
.L_x_1537:
[----:B------:R-:W0:Y:S01]  /*11e00*/  @P1 LDC R5, c[0x0][0x44c] ;  /* 0x00011300ff051b82 */ /* 0x000e220000000800 */
[----:B------:R-:W-:Y:S01]  /*11e10*/  IMAD.MOV.U32 R6, RZ, RZ, R8 ;  /* 0x000000ffff067224 */ /* 0x000fe200078e0008 */
[----:B------:R-:W-:-:S06]  /*11e20*/  ULDC UR4, c[0x0][0x9dc] ;  /* 0x0002770000047ab9 */ /* 0x000fcc0000000800 */
[----:B------:R-:W3:Y:S01]  /*11e30*/  @P1 LDC R4, c[0x0][0x450] ;  /* 0x00011400ff041b82 */ /* 0x000ee20000000800 */
[----:B0-----:R-:W-:-:S05]  /*11e40*/  @P1 IMAD.HI.U32 R5, R8, R5, RZ ;  /* 0x0000000508051227 */ /* 0x001fca00078e00ff */
[----:B---3--:R-:W-:Y:S01]  /*11e50*/  @P1 SHF.R.U32.HI R6, RZ, R4, R5 ;  /* 0x00000004ff061219 */ /* 0x008fe20000011605 */
[----:B------:R-:W-:-:S03]  /*11e60*/  VIADD R4, R2, 0x3f ;  /* 0x0000003f02047836 */ /* 0x000fc60000000000 */
[----:B------:R-:W-:Y:S01]  /*11e70*/  IADD3 R2, R6, R0, -R9 ;  /* 0x0000000006027210 */ /* 0x000fe20007ffe809 */
[----:B------:R-:W-:Y:S01]  /*11e80*/  VIADD R0, R0, 0x3f ;  /* 0x0000003f00007836 */ /* 0x000fe20000000000 */
[----:B------:R-:W-:-:S04]  /*11e90*/  SHF.R.S32.HI R5, RZ, 0x1f, R4 ;  /* 0x0000001fff057819 */ /* 0x000fc80000011404 */
[----:B------:R-:W-:Y:S02]  /*11ea0*/  LEA.HI R5, R5, R4, RZ, 0x6 ;  /* 0x0000000405057211 */ /* 0x000fe400078f30ff */
[----:B------:R-:W-:Y:S02]  /*11eb0*/  SHF.R.S32.HI R4, RZ, 0x1f, R0 ;  /* 0x0000001fff047819 */ /* 0x000fe40000011400 */
[----:B------:R-:W-:Y:S02]  /*11ec0*/  SHF.R.S32.HI R5, RZ, 0x6, R5 ;  /* 0x00000006ff057819 */ /* 0x000fe40000011405 */
[----:B------:R-:W-:Y:S01]  /*11ed0*/  LEA.HI R4, R4, R0, RZ, 0x6 ;  /* 0x0000000004047211 */ /* 0x000fe200078f30ff */
[----:B------:R-:W-:-:S03]  /*11ee0*/  VIADD R0, R2, -UR4 ;  /* 0x8000000402007c36 */ /* 0x000fc60008000000 */
[----:B------:R-:W-:-:S04]  /*11ef0*/  SHF.R.S32.HI R4, RZ, 0x6, R4 ;  /* 0x00000006ff047819 */ /* 0x000fc80000011404 */
[----:B------:R-:W-:-:S05]  /*11f00*/  VIMNMX R7, R4, R5, PT ;  /* 0x0000000504077248 */ /* 0x000fca0003fe0100 */
[----:B------:R0:W-:Y:S01]  /*11f10*/  STL [R1+0x28], R7 ;  /* 0x0000280701007387 */ /* 0x0001e20000100800 */
[----:B------:R-:W-:Y:S05]  /*11f20*/  @!P2 BRA `(.L_x_1541) ;  /* 0x000000000044a947 */ /* 0x000fea0003800000 */
[----:B------:R-:W-:Y:S01]  /*11f30*/  ISETP.GT.AND P0, PT, R2, -0x1, PT ;  /* 0xffffffff0200780c */ /* 0x000fe20003f04270 */
[----:B------:R-:W-:-:S12]  /*11f40*/  BSSY B0, `(.L_x_1542) ;  /* 0x000000d000007945 */ /* 0x000fd80003800000 */
[----:B------:R-:W-:Y:S05]  /*11f50*/  @P0 BRA `(.L_x_1543) ;  /* 0x00000000001c0947 */ /* 0x000fea0003800000 */
[----:B------:R-:W-:Y:S02]  /*11f60*/  ISETP.NE.AND P0, PT, R3, 0x1, PT ;  /* 0x000000010300780c */ /* 0x000fe40003f05270 */
[----:B------:R-:W-:-:S11]  /*11f70*/  LOP3.LUT R2, RZ, R2, RZ, 0x33, !PT ;  /* 0x00000002ff027212 */ /* 0x000fd600078e33ff */
[----:B------:R-:W3:Y:S02]  /*11f80*/  @P0 LDC.64 R4, c[0x0][0x9e8] ;  /* 0x00027a00ff040b82 */ /* 0x000ee40000000a00 */
[----:B---3--:R-:W-:-:S05]  /*11f90*/  @P0 IMAD.HI.U32 R4, R2, R4, RZ ;  /* 0x0000000402040227 */ /* 0x008fca00078e00ff */
[----:B------:R-:W-:-:S04]  /*11fa0*/  @P0 SHF.R.U32.HI R2, RZ, R5, R4 ;  /* 0x00000005ff020219 */ /* 0x000fc80000011604 */
[----:B------:R-:W-:Y:S01]  /*11fb0*/  LOP3.LUT R2, RZ, R2, RZ, 0x33, !PT ;  /* 0x00000002ff027212 */ /* 0x000fe200078e33ff */
[----:B------:R-:W-:Y:S06]  /*11fc0*/  BRA `(.L_x_1544) ;  /* 0x0000000000107947 */ /* 0x000fec0003800000 */
.L_x_1543:
[----:B------:R-:W-:-:S13]  /*11fd0*/  ISETP.NE.AND P0, PT, R3, 0x1, PT ;  /* 0x000000010300780c */ /* 0x000fda0003f05270 */
[----:B------:R-:W3:Y:S02]  /*11fe0*/  @P0 LDC.64 R4, c[0x0][0x9e8] ;  /* 0x00027a00ff040b82 */ /* 0x000ee40000000a00 */
[----:B---3--:R-:W-:-:S05]  /*11ff0*/  @P0 IMAD.HI.U32 R4, R2, R4, RZ ;  /* 0x0000000402040227 */ /* 0x008fca00078e00ff */
[----:B------:R-:W-:-:S07]  /*12000*/  @P0 SHF.R.U32.HI R2, RZ, R5, R4 ;  /* 0x00000005ff020219 */ /* 0x000fce0000011604 */
.L_x_1544:
[----:B------:R-:W-:Y:S05]  /*12010*/  BSYNC B0 ;  /* 0x0000000000007941 */ /* 0x000fea0003800000 */
.L_x_1542:
[----:B------:R-:W-:-:S05]  /*12020*/  IMAD R2, R2, R3, RZ ;  /* 0x0000000302027224 */ /* 0x000fca00078e02ff */
[----:B------:R-:W-:-:S07]  /*12030*/  VIMNMX R0, R0, R2, !PT ;  /* 0x0000000200007248 */ /* 0x000fce0007fe0100 */
.L_x_1541:
[----:B------:R-:W-:Y:S01]  /*12040*/  SHF.R.S32.HI R2, RZ, 0x1f, R0 ;  /* 0x0000001fff027819 */ /* 0x000fe20000011400 */
[----:B------:R-:W-:Y:S03]  /*12050*/  BSSY B7, `(.L_x_1545) ;  /* 0x00004ea000077945 */ /* 0x000fe60003800000 */
[----:B------:R-:W-:-:S04]  /*12060*/  LEA.HI R2, R2, R0, RZ, 0x6 ;  /* 0x0000000002027211 */ /* 0x000fc800078f30ff */
[----:B------:R-:W-:-:S04]  /*12070*/  SHF.R.S32.HI R2, RZ, 0x6, R2 ;  /* 0x00000006ff027819 */ /* 0x000fc80000011402 */
[----:B------:R-:W-:-:S04]  /*12080*/  VIMNMX R3, RZ, R2, !PT ;  /* 0x00000002ff037248 */ /* 0x000fc80007fe0100 */
[----:B------:R-:W-:Y:S01]  /*12090*/  ISETP.GT.AND P0, PT, R7, R3, PT ;  /* 0x000000030700720c */ /* 0x000fe20003f04270 */
[----:B------:R3:W-:-:S12]  /*120a0*/  STL [R1+0x24], R3 ;  /* 0x0000240301007387 */ /* 0x0007d80000100800 */
[----:B---3--:R-:W-:Y:S05]  /*120b0*/  @P0 BRA `(.L_x_1546) ;  /* 0x0000000000480947 */ /* 0x008fea0003800000 */
[----:B------:R-:W3:Y:S02]  /*120c0*/  S2R R3, SR_TID.X ;  /* 0x0000000000037919 */ /* 0x000ee40000002100 */
[----:B---3--:R-:W-:-:S04]  /*120d0*/  LOP3.LUT R3, R3, 0x7f, RZ, 0xc0, !PT ;  /* 0x0000007f03037812 */ /* 0x008fc800078ec0ff */
[----:B------:R-:W-:-:S13]  /*120e0*/  ISETP.NE.AND P0, PT, R3, RZ, PT ;  /* 0x000000ff0300720c */ /* 0x000fda0003f05270 */
[----:B------:R-:W-:Y:S05]  /*120f0*/  @P0 BRA `(.L_x_1547) ;  /* 0x0000004c007c0947 */ /* 0x000fea0003800000 */
[----:B------:R-:W3:Y:S01]  /*12100*/  S2R R3, SR_LANEID ;  /* 0x0000000000037919 */ /* 0x000ee20000000000 */
[----:B------:R-:W-:Y:S01]  /*12110*/  VOTEU.ANY UR4, UPT, PT ;  /* 0x0000000000047886 */ /* 0x000fe200038e0100 */
[----:B------:R-:W-:Y:S01]  /*12120*/  ULDC.64 UR6, c[0x0][0x208] ;  /* 0x0000820000067ab9 */ /* 0x000fe20000000a00 */
[----:B------:R-:W3:Y:S08]  /*12130*/  FLO.U32 R0, UR4 ;  /* 0x0000000400007d00 */ /* 0x000ef000080e0000 */
[----:B------:R-:W4:Y:S01]  /*12140*/  POPC R5, UR4 ;  /* 0x0000000400057d09 */ /* 0x000f220008000000 */
[----:B---3--:R-:W-:-:S02]  /*12150*/  ISETP.EQ.U32.AND P0, PT, R0, R3, PT ;  /* 0x000000030000720c */ /* 0x008fc40003f02070 */
[----:B------:R-:W4:Y:S11]  /*12160*/  LDC.64 R2, c[0x0][0xc60] ;  /* 0x00031800ff027b82 */ /* 0x000f360000000a00 */
[----:B----4-:R-:W3:Y:S01]  /*12170*/  @P0 ATOMG.E.ADD.STRONG.GPU PT, R3, desc[UR6][R2.64], R5 ;  /* 0x00000005020309a8 */ /* 0x010ee200081ee1c6 */
[----:B------:R-:W4:Y:S02]  /*12180*/  S2R R4, SR_LTMASK ;  /* 0x0000000000047919 */ /* 0x000f240000003900 */
[----:B----4-:R-:W-:-:S04]  /*12190*/  LOP3.LUT R4, R4, UR4, RZ, 0xc0, !PT ;  /* 0x0000000404047c12 */ /* 0x010fc8000f8ec0ff */
[----:B0-----:R-:W0:Y:S01]  /*121a0*/  POPC R7, R4 ;  /* 0x0000000400077309 */ /* 0x001e220000000000 */
[----:B---3--:R-:W0:Y:S02]  /*121b0*/  SHFL.IDX PT, R0, R3, R0, 0x1f ;  /* 0x00001f0003007589 */ /* 0x008e2400000e0000 */
[----:B0-----:R-:W-:Y:S01]  /*121c0*/  IADD3 R16, R0, UR38, R7 ;  /* 0x0000002600107c10 */ /* 0x001fe2000fffe007 */
[----:B------:R-:W-:Y:S06]  /*121d0*/  BRA `(.L_x_1547) ;  /* 0x0000004c00447947 */ /* 0x000fec0003800000 */
.L_x_1546:
[----:B------:R-:W3:Y:S01]  /*121e0*/  LDL R17, [R1] ;  /* 0x0000000001117983 */ /* 0x000ee20000100800 */
        /* <DEDUP_REMOVED lines=8> */
[----:B------:R-:W-:Y:S02]  /*12270*/  IMAD.U32 R4, RZ, RZ, UR6 ;  /* 0x00000006ff047e24 */ /* 0x000fe4000f8e00ff */
[----:B------:R-:W3:Y:S01]  /*12280*/  LDC.64 R2, c[0x4][R2] ;  /* 0x0100000002027b82 */ /* 0x000ee20000000a00 */
        /* <DEDUP_REMOVED lines=9> */
[----:B-123--:R-:W-:Y:S05]  /*12320*/  CALL.ABS.NOINC R2 ;  /* 0x0000000002007343 */ /* 0x00efea0003c00000 */
.L_x_1549:
[----:B------:R-:W-:Y:S05]  /*12330*/  BSYNC B6 ;  /* 0x0000000000067941 */ /* 0x000fea0003800000 */
.L_x_1548:
        /* <DEDUP_REMOVED lines=12> */
[----:B0-----:R-:W-:-:S02]  /*12400*/  IMAD.U32 R7, RZ, RZ, UR9 ;  /* 0x00000009ff077e24 */ /* 0x001fc4000f8e00ff */
[----:B------:R-:W-:Y:S02]  /*12410*/  IMAD.U32 R10, RZ, RZ, UR4 ;  /* 0x00000004ff0a7e24 */ /* 0x000fe4000f8e00ff */
[----:B------:R-:W-:Y:S02]  /*12420*/  IMAD.U32 R11, RZ, RZ, UR5 ;  /* 0x00000005ff0b7e24 */ /* 0x000fe4000f8e00ff */
[----:B------:R-:W-:Y:S02]  /*12430*/  IMAD.MOV.U32 R8, RZ, RZ, 0x70 ;  /* 0x00000070ff087424 */ /* 0x000fe400078e00ff */
[----:B------:R-:W-:Y:S02]  /*12440*/  IMAD.MOV.U32 R12, RZ, RZ, 0x1 ;  /* 0x00000001ff0c7424 */ /* 0x000fe400078e00ff */
[----:B---3--:R-:W-:-:S07]  /*12450*/  IMAD.MOV.U32 R13, RZ, RZ, RZ ;  /* 0x000000ffff0d7224 */ /* 0x008fce00078e00ff */
[----:B------:R-:W-:-:S07]  /*12460*/  LEPC R20, `(.L_x_1552) ;  /* 0x000000001014794e */ /* 0x000fce0000000000 */
[----:B-12-4-:R-:W-:Y:S05]  /*12470*/  CALL.ABS.NOINC R2 ;  /* 0x0000000002007343 */ /* 0x016fea0003c00000 */
.L_x_1552:
        /* <DEDUP_REMOVED lines=15> */
.L_x_1551:
[----:B------:R-:W-:Y:S05]  /*12570*/  BSYNC B6 ;  /* 0x0000000000067941 */ /* 0x000fea0003800000 */
.L_x_1550:
[----:B------:R-:W-:Y:S01]  /*12580*/  ULDC.64 UR4, c[0x0][0x9f8] ;  /* 0x00027e0000047ab9 */ /* 0x000fe20000000a00 */
[----:B------:R-:W3:Y:S01]  /*12590*/  LDL R17, [R1+0x28] ;  /* 0x0000280001117983 */ /* 0x000ee20000100800 */
[----:B------:R-:W-:Y:S01]  /*125a0*/  ISETP.NE.U32.AND P0, PT, RZ, UR4, PT ;  /* 0x00000004ff007c0c */ /* 0x000fe2000bf05070 */
[----:B0-----:R-:W-:Y:S01]  /*125b0*/  IMAD.MOV.U32 R7, RZ, RZ, R19 ;  /* 0x000000ffff077224 */ /* 0x001fe200078e0013 */
[----:B------:R-:W-:Y:S02]  /*125c0*/  ULDC.64 UR6, c[0x0][0x208] ;  /* 0x0000820000067ab9 */ /* 0x000fe40000000a00 */
[----:B------:R-:W-:Y:S01]  /*125d0*/  ISETP.NE.AND.EX P0, PT, RZ, UR5, PT, P0 ;  /* 0x00000005ff007c0c */ /* 0x000fe2000bf05300 */
[----:B------:R-:W-:-:S12]  /*125e0*/  ULDC.64 UR4, c[0x0][0xa08] ;  /* 0x0002820000047ab9 */ /* 0x000fd80000000a00 */
[----:B------:R-:W0:Y:S02]  /*125f0*/  @P0 LDC.64 R2, c[0x0][0x9f8] ;  /* 0x00027e00ff020b82 */ /* 0x000e240000000a00 */
[----:B0-----:R-:W-:-:S05]  /*12600*/  @P0 IMAD.WIDE R2, R19, 0x4, R2 ;  /* 0x0000000413020825 */ /* 0x001fca00078e0202 */
[----:B------:R0:W4:Y:S02]  /*12610*/  @P0 LDG.E R7, desc[UR6][R2.64] ;  /* 0x0000000602070981 */ /* 0x000124000c1e1900 */
[----:B0-----:R-:W0:Y:S02]  /*12620*/  LDC.64 R2, c[0x0][0x418] ;  /* 0x00010600ff027b82 */ /* 0x001e240000000a00 */
[----:B0-----:R-:W-:Y:S01]  /*12630*/  LOP3.LUT P0, RZ, R2, UR4, RZ, 0xfc, !PT ;  /* 0x0000000402ff7c12 */ /* 0x001fe2000f80fcff */
[----:B------:R-:W-:-:S03]  /*12640*/  UMOV UR4, 0xffffffff ;  /* 0xffffffff00047882 */ /* 0x000fc60000000000 */
[----:B------:R-:W-:Y:S01]  /*12650*/  LOP3.LUT P0, RZ, R3, UR5, RZ, 0xfc, P0 ;  /* 0x0000000503ff7c12 */ /* 0x000fe2000800fcff */
[----:B---3--:R-:W-:Y:S01]  /*12660*/  VIADD R0, R17, 0xffffffff ;  /* 0xffffffff11007836 */ /* 0x008fe20000000000 */
[----:B----4-:R-:W-:Y:S01]  /*12670*/  SHF.R.S32.HI R8, RZ, 0x1f, R7 ;  /* 0x0000001fff087819 */ /* 0x010fe20000011407 */
[----:B------:R0:W-:Y:S01]  /*12680*/  STL [R1+0xc], R7 ;  /* 0x00000c0701007387 */ /* 0x0001e20000100800 */
[----:B------:R-:W-:-:S03]  /*12690*/  SEL R17, R7, RZ, !P0 ;  /* 0x000000ff07117207 */ /* 0x000fc60004000000 */
[----:B------:R0:W-:Y:S01]  /*126a0*/  STL [R1+0x1c], R8 ;  /* 0x00001c0801007387 */ /* 0x0001e20000100800 */
[----:B------:R-:W-:Y:S05]  /*126b0*/  BRA.DIV UR4, `(.L_x_1553) ;  /* 0x0000005e04087947 */ /* 0x000fea000b800000 */
[----:B------:R-:W3:Y:S02]  /*126c0*/  S2R R4, SR_TID.X ;  /* 0x0000000000047919 */ /* 0x000ee40000002100 */
[----:B---3--:R-:W-:-:S04]  /*126d0*/  SHF.R.U32.HI R4, RZ, 0x5, R4 ;  /* 0x00000005ff047819 */ /* 0x008fc80000011604 */
[----:B------:R-:W-:-:S05]  /*126e0*/  LOP3.LUT R4, R4, 0x3, RZ, 0xc0, !PT ;  /* 0x0000000304047812 */ /* 0x000fca00078ec0ff */
[----:B------:R3:W4:Y:S02]  /*126f0*/  SHFL.IDX PT, R14, R4, RZ, 0x1f ;  /* 0x00001fff040e7589 */ /* 0x00072400000e0000 */
.L_x_1670:
[----:B---3--:R-:W3:Y:S01]  /*12700*/  LDL.LU R4, [R1+0x18] ;  /* 0x0000180001047983 */ /* 0x008ee20000300800 */
[----:B------:R-:W-:Y:S02]  /*12710*/  PLOP3.LUT P1, PT, PT, PT, PT, 0x8, 0x0 ;  /* 0x000000000000781c */ /* 0x000fe40003f2e170 */
[----:B----4-:R-:W-:Y:S01]  /*12720*/  ISETP.NE.AND P0, PT, R14, RZ, PT ;  /* 0x000000ff0e00720c */ /* 0x010fe20003f05270 */
[----:B------:R4:W-:Y:S01]  /*12730*/  STL [R1+0x8], R0 ;  /* 0x0000080001007387 */ /* 0x0009e20000100800 */
[----:B---3--:R-:W-:-:S09]  /*12740*/  LOP3.LUT R4, R4, 0xfffffffe, RZ, 0xc0, !PT ;  /* 0xfffffffe04047812 */ /* 0x008fd200078ec0ff */
[----:B------:R-:W-:-:S05]  /*12750*/  @P1 LOP3.LUT R4, R4, 0x1, RZ, 0xfc, !PT ;  /* 0x0000000104041812 */ /* 0x000fca00078efcff */
[----:B------:R4:W-:Y:S01]  /*12760*/  STL [R1+0x18], R4 ;  /* 0x0000180401007387 */ /* 0x0009e20000100800 */
[----:B------:R-:W-:Y:S05]  /*12770*/  @P0 BRA `(.L_x_1554) ;  /* 0x00000004005c0947 */ /* 0x000fea0003800000 */
[----:B------:R-:W-:-:S03]  /*12780*/  UMOV UR4, 0xffffffff ;  /* 0xffffffff00047882 */ /* 0x000fc60000000000 */
[----:B------:R-:W-:Y:S05]  /*12790*/  BRA.DIV UR4, `(.L_x_1555) ;  /* 0x0000005e04047947 */ /* 0x000fea000b800000 */
[----:B------:R-:W-:-:S13]  /*127a0*/  ELECT P6, URZ, PT ;  /* 0x00000000003f782f */ /* 0x000fda00038c0000 */
.L_x_1673:
[----:B------:R-:W-:Y:S05]  /*127b0*/  @!P6 BRA `(.L_x_1554) ;  /* 0x00000004004ce947 */ /* 0x000fea0003800000 */
[----:B------:R-:W-:-:S04]  /*127c0*/  ISETP.NE.U32.AND P0, PT, R2, RZ, PT ;  /* 0x000000ff0200720c */ /* 0x000fc80003f05070 */
[----:B------:R-:W-:-:S13]  /*127d0*/  ISETP.NE.AND.EX P0, PT, R3, RZ, PT, P0 ;  /* 0x000000ff0300720c */ /* 0x000fda0003f05300 */
[----:B------:R-:W-:Y:S05]  /*127e0*/  @!P0 BRA `(.L_x_1556) ;  /* 0x0000000000548947 */ /* 0x000fea0003800000 */
[----:B------:R-:W3:Y:S01]  /*127f0*/  LDC R6, c[0x0][0x43c] ;  /* 0x00010f00ff067b82 */ /* 0x000ee20000000800 */
[----:B-12---:R-:W-:Y:S01]  /*12800*/  IMAD.MOV.U32 R9, RZ, RZ, R0 ;  /* 0x000000ffff097224 */ /* 0x006fe200078e0000 */
[----:B------:R-:W-:Y:S01]  /*12810*/  ULDC.64 UR4, c[0x0][0x428] ;  /* 0x00010a0000047ab9 */ /* 0x000fe20000000a00 */
[----:B------:R-:W-:Y:S02]  /*12820*/  ULDC.64 UR6, c[0x0][0x208] ;  /* 0x0000820000067ab9 */ /* 0x000fe40000000a00 */
[----:B----4-:R-:W-:Y:S01]  /*12830*/  IMAD.MOV.U32 R0, RZ, RZ, R9 ;  /* 0x000000ffff007224 */ /* 0x010fe200078e0009 */
[----:B---3--:R-:W-:-:S13]  /*12840*/  ISETP.NE.AND P0, PT, R6, 0x1, PT ;  /* 0x000000010600780c */ /* 0x008fda0003f05270 */
[----:B------:R-:W1:Y:S02]  /*12850*/  @P0 LDC.64 R4, c[0x0][0x440] ;  /* 0x00011000ff040b82 */ /* 0x000e640000000a00 */
[----:B-1----:R-:W-:-:S05]  /*12860*/  @P0 IMAD.HI.U32 R4, R9, R4, RZ ;  /* 0x0000000409040227 */ /* 0x002fca00078e00ff */
[----:B------:R-:W-:-:S04]  /*12870*/  @P0 SHF.R.U32.HI R0, RZ, R5, R4 ;  /* 0x00000005ff000219 */ /* 0x000fc80000011604 */
[--C-:B------:R-:W-:Y:S01]  /*12880*/  SHF.R.S32.HI R5, RZ, 0x1f, R0.reuse ;  /* 0x0000001fff057819 */ /* 0x100fe20000011400 */
[----:B------:R-:W-:-:S04]  /*12890*/  IMAD.MOV R4, RZ, RZ, -R0 ;  /* 0x000000ffff047224 */ /* 0x000fc800078e0a00 */
[----:B------:R-:W-:Y:S02]  /*128a0*/  IMAD R9, R6, R4, R9 ;  /* 0x0000000406097224 */ /* 0x000fe400078e0209 */
[----:B------:R-:W-:Y:S02]  /*128b0*/  IMAD R6, R8, UR4, RZ ;  /* 0x0000000408067c24 */ /* 0x000fe4000f8e02ff */
[----:B------:R-:W-:Y:S01]  /*128c0*/  IMAD.MOV.U32 R4, RZ, RZ, R0 ;  /* 0x000000ffff047224 */ /* 0x000fe200078e0000 */
[----:B------:R3:W-:Y:S01]  /*128d0*/  STL [R1+0x8], R9 ;  /* 0x0000080901007387 */ /* 0x0007e20000100800 */
[C---:B------:R-:W-:Y:S02]  /*128e0*/  IMAD R0, R7.reuse, UR5, R6 ;  /* 0x0000000507007c24 */ /* 0x040fe4000f8e0206 */
[----:B------:R-:W-:-:S04]  /*128f0*/  IMAD.WIDE.U32 R4, R7, UR4, R4 ;  /* 0x0000000407047c25 */ /* 0x000fc8000f8e0004 */
[----:B------:R-:W-:Y:S01]  /*12900*/  IMAD.IADD R0, R5, 0x1, R0 ;  /* 0x0000000105007824 */ /* 0x000fe200078e0200 */
[----:B------:R-:W-:-:S04]  /*12910*/  LEA R2, P0, R4, R2, 0x2 ;  /* 0x0000000204027211 */ /* 0x000fc800078010ff */
[----:B------:R-:W-:-:S05]  /*12920*/  LEA.HI.X R3, R4, R3, R0, 0x2, P0 ;  /* 0x0000000304037211 */ /* 0x000fca00000f1400 */
[----:B------:R3:W5:Y:S04]  /*12930*/  LDG.E R17, desc[UR6][R2.64] ;  /* 0x0000000602117981 */ /* 0x000768000c1e1900 */
.L_x_1556:
[----:B0-----:R-:W2:Y:S04]  /*12940*/  LDL R7, [R1] ;  /* 0x0000000001077983 */ /* 0x001ea80000100800 */
[----:B----4-:R-:W2:Y:S04]  /*12950*/  LDL R0, [R1+0x4] ;  /* 0x0000040001007983 */ /* 0x010ea80000100800 */
[----:B---3--:R-:W3:Y:S01]  /*12960*/  LDL R2, [R1+0x10] ;  /* 0x0000100001027983 */ /* 0x008ee20000100800 */
[----:B--2---:R-:W-:Y:S01]  /*12970*/  IMAD R0, R0, 0x8, R7 ;  /* 0x0000000800007824 */ /* 0x004fe200078e0207 */
[----:B---3--:R-:W-:-:S04]  /*12980*/  SHF.L.U32 R2, R2, 0x1f, RZ ;  /* 0x0000001f02027819 */ /* 0x008fc800000006ff */
[----:B------:R-:W0:Y:S02]  /*12990*/  SYNCS.PHASECHK.TRANS64.TRYWAIT P0, [R0+URZ+0x30840], R2 ;  /* 0x03084002000075a7 */ /* 0x000e24000800017f */
[----:B0-----:R-:W-:Y:S05]  /*129a0*/  @!P0 BRA `(.L_x_1557) ;  /* 0x0000005800a08947 */ /* 0x001fea0003800000 */
.L_x_1674:
        /* <DEDUP_REMOVED lines=11> */
.L_x_1558:
[----:B0-----:R-:W2:Y:S04]  /*12a60*/  LDL R2, [R1+0x14] ;  /* 0x0000140001027983 */ /* 0x001ea80000100800 */
[----:B------:R-:W3:Y:S04]  /*12a70*/  LDL R4, [R1] ;  /* 0x0000000001047983 */ /* 0x000ee80000100800 */
[----:B------:R-:W3:Y:S04]  /*12a80*/  LDL R3, [R1+0x4] ;  /* 0x0000040001037983 */ /* 0x000ee80000100800 */
[----:B------:R-:W4:Y:S01]  /*12a90*/  LDL R5, [R1+0x8] ;  /* 0x0000080001057983 */ /* 0x000f220000100800 */
        /* <DEDUP_REMOVED lines=11> */
[----:B------:R-:W-:-:S04]  /*12b50*/  ULEA UR11, UR11, UR5, 0x6 ;  /* 0x000000050b0b7291 */ /* 0x000fc8000f8e303f */
        /* <DEDUP_REMOVED lines=10> */
[----:B------:R-:W-:Y:S01]  /*12c00*/  UMOV UR14, 0x80 ;  /* 0x00000080000e7882 */ /* 0x000fe20000000000 */
[----:B0-----:R-:W-:Y:S01]  /*12c10*/  UMOV UR8, UR15 ;  /* 0x0000000f00087c82 */ /* 0x001fe20008000000 */
[----:B------:R-:W-:-:S02]  /*12c20*/  UMOV UR10, UR16 ;  /* 0x00000010000a7c82 */ /* 0x000fc40008000000 */
[----:B------:R0:W-:Y:S02]  /*12c30*/  UTMALDG.4D [UR8], [UR4], desc[UR6] ;  /* 0x00000608040075b4 */ /* 0x0001e40008019000 */
[----:B0-----:R-:W-:Y:S01]  /*12c40*/  UMOV UR8, UR17 ;  /* 0x0000001100087c82 */ /* 0x001fe20008000000 */
[----:B------:R-:W-:Y:S01]  /*12c50*/  UMOV UR10, UR14 ;  /* 0x0000000e000a7c82 */ /* 0x000fe20008000000 */
[----:B------:R-:W-:Y:S01]  /*12c60*/  UMOV UR14, 0xc0 ;  /* 0x000000c0000e7882 */ /* 0x000fe20000000000 */
[----:B------:R0:W-:Y:S02]  /*12c70*/  UTMALDG.4D [UR8], [UR4], desc[UR6] ;  /* 0x00000608040075b4 */ /* 0x0001e40008019000 */
[----:B0-----:R-:W-:Y:S01]  /*12c80*/  UMOV UR8, UR18 ;  /* 0x0000001200087c82 */ /* 0x001fe20008000000 */
[----:B------:R-:W-:Y:S02]  /*12c90*/  UMOV UR10, UR14 ;  /* 0x0000000e000a7c82 */ /* 0x000fe40008000000 */
[----:B------:R3:W-:Y:S01]  /*12ca0*/  UTMALDG.4D [UR8], [UR4], desc[UR6] ;  /* 0x00000608040075b4 */ /* 0x0007e20008019000 */
[----:B--2---:R-:W-:-:S04]  /*12cb0*/  LOP3.LUT R2, R2, 0xfffffffe, RZ, 0xc0, !PT ;  /* 0xfffffffe02027812 */ /* 0x004fc800078ec0ff */
[----:B------:R-:W-:-:S05]  /*12cc0*/  @P0 LOP3.LUT R2, R2, 0x1, RZ, 0xfc, !PT ;  /* 0x0000000102020812 */ /* 0x000fca00078efcff */
[----:B------:R3:W-:Y:S01]  /*12cd0*/  STL [R1+0x18], R2 ;  /* 0x0000180201007387 */ /* 0x0007e20000100800 */
[----:B------:R-:W-:Y:S01]  /*12ce0*/  NOP ;  /* 0x0000000000007918 */ /* 0x000fe20000000000 */
.L_x_1554:
[----:B---3--:R-:W3:Y:S04]  /*12cf0*/  LDL R2, [R1] ;  /* 0x0000000001027983 */ /* 0x008ee80000100800 */
[----:B------:R-:W4:Y:S01]  /*12d00*/  LDL.LU R3, [R1+0x34] ;  /* 0x0000340001037983 */ /* 0x000f220000300800 */
[----:B------:R-:W-:Y:S05]  /*12d10*/  WARPSYNC.ALL ;  /* 0x0000000000007948 */ /* 0x000fea0003800000 */
[----:B------:R-:W-:Y:S01]  /*12d20*/  ULDC.64 UR4, c[0x0][0x298] ;  /* 0x0000a60000047ab9 */ /* 0x000fe20000000a00 */
[----:B------:R-:W-:Y:S01]  /*12d30*/  BSSY B6, `(.L_x_1559) ;  /* 0x000001c000067945 */ /* 0x000fe20003800000 */
[----:B------:R-:W-:Y:S01]  /*12d40*/  BAR.SYNC.DEFER_BLOCKING 0x8, 0x180 ;  /* 0x0206000000007b1d */ /* 0x000fe20000010000 */
[----:B---3--:R-:W-:Y:S01]  /*12d50*/  VIADD R2, R2, 0x10400 ;  /* 0x0001040002027836 */ /* 0x008fe20000000000 */
[----:B----4-:R-:W-:-:S04]  /*12d60*/  SHF.R.S32.HI R0, RZ, 0x1f, R3 ;  /* 0x0000001fff007819 */ /* 0x010fc80000011403 */
[----:B------:R-:W-:Y:S01]  /*12d70*/  LOP3.LUT P0, RZ, R2, 0x3ff, RZ, 0xc0, !PT ;  /* 0x000003ff02ff7812 */ /* 0x000fe2000780c0ff */
[----:B------:R-:W-:-:S04]  /*12d80*/  IMAD R0, R0, UR4, RZ ;  /* 0x0000000400007c24 */ /* 0x000fc8000f8e02ff */
[C---:B------:R-:W-:Y:S02]  /*12d90*/  IMAD R0, R3.reuse, UR5, R0 ;  /* 0x0000000503007c24 */ /* 0x040fe4000f8e0200 */
[----:B------:R-:W-:-:S04]  /*12da0*/  IMAD.WIDE.U32 R2, R3, UR4, RZ ;  /* 0x0000000403027c25 */ /* 0x000fc8000f8e00ff */
[----:B------:R-:W-:Y:S01]  /*12db0*/  IMAD.IADD R0, R3, 0x1, R0 ;  /* 0x0000000103007824 */ /* 0x000fe200078e0200 */
[----:B------:R3:W-:Y:S04]  /*12dc0*/  STL.64 [R1+0x40], R2 ;  /* 0x0000400201007387 */ /* 0x0007e80000100a00 */
[----:B------:R3:W-:Y:S01]  /*12dd0*/  STL [R1+0x34], R0 ;  /* 0x0000340001007387 */ /* 0x0007e20000100800 */
[----:B------:R-:W-:Y:S05]  /*12de0*/  @!P0 BRA `(.L_x_1560) ;  /* 0x0000000000408947 */ /* 0x000fea0003800000 */
[----:B---3--:R-:W-:Y:S01]  /*12df0*/  MOV R2, 0x0 ;  /* 0x0000000000027802 */ /* 0x008fe20000000f00 */
        /* <DEDUP_REMOVED lines=15> */
.L_x_1560:
[----:B------:R-:W-:Y:S05]  /*12ef0*/  BSYNC B6 ;  /* 0x0000000000067941 */ /* 0x000fea0003800000 */
.L_x_1559:
[----:B---3--:R-:W3:Y:S01]  /*12f00*/  LDL.LU R0, [R1+0x34] ;  /* 0x0000340001007983 */ /* 0x008ee20000300800 */
[----:B0-----:R-:W0:Y:S01]  /*12f10*/  LDC R7, c[0x0][0x448] ;  /* 0x00011200ff077b82 */ /* 0x001e220000000800 */
[----:B------:R-:W-:Y:S02]  /*12f20*/  ULDC.64 UR4, c[0x0][0x2d8] ;  /* 0x0000b60000047ab9 */ /* 0x000fe40000000a00 */
[----:B------:R-:W3:Y:S04]  /*12f30*/  LDL.LU.64 R2, [R1+0x40] ;  /* 0x0000400001027983 */ /* 0x000ee80000300a00 */
[----:B-12---:R-:W2:Y:S01]  /*12f40*/  LDL R9, [R1+0x2c] ;  /* 0x00002c0001097983 */ /* 0x006ea20000100800 */
[----:B------:R-:W1:Y:S01]  /*12f50*/  S2R R5, SR_TID.X ;  /* 0x0000000000057919 */ /* 0x000e620000002100 */
[----:B------:R-:W4:Y:S01]  /*12f60*/  S2R R6, SR_TID.X ;  /* 0x0000000000067919 */ /* 0x000f220000002100 */
[----:B------:R-:W-:-:S02]  /*12f70*/  SHF.R.S32.HI R4, RZ, 0x1f, R19 ;  /* 0x0000001fff047819 */ /* 0x000fc40000011413 */
[----:B-1----:R-:W-:-:S04]  /*12f80*/  LOP3.LUT R5, R5, 0x7f, RZ, 0xc0, !PT ;  /* 0x0000007f05057812 */ /* 0x002fc800078ec0ff */
[----:B------:R-:W-:Y:S01]  /*12f90*/  SHF.R.U32.HI R5, RZ, 0x3, R5 ;  /* 0x00000003ff057819 */ /* 0x000fe20000011605 */
[----:B----4-:R-:W-:-:S05]  /*12fa0*/  IMAD.SHL.U32 R8, R6, 0x10, RZ ;  /* 0x0000001006087824 */ /* 0x010fca00078e00ff */
[----:B------:R-:W-:Y:S01]  /*12fb0*/  LOP3.LUT R8, R5, 0x70, R8, 0xf8, !PT ;  /* 0x0000007005087812 */ /* 0x000fe200078ef808 */
[----:B---3--:R-:W-:Y:S01]  /*12fc0*/  IMAD.MOV.U32 R3, RZ, RZ, R0 ;  /* 0x000000ffff037224 */ /* 0x008fe200078e0000 */
[----:B------:R-:W-:-:S05]  /*12fd0*/  SHF.R.S32.HI R0, RZ, 0x1f, R18 ;  /* 0x0000001fff007819 */ /* 0x000fca0000011412 */
[----:B------:R-:W-:Y:S02]  /*12fe0*/  IMAD R0, R0, UR4, RZ ;  /* 0x0000000400007c24 */ /* 0x000fe4000f8e02ff */
[----:B------:R-:W-:-:S04]  /*12ff0*/  IMAD.WIDE.U32 R2, R18, UR4, R2 ;  /* 0x0000000412027c25 */ /* 0x000fc8000f8e0002 */
[----:B------:R-:W-:Y:S01]  /*13000*/  IMAD R0, R18, UR5, R0 ;  /* 0x0000000512007c24 */ /* 0x000fe2000f8e0200 */
[----:B------:R-:W-:Y:S02]  /*13010*/  ULDC.64 UR4, c[0x0][0xa00] ;  /* 0x0002800000047ab9 */ /* 0x000fe40000000a00 */
[----:B------:R-:W-:Y:S01]  /*13020*/  ISETP.NE.U32.AND P0, PT, RZ, UR4, PT ;  /* 0x00000004ff007c0c */ /* 0x000fe2000bf05070 */
[----:B------:R-:W-:-:S03]  /*13030*/  IMAD.IADD R3, R3, 0x1, R0 ;  /* 0x0000000103037824 */ /* 0x000fc600078e0200 */
[----:B------:R-:W-:Y:S01]  /*13040*/  ISETP.NE.AND.EX P0, PT, RZ, UR5, PT, P0 ;  /* 0x00000005ff007c0c */ /* 0x000fe2000bf05300 */
[----:B------:R-:W-:-:S03]  /*13050*/  ULDC.64 UR4, c[0x0][0x2e0] ;  /* 0x0000b80000047ab9 */ /* 0x000fc60000000a00 */
[----:B------:R-:W-:Y:S02]  /*13060*/  SEL R4, R4, RZ, !P0 ;  /* 0x000000ff04047207 */ /* 0x000fe40004000000 */
[----:B------:R-:W-:Y:S02]  /*13070*/  SEL R0, R19, RZ, !P0 ;  /* 0x000000ff13007207 */ /* 0x000fe40004000000 */
[----:B0-----:R-:W-:-:S13]  /*13080*/  ISETP.NE.AND P0, PT, R7, 0x1, PT ;  /* 0x000000010700780c */ /* 0x001fda0003f05270 */
[----:B------:R-:W0:Y:S08]  /*13090*/  @P0 LDC R5, c[0x0][0x44c] ;  /* 0x00011300ff050b82 */ /* 0x000e300000000800 */
[----:B------:R-:W1:Y:S01]  /*130a0*/  @P0 LDC R6, c[0x0][0x450] ;  /* 0x00011400ff060b82 */ /* 0x000e620000000800 */
[----:B------:R-:W-:Y:S02]  /*130b0*/  IMAD R4, R4, UR4, RZ ;  /* 0x0000000404047c24 */ /* 0x000fe4000f8e02ff */
[----:B------:R-:W-:-:S04]  /*130c0*/  IMAD.WIDE.U32 R2, R0, UR4, R2 ;  /* 0x0000000400027c25 */ /* 0x000fc8000f8e0002 */
[----:B------:R-:W-:Y:S01]  /*130d0*/  IMAD R4, R0, UR5, R4 ;  /* 0x0000000500047c24 */ /* 0x000fe2000f8e0204 */
[----:B------:R-:W-:Y:S01]  /*130e0*/  ULDC.64 UR4, c[0x0][0x2d0] ;  /* 0x0000b40000047ab9 */ /* 0x000fe20000000a00 */
[----:B--2---:R-:W-:Y:S02]  /*130f0*/  IMAD.IADD R0, R8, 0x1, R9 ;  /* 0x0000000108007824 */ /* 0x004fe400078e0209 */
[----:B------:R-:W2:Y:S01]  /*13100*/  S2R R8, SR_TID.X ;  /* 0x0000000000087919 */ /* 0x000ea20000002100 */
[----:B------:R-:W-:Y:S02]  /*13110*/  IMAD.IADD R3, R3, 0x1, R4 ;  /* 0x0000000103037824 */ /* 0x000fe400078e0204 */
[----:B0-----:R-:W-:-:S04]  /*13120*/  @P0 IMAD.HI.U32 R5, R0, R5, RZ ;  /* 0x0000000500050227 */ /* 0x001fc800078e00ff */
[----:B------:R-:W-:Y:S01]  /*13130*/  IMAD.MOV.U32 R4, RZ, RZ, R0 ;  /* 0x000000ffff047224 */ /* 0x000fe200078e0000 */
[----:B-1----:R-:W-:-:S05]  /*13140*/  @P0 SHF.R.U32.HI R4, RZ, R6, R5 ;  /* 0x00000006ff040219 */ /* 0x002fca0000011605 */
[----:B------:R-:W-:-:S04]  /*13150*/  IMAD.MOV R5, RZ, RZ, -R4 ;  /* 0x000000ffff057224 */ /* 0x000fc800078e0a04 */
[----:B------:R-:W-:Y:S01]  /*13160*/  IMAD R0, R7, R5, R0 ;  /* 0x0000000507007224 */ /* 0x000fe200078e0200 */
[----:B------:R-:W-:Y:S01]  /*13170*/  SHF.R.S32.HI R5, RZ, 0x1f, R4 ;  /* 0x0000001fff057819 */ /* 0x000fe20000011404 */
[----:B------:R-:W-:-:S04]  /*13180*/  IMAD.WIDE.U32 R2, R4, UR4, R2 ;  /* 0x0000000404027c25 */ /* 0x000fc8000f8e0002 */
[----:B------:R-:W-:-:S04]  /*13190*/  IMAD R5, R5, UR4, RZ ;  /* 0x0000000405057c24 */ /* 0x000fc8000f8e02ff */
[----:B------:R-:W-:Y:S01]  /*131a0*/  IMAD R4, R4, UR5, R5 ;  /* 0x0000000504047c24 */ /* 0x000fe2000f8e0205 */
[----:B------:R-:W-:-:S03]  /*131b0*/  ULDC.64 UR4, c[0x0][0x2c8] ;  /* 0x0000b20000047ab9 */ /* 0x000fc60000000a00 */
[----:B------:R-:W-:Y:S01]  /*131c0*/  IMAD.IADD R3, R3, 0x1, R4 ;  /* 0x0000000103037824 */ /* 0x000fe200078e0204 */
[----:B------:R-:W-:Y:S01]  /*131d0*/  SHF.R.S32.HI R4, RZ, 0x1f, R0 ;  /* 0x0000001fff047819 */ /* 0x000fe20000011400 */
[----:B--2---:R-:W-:-:S04]  /*131e0*/  IMAD.SHL.U32 R8, R8, 0x8, RZ ;  /* 0x0000000808087824 */ /* 0x004fc800078e00ff */
[----:B------:R-:W-:Y:S01]  /*131f0*/  IMAD R4, R4, UR4, RZ ;  /* 0x0000000404047c24 */ /* 0x000fe2000f8e02ff */
[----:B------:R-:W-:Y:S01]  /*13200*/  LOP3.LUT R8, R8, 0x38, RZ, 0xc0, !PT ;  /* 0x0000003808087812 */ /* 0x000fe200078ec0ff */
[----:B------:R-:W-:-:S04]  /*13210*/  IMAD.WIDE.U32 R2, R0, UR4, R2 ;  /* 0x0000000400027c25 */ /* 0x000fc8000f8e0002 */
[----:B------:R-:W-:Y:S01]  /*13220*/  IMAD R4, R0, UR5, R4 ;  /* 0x0000000500047c24 */ /* 0x000fe2000f8e0204 */
[C---:B------:R-:W-:Y:S01]  /*13230*/  LOP3.LUT R12, R8.reuse, 0x40, RZ, 0xfc, !PT ;  /* 0x00000040080c7812 */ /* 0x040fe200078efcff */
[----:B------:R-:W-:Y:S01]  /*13240*/  ULDC.64 UR4, c[0x0][0x280] ;  /* 0x0000a00000047ab9 */ /* 0x000fe20000000a00 */
[C---:B------:R-:W-:Y:S01]  /*13250*/  LOP3.LUT R11, R8.reuse, 0x80, RZ, 0xfc, !PT ;  /* 0x00000080080b7812 */ /* 0x040fe200078efcff */
[----:B------:R-:W-:Y:S01]  /*13260*/  IMAD.IADD R3, R3, 0x1, R4 ;  /* 0x0000000103037824 */ /* 0x000fe200078e0204 */
[----:B------:R-:W-:Y:S02]  /*13270*/  LOP3.LUT R8, R8, 0xc0, RZ, 0xfc, !PT ;  /* 0x000000c008087812 */ /* 0x000fe400078efcff */
[----:B------:R-:W-:Y:S01]  /*13280*/  LEA R4, P0, R2, UR4, 0x1 ;  /* 0x0000000402047c11 */ /* 0x000fe2000f8008ff */
[----:B------:R-:W-:Y:S02]  /*13290*/  ULDC UR4, c[0x0][0x2b8] ;  /* 0x0000ae0000047ab9 */ /* 0x000fe40000000800 */
[----:B------:R-:W-:-:S02]  /*132a0*/  ISETP.GE.AND P3, PT, R8, UR4, PT ;  /* 0x0000000408007c0c */ /* 0x000fc4000bf66270 */
[----:B------:R0:W5:Y:S01]  /*132b0*/  LDL R8, [R1+0x20] ;  /* 0x0000200001087983 */ /* 0x0001620000100800 */
[----:B------:R-:W1:Y:S01]  /*132c0*/  S2R R5, SR_TID.X ;  /* 0x0000000000057919 */ /* 0x000e620000002100 */
[----:B------:R-:W-:Y:S02]  /*132d0*/  LEA.HI.X R3, R2, UR5, R3, 0x1, P0 ;  /* 0x0000000502037c11 */ /* 0x000fe400080f0c03 */
[----:B------:R-:W-:Y:S02]  /*132e0*/  ISETP.GE.AND P1, PT, R12, UR4, PT ;  /* 0x000000040c007c0c */ /* 0x000fe4000bf26270 */
[----:B------:R-:W-:Y:S01]  /*132f0*/  ISETP.GE.AND P2, PT, R11, UR4, PT ;  /* 0x000000040b007c0c */ /* 0x000fe2000bf46270 */
[----:B-1----:R-:W-:-:S05]  /*13300*/  IMAD.SHL.U32 R10, R5, 0x8, RZ ;  /* 0x00000008050a7824 */ /* 0x002fca00078e00ff */
[----:B------:R-:W-:-:S04]  /*13310*/  LOP3.LUT R10, R10, 0x38, RZ, 0xc0, !PT ;  /* 0x000000380a0a7812 */ /* 0x000fc800078ec0ff */
[----:B------:R-:W-:Y:S01]  /*13320*/  ISETP.GE.AND P0, PT, R10, UR4, PT ;  /* 0x000000040a007c0c */ /* 0x000fe2000bf06270 */
[----:B------:R-:W-:-:S03]  /*13330*/  UMOV UR4, 0xffffffff ;  /* 0xffffffff00047882 */ /* 0x000fc60000000000 */
[----:B0-----:R-:W-:Y:S09]  /*13340*/  BRA.DIV UR4, `(.L_x_1561) ;  /* 0x00000052044c7947 */ /* 0x001ff2000b800000 */
[----:B------:R-:W0:Y:S02]  /*13350*/  S2R R6, SR_TID.X ;  /* 0x0000000000067919 */ /* 0x000e240000002100 */
[----:B0-----:R-:W-:Y:S02]  /*13360*/  LOP3.LUT R9, R6, 0x7f, RZ, 0xc0, !PT ;  /* 0x0000007f06097812 */ /* 0x001fe400078ec0ff */
[----:B------:R-:W2:Y:S04]  /*13370*/  LDL.LU R6, [R1+0x30] ;  /* 0x0000300001067983 */ /* 0x000ea80000300800 */
[----:B------:R-:W3:Y:S01]  /*13380*/  LDL.LU R11, [R1+0x2c] ;  /* 0x00002c00010b7983 */ /* 0x000ee20000300800 */
[----:B------:R-:W-:Y:S01]  /*13390*/  SHF.R.U32.HI R9, RZ, 0x3, R9 ;  /* 0x00000003ff097819 */ /* 0x000fe20000011609 */
[----:B------:R-:W-:Y:S01]  /*133a0*/  ULDC.64 UR4, c[0x0][0x208] ;  /* 0x0000820000047ab9 */ /* 0x000fe20000000a00 */
[----:B--2---:R-:W-:-:S02]  /*133b0*/  IMAD R2, R6, R7, RZ ;  /* 0x0000000706027224 */ /* 0x004fc400078e02ff */
[----:B------:R-:W0:Y:S01]  /*133c0*/  SHFL.IDX PT, R7, R4, RZ, 0x181f ;  /* 0x00181fff04077589 */ /* 0x000e2200000e0000 */
[----:B---3--:R-:W-:-:S03]  /*133d0*/  IMAD.IADD R0, R9, 0x1, R11 ;  /* 0x0000000109007824 */ /* 0x008fc600078e020b */
[----:B------:R-:W1:Y:S01]  /*133e0*/  SHFL.IDX PT, R6, R3, RZ, 0x181f ;  /* 0x00181fff03067589 */ /* 0x000e6200000e0000 */
[C---:B------:R-:W-:Y:S01]  /*133f0*/  VIADD R5, R0.reuse, 0x10 ;  /* 0x0000001000057836 */ /* 0x040fe20000000000 */
        /* <DEDUP_REMOVED lines=11> */
[----:B------:R-:W-:Y:S01]  /*134b0*/  ISETP.GE.AND P5, PT, R5, R2, PT ;  /* 0x000000020500720c */ /* 0x000fe20003fa6270 */
[----:B------:R-:W-:-:S02]  /*134c0*/  VIADD R5, R0, 0x20 ;  /* 0x0000002000057836 */ /* 0x000fc40000000000 */
        /* <DEDUP_REMOVED lines=67> */
[----:B------:R-:W-:Y:S02]  /*13900*/  @!P5 IMAD.X R6, RZ, RZ, R5, P4 ;  /* 0x000000ffff06d224 */ /* 0x000fe400020e0605 */
[----:B------:R0:W1:Y:S03]  /*13910*/  SHFL.IDX PT, R5, R3, 0x7, 0x181f ;  /* 0x00f81f0003057f89 */ /* 0x00006600000e0000 */
[-C--:B------:R-:W-:Y:S01]  /*13920*/  @!P5 LOP3.LUT R7, R7, R6.reuse, RZ, 0x3c, !PT ;  /* 0x000000060707d212 */ /* 0x080fe200078e3cff */
[----:B------:R0:W2:Y:S03]  /*13930*/  SHFL.IDX PT, R3, R4, 0x7, 0x181f ;  /* 0x00f81f0004037f89 */ /* 0x0000a600000e0000 */
[----:B------:R-:W-:-:S04]  /*13940*/  @!P5 LOP3.LUT R6, R7, R6, RZ, 0x3c, !PT ;  /* 0x000000060706d212 */ /* 0x000fc800078e3cff */
[----:B------:R-:W-:-:S05]  /*13950*/  @!P5 LOP3.LUT R7, R7, R6, RZ, 0x3c, !PT ;  /* 0x000000060707d212 */ /* 0x000fca00078e3cff */
[----:B------:R0:W-:Y:S04]  /*13960*/  @!P5 LDGSTS.E.BYPASS.LTC128B.128 [R8+0x13400], desc[UR4][R6.64], !P0 ;  /* 0x134000000608dfae */ /* 0x0001e8000c101d44 */
[----:B------:R0:W-:Y:S04]  /*13970*/  @!P5 LDGSTS.E.BYPASS.LTC128B.128 [R8+0x17400], desc[UR4][R6.64+0x80], !P1 ;  /* 0x174000800608dfae */ /* 0x0001e8000c901d44 */
[----:B------:R0:W-:Y:S04]  /*13980*/  @!P5 LDGSTS.E.BYPASS.LTC128B.128 [R8+0x1b400], desc[UR4][R6.64+0x100], !P2 ;  /* 0x1b4001000608dfae */ /* 0x0001e8000d101d44 */
[----:B-12---:R0:W-:Y:S02]  /*13990*/  @!P5 LDGSTS.E.BYPASS.LTC128B.128 [R8+0x1f400], desc[UR4][R6.64+0x180], !P3 ;  /* 0x1f4001800608dfae */ /* 0x0061e4000d901d44 */
.L_x_1691:
[----:B------:R-:W-:Y:S01]  /*139a0*/  VIADD R0, R0, 0x70 ;  /* 0x0000007000007836 */ /* 0x000fe20000000000 */
[----:B------:R-:W-:Y:S04]  /*139b0*/  BSSY B0, `(.L_x_1562) ;  /* 0x000000d000007945 */ /* 0x000fe80003800000 */
[----:B------:R-:W-:-:S13]  /*139c0*/  ISETP.GE.AND P4, PT, R0, R2, PT ;  /* 0x000000020000720c */ /* 0x000fda0003f86270 */
[----:B------:R-:W-:Y:S05]  /*139d0*/  @P4 BRA `(.L_x_1563) ;  /* 0x0000000000284947 */ /* 0x000fea0003800000 */
[----:B------:R-:W-:Y:S01]  /*139e0*/  LEA R2, P4, R10, R3, 0x1 ;  /* 0x000000030a027211 */ /* 0x000fe200078808ff */
[----:B------:R-:W-:-:S04]  /*139f0*/  ULDC.64 UR4, c[0x0][0x208] ;  /* 0x0000820000047ab9 */ /* 0x000fc80000000a00 */
[----:B0-----:R-:W-:-:S05]  /*13a00*/  IMAD.X R3, RZ, RZ, R5, P4 ;  /* 0x000000ffff037224 */ /* 0x001fca00020e0605 */
[----:B------:R-:W-:Y:S01]  /*13a10*/  @!PT LDS RZ, [RZ] ;  /* 0x00000000fffff984 */ /* 0x000fe20000000800 */
[----:B------:R-:W-:Y:S01]  /*13a20*/  @!PT LDS RZ, [RZ] ;  /* 0x00000000fffff984 */ /* 0x000fe20000000800 */
[----:B------:R-:W-:Y:S01]  /*13a30*/  @!PT LDS RZ, [RZ] ;  /* 0x00000000fffff984 */ /* 0x000fe20000000800 */
[----:B------:R1:W-:Y:S04]  /*13a40*/  LDGSTS.E.BYPASS.LTC128B.128 [R8+0x13c00], desc[UR4][R2.64], !P0 ;  /* 0x13c0000002087fae */ /* 0x0003e8000c101d44 */
[----:B------:R1:W-:Y:S04]  /*13a50*/  LDGSTS.E.BYPASS.LTC128B.128 [R8+0x17c00], desc[UR4][R2.64+0x80], !P1 ;  /* 0x17c0008002087fae */ /* 0x0003e8000c901d44 */
[----:B------:R1:W-:Y:S04]  /*13a60*/  LDGSTS.E.BYPASS.LTC128B.128 [R8+0x1bc00], desc[UR4][R2.64+0x100], !P2 ;  /* 0x1bc0010002087fae */ /* 0x0003e8000d101d44 */
[----:B------:R1:W-:Y:S02]  /*13a70*/  LDGSTS.E.BYPASS.LTC128B.128 [R8+0x1fc00], desc[UR4][R2.64+0x180], !P3 ;  /* 0x1fc0018002087fae */ /* 0x0003e4000d901d44 */
.L_x_1563:
[----:B------:R-:W-:Y:S05]  /*13a80*/  BSYNC B0 ;  /* 0x0000000000007941 */ /* 0x000fea0003800000 */
.L_x_1562:
[----:B01----:R-:W2:Y:S01]  /*13a90*/  LDL R8, [R1] ;  /* 0x0000000001087983 */ /* 0x003ea20000100800 */
[----:B------:R-:W-:Y:S01]  /*13aa0*/  PLOP3.LUT P0, PT, PT, PT, PT, 0x80, 0x0 ;  /* 0x000000000000781c */ /* 0x000fe20003f0f070 */
[----:B------:R-:W-:Y:S01]  /*13ab0*/  NOP ;  /* 0x0000000000007918 */ /* 0x000fe20000000000 */
[----:B--2---:R-:W-:-:S11]  /*13ac0*/  VIADD R10, R8, 0x30800 ;  /* 0x00030800080a7836 */ /* 0x004fd60000000000 */
.L_x_1564:
[----:B------:R-:W2:Y:S01]  /*13ad0*/  LDL R2, [R1] ;  /* 0x0000000001027983 */ /* 0x000ea20000100800 */
        /* <DEDUP_REMOVED lines=18> */
.L_x_1692:
[----:B------:R-:W-:Y:S05]  /*13c00*/  BSYNC B0 ;  /* 0x0000000000007941 */ /* 0x000fea0003800000 */
.L_x_1565:
[----:B------:R-:W2:Y:S04]  /*13c10*/  LDL R3, [R1+0x28] ;  /* 0x0000280001037983 */ /* 0x000ea80000100800 */
[----:B0-----:R-:W3:Y:S01]  /*13c20*/  LDL R2, [R1+0x24] ;  /* 0x0000240001027983 */ /* 0x001ee20000100800 */
[----:B------:R-:W-:Y:S01]  /*13c30*/  BSSY B0, `(.L_x_1567) ;  /* 0x00002b1000007945 */ /* 0x000fe20003800000 */
[----:B--2---:R-:W-:-:S05]  /*13c40*/  VIADD R0, R3, 0xfffffffe ;  /* 0xfffffffe03007836 */ /* 0x004fca0000000000 */
[----:B---3--:R-:W-:-:S13]  /*13c50*/  ISETP.GE.AND P0, PT, R0, R2, PT ;  /* 0x000000020000720c */ /* 0x008fda0003f06270 */
[----:B------:R-:W-:Y:S05]  /*13c60*/  @!P0 BRA `(.L_x_1568) ;  /* 0x0000002800b48947 */ /* 0x000fea0003800000 */
[----:B------:R-:W-:Y:S01]  /*13c70*/  LOP3.LUT R8, RZ, R2, RZ, 0x33, !PT ;  /* 0x00000002ff087212 */ /* 0x000fe200078e33ff */
[----:B------:R-:W-:Y:S01]  /*13c80*/  IMAD.MOV R2, RZ, RZ, -R3 ;  /* 0x000000ffff027224 */ /* 0x000fe200078e0a03 */
[----:B------:R-:W-:Y:S04]  /*13c90*/  BSSY B2, `(.L_x_1569) ;  /* 0x00000e9000027945 */ /* 0x000fe80003800000 */
[----:B------:R-:W-:-:S05]  /*13ca0*/  VIADDMNMX R8, R2, 0x1, R8, !PT ;  /* 0x0000000102087846 */ /* 0x000fca0007800108 */
[----:B------:R-:W-:-:S05]  /*13cb0*/  IMAD.IADD R2, R3, 0x1, R8 ;  /* 0x0000000103027824 */ /* 0x000fca00078e0208 */
[----:B------:R-:W-:-:S04]  /*13cc0*/  LOP3.LUT R2, R2, 0x1, RZ, 0xc0, !PT ;  /* 0x0000000102027812 */ /* 0x000fc800078ec0ff */
[----:B------:R-:W-:-:S13]  /*13cd0*/  ISETP.NE.U32.AND P0, PT, R2, 0x1, PT ;  /* 0x000000010200780c */ /* 0x000fda0003f05070 */
        /* <DEDUP_REMOVED lines=37> */
.L_x_1573:
[----:B------:R-:W2:Y:S01]  /*13f30*/  LDL R2, [R1] ;  /* 0x0000000001027983 */ /* 0x000ea20000100800 */
[----:B------:R-:W-:Y:S01]  /*13f40*/  BSSY B3, `(.L_x_1574) ;  /* 0x0000005000037945 */ /* 0x000fe20003800000 */
[----:B--2---:R-:W-:Y:S01]  /*13f50*/  IMAD R3, R7, 0x8, R2 ;  /* 0x0000000807037824 */ /* 0x004fe200078e0202 */
[----:B------:R-:W-:-:S04]  /*13f60*/  SHF.L.U32 R2, R9, 0x1f, RZ ;  /* 0x0000001f09027819 */ /* 0x000fc800000006ff */
[----:B------:R-:W1:Y:S02]  /*13f70*/  SYNCS.PHASECHK.TRANS64.TRYWAIT P0, [R3+URZ+0x30840], R2 ;  /* 0x03084002030075a7 */ /* 0x000e64000800017f */
[----:B-1----:R-:W-:Y:S05]  /*13f80*/  @!P0 BRA `(.L_x_1575) ;  /* 0x0000005000748947 */ /* 0x002fea0003800000 */
.L_x_1693:
[----:B------:R-:W-:Y:S05]  /*13f90*/  BSYNC B3 ;  /* 0x0000000000037941 */ /* 0x000fea0003800000 */
.L_x_1574:
        /* <DEDUP_REMOVED lines=12> */
.L_x_1577:
[----:B------:R-:W-:Y:S05]  /*14060*/  BSYNC B3 ;  /* 0x0000000000037941 */ /* 0x000fea0003800000 */
.L_x_1576:
[----:B------:R-:W2:Y:S04]  /*14070*/  LDL R5, [R1] ;  /* 0x0000000001057983 */ /* 0x000ea80000100800 */
        /* <DEDUP_REMOVED lines=12> */
.L_x_1578:
        /* <DEDUP_REMOVED lines=16> */
.L_x_1579:
        /* <DEDUP_REMOVED lines=16> */
.L_x_1580:
        /* <DEDUP_REMOVED lines=16> */
.L_x_1581:
        /* <DEDUP_REMOVED lines=17> */
.L_x_1694:
[----:B------:R-:W-:Y:S05]  /*14550*/  BSYNC B3 ;  /* 0x0000000000037941 */ /* 0x000fea0003800000 */
.L_x_1582:
[----:B------:R-:W-:Y:S01]  /*14560*/  BSSY B3, `(.L_x_1584) ;  /* 0x000000e000037945 */ /* 0x000fe20003800000 */
[----:B------:R-:W-:Y:S02]  /*14570*/  IMAD.MOV.U32 R12, RZ, RZ, 0x0 ;  /* 0x00000000ff0c7424 */ /* 0x000fe400078e00ff */
[----:B------:R-:W-:Y:S01]  /*14580*/  IMAD.MOV.U32 R13, RZ, RZ, 0x14f00000 ;  /* 0x14f00000ff0d7424 */ /* 0x000fe200078e00ff */
[----:B------:R-:W-:Y:S06]  /*14590*/  @P1 BRA `(.L_x_1585) ;  /* 0x0000000000281947 */ /* 0x000fec0003800000 */
[----:B0-----:R-:W2:Y:S04]  /*145a0*/  LDL R3, [R1] ;  /* 0x0000000001037983 */ /* 0x001ea80000100800 */
        /* <DEDUP_REMOVED lines=9> */
.L_x_1585:
[----:B------:R-:W-:Y:S05]  /*14640*/  BSYNC B3 ;  /* 0x0000000000037941 */ /* 0x000fea0003800000 */
.L_x_1584:
[----:B01----:R-:W2:Y:S01]  /*14650*/  LDL.LU R2, [R1+0x4] ;  /* 0x0000040001027983 */ /* 0x003ea20000300800 */
[----:B------:R-:W-:-:S03]  /*14660*/  R2UR UR10, R11 ;  /* 0x000000000b0a72ca */ /* 0x000fc600000e0000 */
[----:B------:R-:W3:Y:S04]  /*14670*/  LDL R6, [R1+0x14] ;  /* 0x0000140001067983 */ /* 0x000ee80000100800 */
[----:B------:R-:W3:Y:S04]  /*14680*/  LDL.LU R5, [R1+0x8] ;  /* 0x0000080001057983 */ /* 0x000ee80000300800 */
[----:B------:R-:W2:Y:S01]  /*14690*/  LDL R11, [R1] ;  /* 0x00000000010b7983 */ /* 0x000ea20000100800 */
        /* <DEDUP_REMOVED lines=10> */
.L_x_1586:
        /* <DEDUP_REMOVED lines=15> */
.L_x_1587:
        /* <DEDUP_REMOVED lines=15> */
.L_x_1588:
        /* <DEDUP_REMOVED lines=15> */
.L_x_1589:
        /* <DEDUP_REMOVED lines=12> */
.L_x_1572:
[----:B------:R-:W-:Y:S05]  /*14ad0*/  BSYNC B1 ;  /* 0x0000000000017941 */ /* 0x000fea0003800000 */
.L_x_1571:
[----:B0-----:R-:W2:Y:S04]  /*14ae0*/  LDL R0, [R1+0x28] ;  /* 0x0000280001007983 */ /* 0x001ea80000100800 */
[----:B------:R0:W-:Y:S04]  /*14af0*/  STL [R1+0x4], R7 ;  /* 0x0000040701007387 */ /* 0x0001e80000100800 */
[----:B------:R0:W-:Y:S02]  /*14b00*/  STL [R1+0x10], R9 ;  /* 0x0000100901007387 */ /* 0x0001e40000100800 */
[----:B0-2---:R-:W-:-:S07]  /*14b10*/  VIADD R0, R0, 0xfffffffd ;  /* 0xfffffffd00007836 */ /* 0x005fce0000000000 */
.L_x_1570:
[----:B------:R-:W-:Y:S05]  /*14b20*/  BSYNC B2 ;  /* 0x0000000000027941 */ /* 0x000fea0003800000 */
.L_x_1569:
[----:B------:R-:W2:Y:S01]  /*14b30*/  LDL.LU R2, [R1+0x28] ;  /* 0x0000280001027983 */ /* 0x000ea20000300800 */
[----:B------:R-:W-:Y:S01]  /*14b40*/  VIADD R8, R8, 0xfffffffe ;  /* 0xfffffffe08087836 */ /* 0x000fe20000000000 */
[----:B--2---:R-:W-:-:S04]  /*14b50*/  LOP3.LUT R2, RZ, R2, RZ, 0x33, !PT ;  /* 0x00000002ff027212 */ /* 0x004fc800078e33ff */
[----:B------:R-:W-:-:S13]  /*14b60*/  ISETP.NE.AND P0, PT, R8, R2, PT ;  /* 0x000000020800720c */ /* 0x000fda0003f05270 */
[----:B------:R-:W-:Y:S05]  /*14b70*/  @!P0 BRA `(.L_x_1568) ;  /* 0x0000001800f08947 */ /* 0x000fea0003800000 */
[----:B------:R-:W-:-:S07]  /*14b80*/  IMAD.MOV.U32 R9, RZ, RZ, R17 ;  /* 0x000000ffff097224 */ /* 0x000fce00078e0011 */
.L_x_1628:
[----:B--2---:R-:W2:Y:S04]  /*14b90*/  LDL R4, [R1+0x18] ;  /* 0x0000180001047983 */ /* 0x004ea80000100800 */
[----:B------:R-:W3:Y:S04]  /*14ba0*/  LDL R3, [R1+0x4] ;  /* 0x0000040001037983 */ /* 0x000ee80000100800 */
[----:B------:R-:W4:Y:S01]  /*14bb0*/  LDL R2, [R1+0x10] ;  /* 0x0000100001027983 */ /* 0x000f220000100800 */
[----:B------:R-:W-:Y:S05]  /*14bc0*/  YIELD ;  /* 0x0000000000007946 */ /* 0x000fea0003800000 */
[----:B------:R-:W-:Y:S01]  /*14bd0*/  BSSY B1, `(.L_x_1590) ;  /* 0x00000d7000017945 */ /* 0x000fe20003800000 */
[----:B--2---:R-:W-:Y:S01]  /*14be0*/  LOP3.LUT P1, RZ, R4, 0x1, RZ, 0xc0, !PT ;  /* 0x0000000104ff7812 */ /* 0x004fe2000782c0ff */
[----:B---3--:R-:W-:-:S05]  /*14bf0*/  VIADD R4, R3, 0x1 ;  /* 0x0000000103047836 */ /* 0x008fca0000000000 */
[----:B------:R-:W-:-:S04]  /*14c00*/  ISETP.NE.AND P0, PT, R4, 0x2, PT ;  /* 0x000000020400780c */ /* 0x000fc80003f05270 */
[----:B------:R-:W-:Y:S02]  /*14c10*/  SEL R5, RZ, 0x1, P0 ;  /* 0x00000001ff057807 */ /* 0x000fe40000000000 */
[----:B------:R-:W-:Y:S02]  /*14c20*/  SEL R4, R4, RZ, P0 ;  /* 0x000000ff04047207 */ /* 0x000fe40000000000 */
[----:B----4-:R-:W-:Y:S01]  /*14c30*/  LOP3.LUT R5, R2, R5, RZ, 0x3c, !PT ;  /* 0x0000000502057212 */ /* 0x010fe200078e3cff */
[----:B01----:R-:W-:Y:S06]  /*14c40*/  @!P1 BRA `(.L_x_1591) ;  /* 0x0000000c003c9947 */ /* 0x003fec0003800000 */
        /* <DEDUP_REMOVED lines=25> */
.L_x_1592:
[----:B------:R-:W2:Y:S01]  /*14de0*/  LDL R2, [R1] ;  /* 0x0000000001027983 */ /* 0x000ea20000100800 */
[----:B------:R-:W-:Y:S01]  /*14df0*/  BSSY B2, `(.L_x_1593) ;  /* 0x0000005000027945 */ /* 0x000fe20003800000 */
[----:B--2---:R-:W-:Y:S01]  /*14e00*/  IMAD R3, R4, 0x8, R2 ;  /* 0x0000000804037824 */ /* 0x004fe200078e0202 */
[----:B------:R-:W-:-:S04]  /*14e10*/  SHF.L.U32 R2, R5, 0x1f, RZ ;  /* 0x0000001f05027819 */ /* 0x000fc800000006ff */
[----:B------:R-:W1:Y:S02]  /*14e20*/  SYNCS.PHASECHK.TRANS64.TRYWAIT P0, [R3+URZ+0x30840], R2 ;  /* 0x03084002030075a7 */ /* 0x000e64000800017f */
[----:B-1----:R-:W-:Y:S05]  /*14e30*/  @!P0 BRA `(.L_x_1594) ;  /* 0x0000004000f08947 */ /* 0x002fea0003800000 */
.L_x_1695:
[----:B------:R-:W-:Y:S05]  /*14e40*/  BSYNC B2 ;  /* 0x0000000000027941 */ /* 0x000fea0003800000 */
.L_x_1593:
        /* <DEDUP_REMOVED lines=12> */
.L_x_1596:
[----:B------:R-:W-:Y:S05]  /*14f10*/  BSYNC B2 ;  /* 0x0000000000027941 */ /* 0x000fea0003800000 */
.L_x_1595:
        /* <DEDUP_REMOVED lines=13> */
.L_x_1597:
        /* <DEDUP_REMOVED lines=16> */
.L_x_1598:
        /* <DEDUP_REMOVED lines=16> */
.L_x_1599:
        /* <DEDUP_REMOVED lines=16> */
.L_x_1600:
        /* <DEDUP_REMOVED lines=17> */
.L_x_1696:
[----:B------:R-:W-:Y:S05]  /*15400*/  BSYNC B2 ;  /* 0x0000000000027941 */ /* 0x000fea0003800000 */
.L_x_1601:
        /* <DEDUP_REMOVED lines=11> */
.L_x_1604:
[----:B------:R-:W-:Y:S05]  /*154c0*/  BSYNC B2 ;  /* 0x0000000000027941 */ /* 0x000fea0003800000 */
.L_x_1603:
[----:B0-----:R-:W2:Y:S01]  /*154d0*/  LDL.LU R3, [R1+0x4] ;  /* 0x0000040001037983 */ /* 0x001ea20000300800 */
[----:B------:R-:W-:-:S03]  /*154e0*/  R2UR UR10, R11 ;  /* 0x000000000b0a72ca */ /* 0x000fc600000e0000 */
[----:B------:R-:W3:Y:S04]  /*154f0*/  LDL R7, [R1+0x14] ;  /* 0x0000140001077983 */ /* 0x000ee80000100800 */
[----:B------:R-:W3:Y:S04]  /*15500*/  LDL.LU R6, [R1+0x8] ;  /* 0x0000080001067983 */ /* 0x000ee80000300800 */
[----:B------:R-:W2:Y:S01]  /*15510*/  LDL R11, [R1] ;  /* 0x00000000010b7983 */ /* 0x000ea20000100800 */
        /* <DEDUP_REMOVED lines=9> */
.L_x_1605:
        /* <DEDUP_REMOVED lines=15> */
.L_x_1606:
        /* <DEDUP_REMOVED lines=15> */
.L_x_1607:
        /* <DEDUP_REMOVED lines=15> */
.L_x_1608:
        /* <DEDUP_REMOVED lines=12> */
.L_x_1591:
[----:B------:R-:W-:Y:S05]  /*15940*/  BSYNC B1 ;  /* 0x0000000000017941 */ /* 0x000fea0003800000 */
.L_x_1590:
[----:B------:R-:W2:Y:S01]  /*15950*/  LDL R2, [R1+0x18] ;  /* 0x0000180001027983 */ /* 0x000ea20000100800 */
[----:B------:R-:W-:Y:S01]  /*15960*/  VIADD R3, R4, 0x1 ;  /* 0x0000000104037836 */ /* 0x000fe20000000000 */
[----:B------:R-:W-:Y:S01]  /*15970*/  BSSY B1, `(.L_x_1609) ;  /* 0x00000d8000017945 */ /* 0x000fe20003800000 */
[----:B------:R-:W-:-:S03]  /*15980*/  VIADD R6, R0, 0xffffffff ;  /* 0xffffffff00067836 */ /* 0x000fc60000000000 */
        /* <DEDUP_REMOVED lines=9> */
[----:B------:R-:W-:Y:S01]  /*15a20*/  IMAD.MOV.U32 R7, RZ, RZ, R6 ;  /* 0x000000ffff077224 */ /* 0x000fe200078e0006 */
[----:B------:R-:W-:-:S04]  /*15a30*/  ISETP.NE.U32.AND P0, PT, RZ, UR4, PT ;  /* 0x00000004ff007c0c */ /* 0x000fc8000bf05070 */
[----:B------:R-:W-:-:S13]  /*15a40*/  ISETP.NE.AND.EX P0, PT, RZ, UR5, PT, P0 ;  /* 0x00000005ff007c0c */ /* 0x000fda000bf05300 */
[----:B------:R-:W-:Y:S05]  /*15a50*/  @!P0 BRA `(.L_x_1611) ;  /* 0x0000000000508947 */ /* 0x000fea0003800000 */
[----:B------:R-:W2:Y:S01]  /*15a60*/  LDL R14, [R1+0x1c] ;  /* 0x00001c00010e7983 */ /* 0x000ea20000100800 */
[----:B0-----:R-:W0:Y:S01]  /*15a70*/  LDC R8, c[0x0][0x43c] ;  /* 0x00010f00ff087b82 */ /* 0x001e220000000800 */
        /* <DEDUP_REMOVED lines=18> */
.L_x_1611:
[----:B------:R-:W3:Y:S01]  /*15ba0*/  LDL R2, [R1] ;  /* 0x0000000001027983 */ /* 0x000ee20000100800 */
[----:B------:R-:W-:Y:S01]  /*15bb0*/  SHF.L.U32 R3, R11, 0x1f, RZ ;  /* 0x0000001f0b037819 */ /* 0x000fe200000006ff */
[----:B------:R-:W-:Y:S01]  /*15bc0*/  BSSY B2, `(.L_x_1612) ;  /* 0x0000004000027945 */ /* 0x000fe20003800000 */
[----:B---3--:R-:W-:-:S04]  /*15bd0*/  IMAD R2, R12, 0x8, R2 ;  /* 0x000000080c027824 */ /* 0x008fc800078e0202 */
[----:B------:R-:W3:Y:S02]  /*15be0*/  SYNCS.PHASECHK.TRANS64.TRYWAIT P0, [R2+URZ+0x30840], R3 ;  /* 0x03084003020075a7 */ /* 0x000ee4000800017f */
[----:B---3--:R-:W-:Y:S05]  /*15bf0*/  @!P0 BRA `(.L_x_1613) ;  /* 0x0000003400a88947 */ /* 0x008fea0003800000 */
.L_x_1697:
[----:B------:R-:W-:Y:S05]  /*15c00*/  BSYNC B2 ;  /* 0x0000000000027941 */ /* 0x000fea0003800000 */
.L_x_1612:
[----:B0-2---:R-:W0:Y:S01]  /*15c10*/  S2R R8, SR_TID.X ;  /* 0x0000000000087919 */ /* 0x005e220000002100 */
        /* <DEDUP_REMOVED lines=9> */
[----:B--2---:R-:W-:Y:S05]  /*15cb0*/  @!P0 BRA `(.L_x_1615) ;  /* 0x0000000000048947 */ /* 0x004fea0003800000 */
[----:B------:R-:W-:Y:S01]  /*15cc0*/  BPT.TRAP 0x1 ;  /* 0x000000040000795c */ /* 0x000fe20000300000 */
.L_x_1615:
[----:B------:R-:W-:Y:S05]  /*15cd0*/  BSYNC B2 ;  /* 0x0000000000027941 */ /* 0x000fea0003800000 */
.L_x_1614:
[----:B------:R-:W2:Y:S04]  /*15ce0*/  LDL R8, [R1+0x4] ;  /* 0x0000040001087983 */ /* 0x000ea80000100800 */
[----:B-1----:R-:W4:Y:S04]  /*15cf0*/  LDL R11, [R1] ;  /* 0x00000000010b7983 */ /* 0x002f280000100800 */
        /* <DEDUP_REMOVED lines=8> */
[C---:B--2---:R-:W-:Y:S02]  /*15d80*/  IMAD R3, R8.reuse, 0x8, R10 ;  /* 0x0000000808037824 */ /* 0x044fe400078e020a */
[----:B----4-:R-:W-:Y:S02]  /*15d90*/  IMAD R8, R8, 0x8000, R11 ;  /* 0x0000800008087824 */ /* 0x010fe400078e020b */
[----:B------:R-:W-:-:S02]  /*15da0*/  VIADD R3, R3, 0x30 ;  /* 0x0000003003037836 */ /* 0x000fc40000000000 */
[----:B---3--:R-:W-:Y:S02]  /*15db0*/  IMAD R2, R7, 0x40, R2 ;  /* 0x0000004007027824 */ /* 0x008fe400078e0202 */
[----:B------:R-:W-:-:S07]  /*15dc0*/  VIADD R11, R8, 0x20400 ;  /* 0x00020400080b7836 */ /* 0x000fce0000000000 */
.L_x_1616:
        /* <DEDUP_REMOVED lines=16> */
.L_x_1617:
        /* <DEDUP_REMOVED lines=16> */
.L_x_1618:
        /* <DEDUP_REMOVED lines=16> */
.L_x_1619:
        /* <DEDUP_REMOVED lines=15> */
.L_x_1698:
[----:B------:R-:W-:Y:S05]  /*161c0*/  BSYNC B2 ;  /* 0x0000000000027941 */ /* 0x000fea0003800000 */
.L_x_1620:
        /* <DEDUP_REMOVED lines=11> */
.L_x_1623:
[----:B------:R-:W-:Y:S05]  /*16280*/  BSYNC B2 ;  /* 0x0000000000027941 */ /* 0x000fea0003800000 */
.L_x_1622:
[----:B------:R-:W2:Y:S04]  /*16290*/  LDL R8, [R1] ;  /* 0x0000000001087983 */ /* 0x000ea80000100800 */
[----:B0-----:R-:W3:Y:S04]  /*162a0*/  LDL R5, [R1+0x14] ;  /* 0x0000140001057983 */ /* 0x001ee80000100800 */
        /* <DEDUP_REMOVED lines=11> */
.L_x_1624:
        /* <DEDUP_REMOVED lines=15> */
.L_x_1625:
        /* <DEDUP_REMOVED lines=15> */
.L_x_1626:
        /* <DEDUP_REMOVED lines=15> */
.L_x_1627:
        /* <DEDUP_REMOVED lines=12> */
.L_x_1610:
[----:B------:R-:W-:Y:S05]  /*166f0*/  BSYNC B1 ;  /* 0x0000000000017941 */ /* 0x000fea0003800000 */
.L_x_1609:
[----:B------:R-:W3:Y:S01]  /*16700*/  LDL R2, [R1+0x24] ;  /* 0x0000240001027983 */ /* 0x000ee20000100800 */
[----:B------:R-:W-:Y:S01]  /*16710*/  VIADD R0, R0, 0xfffffffe ;  /* 0xfffffffe00007836 */ /* 0x000fe20000000000 */
[----:B---3--:R-:W-:-:S13]  /*16720*/  ISETP.GT.AND P0, PT, R6, R2, PT ;  /* 0x000000020600720c */ /* 0x008fda0003f04270 */
[----:B------:R-:W-:Y:S05]  /*16730*/  @P0 BRA `(.L_x_1628) ;  /* 0xffffffe400140947 */ /* 0x000fea000383ffff */
.L_x_1568:
[----:B------:R-:W-:Y:S05]  /*16740*/  BSYNC B0 ;  /* 0x0000000000007941 */ /* 0x000fea0003800000 */
.L_x_1567:
[----:B------:R-:W3:Y:S01]  /*16750*/  S2R R2, SR_TID.X ;  /* 0x0000000000027919 */ /* 0x000ee20000002100 */
[----:B------:R-:W-:Y:S01]  /*16760*/  BSSY B0, `(.L_x_1629) ;  /* 0x0000011000007945 */ /* 0x000fe20003800000 */
[----:B---3--:R-:W-:-:S04]  /*16770*/  LOP3.LUT R3, R2, 0x7f, RZ, 0xc0, !PT ;  /* 0x0000007f02037812 */ /* 0x008fc800078ec0ff */
[----:B------:R-:W-:-:S13]  /*16780*/  ISETP.NE.AND P0, PT, R3, RZ, PT ;  /* 0x000000ff0300720c */ /* 0x000fda0003f05270 */
[----:B------:R-:W-:Y:S05]  /*16790*/  @P0 BRA `(.L_x_1630) ;  /* 0x0000000000340947 */ /* 0x000fea0003800000 */
[----:B------:R-:W3:Y:S01]  /*167a0*/  S2R R2, SR_LANEID ;  /* 0x0000000000027919 */ /* 0x000ee20000000000 */
[----:B------:R-:W-:Y:S01]  /*167b0*/  VOTEU.ANY UR4, UPT, PT ;  /* 0x0000000000047886 */ /* 0x000fe200038e0100 */
[----:B------:R-:W4:Y:S01]  /*167c0*/  LDC.64 R4, c[0x0][0xc60] ;  /* 0x00031800ff047b82 */ /* 0x000f220000000a00 */
[----:B------:R-:W3:Y:S01]  /*167d0*/  FLO.U32 R0, UR4 ;  /* 0x0000000400007d00 */ /* 0x000ee200080e0000 */
[----:B------:R-:W-:Y:S01]  /*167e0*/  ULDC.64 UR6, c[0x0][0x208] ;  /* 0x0000820000067ab9 */ /* 0x000fe20000000a00 */
[----:B---3--:R-:W-:-:S06]  /*167f0*/  ISETP.EQ.U32.AND P0, PT, R0, R2, PT ;  /* 0x000000020000720c */ /* 0x008fcc0003f02070 */
[----:B------:R-:W4:Y:S07]  /*16800*/  POPC R2, UR4 ;  /* 0x0000000400027d09 */ /* 0x000f2e0008000000 */
[----:B----4-:R-:W3:Y:S04]  /*16810*/  @P0 ATOMG.E.ADD.STRONG.GPU PT, R2, desc[UR6][R4.64], R2 ;  /* 0x00000002040209a8 */ /* 0x010ee800081ee1c6 */
[----:B---3--:R3:W4:Y:S02]  /*16820*/  SHFL.IDX PT, R2, R2, R0, 0x1f ;  /* 0x00001f0002027589 */ /* 0x00872400000e0000 */
[----:B---3--:R-:W3:Y:S02]  /*16830*/  S2R R0, SR_LTMASK ;  /* 0x0000000000007919 */ /* 0x008ee40000003900 */
[----:B---3--:R-:W-:-:S06]  /*16840*/  LOP3.LUT R0, R0, UR4, RZ, 0xc0, !PT ;  /* 0x0000000400007c12 */ /* 0x008fcc000f8ec0ff */
[----:B------:R-:W4:Y:S02]  /*16850*/  POPC R0, R0 ;  /* 0x0000000000007309 */ /* 0x000f240000000000 */
[----:B----4-:R-:W-:-:S07]  /*16860*/  IADD3 R16, R2, UR38, R0 ;  /* 0x0000002602107c10 */ /* 0x010fce000fffe000 */
.L_x_1630:
[----:B------:R-:W-:Y:S05]  /*16870*/  BSYNC B0 ;  /* 0x0000000000007941 */ /* 0x000fea0003800000 */
.L_x_1629:
[----:B------:R-:W3:Y:S01]  /*16880*/  LDL R0, [R1+0x18] ;  /* 0x0000180001007983 */ /* 0x000ee20000100800 */
[----:B------:R-:W-:Y:S01]  /*16890*/  BSSY B0, `(.L_x_1631) ;  /* 0x000005c000007945 */ /* 0x000fe20003800000 */
[----:B---3--:R-:W-:-:S13]  /*168a0*/  LOP3.LUT P0, RZ, R0, 0x1, RZ, 0xc0, !PT ;  /* 0x0000000100ff7812 */ /* 0x008fda000780c0ff */
[----:B------:R-:W-:Y:S05]  /*168b0*/  @!P0 BRA `(.L_x_1632) ;  /* 0x0000000400648947 */ /* 0x000fea0003800000 */
[----:B------:R-:W3:Y:S04]  /*168c0*/  LDL R4, [R1] ;  /* 0x0000000001047983 */ /* 0x000ee80000100800 */
[----:B------:R-:W3:Y:S04]  /*168d0*/  LDL R0, [R1+0x4] ;  /* 0x0000040001007983 */ /* 0x000ee80000100800 */
[----:B------:R-:W4:Y:S01]  /*168e0*/  LDL R2, [R1+0x10] ;  /* 0x0000100001027983 */ /* 0x000f220000100800 */
[----:B------:R-:W-:Y:S01]  /*168f0*/  BSSY B1, `(.L_x_1633) ;  /* 0x0000006000017945 */ /* 0x000fe20003800000 */
[----:B------:R-:W-:Y:S01]  /*16900*/  ISETP.NE.AND P1, PT, R3, RZ, PT ;  /* 0x000000ff0300720c */ /* 0x000fe20003f25270 */
[----:B---3--:R-:W-:Y:S01]  /*16910*/  IMAD R0, R0, 0x8, R4 ;  /* 0x0000000800007824 */ /* 0x008fe200078e0204 */
[----:B----4-:R-:W-:-:S04]  /*16920*/  SHF.L.U32 R2, R2, 0x1f, RZ ;  /* 0x0000001f02027819 */ /* 0x010fc800000006ff */
[----:B------:R-:W3:Y:S02]  /*16930*/  SYNCS.PHASECHK.TRANS64.TRYWAIT P0, [R0+URZ+0x30860], R2 ;  /* 0x03086002000075a7 */ /* 0x000ee4000800017f */
[----:B---3--:R-:W-:Y:S05]  /*16940*/  @!P0 BRA `(.L_x_1634) ;  /* 0x00000028007c8947 */ /* 0x008fea0003800000 */
.L_x_1699:
[----:B------:R-:W-:Y:S05]  /*16950*/  BSYNC B1 ;  /* 0x0000000000017941 */ /* 0x000fea0003800000 */
.L_x_1633:
[----:B------:R-:W-:Y:S04]  /*16960*/  BSSY B1, `(.L_x_1635) ;  /* 0x0000009000017945 */ /* 0x000fe80003800000 */
        /* <DEDUP_REMOVED lines=8> */
.L_x_1636:
[----:B------:R-:W-:Y:S05]  /*169f0*/  BSYNC B1 ;  /* 0x0000000000017941 */ /* 0x000fea0003800000 */
.L_x_1635:
[----:B------:R-:W4:Y:S04]  /*16a00*/  LDL.LU R5, [R1+0x14] ;  /* 0x0000140001057983 */ /* 0x000f280000300800 */
[----:B------:R-:W4:Y:S04]  /*16a10*/  LDL.LU R3, [R1+0x8] ;  /* 0x0000080001037983 */ /* 0x000f280000300800 */
[----:B------:R-:W5:Y:S04]  /*16a20*/  LDL R4, [R1] ;  /* 0x0000000001047983 */ /* 0x000f680000100800 */
[----:B---3--:R-:W5:Y:S01]  /*16a30*/  LDL R2, [R1+0x4] ;  /* 0x0000040001027983 */ /* 0x008f620000100800 */
        /* <DEDUP_REMOVED lines=8> */
[----:B-----5:R-:W-:-:S04]  /*16ac0*/  IMAD R2, R2, 0x8000, R4 ;  /* 0x0000800002027824 */ /* 0x020fc800078e0204 */
[----:B------:R-:W-:-:S07]  /*16ad0*/  VIADD R4, R2, 0x400 ;  /* 0x0000040002047836 */ /* 0x000fce0000000000 */
.L_x_1637:
        /* <DEDUP_REMOVED lines=9> */
[----:B---3--:R-:W-:Y:S05]  /*16b70*/  @P0 BRA.U.ANY `(.L_x_1637) ;  /* 0xfffffffd00d80947 */ /* 0x008fea000393ffff */
[----:B------:R-:W-:Y:S01]  /*16b80*/  PLOP3.LUT P0, PT, PT, PT, PT, 0x80, 0x0 ;  /* 0x000000000000781c */ /* 0x000fe20003f0f070 */
[----:B------:R-:W-:Y:S01]  /*16b90*/  VIADD R4, R2, 0x2400 ;  /* 0x0000240002047836 */ /* 0x000fe20000000000 */
[----:B------:R-:W-:Y:S01]  /*16ba0*/  UMOV UR6, 0x0 ;  /* 0x0000000000067882 */ /* 0x000fe20000000000 */
[----:B------:R-:W-:Y:S01]  /*16bb0*/  UMOV UR7, 0x14f00000 ;  /* 0x14f0000000077882 */ /* 0x000fe20000000000 */
[----:B------:R-:W-:-:S09]  /*16bc0*/  UMOV UR10, 0x40 ;  /* 0x00000040000a7882 */ /* 0x000fd20000000000 */
.L_x_1638:
        /* <DEDUP_REMOVED lines=15> */
.L_x_1639:
        /* <DEDUP_REMOVED lines=15> */
.L_x_1640:
        /* <DEDUP_REMOVED lines=10> */
.L_x_1632:
[----:B------:R-:W-:Y:S05]  /*16e50*/  BSYNC B0 ;  /* 0x0000000000007941 */ /* 0x000fea0003800000 */
.L_x_1631:
[----:B------:R-:W3:Y:S04]  /*16e60*/  LDL.LU R5, [R1+0x4] ;  /* 0x0000040001057983 */ /* 0x000ee80000300800 */
[----:B------:R-:W4:Y:S01]  /*16e70*/  LDL.LU R4, [R1+0x10] ;  /* 0x0000100001047983 */ /* 0x000f220000300800 */
[----:B---3--:R-:W-:-:S05]  /*16e80*/  VIADD R0, R5, 0x1 ;  /* 0x0000000105007836 */ /* 0x008fca0000000000 */
[----:B------:R-:W-:-:S04]  /*16e90*/  ISETP.NE.AND P0, PT, R0, 0x2, PT ;  /* 0x000000020000780c */ /* 0x000fc80003f05270 */
[----:B------:R-:W-:Y:S02]  /*16ea0*/  SEL R2, RZ, 0x1, P0 ;  /* 0x00000001ff027807 */ /* 0x000fe40000000000 */
[----:B------:R-:W-:Y:S02]  /*16eb0*/  SEL R0, R0, RZ, P0 ;  /* 0x000000ff00007207 */ /* 0x000fe40000000000 */
[----:B----4-:R-:W-:-:S03]  /*16ec0*/  LOP3.LUT R4, R4, R2, RZ, 0x3c, !PT ;  /* 0x0000000204047212 */ /* 0x010fc600078e3cff */
[----:B------:R3:W-:Y:S04]  /*16ed0*/  STL [R1+0x4], R0 ;  /* 0x0000040001007387 */ /* 0x0007e80000100800 */
[----:B------:R3:W-:Y:S02]  /*16ee0*/  STL [R1+0x10], R4 ;  /* 0x0000100401007387 */ /* 0x0007e40000100800 */
.L_x_1547:
[----:B------:R-:W-:Y:S05]  /*16ef0*/  BSYNC B7 ;  /* 0x0000000000077941 */ /* 0x000fea0003800000 */
.L_x_1545:
[----:B---3--:R-:W3:Y:S02]  /*16f00*/  LDL R0, [R1+0x18] ;  /* 0x0000180001007983 */ /* 0x008ee40000100800 */
[----:B---3--:R-:W-:-:S13]  /*16f10*/  LOP3.LUT P0, RZ, R0, 0x2, RZ, 0xc0, !PT ;  /* 0x0000000200ff7812 */ /* 0x008fda000780c0ff */
[----:B------:R-:W-:Y:S05]  /*16f20*/  @!P0 BRA `(.L_x_1641) ;  /* 0x0000000000288947 */ /* 0x000fea0003800000 */
[----:B------:R-:W-:Y:S05]  /*16f30*/  WARPSYNC.ALL ;  /* 0x0000000000007948 */ /* 0x000fea0003800000 */
[----:B------:R-:W3:Y:S08]  /*16f40*/  S2UR UR5, SR_CgaCtaId ;  /* 0x00000000000579c3 */ /* 0x000ef00000008800 */
[----:B------:R-:W-:Y:S06]  /*16f50*/  BAR.SYNC.DEFER_BLOCKING 0x5, 0x180 ;  /* 0x0146000000007b1d */ /* 0x000fec0000010000 */
[----:B------:R-:W-:-:S02]  /*16f60*/  UMOV UR4, 0x400 ;  /* 0x0000040000047882 */ /* 0x000fc40000000000 */
[----:B---3--:R-:W-:-:S06]  /*16f70*/  ULEA UR4, UR5, UR4, 0x18 ;  /* 0x0000000405047291 */ /* 0x008fcc000f8ec03f */
[----:B------:R-:W-:-:S05]  /*16f80*/  IMAD.U32 R0, RZ, RZ, UR4 ;  /* 0x00000004ff007e24 */ /* 0x000fca000f8e00ff */
[----:B------:R4:W3:Y:S04]  /*16f90*/  LDS.128 R16, [R0+0x308d0] ;  /* 0x0308d00000107984 */ /* 0x0008e80000000c00 */
[----:B------:R4:W-:Y:S01]  /*16fa0*/  STL [R1], R0 ;  /* 0x0000000001007387 */ /* 0x0009e20000100800 */
[----:B------:R-:W-:Y:S06]  /*16fb0*/  BAR.ARV 0x4, 0x180 ;  /* 0x0106000000007b1d */ /* 0x000fec0000002000 */
[----:B------:R-:W-:Y:S05]  /*16fc0*/  BRA `(.L_x_1642) ;  /* 0x0000000800e47947 */ /* 0x000fea0003800000 */
.L_x_1641:
[----:B------:R-:W3:Y:S01]  /*16fd0*/  S2R R0, SR_TID.X ;  /* 0x0000000000007919 */ /* 0x000ee20000002100 */
[----:B------:R-:W-:Y:S01]  /*16fe0*/  UMOV UR4, 0xffffffff ;  /* 0xffffffff00047882 */ /* 0x000fe20000000000 */
[----:B---3--:R-:W-:-:S04]  /*16ff0*/  LOP3.LUT R6, R0, 0x1f, RZ, 0xc0, !PT ;  /* 0x0000001f00067812 */ /* 0x008fc800078ec0ff */
[----:B------:R-:W-:Y:S01]  /*17000*/  ISETP.NE.AND P0, PT, R6, 0x1f, PT ;  /* 0x0000001f0600780c */ /* 0x000fe20003f05270 */
[----:B------:R-:W-:-:S12]  /*17010*/  BRA.DIV UR4, `(.L_x_1643) ;  /* 0x0000002204dc7947 */ /* 0x000fd8000b800000 */
[----:B------:R-:W-:Y:S01]  /*17020*/  IMAD.IADD R5, R19, 0x1, R6 ;  /* 0x0000000113057824 */ /* 0x000fe200078e0206 */
[----:B------:R-:W-:Y:S01]  /*17030*/  ULDC UR4, c[0x0][0xc3c] ;  /* 0x00030f0000047ab9 */ /* 0x000fe20000000800 */
[----:B------:R-:W-:-:S03]  /*17040*/  ULDC.64 UR6, c[0x0][0x208] ;  /* 0x0000820000067ab9 */ /* 0x000fc60000000a00 */
[----:B------:R-:W-:-:S13]  /*17050*/  ISETP.GE.OR P1, PT, R5, UR4, !P0 ;  /* 0x0000000405007c0c */ /* 0x000fda000c726670 */
[----:B------:R-:W3:Y:S02]  /*17060*/  @!P1 LDC.64 R2, c[0x0][0xc80] ;  /* 0x00032000ff029b82 */ /* 0x000ee40000000a00 */
[----:B---3--:R-:W-:-:S06]  /*17070*/  @!P1 IMAD.WIDE R2, R5, 0x4, R2 ;  /* 0x0000000405029825 */ /* 0x008fcc00078e0202 */
[----:B------:R3:W4:Y:S01]  /*17080*/  @!P1 LDG.E R3, desc[UR6][R2.64] ;  /* 0x0000000602039981 */ /* 0x000722000c1e1900 */
[C---:B------:R-:W-:Y:S02]  /*17090*/  ISETP.GE.U32.AND P2, PT, R6.reuse, 0x2, PT ;  /* 0x000000020600780c */ /* 0x040fe40003f46070 */
[C---:B------:R-:W-:Y:S01]  /*170a0*/  ISETP.GE.U32.AND P3, PT, R6.reuse, 0x4, PT ;  /* 0x000000040600780c */ /* 0x040fe20003f66070 */
[----:B------:R-:W-:Y:S01]  /*170b0*/  SHFL.IDX PT, R0, R16, RZ, 0x1f ;  /* 0x00001fff10007589 */ /* 0x000fe200000e0000 */
[C---:B------:R-:W-:Y:S02]  /*170c0*/  ISETP.GE.U32.AND P4, PT, R6.reuse, 0x8, PT ;  /* 0x000000080600780c */ /* 0x040fe40003f86070 */
[C---:B------:R-:W-:Y:S01]  /*170d0*/  ISETP.GE.U32.AND P5, PT, R6.reuse, 0x10, PT ;  /* 0x000000100600780c */ /* 0x040fe20003fa6070 */
[----:B---3--:R-:W-:Y:S02]  /*170e0*/  IMAD.MOV.U32 R2, RZ, RZ, RZ ;  /* 0x000000ffff027224 */ /* 0x008fe400078e00ff */
[----:B----4-:R-:W-:Y:S01]  /*170f0*/  @!P1 IMAD.MOV.U32 R2, RZ, RZ, R3 ;  /* 0x000000ffff029224 */ /* 0x010fe200078e0003 */
[----:B------:R-:W-:-:S04]  /*17100*/  ISETP.NE.AND P1, PT, R6, RZ, PT ;  /* 0x000000ff0600720c */ /* 0x000fc80003f25270 */
[----:B------:R-:W3:Y:S02]  /*17110*/  SHFL.UP PT, R3, R2, 0x1, RZ ;  /* 0x0420000002037989 */ /* 0x000ee400000e00ff */
[----:B---3--:R-:W-:-:S05]  /*17120*/  SEL R5, R3, RZ, P1 ;  /* 0x000000ff03057207 */ /* 0x008fca0000800000 */
[----:B------:R-:W-:Y:S02]  /*17130*/  IMAD.IADD R3, R2, 0x1, R5 ;  /* 0x0000000102037824 */ /* 0x000fe400078e0205 */
[----:B------:R-:W-:Y:S04]  /*17140*/  SHFL.IDX PT, R5, R16, 0x1, 0x1f ;  /* 0x00201f0010057f89 */ /* 0x000fe800000e0000 */
[----:B------:R-:W3:Y:S02]  /*17150*/  SHFL.UP PT, R4, R3, 0x2, RZ ;  /* 0x0440000003047989 */ /* 0x000ee400000e00ff */
[----:B---3--:R-:W-:-:S05]  /*17160*/  SEL R4, R4, RZ, P2 ;  /* 0x000000ff04047207 */ /* 0x008fca0001000000 */
[----:B------:R-:W-:-:S05]  /*17170*/  IMAD.IADD R3, R3, 0x1, R4 ;  /* 0x0000000103037824 */ /* 0x000fca00078e0204 */
        /* <DEDUP_REMOVED lines=9> */
[----:B------:R3:W4:Y:S02]  /*17210*/  SHFL.IDX PT, R16, R3, 0x1f, 0x1f ;  /* 0x03e01f0003107f89 */ /* 0x00072400000e0000 */
.L_x_1709:
[----:B------:R-:W-:Y:S02]  /*17220*/  ULDC UR4, c[0x0][0xc38] ;  /* 0x00030e0000047ab9 */ /* 0x000fe40000000800 */
[----:B------:R-:W-:-:S04]  /*17230*/  IMAD.U32 R4, RZ, RZ, UR4 ;  /* 0x00000004ff047e24 */ /* 0x000fc8000f8e00ff */
[----:B----4-:R-:W-:-:S04]  /*17240*/  IMAD R16, R16, R4, RZ ;  /* 0x0000000410107224 */ /* 0x010fc800078e02ff */
[----:B------:R-:W-:-:S05]  /*17250*/  IMAD.IADD R5, R5, 0x1, R16 ;  /* 0x0000000105057824 */ /* 0x000fca00078e0210 */
[----:B------:R-:W-:-:S13]  /*17260*/  ISETP.GT.AND P6, PT, R5, R0, PT ;  /* 0x000000000500720c */ /* 0x000fda0003fc4270 */
[----:B------:R-:W-:Y:S05]  /*17270*/  @P6 BRA `(.L_x_1644) ;  /* 0x0000000000a06947 */ /* 0x000fea0003800000 */
.L_x_1649:
[----:B---3--:R-:W3:Y:S01]  /*17280*/  LDC R3, c[0x0][0xc3c] ;  /* 0x00030f00ff037b82 */ /* 0x008ee20000000800 */
[----:B------:R-:W-:-:S05]  /*17290*/  VIADD R19, R19, 0x1f ;  /* 0x0000001f13137836 */ /* 0x000fca0000000000 */
[----:B---3--:R-:W-:-:S13]  /*172a0*/  ISETP.GE.AND P6, PT, R19, R3, PT ;  /* 0x000000031300720c */ /* 0x008fda0003fc6270 */
[----:B------:R-:W-:Y:S05]  /*172b0*/  @P6 BRA `(.L_x_1645) ;  /* 0x0000000400dc6947 */ /* 0x000fea0003800000 */
[----:B------:R-:W3:Y:S01]  /*172c0*/  S2R R2, SR_TID.X ;  /* 0x0000000000027919 */ /* 0x000ee20000002100 */
[----:B------:R-:W-:Y:S01]  /*172d0*/  BSSY B0, `(.L_x_1646) ;  /* 0x000000a000007945 */ /* 0x000fe20003800000 */
[----:B---3--:R-:W-:-:S05]  /*172e0*/  LOP3.LUT R2, R2, 0x1f, RZ, 0xc0, !PT ;  /* 0x0000001f02027812 */ /* 0x008fca00078ec0ff */
[----:B------:R-:W-:Y:S02]  /*172f0*/  IMAD.IADD R4, R19, 0x1, R2 ;  /* 0x0000000113047824 */ /* 0x000fe400078e0202 */
[----:B------:R-:W-:-:S03]  /*17300*/  IMAD.MOV.U32 R2, RZ, RZ, RZ ;  /* 0x000000ffff027224 */ /* 0x000fc600078e00ff */
[----:B------:R-:W-:-:S13]  /*17310*/  ISETP.GE.OR P6, PT, R4, R3, !P0 ;  /* 0x000000030400720c */ /* 0x000fda00047c6670 */
[----:B------:R-:W-:Y:S05]  /*17320*/  @P6 BRA `(.L_x_1647) ;  /* 0x0000000000106947 */ /* 0x000fea0003800000 */
[----:B------:R-:W3:Y:S01]  /*17330*/  LDC.64 R2, c[0x0][0xc80] ;  /* 0x00032000ff027b82 */ /* 0x000ee20000000a00 */
[----:B------:R-:W-:Y:S01]  /*17340*/  ULDC.64 UR4, c[0x0][0x208] ;  /* 0x0000820000047ab9 */ /* 0x000fe20000000a00 */
[----:B---3--:R-:W-:-:S06]  /*17350*/  IMAD.WIDE R2, R4, 0x4, R2 ;  /* 0x0000000404027825 */ /* 0x008fcc00078e0202 */
[----:B------:R3:W5:Y:S02]  /*17360*/  LDG.E R2, desc[UR4][R2.64] ;  /* 0x0000000402027981 */ /* 0x000764000c1e1900 */
.L_x_1647:
[----:B------:R-:W-:Y:S05]  /*17370*/  BSYNC B0 ;  /* 0x0000000000007941 */ /* 0x000fea0003800000 */
.L_x_1646:
[----:B------:R-:W-:-:S03]  /*17380*/  UMOV UR4, 0xffffffff ;  /* 0xffffffff00047882 */ /* 0x000fc60000000000 */
[----:B------:R-:W-:Y:S05]  /*17390*/  BRA.DIV UR4, `(.L_x_1648) ;  /* 0x00000026043c7947 */ /* 0x000fea000b800000 */
[----:B-----5:R-:W3:Y:S02]  /*173a0*/  SHFL.UP PT, R14, R2, 0x1, RZ ;  /* 0x04200000020e7989 */ /* 0x020ee400000e00ff */
        /* <DEDUP_REMOVED lines=15> */
.L_x_1717:
[----:B------:R-:W-:Y:S02]  /*174a0*/  ULDC UR4, c[0x0][0xc38] ;  /* 0x00030e0000047ab9 */ /* 0x000fe40000000800 */
[----:B------:R-:W-:-:S04]  /*174b0*/  IMAD.U32 R4, RZ, RZ, UR4 ;  /* 0x00000004ff047e24 */ /* 0x000fc8000f8e00ff */
[----:B----4-:R-:W-:-:S04]  /*174c0*/  IMAD R16, R16, R4, RZ ;  /* 0x0000000410107224 */ /* 0x010fc800078e02ff */
[----:B------:R-:W-:-:S05]  /*174d0*/  IMAD.IADD R5, R16, 0x1, R5 ;  /* 0x0000000110057824 */ /* 0x000fca00078e0205 */
[----:B------:R-:W-:-:S13]  /*174e0*/  ISETP.GT.AND P6, PT, R5, R0, PT ;  /* 0x000000000500720c */ /* 0x000fda0003fc4270 */
[----:B------:R-:W-:Y:S05]  /*174f0*/  @!P6 BRA `(.L_x_1649) ;  /* 0xfffffffc0060e947 */ /* 0x000fea000383ffff */
.L_x_1644:
[----:B------:R-:W-:Y:S01]  /*17500*/  IMAD.IADD R16, R5, 0x1, -R16 ;  /* 0x0000000105107824 */ /* 0x000fe200078e0a10 */
[----:B------:R-:W-:-:S03]  /*17510*/  UMOV UR4, 0xffffffff ;  /* 0xffffffff00047882 */ /* 0x000fc60000000000 */
[----:B------:R-:W-:-:S05]  /*17520*/  IMAD R5, R3, R4, R16 ;  /* 0x0000000403057224 */ /* 0x000fca00078e0210 */
[----:B------:R-:W-:Y:S01]  /*17530*/  ISETP.GT.AND P6, PT, R5, R0, PT ;  /* 0x000000000500720c */ /* 0x000fe20003fc4270 */
[----:B------:R-:W-:-:S12]  /*17540*/  BRA.DIV UR4, `(.L_x_1650) ;  /* 0x0000002604a47947 */ /* 0x000fd8000b800000 */
[----:B------:R-:W-:-:S04]  /*17550*/  VOTE.ANY R5, PT, !P6 ;  /* 0x0000000000057806 */ /* 0x000fc800070e0100 */
[----:B------:R-:W4:Y:S02]  /*17560*/  POPC R6, R5 ;  /* 0x0000000500067309 */ /* 0x000f240000000000 */
[----:B----4-:R4:W0:Y:S02]  /*17570*/  SHFL.IDX PT, R17, R2, R6, 0x1f ;  /* 0x00001f0602117589 */ /* 0x01082400000e0000 */
.L_x_1721:
[----:B------:R-:W-:Y:S01]  /*17580*/  ISETP.NE.AND P0, PT, R5, RZ, PT ;  /* 0x000000ff0500720c */ /* 0x000fe20003f05270 */
[----:B------:R-:W-:-:S12]  /*17590*/  IMAD.MOV.U32 R5, RZ, RZ, RZ ;  /* 0x000000ffff057224 */ /* 0x000fd800078e00ff */
[----:B------:R-:W-:Y:S05]  /*175a0*/  @!P0 BRA `(.L_x_1651) ;  /* 0x0000000000148947 */ /* 0x000fea0003800000 */
[----:B------:R-:W-:Y:S01]  /*175b0*/  UMOV UR4, 0xffffffff ;  /* 0xffffffff00047882 */ /* 0x000fe20000000000 */
[----:B-1----:R-:W-:Y:S02]  /*175c0*/  VIADD R12, R6, 0xffffffff ;  /* 0xffffffff060c7836 */ /* 0x002fe40000000000 */
[----:B------:R-:W-:Y:S05]  /*175d0*/  BRA.DIV UR4, `(.L_x_1652) ;  /* 0x0000002604c87947 */ /* 0x000fea000b800000 */
[----:B---3--:R1:W3:Y:S02]  /*175e0*/  SHFL.IDX PT, R3, R3, R12, 0x1f ;  /* 0x00001f0c03037589 */ /* 0x0082e400000e0000 */
.L_x_1724:
[----:B---3--:R-:W-:-:S07]  /*175f0*/  IMAD.MOV.U32 R5, RZ, RZ, R3 ;  /* 0x000000ffff057224 */ /* 0x008fce00078e0003 */
.L_x_1651:
[----:B---34-:R-:W3:Y:S01]  /*17600*/  LDC.64 R2, c[0x0][0xc90] ;  /* 0x00032400ff027b82 */ /* 0x018ee20000000a00 */
[----:B------:R-:W-:Y:S01]  /*17610*/  IMAD.IADD R19, R6, 0x1, R19 ;  /* 0x0000000106137824 */ /* 0x000fe200078e0213 */
[----:B------:R-:W-:-:S03]  /*17620*/  ULDC.64 UR4, c[0x0][0x208] ;  /* 0x0000820000047ab9 */ /* 0x000fc60000000a00 */
[----:B---3--:R-:W-:-:S05]  /*17630*/  IMAD.WIDE R2, R19, 0x4, R2 ;  /* 0x0000000413027825 */ /* 0x008fca00078e0202 */
[----:B0-2---:R-:W2:Y:S01]  /*17640*/  LDG.E R7, desc[UR4][R2.64] ;  /* 0x0000000402077981 */ /* 0x005ea2000c1e1900 */
[----:B------:R-:W-:-:S04]  /*17650*/  IMAD R16, R5, R4, R16 ;  /* 0x0000000405107224 */ /* 0x000fc800078e0210 */
[----:B------:R-:W-:Y:S02]  /*17660*/  IMAD.IADD R0, R0, 0x1, -R16 ;  /* 0x0000000100007824 */ /* 0x000fe400078e0a10 */
[----:B--2---:R-:W-:-:S05]  /*17670*/  IMAD R6, R17, R7, RZ ;  /* 0x0000000711067224 */ /* 0x004fca00078e02ff */
[----:B------:R-:W-:-:S04]  /*17680*/  IABS R8, R6 ;  /* 0x0000000600087213 */ /* 0x000fc80000000000 */
[----:B------:R-:W0:Y:S08]  /*17690*/  I2F.RP R2, R8 ;  /* 0x0000000800027306 */ /* 0x000e300000209400 */
        /* <DEDUP_REMOVED lines=9> */
[----:B------:R-:W-:-:S04]  /*17730*/  IMAD.HI.U32 R2, R2, R3, RZ ;  /* 0x0000000302027227 */ /* 0x000fc800078e00ff */
[----:B------:R-:W-:-:S04]  /*17740*/  IMAD.MOV R5, RZ, RZ, -R5 ;  /* 0x000000ffff057224 */ /* 0x000fc800078e0a05 */
        /* <DEDUP_REMOVED lines=11> */
[----:B------:R-:W-:Y:S02]  /*17800*/  IMAD R5, R7, R2, RZ ;  /* 0x0000000207057224 */ /* 0x000fe400078e02ff */
[----:B------:R-:W-:Y:S02]  /*17810*/  IMAD.MOV R2, RZ, RZ, -R2 ;  /* 0x000000ffff027224 */ /* 0x000fe400078e0a02 */
[----:B------:R-:W-:Y:S02]  /*17820*/  IMAD.MOV R3, RZ, RZ, -R5 ;  /* 0x000000ffff037224 */ /* 0x000fe400078e0a05 */
[----:B------:R-:W-:-:S03]  /*17830*/  IMAD R0, R6, R2, R0 ;  /* 0x0000000206007224 */ /* 0x000fc600078e0200 */
[----:B------:R-:W-:-:S04]  /*17840*/  VIADDMNMX R4, R3, R4, R7, PT ;  /* 0x0000000403047246 */ /* 0x000fc80003800107 */
        /* <DEDUP_REMOVED lines=19> */
[C---:B------:R-:W-:Y:S01]  /*17980*/  LOP3.LUT R3, R0.reuse, R4, RZ, 0x3c, !PT ;  /* 0x0000000400037212 */ /* 0x040fe200078e3cff */
[----:B------:R-:W-:-:S03]  /*17990*/  IMAD.IADD R0, R0, 0x1, R5 ;  /* 0x0000000100007824 */ /* 0x000fc600078e0205 */
[----:B------:R-:W-:-:S07]  /*179a0*/  ISETP.GE.AND P2, PT, R3, RZ, PT ;  /* 0x000000ff0300720c */ /* 0x000fce0003f46270 */
[----:B------:R-:W-:-:S06]  /*179b0*/  @P0 VIADD R2, R2, 0x1 ;  /* 0x0000000102020836 */ /* 0x000fcc0000000000 */
[----:B------:R-:W-:Y:S01]  /*179c0*/  @!P2 IMAD.MOV R2, RZ, RZ, -R2 ;  /* 0x000000ffff02a224 */ /* 0x000fe200078e0a02 */
[----:B------:R-:W-:Y:S01]  /*179d0*/  @!P1 LOP3.LUT R2, RZ, R4, RZ, 0x33, !PT ;  /* 0x00000004ff029212 */ /* 0x000fe200078e33ff */
[----:B------:R-:W-:-:S04]  /*179e0*/  IMAD.MOV R4, RZ, RZ, -R4 ;  /* 0x000000ffff047224 */ /* 0x000fc800078e0a04 */
[----:B------:R-:W-:Y:S01]  /*179f0*/  IMAD R18, R2, R4, R0 ;  /* 0x0000000402127224 */ /* 0x000fe200078e0200 */
[----:B------:R-:W-:-:S05]  /*17a00*/  LOP3.LUT R2, RZ, R2, RZ, 0x33, !PT ;  /* 0x00000002ff027212 */ /* 0x000fca00078e33ff */
[----:B------:R-:W-:Y:S01]  /*17a10*/  IMAD.IADD R17, R17, 0x1, R2 ;  /* 0x0000000111117824 */ /* 0x000fe200078e0202 */
[----:B------:R-:W-:Y:S06]  /*17a20*/  BRA `(.L_x_1653) ;  /* 0x00000000001c7947 */ /* 0x000fec0003800000 */
.L_x_1645:
[----:B------:R-:W-:Y:S01]  /*17a30*/  UMOV UR4, URZ ;  /* 0x0000003f00047c82 */ /* 0x000fe20008000000 */
[----:B------:R-:W-:Y:S01]  /*17a40*/  UMOV UR5, URZ ;  /* 0x0000003f00057c82 */ /* 0x000fe20008000000 */
[----:B------:R-:W-:Y:S01]  /*17a50*/  ULDC UR6, c[0x0][0xc3c] ;  /* 0x00030f0000067ab9 */ /* 0x000fe20000000800 */
[----:B------:R-:W-:Y:S02]  /*17a60*/  IMAD.MOV.U32 R16, RZ, RZ, R0 ;  /* 0x000000ffff107224 */ /* 0x000fe400078e0000 */
[----:B------:R-:W-:Y:S02]  /*17a70*/  IMAD.U32 R17, RZ, RZ, UR4 ;  /* 0x00000004ff117e24 */ /* 0x000fe4000f8e00ff */
[----:B------:R-:W-:Y:S02]  /*17a80*/  IMAD.U32 R18, RZ, RZ, UR5 ;  /* 0x00000005ff127e24 */ /* 0x000fe4000f8e00ff */
[----:B------:R-:W-:-:S07]  /*17a90*/  IMAD.U32 R19, RZ, RZ, UR6 ;  /* 0x00000006ff137e24 */ /* 0x000fce000f8e00ff */
.L_x_1653:
[----:B------:R3:W4:Y:S01]  /*17aa0*/  LDL R3, [R1] ;  /* 0x0000000001037983 */ /* 0x0007220000100800 */
        /* <DEDUP_REMOVED lines=9> */
[----:B------:R3:W-:Y:S01]  /*17b40*/  @!P0 STL [R1], R3 ;  /* 0x0000000301008387 */ /* 0x0007e20000100800 */
[----:B------:R-:W-:Y:S06]  /*17b50*/  BAR.ARV 0x5, 0x180 ;  /* 0x0146000000007b1d */ /* 0x000fec0000002000 */
.L_x_1642:
[----:B------:R-:W-:Y:S02]  /*17b60*/  ULDC UR4, c[0x0][0xc3c] ;  /* 0x00030f0000047ab9 */ /* 0x000fe40000000800 */
[----:B---3--:R-:W-:-:S13]  /*17b70*/  ISETP.GE.AND P0, PT, R19, UR4, PT ;  /* 0x0000000413007c0c */ /* 0x008fda000bf06270 */
[----:B------:R-:W-:Y:S05]  /*17b80*/  @!P0 BRA `(.L_x_1654) ;  /* 0xffffff9c00148947 */ /* 0x000fea000383ffff */
[----:B------:R-:W-:Y:S05]  /*17b90*/  BSYNC B8 ;  /* 0x0000000000087941 */ /* 0x000fea0003800000 */
.L_x_1533:
[----:B----4-:R-:W3:Y:S01]  /*17ba0*/  LDL.LU R0, [R1+0x38] ;  /* 0x0000380001007983 */ /* 0x010ee20000300800 */
[----:B------:R-:W-:Y:S01]  /*17bb0*/  BSSY B0, `(.L_x_1655) ;  /* 0x000000b000007945 */ /* 0x000fe20003800000 */
[----:B------:R-:W4:Y:S01]  /*17bc0*/  S2R R5, SR_CgaCtaId ;  /* 0x0000000000057919 */ /* 0x000f220000008800 */
[----:B---3--:R-:W-:-:S05]  /*17bd0*/  VIADD R0, R0, 0x1 ;  /* 0x0000000100007836 */ /* 0x008fca0000000000 */
[----:B0-----:R-:W-:-:S04]  /*17be0*/  LEA.HI R2, R0, R0, RZ, 0x1 ;  /* 0x0000000000027211 */ /* 0x001fc800078f08ff */
[----:B------:R-:W-:-:S05]  /*17bf0*/  LOP3.LUT R3, R2, 0xfffffffe, RZ, 0xc0, !PT ;  /* 0xfffffffe02037812 */ /* 0x000fca00078ec0ff */
[----:B------:R-:W-:Y:S01]  /*17c00*/  IMAD.IADD R3, R0, 0x1, -R3 ;  /* 0x0000000100037824 */ /* 0x000fe200078e0a03 */
[----:B------:R-:W-:-:S04]  /*17c10*/  MOV R0, 0x400 ;  /* 0x0000040000007802 */ /* 0x000fc80000000f00 */
[----:B----4-:R-:W-:Y:S02]  /*17c20*/  LEA R0, R5, R0, 0x18 ;  /* 0x0000000005007211 */ /* 0x010fe400078ec0ff */
[----:B------:R-:W-:-:S04]  /*17c30*/  SHF.L.U32 R3, R3, 0x1f, RZ ;  /* 0x0000001f03037819 */ /* 0x000fc800000006ff */
[----:B------:R-:W0:Y:S02]  /*17c40*/  SYNCS.PHASECHK.TRANS64.TRYWAIT P0, [R0+URZ+0x30820], R3 ;  /* 0x03082003000075a7 */ /* 0x000e24000800017f */
[----:B0-----:R-:W-:Y:S05]  /*17c50*/  @!P0 BRA `(.L_x_1656) ;  /* 0x0000002000508947 */ /* 0x001fea0003800000 */
.L_x_1725:
[----:B------:R-:W-:Y:S05]  /*17c60*/  BSYNC B0 ;  /* 0x0000000000007941 */ /* 0x000fea0003800000 */
.L_x_1655:
[----:B------:R-:W-:-:S03]  /*17c70*/  UMOV UR4, 0xffffffff ;  /* 0xffffffff00047882 */ /* 0x000fc60000000000 */
[----:B------:R-:W-:Y:S05]  /*17c80*/  BRA.DIV UR4, `(.L_x_1657) ;  /* 0x0000002204587947 */ /* 0x000fea000b800000 */
[----:B------:R-:W3:Y:S02]  /*17c90*/  S2R R2, SR_TID.X ;  /* 0x0000000000027919 */ /* 0x000ee40000002100 */
[----:B---3--:R-:W-:-:S04]  /*17ca0*/  SHF.R.U32.HI R2, RZ, 0x5, R2 ;  /* 0x00000005ff027819 */ /* 0x008fc80000011602 */
[----:B------:R-:W-:-:S05]  /*17cb0*/  LOP3.LUT R2, R2, 0x3, RZ, 0xc0, !PT ;  /* 0x0000000302027812 */ /* 0x000fca00078ec0ff */
[----:B------:R3:W4:Y:S02]  /*17cc0*/  SHFL.IDX PT, R14, R2, RZ, 0x1f ;  /* 0x00001fff020e7589 */ /* 0x00072400000e0000 */
.L_x_1728:
[----:B----4-:R-:W-:Y:S01]  /*17cd0*/  ISETP.NE.AND P0, PT, R14, RZ, PT ;  /* 0x000000ff0e00720c */ /* 0x010fe20003f05270 */
[----:B------:R-:W-:-:S12]  /*17ce0*/  BSSY B0, `(.L_x_1658) ;  /* 0x0000029000007945 */ /* 0x000fd80003800000 */
[----:B------:R-:W-:Y:S05]  /*17cf0*/  @P0 BRA `(.L_x_1659) ;  /* 0x00000000009c0947 */ /* 0x000fea0003800000 */
[----:B------:R-:W-:-:S03]  /*17d00*/  UMOV UR4, 0xffffffff ;  /* 0xffffffff00047882 */ /* 0x000fc60000000000 */
[----:B------:R-:W-:Y:S05]  /*17d10*/  BRA.DIV UR4, `(.L_x_1660) ;  /* 0x0000002204687947 */ /* 0x000fea000b800000 */
[----:B------:R-:W-:-:S13]  /*17d20*/  ELECT P6, URZ, PT ;  /* 0x00000000003f782f */ /* 0x000fda00038c0000 */
.L_x_1731:
        /* <DEDUP_REMOVED lines=8> */
.L_x_1661:
[----:B0-----:R-:W3:Y:S04]  /*17db0*/  LDL R3, [R1+0x4] ;  /* 0x0000040001037983 */ /* 0x001ee80000100800 */
[----:B--2---:R-:W2:Y:S01]  /*17dc0*/  LDL.LU R7, [R1+0x10] ;  /* 0x0000100001077983 */ /* 0x004ea20000300800 */
[----:B------:R-:W-:-:S04]  /*17dd0*/  VIADD R2, R0, 0x30840 ;  /* 0x0003084000027836 */ /* 0x000fc80000000000 */
[C---:B---3--:R-:W-:Y:S02]  /*17de0*/  IMAD R6, R3.reuse, 0x8, R2 ;  /* 0x0000000803067824 */ /* 0x048fe400078e0202 */
[----:B------:R-:W-:Y:S01]  /*17df0*/  VIADD R3, R3, 0x1 ;  /* 0x0000000103037836 */ /* 0x000fe20000000000 */
[----:B--2---:R-:W-:-:S04]  /*17e00*/  SHF.L.U32 R5, R7, 0x1f, RZ ;  /* 0x0000001f07057819 */ /* 0x004fc800000006ff */
        /* <DEDUP_REMOVED lines=8> */
.L_x_1732:
[----:B------:R-:W2:Y:S02]  /*17e90*/  SYNCS.PHASECHK.TRANS64.TRYWAIT P0, [R7+URZ], R2 ;  /* 0x00000002070075a7 */ /* 0x000ea4000800017f */
[----:B--2---:R-:W-:Y:S05]  /*17ea0*/  @!P0 BRA `(.L_x_1663) ;  /* 0x0000002000388947 */ /* 0x004fea0003800000 */
.L_x_1733:
[----:B------:R-:W-:Y:S05]  /*17eb0*/  @!P2 BRA `(.L_x_1664) ;  /* 0x000000000004a947 */ /* 0x000fea0003800000 */
[----:B------:R-:W-:Y:S01]  /*17ec0*/  BPT.TRAP 0x1 ;  /* 0x000000040000795c */ /* 0x000fe20000300000 */
.L_x_1664:
[----:B------:R-:W3:Y:S01]  /*17ed0*/  LDL.LU R4, [R1+0x4] ;  /* 0x0000040001047983 */ /* 0x000ee20000300800 */
[----:B------:R-:W-:-:S04]  /*17ee0*/  VIADD R0, R0, 0x30860 ;  /* 0x0003086000007836 */ /* 0x000fc80000000000 */
[----:B---3--:R-:W-:-:S04]  /*17ef0*/  IMAD R4, R4, 0x8, R0 ;  /* 0x0000000804047824 */ /* 0x008fc800078e0200 */
[----:B------:R-:W3:Y:S02]  /*17f00*/  SYNCS.PHASECHK.TRANS64.TRYWAIT P0, [R4+URZ], R5 ;  /* 0x00000005040075a7 */ /* 0x000ee4000800017f */
[----:B---3--:R-:W-:Y:S05]  /*17f10*/  @!P0 BRA `(.L_x_1665) ;  /* 0x0000002000308947 */ /* 0x008fea0003800000 */
.L_x_1734:
[----:B------:R-:W-:-:S07]  /*17f20*/  IMAD R3, R3, 0x8, R0 ;  /* 0x0000000803037824 */ /* 0x000fce00078e0200 */
.L_x_1666:
[----:B----4-:R4:W0:Y:S02]  /*17f30*/  SYNCS.PHASECHK.TRANS64.TRYWAIT P0, [R3+URZ], R2 ;  /* 0x00000002030075a7 */ /* 0x010824000800017f */
[----:B0-----:R-:W-:Y:S05]  /*17f40*/  @!P0 NANOSLEEP.SYNCS 0x989680 ;  /* 0x009896800000895d */ /* 0x001fea0003900000 */
[----:B------:R-:W0:Y:S02]  /*17f50*/  @!P0 SYNCS.PHASECHK.TRANS64 P0, [R3+URZ], R2 ;  /* 0x00000002030085a7 */ /* 0x000e24000800007f */
[----:B0-----:R-:W-:Y:S05]  /*17f60*/  @!P0 BRA `(.L_x_1666) ;  /* 0xfffffffc00f08947 */ /* 0x001fea000383ffff */
.L_x_1659:
[----:B------:R-:W-:Y:S05]  /*17f70*/  BSYNC B0 ;  /* 0x0000000000007941 */ /* 0x000fea0003800000 */
.L_x_1658:
[----:B------:R-:W-:Y:S05]  /*17f80*/  EXIT ;  /* 0x000000000000794d */ /* 0x000fea0003800000 */
.L_x_1435:
[----:B0-----:R-:W-:-:S04]  /*17f90*/  IMAD.U32 R3, RZ, RZ, UR38 ;  /* 0x00000026ff037e24 */ /* 0x001fc8000f8e00ff */
[----:B------:R0:W1:Y:S03]  /*17fa0*/  SYNCS.PHASECHK.TRANS64.TRYWAIT P1, [R3+URZ+0x30800], R0 ;  /* 0x03080000030075a7 */ /* 0x000066000802017f */
[----:B-1----:R-:W-:Y:S05]  /*17fb0*/  @!P1 NANOSLEEP.SYNCS 0x989680 ;  /* 0x009896800000995d */ /* 0x002fea0003900000 */
[----:B------:R-:W1:Y:S02]  /*17fc0*/  @!P1 SYNCS.PHASECHK.TRANS64 P1, [R3+URZ+0x30800], R0 ;  /* 0x03080000030095a7 */ /* 0x000e64000802007f */
[----:B-1----:R-:W-:Y:S05]  /*17fd0*/  @!P1 BRA `(.L_x_1435) ;  /* 0xfffffffc00ec9947 */ /* 0x002fea000383ffff */
[----:B------:R-:W-:Y:S05]  /*17fe0*/  BRA `(.L_x_1667) ;  /* 0xfffffe9c00b87947 */ /* 0x000fea000383ffff */
.L_x_1439:
[----:B-1----:R1:W2:Y:S02]  /*17ff0*/  SYNCS.PHASECHK.TRANS64.TRYWAIT P2, [R5+URZ+0x30830], R0 ;  /* 0x03083000050075a7 */ /* 0x0022a4000804017f */
[----:B--2---:R-:W-:Y:S05]  /*18000*/  @!P2 NANOSLEEP.SYNCS 0x989680 ;  /* 0x009896800000a95d */ /* 0x004fea0003900000 */
[----:B------:R-:W2:Y:S02]  /*18010*/  @!P2 SYNCS.PHASECHK.TRANS64 P2, [R5+URZ+0x30830], R0 ;  /* 0x030830000500a5a7 */ /* 0x000ea4000804007f */
[----:B--2---:R-:W-:Y:S05]  /*18020*/  @!P2 BRA `(.L_x_1439) ;  /* 0xfffffffc00f0a947 */ /* 0x004fea000383ffff */
[----:B------:R-:W-:Y:S05]  /*18030*/  BRA `(.L_x_1438) ;  /* 0xfffffe9c00dc7947 */ /* 0x000fea000383ffff */
.L_x_1455:
[----:B-1----:R-:W-:-:S04]  /*18040*/  IMAD.U32 R152, RZ, RZ, UR7 ;  /* 0x00000007ff987e24 */ /* 0x002fc8000f8e00ff */
[----:B------:R1:W2:Y:S03]  /*18050*/  SYNCS.PHASECHK.TRANS64.TRYWAIT P2, [R152+URZ+0x30830], R21 ;  /* 0x03083015980075a7 */ /* 0x0002a6000804017f */
[----:B--2---:R-:W-:Y:S05]  /*18060*/  @!P2 NANOSLEEP.SYNCS 0x989680 ;  /* 0x009896800000a95d */ /* 0x004fea0003900000 */
[----:B------:R-:W2:Y:S02]  /*18070*/  @!P2 SYNCS.PHASECHK.TRANS64 P2, [R152+URZ+0x30830], R21 ;  /* 0x030830159800a5a7 */ /* 0x000ea4000804007f */
[----:B--2---:R-:W-:Y:S05]  /*18080*/  @!P2 BRA `(.L_x_1455) ;  /* 0xfffffffc00eca947 */ /* 0x004fea000383ffff */
[----:B------:R-:W-:Y:S05]  /*18090*/  BRA `(.L_x_1454) ;  /* 0xfffffec800c07947 */ /* 0x000fea000383ffff */
.L_x_1459:
[----:B0-----:R-:W-:-:S04]  /*180a0*/  IMAD.U32 R21, RZ, RZ, UR14 ;  /* 0x0000000eff157e24 */ /* 0x001fc8000f8e00ff */
[----:B------:R0:W2:Y:S03]  /*180b0*/  SYNCS.PHASECHK.TRANS64.TRYWAIT P2, [R21+URZ+0x30850], R0 ;  /* 0x03085000150075a7 */ /* 0x0000a6000804017f */
[----:B--2---:R-:W-:Y:S05]  /*180c0*/  @!P2 NANOSLEEP.SYNCS 0x989680 ;  /* 0x009896800000a95d */ /* 0x004fea0003900000 */
[----:B------:R-:W2:Y:S02]  /*180d0*/  @!P2 SYNCS.PHASECHK.TRANS64 P2, [R21+URZ+0x30850], R0 ;  /* 0x030850001500a5a7 */ /* 0x000ea4000804007f */
[----:B--2---:R-:W-:Y:S05]  /*180e0*/  @!P2 BRA `(.L_x_1459) ;  /* 0xfffffffc00eca947 */ /* 0x004fea000383ffff */
[----:B------:R-:W-:Y:S05]  /*180f0*/  BRA `(.L_x_1458) ;  /* 0xfffffed8005c7947 */ /* 0x000fea000383ffff */
.L_x_1476:
[----:B-1----:R-:W-:-:S04]  /*18100*/  IMAD.U32 R4, RZ, RZ, UR6 ;  /* 0x00000006ff047e24 */ /* 0x002fc8000f8e00ff */
[----:B------:R1:W2:Y:S03]  /*18110*/  SYNCS.PHASECHK.TRANS64.TRYWAIT P2, [R4+URZ+0x30830], R3 ;  /* 0x03083003040075a7 */ /* 0x0002a6000804017f */
[----:B--2---:R-:W-:Y:S05]  /*18120*/  @!P2 NANOSLEEP.SYNCS 0x989680 ;  /* 0x009896800000a95d */ /* 0x004fea0003900000 */
[----:B------:R-:W2:Y:S02]  /*18130*/  @!P2 SYNCS.PHASECHK.TRANS64 P2, [R4+URZ+0x30830], R3 ;  /* 0x030830030400a5a7 */ /* 0x000ea4000804007f */
[----:B--2---:R-:W-:Y:S05]  /*18140*/  @!P2 BRA `(.L_x_1476) ;  /* 0xfffffffc00eca947 */ /* 0x004fea000383ffff */
[----:B------:R-:W-:Y:S05]  /*18150*/  BRA `(.L_x_1475) ;  /* 0xfffffef8003c7947 */ /* 0x000fea000383ffff */
.L_x_1480:
[----:B01----:R-:W-:-:S04]  /*18160*/  IMAD.U32 R3, RZ, RZ, UR14 ;  /* 0x0000000eff037e24 */ /* 0x003fc8000f8e00ff */
[----:B------:R0:W1:Y:S03]  /*18170*/  SYNCS.PHASECHK.TRANS64.TRYWAIT P2, [R3+URZ+0x30850], R0 ;  /* 0x03085000030075a7 */ /* 0x000066000804017f */
[----:B-1----:R-:W-:Y:S05]  /*18180*/  @!P2 NANOSLEEP.SYNCS 0x989680 ;  /* 0x009896800000a95d */ /* 0x002fea0003900000 */
[----:B------:R-:W1:Y:S02]  /*18190*/  @!P2 SYNCS.PHASECHK.TRANS64 P2, [R3+URZ+0x30850], R0 ;  /* 0x030850000300a5a7 */ /* 0x000e64000804007f */
[----:B-1----:R-:W-:Y:S05]  /*181a0*/  @!P2 BRA `(.L_x_1480) ;  /* 0xfffffffc00eca947 */ /* 0x002fea000383ffff */
[----:B------:R-:W-:Y:S05]  /*181b0*/  BRA `(.L_x_1479) ;  /* 0xffffff0400d87947 */ /* 0x000fea000383ffff */
.L_x_1486:
[----:B-1----:R-:W-:-:S04]  /*181c0*/  IMAD.U32 R4, RZ, RZ, UR6 ;  /* 0x00000006ff047e24 */ /* 0x002fc8000f8e00ff */
[----:B------:R1:W2:Y:S03]  /*181d0*/  SYNCS.PHASECHK.TRANS64.TRYWAIT P2, [R4+URZ+0x30830], R3 ;  /* 0x03083003040075a7 */ /* 0x0002a6000804017f */
[----:B--2---:R-:W-:Y:S05]  /*181e0*/  @!P2 NANOSLEEP.SYNCS 0x989680 ;  /* 0x009896800000a95d */ /* 0x004fea0003900000 */
[----:B------:R-:W2:Y:S02]  /*181f0*/  @!P2 SYNCS.PHASECHK.TRANS64 P2, [R4+URZ+0x30830], R3 ;  /* 0x030830030400a5a7 */ /* 0x000ea4000804007f */
[----:B--2---:R-:W-:Y:S05]  /*18200*/  @!P2 BRA `(.L_x_1486) ;  /* 0xfffffffc00eca947 */ /* 0x004fea000383ffff */
[----:B------:R-:W-:Y:S05]  /*18210*/  BRA `(.L_x_1485) ;  /* 0xffffff1800587947 */ /* 0x000fea000383ffff */
.L_x_1490:
[----:B01----:R-:W-:-:S04]  /*18220*/  IMAD.U32 R3, RZ, RZ, UR10 ;  /* 0x0000000aff037e24 */ /* 0x003fc8000f8e00ff */
[----:B------:R0:W1:Y:S03]  /*18230*/  SYNCS.PHASECHK.TRANS64.TRYWAIT P2, [R3+URZ+0x30850], R0 ;  /* 0x03085000030075a7 */ /* 0x000066000804017f */
[----:B-1----:R-:W-:Y:S05]  /*18240*/  @!P2 NANOSLEEP.SYNCS 0x989680 ;  /* 0x009896800000a95d */ /* 0x002fea0003900000 */
[----:B------:R-:W1:Y:S02]  /*18250*/  @!P2 SYNCS.PHASECHK.TRANS64 P2, [R3+URZ+0x30850], R0 ;  /* 0x030850000300a5a7 */ /* 0x000e64000804007f */
[----:B-1----:R-:W-:Y:S05]  /*18260*/  @!P2 BRA `(.L_x_1490) ;  /* 0xfffffffc00eca947 */ /* 0x002fea000383ffff */
[----:B------:R-:W-:Y:S05]  /*18270*/  BRA `(.L_x_1489) ;  /* 0xffffff2400f47947 */ /* 0x000fea000383ffff */
.L_x_1503:
[----:B-1----:R-:W-:-:S04]  /*18280*/  IMAD.U32 R7, RZ, RZ, UR5 ;  /* 0x00000005ff077e24 */ /* 0x002fc8000f8e00ff */
[----:B------:R1:W2:Y:S03]  /*18290*/  SYNCS.PHASECHK.TRANS64.TRYWAIT P0, [R7+URZ+0x30850], R0 ;  /* 0x03085000070075a7 */ /* 0x0002a6000800017f */
[----:B--2---:R-:W-:Y:S05]  /*182a0*/  @!P0 NANOSLEEP.SYNCS 0x989680 ;  /* 0x009896800000895d */ /* 0x004fea0003900000 */
[----:B------:R-:W2:Y:S02]  /*182b0*/  @!P0 SYNCS.PHASECHK.TRANS64 P0, [R7+URZ+0x30850], R0 ;  /* 0x03085000070085a7 */ /* 0x000ea4000800007f */
[----:B--2---:R-:W-:Y:S05]  /*182c0*/  @!P0 BRA `(.L_x_1503) ;  /* 0xfffffffc00ec8947 */ /* 0x004fea000383ffff */
[----:B------:R-:W-:Y:S05]  /*182d0*/  BRA `(.L_x_1502) ;  /* 0xffffff4800e87947 */ /* 0x000fea000383ffff */
.L_x_1553:
        /* <DEDUP_REMOVED lines=11> */
.L_x_1669:
[----:B------:R-:W-:Y:S05]  /*18390*/  BSYNC B0 ;  /* 0x0000000000007941 */ /* 0x000fea0003800000 */
.L_x_1668:
[----:B------:R-:W-:Y:S05]  /*183a0*/  BRA `(.L_x_1670) ;  /* 0xffffffa000d47947 */ /* 0x000fea000383ffff */
.L_x_1555:
[----:B------:R-:W-:Y:S01]  /*183b0*/  BSSY B0, `(.L_x_1671) ;  /* 0x0000006000007945 */ /* 0x000fe20003800000 */
[----:B------:R-:W-:-:S07]  /*183c0*/  IMAD.MOV.U32 R15, RZ, RZ, -0x1 ;  /* 0xffffffffff0f7424 */ /* 0x000fce00078e00ff */
[----:B012-4-:R-:W-:Y:S05]  /*183d0*/  WARPSYNC.COLLECTIVE R15, `(.L_x_1672) ;  /* 0x000000000f0c7348 */ /* 0x017fea0003c00000 */
[----:B------:R-:W-:Y:S02]  /*183e0*/  ELECT P6, UR62, PT ;  /* 0x00000000003e782f */ /* 0x000fe400038c0000 */
[----:B------:R-:W-:Y:S01]  /*183f0*/  MOV R14, UR62 ;  /* 0x0000003e000e7c02 */ /* 0x000fe20008000f00 */
[----:B012-4-:R-:W-:Y:S10]  /*18400*/  ENDCOLLECTIVE ;  /* 0x000000000000791b */ /* 0x017ff40003800000 */
.L_x_1672:
[----:B------:R-:W-:Y:S05]  /*18410*/  BSYNC B0 ;  /* 0x0000000000007941 */ /* 0x000fea0003800000 */
.L_x_1671:
[----:B------:R-:W-:Y:S05]  /*18420*/  BRA `(.L_x_1673) ;  /* 0xffffffa000e07947 */ /* 0x000fea000383ffff */
.L_x_1557:
[----:B0-----:R0:W2:Y:S02]  /*18430*/  SYNCS.PHASECHK.TRANS64.TRYWAIT P0, [R0+URZ+0x30840], R2 ;  /* 0x03084002000075a7 */ /* 0x0010a4000800017f */
[----:B--2---:R-:W-:Y:S05]  /*18440*/  @!P0 NANOSLEEP.SYNCS 0x989680 ;  /* 0x009896800000895d */ /* 0x004fea0003900000 */
[----:B------:R-:W2:Y:S02]  /*18450*/  @!P0 SYNCS.PHASECHK.TRANS64 P0, [R0+URZ+0x30840], R2 ;  /* 0x03084002000085a7 */ /* 0x000ea4000800007f */
[----:B--2---:R-:W-:Y:S05]  /*18460*/  @!P0 BRA `(.L_x_1557) ;  /* 0xfffffffc00f08947 */ /* 0x004fea000383ffff */
[----:B------:R-:W-:Y:S05]  /*18470*/  BRA `(.L_x_1674) ;  /* 0xffffffa4004c7947 */ /* 0x000fea000383ffff */
.L_x_1561:
[----:B------:R-:W2:Y:S01]  /*18480*/  LDL.LU R11, [R1+0x30] ;  /* 0x00003000010b7983 */ /* 0x000ea20000300800 */
[----:B------:R-:W-:Y:S01]  /*18490*/  IMAD.MOV.U32 R13, RZ, RZ, R3 ;  /* 0x000000ffff0d7224 */ /* 0x000fe200078e0003 */
[----:B------:R-:W-:Y:S01]  /*184a0*/  LOP3.LUT R5, R5, 0x7f, RZ, 0xc0, !PT ;  /* 0x0000007f05057812 */ /* 0x000fe200078ec0ff */
[----:B------:R-:W-:Y:S02]  /*184b0*/  IMAD.MOV.U32 R12, RZ, RZ, RZ ;  /* 0x000000ffff0c7224 */ /* 0x000fe400078e00ff */
[----:B------:R-:W-:Y:S01]  /*184c0*/  IMAD.MOV.U32 R15, RZ, RZ, -0x1 ;  /* 0xffffffffff0f7424 */ /* 0x000fe200078e00ff */
[----:B------:R-:W-:-:S05]  /*184d0*/  SHF.R.U32.HI R0, RZ, 0x3, R5 ;  /* 0x00000003ff007819 */ /* 0x000fca0000011605 */
[----:B------:R-:W-:-:S04]  /*184e0*/  IMAD.IADD R0, R0, 0x1, R9 ;  /* 0x0000000100007824 */ /* 0x000fc800078e0209 */
[C---:B------:R-:W-:Y:S02]  /*184f0*/  VIADD R5, R0.reuse, 0x10 ;  /* 0x0000001000057836 */ /* 0x040fe40000000000 */
[----:B------:R-:W-:Y:S02]  /*18500*/  VIADD R9, R0, 0x60 ;  /* 0x0000006000097836 */ /* 0x000fe40000000000 */
[----:B--2---:R-:W-:Y:S02]  /*18510*/  IMAD R2, R11, R7, RZ ;  /* 0x000000070b027224 */ /* 0x004fe400078e02ff */
[----:B------:R-:W-:-:S03]  /*18520*/  IMAD.MOV.U32 R11, RZ, RZ, 0x181f ;  /* 0x0000181fff0b7424 */ /* 0x000fc600078e00ff */
[----:B------:R-:W-:-:S13]  /*18530*/  ISETP.GE.AND P5, PT, R0, R2, PT ;  /* 0x000000020000720c */ /* 0x000fda0003fa6270 */
[----:B-----5:R-:W-:Y:S05]  /*18540*/  WARPSYNC.COLLECTIVE R15, `(.L_x_1675) ;  /* 0x000000000f087348 */ /* 0x020fea0003c00000 */
[----:B------:R0:W1:Y:S02]  /*18550*/  SHFL.IDX P6, R14, R13, R12, R11 ;  /* 0x0000000c0d0e7389 */ /* 0x00006400000c000b */
[----:B01---5:R-:W-:Y:S01]  /*18560*/  ENDCOLLECTIVE ;  /* 0x000000000000791b */ /* 0x023fe20003800000 */
.L_x_1675:
[----:B------:R-:W-:Y:S02]  /*18570*/  IMAD.MOV.U32 R13, RZ, RZ, R4 ;  /* 0x000000ffff0d7224 */ /* 0x000fe400078e0004 */
[----:B------:R-:W-:-:S07]  /*18580*/  IMAD.MOV.U32 R6, RZ, RZ, R14 ;  /* 0x000000ffff067224 */ /* 0x000fce00078e000e */
[----:B------:R-:W-:Y:S05]  /*18590*/  WARPSYNC.COLLECTIVE R15, `(.L_x_1676) ;  /* 0x000000000f087348 */ /* 0x000fea0003c00000 */
[----:B------:R0:W1:Y:S02]  /*185a0*/  SHFL.IDX P6, R14, R13, R12, R11 ;  /* 0x0000000c0d0e7389 */ /* 0x00006400000c000b */
[----:B01----:R-:W-:Y:S01]  /*185b0*/  ENDCOLLECTIVE ;  /* 0x000000000000791b */ /* 0x003fe20003800000 */
.L_x_1676:
        /* <DEDUP_REMOVED lines=21> */
.L_x_1677:
[----:B------:R-:W-:Y:S02]  /*18710*/  IMAD.MOV.U32 R13, RZ, RZ, R4 ;  /* 0x000000ffff0d7224 */ /* 0x000fe400078e0004 */
[----:B------:R-:W-:-:S07]  /*18720*/  IMAD.MOV.U32 R6, RZ, RZ, R14 ;  /* 0x000000ffff067224 */ /* 0x000fce00078e000e */
[----:B------:R-:W-:Y:S05]  /*18730*/  WARPSYNC.COLLECTIVE R15, `(.L_x_1678) ;  /* 0x000000000f087348 */ /* 0x000fea0003c00000 */
[----:B------:R0:W1:Y:S02]  /*18740*/  SHFL.IDX P6, R14, R13, R12, R11 ;  /* 0x0000000c0d0e7389 */ /* 0x00006400000c000b */
[----:B01----:R-:W-:Y:S01]  /*18750*/  ENDCOLLECTIVE ;  /* 0x000000000000791b */ /* 0x003fe20003800000 */
.L_x_1678:
        /* <DEDUP_REMOVED lines=21> */
.L_x_1679:
[----:B------:R-:W-:Y:S02]  /*188b0*/  IMAD.MOV.U32 R13, RZ, RZ, R4 ;  /* 0x000000ffff0d7224 */ /* 0x000fe400078e0004 */
[----:B------:R-:W-:-:S07]  /*188c0*/  IMAD.MOV.U32 R6, RZ, RZ, R14 ;  /* 0x000000ffff067224 */ /* 0x000fce00078e000e */
[----:B------:R-:W-:Y:S05]  /*188d0*/  WARPSYNC.COLLECTIVE R15, `(.L_x_1680) ;  /* 0x000000000f087348 */ /* 0x000fea0003c00000 */
[----:B------:R0:W1:Y:S02]  /*188e0*/  SHFL.IDX P6, R14, R13, R12, R11 ;  /* 0x0000000c0d0e7389 */ /* 0x00006400000c000b */
[----:B01----:R-:W-:Y:S01]  /*188f0*/  ENDCOLLECTIVE ;  /* 0x000000000000791b */ /* 0x003fe20003800000 */
.L_x_1680:
        /* <DEDUP_REMOVED lines=21> */
.L_x_1681:
[----:B------:R-:W-:Y:S02]  /*18a50*/  IMAD.MOV.U32 R13, RZ, RZ, R4 ;  /* 0x000000ffff0d7224 */ /* 0x000fe400078e0004 */
[----:B------:R-:W-:-:S07]  /*18a60*/  IMAD.MOV.U32 R6, RZ, RZ, R14 ;  /* 0x000000ffff067224 */ /* 0x000fce00078e000e */
[----:B------:R-:W-:Y:S05]  /*18a70*/  WARPSYNC.COLLECTIVE R15, `(.L_x_1682) ;  /* 0x000000000f087348 */ /* 0x000fea0003c00000 */
[----:B------:R0:W1:Y:S02]  /*18a80*/  SHFL.IDX P6, R14, R13, R12, R11 ;  /* 0x0000000c0d0e7389 */ /* 0x00006400000c000b */
[----:B01----:R-:W-:Y:S01]  /*18a90*/  ENDCOLLECTIVE ;  /* 0x000000000000791b */ /* 0x003fe20003800000 */
.L_x_1682:
        /* <DEDUP_REMOVED lines=21> */
.L_x_1683:
[----:B------:R-:W-:Y:S02]  /*18bf0*/  IMAD.MOV.U32 R13, RZ, RZ, R4 ;  /* 0x000000ffff0d7224 */ /* 0x000fe400078e0004 */
[----:B------:R-:W-:-:S07]  /*18c00*/  IMAD.MOV.U32 R6, RZ, RZ, R14 ;  /* 0x000000ffff067224 */ /* 0x000fce00078e000e */
[----:B------:R-:W-:Y:S05]  /*18c10*/  WARPSYNC.COLLECTIVE R15, `(.L_x_1684) ;  /* 0x000000000f087348 */ /* 0x000fea0003c00000 */
[----:B------:R0:W1:Y:S02]  /*18c20*/  SHFL.IDX P6, R14, R13, R12, R11 ;  /* 0x0000000c0d0e7389 */ /* 0x00006400000c000b */
[----:B01----:R-:W-:Y:S01]  /*18c30*/  ENDCOLLECTIVE ;  /* 0x000000000000791b */ /* 0x003fe20003800000 */
.L_x_1684:
        /* <DEDUP_REMOVED lines=20> */
.L_x_1685:
[----:B------:R-:W-:Y:S02]  /*18d80*/  IMAD.MOV.U32 R13, RZ, RZ, R4 ;  /* 0x000000ffff0d7224 */ /* 0x000fe400078e0004 */
[----:B------:R-:W-:-:S07]  /*18d90*/  IMAD.MOV.U32 R6, RZ, RZ, R14 ;  /* 0x000000ffff067224 */ /* 0x000fce00078e000e */
[----:B------:R-:W-:Y:S05]  /*18da0*/  WARPSYNC.COLLECTIVE R15, `(.L_x_1686) ;  /* 0x000000000f087348 */ /* 0x000fea0003c00000 */
[----:B------:R0:W1:Y:S02]  /*18db0*/  SHFL.IDX P6, R14, R13, R12, R11 ;  /* 0x0000000c0d0e7389 */ /* 0x00006400000c000b */
[----:B01----:R-:W-:Y:S01]  /*18dc0*/  ENDCOLLECTIVE ;  /* 0x000000000000791b */ /* 0x003fe20003800000 */
.L_x_1686:
        /* <DEDUP_REMOVED lines=20> */
.L_x_1687:
[----:B------:R-:W-:Y:S02]  /*18f10*/  IMAD.MOV.U32 R13, RZ, RZ, R4 ;  /* 0x000000ffff0d7224 */ /* 0x000fe400078e0004 */
[----:B------:R-:W-:-:S07]  /*18f20*/  IMAD.MOV.U32 R5, RZ, RZ, R14 ;  /* 0x000000ffff057224 */ /* 0x000fce00078e000e */
[----:B------:R-:W-:Y:S05]  /*18f30*/  WARPSYNC.COLLECTIVE R15, `(.L_x_1688) ;  /* 0x000000000f087348 */ /* 0x000fea0003c00000 */
[----:B------:R0:W1:Y:S02]  /*18f40*/  SHFL.IDX P6, R14, R13, R12, R11 ;  /* 0x0000000c0d0e7389 */ /* 0x00006400000c000b */
[----:B01----:R-:W-:Y:S01]  /*18f50*/  ENDCOLLECTIVE ;  /* 0x000000000000791b */ /* 0x003fe20003800000 */
.L_x_1688:
        /* <DEDUP_REMOVED lines=19> */
.L_x_1689:
[----:B------:R-:W-:Y:S02]  /*19090*/  IMAD.MOV.U32 R13, RZ, RZ, R4 ;  /* 0x000000ffff0d7224 */ /* 0x000fe400078e0004 */
[----:B------:R-:W-:-:S07]  /*190a0*/  IMAD.MOV.U32 R5, RZ, RZ, R14 ;  /* 0x000000ffff057224 */ /* 0x000fce00078e000e */
[----:B------:R-:W-:Y:S05]  /*190b0*/  WARPSYNC.COLLECTIVE R15, `(.L_x_1690) ;  /* 0x000000000f087348 */ /* 0x000fea0003c00000 */
[----:B------:R0:W1:Y:S02]  /*190c0*/  SHFL.IDX P6, R14, R13, R12, R11 ;  /* 0x0000000c0d0e7389 */ /* 0x00006400000c000b */
[----:B01----:R-:W-:Y:S01]  /*190d0*/  ENDCOLLECTIVE ;  /* 0x000000000000791b */ /* 0x003fe20003800000 */
.L_x_1690:
[----:B------:R-:W-:Y:S01]  /*190e0*/  IMAD.MOV.U32 R3, RZ, RZ, R14 ;  /* 0x000000ffff037224 */ /* 0x000fe200078e000e */
[----:B------:R-:W-:Y:S06]  /*190f0*/  BRA `(.L_x_1691) ;  /* 0xffffffa800287947 */ /* 0x000fec000383ffff */
.L_x_1566:
[----:B0-----:R-:W2:Y:S02]  /*19100*/  LDL R2, [R1] ;  /* 0x0000000001027983 */ /* 0x001ea40000100800 */
[----:B--2---:R0:W1:Y:S02]  /*19110*/  SYNCS.PHASECHK.TRANS64.TRYWAIT P0, [R2+URZ+0x30820], R0 ;  /* 0x03082000020075a7 */ /* 0x004064000800017f */
[----:B-1----:R-:W-:Y:S05]  /*19120*/  @!P0 NANOSLEEP.SYNCS 0x989680 ;  /* 0x009896800000895d */ /* 0x002fea0003900000 */
[----:B------:R-:W1:Y:S02]  /*19130*/  @!P0 SYNCS.PHASECHK.TRANS64 P0, [R2+URZ+0x30820], R0 ;  /* 0x03082000020085a7 */ /* 0x000e64000800007f */
[----:B-1----:R-:W-:Y:S05]  /*19140*/  @!P0 BRA `(.L_x_1566) ;  /* 0xfffffffc00ec8947 */ /* 0x002fea000383ffff */
[----:B------:R-:W-:Y:S05]  /*19150*/  BRA `(.L_x_1692) ;  /* 0xffffffa800a87947 */ /* 0x000fea000383ffff */
.L_x_1575:
[----:B-1----:R1:W2:Y:S02]  /*19160*/  SYNCS.PHASECHK.TRANS64.TRYWAIT P0, [R3+URZ+0x30840], R2 ;  /* 0x03084002030075a7 */ /* 0x0022a4000800017f */
[----:B--2---:R-:W-:Y:S05]  /*19170*/  @!P0 NANOSLEEP.SYNCS 0x989680 ;  /* 0x009896800000895d */ /* 0x004fea0003900000 */
[----:B------:R-:W2:Y:S02]  /*19180*/  @!P0 SYNCS.PHASECHK.TRANS64 P0, [R3+URZ+0x30840], R2 ;  /* 0x03084002030085a7 */ /* 0x000ea4000800007f */
[----:B--2---:R-:W-:Y:S05]  /*19190*/  @!P0 BRA `(.L_x_1575) ;  /* 0xfffffffc00f08947 */ /* 0x004fea000383ffff */
[----:B------:R-:W-:Y:S05]  /*191a0*/  BRA `(.L_x_1693) ;  /* 0xffffffac00787947 */ /* 0x000fea000383ffff */
.L_x_1583:
[----:B0-----:R0:W1:Y:S02]  /*191b0*/  SYNCS.PHASECHK.TRANS64.TRYWAIT P0, [R3+URZ+0x60], R2 ;  /* 0x00006002030075a7 */ /* 0x001064000800017f */
[----:B-1----:R-:W-:Y:S05]  /*191c0*/  @!P0 NANOSLEEP.SYNCS 0x989680 ;  /* 0x009896800000895d */ /* 0x002fea0003900000 */
[----:B------:R-:W1:Y:S02]  /*191d0*/  @!P0 SYNCS.PHASECHK.TRANS64 P0, [R3+URZ+0x60], R2 ;  /* 0x00006002030085a7 */ /* 0x000e64000800007f */
[----:B-1----:R-:W-:Y:S05]  /*191e0*/  @!P0 BRA `(.L_x_1583) ;  /* 0xfffffffc00f08947 */ /* 0x002fea000383ffff */
[----:B------:R-:W-:Y:S05]  /*191f0*/  BRA `(.L_x_1694) ;  /* 0xffffffb000d47947 */ /* 0x000fea000383ffff */
.L_x_1594:
[----:B-1----:R1:W2:Y:S02]  /*19200*/  SYNCS.PHASECHK.TRANS64.TRYWAIT P0, [R3+URZ+0x30840], R2 ;  /* 0x03084002030075a7 */ /* 0x0022a4000800017f */
[----:B--2---:R-:W-:Y:S05]  /*19210*/  @!P0 NANOSLEEP.SYNCS 0x989680 ;  /* 0x009896800000895d */ /* 0x004fea0003900000 */
[----:B------:R-:W2:Y:S02]  /*19220*/  @!P0 SYNCS.PHASECHK.TRANS64 P0, [R3+URZ+0x30840], R2 ;  /* 0x03084002030085a7 */ /* 0x000ea4000800007f */
[----:B--2---:R-:W-:Y:S05]  /*19230*/  @!P0 BRA `(.L_x_1594) ;  /* 0xfffffffc00f08947 */ /* 0x004fea000383ffff */
[----:B------:R-:W-:Y:S05]  /*19240*/  BRA `(.L_x_1695) ;  /* 0xffffffb800fc7947 */ /* 0x000fea000383ffff */
.L_x_1602:
[----:B0-----:R0:W1:Y:S02]  /*19250*/  SYNCS.PHASECHK.TRANS64.TRYWAIT P0, [R2+URZ+0x60], R3 ;  /* 0x00006003020075a7 */ /* 0x001064000800017f */
[----:B-1----:R-:W-:Y:S05]  /*19260*/  @!P0 NANOSLEEP.SYNCS 0x989680 ;  /* 0x009896800000895d */ /* 0x002fea0003900000 */
[----:B------:R-:W1:Y:S02]  /*19270*/  @!P0 SYNCS.PHASECHK.TRANS64 P0, [R2+URZ+0x60], R3 ;  /* 0x00006003020085a7 */ /* 0x000e64000800007f */
[----:B-1----:R-:W-:Y:S05]  /*19280*/  @!P0 BRA `(.L_x_1602) ;  /* 0xfffffffc00f08947 */ /* 0x002fea000383ffff */
[----:B------:R-:W-:Y:S05]  /*19290*/  BRA `(.L_x_1696) ;  /* 0xffffffc000587947 */ /* 0x000fea000383ffff */
.L_x_1613:
[----:B---3--:R3:W4:Y:S02]  /*192a0*/  SYNCS.PHASECHK.TRANS64.TRYWAIT P0, [R2+URZ+0x30840], R3 ;  /* 0x03084003020075a7 */ /* 0x008724000800017f */
[----:B----4-:R-:W-:Y:S05]  /*192b0*/  @!P0 NANOSLEEP.SYNCS 0x989680 ;  /* 0x009896800000895d */ /* 0x010fea0003900000 */
[----:B------:R-:W4:Y:S02]  /*192c0*/  @!P0 SYNCS.PHASECHK.TRANS64 P0, [R2+URZ+0x30840], R3 ;  /* 0x03084003020085a7 */ /* 0x000f24000800007f */
[----:B----4-:R-:W-:Y:S05]  /*192d0*/  @!P0 BRA `(.L_x_1613) ;  /* 0xfffffffc00f08947 */ /* 0x010fea000383ffff */
[----:B------:R-:W-:Y:S05]  /*192e0*/  BRA `(.L_x_1697) ;  /* 0xffffffc800447947 */ /* 0x000fea000383ffff */
.L_x_1621:
[----:B0-----:R0:W1:Y:S02]  /*192f0*/  SYNCS.PHASECHK.TRANS64.TRYWAIT P0, [R2+URZ+0x60], R5 ;  /* 0x00006005020075a7 */ /* 0x001064000800017f */
[----:B-1----:R-:W-:Y:S05]  /*19300*/  @!P0 NANOSLEEP.SYNCS 0x989680 ;  /* 0x009896800000895d */ /* 0x002fea0003900000 */
[----:B------:R-:W1:Y:S02]  /*19310*/  @!P0 SYNCS.PHASECHK.TRANS64 P0, [R2+URZ+0x60], R5 ;  /* 0x00006005020085a7 */ /* 0x000e64000800007f */
[----:B-1----:R-:W-:Y:S05]  /*19320*/  @!P0 BRA `(.L_x_1621) ;  /* 0xfffffffc00f08947 */ /* 0x002fea000383ffff */
[----:B------:R-:W-:Y:S05]  /*19330*/  BRA `(.L_x_1698) ;  /* 0xffffffcc00a07947 */ /* 0x000fea000383ffff */
.L_x_1634:
[----:B---3--:R3:W4:Y:S02]  /*19340*/  SYNCS.PHASECHK.TRANS64.TRYWAIT P0, [R0+URZ+0x30860], R2 ;  /* 0x03086002000075a7 */ /* 0x008724000800017f */
[----:B----4-:R-:W-:Y:S05]  /*19350*/  @!P0 NANOSLEEP.SYNCS 0x989680 ;  /* 0x009896800000895d */ /* 0x010fea0003900000 */
[----:B------:R-:W4:Y:S02]  /*19360*/  @!P0 SYNCS.PHASECHK.TRANS64 P0, [R0+URZ+0x30860], R2 ;  /* 0x03086002000085a7 */ /* 0x000f24000800007f */
[----:B----4-:R-:W-:Y:S05]  /*19370*/  @!P0 BRA `(.L_x_1634) ;  /* 0xfffffffc00f08947 */ /* 0x010fea000383ffff */
[----:B------:R-:W-:Y:S05]  /*19380*/  BRA `(.L_x_1699) ;  /* 0xffffffd400707947 */ /* 0x000fea000383ffff */
.L_x_1643:
[----:B------:R-:W-:Y:S01]  /*19390*/  BSSY B0, `(.L_x_1700) ;  /* 0x0000008000007945 */ /* 0x000fe20003800000 */
[----:B------:R-:W-:Y:S02]  /*193a0*/  IMAD.MOV.U32 R13, RZ, RZ, R16 ;  /* 0x000000ffff0d7224 */ /* 0x000fe400078e0010 */
[----:B-1----:R-:W-:Y:S02]  /*193b0*/  IMAD.MOV.U32 R12, RZ, RZ, RZ ;  /* 0x000000ffff0c7224 */ /* 0x002fe400078e00ff */
[----:B------:R-:W-:Y:S02]  /*193c0*/  IMAD.MOV.U32 R11, RZ, RZ, 0x1f ;  /* 0x0000001fff0b7424 */ /* 0x000fe400078e00ff */
[----:B------:R-:W-:-:S07]  /*193d0*/  IMAD.MOV.U32 R15, RZ, RZ, -0x1 ;  /* 0xffffffffff0f7424 */ /* 0x000fce00078e00ff */
[----:B0-2---:R-:W-:Y:S05]  /*193e0*/  WARPSYNC.COLLECTIVE R15, `(.L_x_1701) ;  /* 0x000000000f087348 */ /* 0x005fea0003c00000 */
[----:B------:R1:W3:Y:S02]  /*193f0*/  SHFL.IDX P6, R14, R13, R12, R11 ;  /* 0x0000000c0d0e7389 */ /* 0x0002e400000c000b */
[----:B0123--:R-:W-:Y:S01]  /*19400*/  ENDCOLLECTIVE ;  /* 0x000000000000791b */ /* 0x00ffe20003800000 */
.L_x_1701:
[----:B------:R-:W-:Y:S05]  /*19410*/  BSYNC B0 ;  /* 0x0000000000007941 */ /* 0x000fea0003800000 */
.L_x_1700:
        /* <DEDUP_REMOVED lines=9> */
.L_x_1702:
        /* <DEDUP_REMOVED lines=19> */
.L_x_1703:
        /* <DEDUP_REMOVED lines=8> */
.L_x_1704:
        /* <DEDUP_REMOVED lines=8> */
.L_x_1705:
        /* <DEDUP_REMOVED lines=8> */
.L_x_1706:
        /* <DEDUP_REMOVED lines=8> */
.L_x_1707:
        /* <DEDUP_REMOVED lines=9> */
.L_x_1708:
[----:B------:R-:W-:Y:S01]  /*19870*/  IMAD.MOV.U32 R16, RZ, RZ, R14 ;  /* 0x000000ffff107224 */ /* 0x000fe200078e000e */
[----:B------:R-:W-:Y:S06]  /*19880*/  BRA `(.L_x_1709) ;  /* 0xffffffd800647947 */ /* 0x000fec000383ffff */
.L_x_1648:
[----:B------:R-:W-:Y:S01]  /*19890*/  BSSY B0, `(.L_x_1710) ;  /* 0x0000008000007945 */ /* 0x000fe20003800000 */
[----:B-----5:R-:W-:Y:S02]  /*198a0*/  IMAD.MOV.U32 R13, RZ, RZ, R2 ;  /* 0x000000ffff0d7224 */ /* 0x020fe400078e0002 */
[----:B-1----:R-:W-:Y:S02]  /*198b0*/  IMAD.MOV.U32 R12, RZ, RZ, 0x1 ;  /* 0x00000001ff0c7424 */ /* 0x002fe400078e00ff */
[----:B------:R-:W-:Y:S02]  /*198c0*/  IMAD.MOV.U32 R11, RZ, RZ, RZ ;  /* 0x000000ffff0b7224 */ /* 0x000fe400078e00ff */
[----:B------:R-:W-:-:S07]  /*198d0*/  IMAD.MOV.U32 R15, RZ, RZ, -0x1 ;  /* 0xffffffffff0f7424 */ /* 0x000fce00078e00ff */
[----:B0-23--:R-:W-:Y:S05]  /*198e0*/  WARPSYNC.COLLECTIVE R15, `(.L_x_1711) ;  /* 0x000000000f087348 */ /* 0x00dfea0003c00000 */
[----:B------:R1:W4:Y:S02]  /*198f0*/  SHFL.UP P6, R14, R13, R12, R11 ;  /* 0x0400000c0d0e7389 */ /* 0x00032400000c000b */
[----:B01234-:R-:W-:Y:S01]  /*19900*/  ENDCOLLECTIVE ;  /* 0x000000000000791b */ /* 0x01ffe20003800000 */
.L_x_1711:
[----:B------:R-:W-:Y:S05]  /*19910*/  BSYNC B0 ;  /* 0x0000000000007941 */ /* 0x000fea0003800000 */
.L_x_1710:
[----:B------:R-:W-:Y:S01]  /*19920*/  SEL R3, R14, RZ, P1 ;  /* 0x000000ff0e037207 */ /* 0x000fe20000800000 */
[----:B------:R-:W-:Y:S02]  /*19930*/  IMAD.MOV.U32 R12, RZ, RZ, 0x2 ;  /* 0x00000002ff0c7424 */ /* 0x000fe400078e00ff */
[----:B------:R-:W-:Y:S02]  /*19940*/  IMAD.MOV.U32 R11, RZ, RZ, RZ ;  /* 0x000000ffff0b7224 */ /* 0x000fe400078e00ff */
[----:B------:R-:W-:Y:S02]  /*19950*/  IMAD.IADD R3, R2, 0x1, R3 ;  /* 0x0000000102037824 */ /* 0x000fe400078e0203 */
[----:B------:R-:W-:Y:S02]  /*19960*/  IMAD.MOV.U32 R15, RZ, RZ, -0x1 ;  /* 0xffffffffff0f7424 */ /* 0x000fe400078e00ff */
[----:B------:R-:W-:-:S07]  /*19970*/  IMAD.MOV.U32 R13, RZ, RZ, R3 ;  /* 0x000000ffff0d7224 */ /* 0x000fce00078e0003 */
[----:B------:R-:W-:Y:S05]  /*19980*/  WARPSYNC.COLLECTIVE R15, `(.L_x_1712) ;  /* 0x000000000f087348 */ /* 0x000fea0003c00000 */
[----:B------:R0:W1:Y:S02]  /*19990*/  SHFL.UP P6, R14, R13, R12, R11 ;  /* 0x0400000c0d0e7389 */ /* 0x00006400000c000b */
[----:B01----:R-:W-:Y:S01]  /*199a0*/  ENDCOLLECTIVE ;  /* 0x000000000000791b */ /* 0x003fe20003800000 */
.L_x_1712:
        /* <DEDUP_REMOVED lines=8> */
.L_x_1713:
        /* <DEDUP_REMOVED lines=8> */
.L_x_1714:
        /* <DEDUP_REMOVED lines=8> */
.L_x_1715:
        /* <DEDUP_REMOVED lines=9> */
.L_x_1716:
[----:B------:R-:W-:Y:S01]  /*19bc0*/  IMAD.MOV.U32 R16, RZ, RZ, R14 ;  /* 0x000000ffff107224 */ /* 0x000fe200078e000e */
[----:B------:R-:W-:Y:S06]  /*19bd0*/  BRA `(.L_x_1717) ;  /* 0xffffffd800307947 */ /* 0x000fec000383ffff */
.L_x_1650:
[----:B------:R-:W-:Y:S01]  /*19be0*/  BSSY B0, `(.L_x_1718) ;  /* 0x0000006000007945 */ /* 0x000fe20003800000 */
[----:B------:R-:W-:Y:S01]  /*19bf0*/  PLOP3.LUT P6, PT, P6, PT, PT, 0x8, 0x0 ;  /* 0x000000000000781c */ /* 0x000fe200037ce170 */
[----:B------:R-:W-:-:S12]  /*19c00*/  IMAD.MOV.U32 R15, RZ, RZ, -0x1 ;  /* 0xffffffffff0f7424 */ /* 0x000fd800078e00ff */
[----:B0123--:R-:W-:Y:S05]  /*19c10*/  WARPSYNC.COLLECTIVE R15, `(.L_x_1719) ;  /* 0x000000000f087348 */ /* 0x00ffea0003c00000 */
[----:B------:R-:W-:Y:S01]  /*19c20*/  VOTE.ANY R14, PT, P6 ;  /* 0x00000000000e7806 */ /* 0x000fe200030e0100 */
[----:B0123--:R-:W-:Y:S06]  /*19c30*/  ENDCOLLECTIVE ;  /* 0x000000000000791b */ /* 0x00ffec0003800000 */
.L_x_1719:
[----:B------:R-:W-:Y:S05]  /*19c40*/  BSYNC B0 ;  /* 0x0000000000007941 */ /* 0x000fea0003800000 */
.L_x_1718:
        /* <DEDUP_REMOVED lines=9> */
.L_x_1720:
[----:B------:R-:W-:Y:S01]  /*19ce0*/  IMAD.MOV.U32 R17, RZ, RZ, R14 ;  /* 0x000000ffff117224 */ /* 0x000fe200078e000e */
[----:B------:R-:W-:Y:S06]  /*19cf0*/  BRA `(.L_x_1721) ;  /* 0xffffffd800207947 */ /* 0x000fec000383ffff */
.L_x_1652:
[----:B------:R-:W-:Y:S01]  /*19d00*/  BSSY B0, `(.L_x_1722) ;  /* 0x0000007000007945 */ /* 0x000fe20003800000 */
[----:B------:R-:W-:Y:S02]  /*19d10*/  IMAD.MOV.U32 R13, RZ, RZ, R3 ;  /* 0x000000ffff0d7224 */ /* 0x000fe400078e0003 */
[----:B------:R-:W-:Y:S02]  /*19d20*/  IMAD.MOV.U32 R11, RZ, RZ, 0x1f ;  /* 0x0000001fff0b7424 */ /* 0x000fe400078e00ff */
[----:B------:R-:W-:-:S07]  /*19d30*/  IMAD.MOV.U32 R15, RZ, RZ, -0x1 ;  /* 0xffffffffff0f7424 */ /* 0x000fce00078e00ff */
[----:B0-234-:R-:W-:Y:S05]  /*19d40*/  WARPSYNC.COLLECTIVE R15, `(.L_x_1723) ;  /* 0x000000000f087348 */ /* 0x01dfea0003c00000 */
[----:B------:R1:W0:Y:S02]  /*19d50*/  SHFL.IDX P6, R14, R13, R12, R11 ;  /* 0x0000000c0d0e7389 */ /* 0x00022400000c000b */
[----:B01234-:R-:W-:Y:S01]  /*19d60*/  ENDCOLLECTIVE ;  /* 0x000000000000791b */ /* 0x01ffe20003800000 */
.L_x_1723:
[----:B------:R-:W-:Y:S05]  /*19d70*/  BSYNC B0 ;  /* 0x0000000000007941 */ /* 0x000fea0003800000 */
.L_x_1722:
[----:B------:R-:W-:Y:S01]  /*19d80*/  IMAD.MOV.U32 R3, RZ, RZ, R14 ;  /* 0x000000ffff037224 */ /* 0x000fe200078e000e */
[----:B------:R-:W-:Y:S06]  /*19d90*/  BRA `(.L_x_1724) ;  /* 0xffffffd800147947 */ /* 0x000fec000383ffff */
.L_x_1656:
[----:B0-----:R0:W3:Y:S02]  /*19da0*/  SYNCS.PHASECHK.TRANS64.TRYWAIT P0, [R0+URZ+0x30820], R3 ;  /* 0x03082003000075a7 */ /* 0x0010e4000800017f */
[----:B---3--:R-:W-:Y:S05]  /*19db0*/  @!P0 NANOSLEEP.SYNCS 0x989680 ;  /* 0x009896800000895d */ /* 0x008fea0003900000 */
[----:B------:R-:W3:Y:S02]  /*19dc0*/  @!P0 SYNCS.PHASECHK.TRANS64 P0, [R0+URZ+0x30820], R3 ;  /* 0x03082003000085a7 */ /* 0x000ee4000800007f */
[----:B---3--:R-:W-:Y:S05]  /*19dd0*/  @!P0 BRA `(.L_x_1656) ;  /* 0xfffffffc00f08947 */ /* 0x008fea000383ffff */
[----:B------:R-:W-:Y:S05]  /*19de0*/  BRA `(.L_x_1725) ;  /* 0xffffffdc009c7947 */ /* 0x000fea000383ffff */
.L_x_1657:
[----:B------:R-:W3:Y:S01]  /*19df0*/  S2R R2, SR_TID.X ;  /* 0x0000000000027919 */ /* 0x000ee20000002100 */
[----:B------:R-:W-:Y:S01]  /*19e00*/  BSSY B0, `(.L_x_1726) ;  /* 0x000000a000007945 */ /* 0x000fe20003800000 */
[----:B-1----:R-:W-:Y:S02]  /*19e10*/  IMAD.MOV.U32 R12, RZ, RZ, RZ ;  /* 0x000000ffff0c7224 */ /* 0x002fe400078e00ff */
[----:B------:R-:W-:Y:S02]  /*19e20*/  IMAD.MOV.U32 R11, RZ, RZ, 0x1f ;  /* 0x0000001fff0b7424 */ /* 0x000fe400078e00ff */
[----:B------:R-:W-:Y:S01]  /*19e30*/  IMAD.MOV.U32 R15, RZ, RZ, -0x1 ;  /* 0xffffffffff0f7424 */ /* 0x000fe200078e00ff */
[----:B---3--:R-:W-:-:S04]  /*19e40*/  SHF.R.U32.HI R2, RZ, 0x5, R2 ;  /* 0x00000005ff027819 */ /* 0x008fc80000011602 */
[----:B------:R-:W-:-:S05]  /*19e50*/  LOP3.LUT R2, R2, 0x3, RZ, 0xc0, !PT ;  /* 0x0000000302027812 */ /* 0x000fca00078ec0ff */
[----:B------:R-:W-:-:S07]  /*19e60*/  IMAD.MOV.U32 R13, RZ, RZ, R2 ;  /* 0x000000ffff0d7224 */ /* 0x000fce00078e0002 */
[----:B0-2---:R-:W-:Y:S05]  /*19e70*/  WARPSYNC.COLLECTIVE R15, `(.L_x_1727) ;  /* 0x000000000f087348 */ /* 0x005fea0003c00000 */
[----:B------:R1:W3:Y:S02]  /*19e80*/  SHFL.IDX P6, R14, R13, R12, R11 ;  /* 0x0000000c0d0e7389 */ /* 0x0002e400000c000b */
[----:B0123--:R-:W-:Y:S01]  /*19e90*/  ENDCOLLECTIVE ;  /* 0x000000000000791b */ /* 0x00ffe20003800000 */
.L_x_1727:
[----:B------:R-:W-:Y:S05]  /*19ea0*/  BSYNC B0 ;  /* 0x0000000000007941 */ /* 0x000fea0003800000 */
.L_x_1726:
[----:B------:R-:W-:Y:S05]  /*19eb0*/  BRA `(.L_x_1728) ;  /* 0xffffffdc00847947 */ /* 0x000fea000383ffff */
.L_x_1660:
[----:B------:R-:W-:Y:S01]  /*19ec0*/  BSSY B1, `(.L_x_1729) ;  /* 0x0000006000017945 */ /* 0x000fe20003800000 */
[----:B------:R-:W-:-:S07]  /*19ed0*/  IMAD.MOV.U32 R15, RZ, RZ, -0x1 ;  /* 0xffffffffff0f7424 */ /* 0x000fce00078e00ff */
[----:B0123--:R-:W-:Y:S05]  /*19ee0*/  WARPSYNC.COLLECTIVE R15, `(.L_x_1730) ;  /* 0x000000000f0c7348 */ /* 0x00ffea0003c00000 */
[----:B------:R-:W-:Y:S02]  /*19ef0*/  ELECT P6, UR62, PT ;  /* 0x00000000003e782f */ /* 0x000fe400038c0000 */
[----:B------:R-:W-:Y:S01]  /*19f00*/  MOV R14, UR62 ;  /* 0x0000003e000e7c02 */ /* 0x000fe20008000f00 */
[----:B0123--:R-:W-:Y:S10]  /*19f10*/  ENDCOLLECTIVE ;  /* 0x000000000000791b */ /* 0x00fff40003800000 */
.L_x_1730:
[----:B------:R-:W-:Y:S05]  /*19f20*/  BSYNC B1 ;  /* 0x0000000000017941 */ /* 0x000fea0003800000 */
.L_x_1729:
[----:B------:R-:W-:Y:S05]  /*19f30*/  BRA `(.L_x_1731) ;  /* 0xffffffdc007c7947 */ /* 0x000fea000383ffff */
.L_x_1662:
[----:B0-----:R0:W2:Y:S02]  /*19f40*/  SYNCS.PHASECHK.TRANS64.TRYWAIT P0, [R6+URZ], R5 ;  /* 0x00000005060075a7 */ /* 0x0010a4000800017f */
[----:B--2---:R-:W-:Y:S05]  /*19f50*/  @!P0 NANOSLEEP.SYNCS 0x989680 ;  /* 0x009896800000895d */ /* 0x004fea0003900000 */
[----:B------:R-:W2:Y:S02]  /*19f60*/  @!P0 SYNCS.PHASECHK.TRANS64 P0, [R6+URZ], R5 ;  /* 0x00000005060085a7 */ /* 0x000ea4000800007f */
[----:B--2---:R-:W-:Y:S05]  /*19f70*/  @!P0 BRA `(.L_x_1662) ;  /* 0xfffffffc00f08947 */ /* 0x004fea000383ffff */
[----:B------:R-:W-:Y:S05]  /*19f80*/  BRA `(.L_x_1732) ;  /* 0xffffffdc00c07947 */ /* 0x000fea000383ffff */
.L_x_1663:
[----:B--2---:R2:W3:Y:S02]  /*19f90*/  SYNCS.PHASECHK.TRANS64.TRYWAIT P0, [R7+URZ], R2 ;  /* 0x00000002070075a7 */ /* 0x0044e4000800017f */
[----:B---3--:R-:W-:Y:S05]  /*19fa0*/  @!P0 NANOSLEEP.SYNCS 0x989680 ;  /* 0x009896800000895d */ /* 0x008fea0003900000 */
[----:B------:R-:W3:Y:S02]  /*19fb0*/  @!P0 SYNCS.PHASECHK.TRANS64 P0, [R7+URZ], R2 ;  /* 0x00000002070085a7 */ /* 0x000ee4000800007f */
[----:B---3--:R-:W-:Y:S05]  /*19fc0*/  @!P0 BRA `(.L_x_1663) ;  /* 0xfffffffc00f08947 */ /* 0x008fea000383ffff */
[----:B------:R-:W-:Y:S05]  /*19fd0*/  BRA `(.L_x_1733) ;  /* 0xffffffdc00b47947 */ /* 0x000fea000383ffff */
.L_x_1665:
[----:B---3--:R3:W4:Y:S02]  /*19fe0*/  SYNCS.PHASECHK.TRANS64.TRYWAIT P0, [R4+URZ], R5 ;  /* 0x00000005040075a7 */ /* 0x008724000800017f */
[----:B----4-:R-:W-:Y:S05]  /*19ff0*/  @!P0 NANOSLEEP.SYNCS 0x989680 ;  /* 0x009896800000895d */ /* 0x010fea0003900000 */
[----:B------:R-:W4:Y:S02]  /*1a000*/  @!P0 SYNCS.PHASECHK.TRANS64 P0, [R4+URZ], R5 ;  /* 0x00000005040085a7 */ /* 0x000f24000800007f */
[----:B----4-:R-:W-:Y:S05]  /*1a010*/  @!P0 BRA `(.L_x_1665) ;  /* 0xfffffffc00f08947 */ /* 0x010fea000383ffff */
[----:B------:R-:W-:Y:S05]  /*1a020*/  BRA `(.L_x_1734) ;  /* 0xffffffdc00bc7947 */ /* 0x000fea000383ffff */
.L_x_1735:
        /* <DEDUP_REMOVED lines=13> */
.L_x_3429:


//--------------------- .text._ZN7cutlass13device_kernelIN5flash11enable_sm90INS1_16FlashAttnFwdSm90INS1_25CollectiveMainloopFwdSm90ILi2EN4cute5tupleIJNS5_1CILi1EEES8_S8_EEENS6_IJNS7_ILi128EEENS7_ILi64EEENS7_ILi256EEEEEELi256ENS_10bfloat16_tEfNS_4arch4Sm90ELb0ELb1ELb1ELb1ELb0ELb1ELb0ELb1ELb1ELb1ELb0ELb0EEENS1_21CollectiveEpilogueFwdINS6_IJSA_SC_SB_EEES9_SE_SG_Li256ELb1ELb1ELb0ELb0EEENS1_36VarlenDynamicPersistentTileSchedulerILi128ELi64ELi256ELi128ELb0ELb1ELb1ELb1ELb0ELb1EEEEEEEEEvNT_6ParamsE --------------------------
	.section	.text._ZN7cutlass13device_kernelIN5flash11enable_sm90INS1_16FlashAttnFwdSm90INS1_25CollectiveMainloopFwdSm90ILi2EN4cute5tupleIJNS5_1CILi1EEES8_S8_EEENS6_IJNS7_ILi128EEENS7_ILi64EEENS7_ILi256EEEEEELi256ENS_10bfloat16_tEfNS_4arch4Sm90ELb0ELb1ELb1ELb1ELb0ELb1ELb0ELb1ELb1ELb1ELb0ELb0EEENS1_21CollectiveEpilogueFwdINS6_IJSA_SC_SB_EEES9_SE_SG_Li256ELb1ELb1ELb0ELb0EEENS1_36VarlenDynamicPersistentTileSchedulerILi128ELi64ELi256ELi128ELb0ELb1ELb1ELb1ELb0ELb1EEEEEEEEEvNT_6ParamsE,"ax",@progbits
	.align	128
.text._ZN7cutlass13device_kernelIN5flash11enable_sm90INS1_16FlashAttnFwdSm90INS1_25CollectiveMainloopFwdSm90ILi2EN4cute5tupleIJNS5_1CILi1EEES8_S8_EEENS6_IJNS7_ILi128EEENS7_ILi64EEENS7_ILi256EEEEEELi256ENS_10bfloat16_tEfNS_4arch4Sm90ELb0ELb1ELb1ELb1ELb0ELb1ELb0ELb1ELb1ELb1ELb0ELb0EEENS1_21CollectiveEpilogueFwdINS6_IJSA_SC_SB_EEES9_SE_SG_Li256ELb1ELb1ELb0ELb0EEENS1_36VarlenDynamicPersistentTileSchedulerILi128ELi64ELi256ELi128ELb0ELb1ELb1ELb1ELb0ELb1EEEEEEEEEvNT_6ParamsE:
        .type           _ZN7cutlass13device_kernelIN5flash11enable_sm90INS1_16FlashAttnFwdSm90INS1_25CollectiveMainloopFwdSm90ILi2EN4cute5tupleIJNS5_1CILi1EEES8_S8_EEENS6_IJNS7_ILi128EEENS7_ILi64EEENS7_ILi256EEEEEELi256ENS_10bfloat16_tEfNS_4arch4Sm90ELb0ELb1ELb1ELb1ELb0ELb1ELb0ELb1ELb1ELb1ELb0ELb0EEENS1_21CollectiveEpilogueFwdINS6_IJSA_SC_SB_EEES9_SE_SG_Li256ELb1ELb1ELb0ELb0EEENS1_36VarlenDynamicPersistentTileSchedulerILi128ELi64ELi256ELi128ELb0ELb1ELb1ELb1ELb0ELb1EEEEEEEEEvNT_6ParamsE,@function
        .size           _ZN7cutlass13device_kernelIN5flash11enable_sm90INS1_16FlashAttnFwdSm90INS1_25CollectiveMainloopFwdSm90ILi2EN4cute5tupleIJNS5_1CILi1EEES8_S8_EEENS6_IJNS7_ILi128EEENS7_ILi64EEENS7_ILi256EEEEEELi256ENS_10bfloat16_tEfNS_4arch4Sm90ELb0ELb1ELb1ELb1ELb0ELb1ELb0ELb1ELb1ELb1ELb0ELb0EEENS1_21CollectiveEpilogueFwdINS6_IJSA_SC_SB_EEES9_SE_SG_Li256ELb1ELb1ELb0ELb0EEENS1_36VarlenDynamicPersistentTileSchedulerILi128ELi64ELi256ELi128ELb0ELb1ELb1ELb1ELb0ELb1EEEEEEEEEvNT_6ParamsE,(.L_x_3430 - _ZN7cutlass13device_kernelIN5flash11enable_sm90INS1_16FlashAttnFwdSm90INS1_25CollectiveMainloopFwdSm90ILi2EN4cute5tupleIJNS5_1CILi1EEES8_S8_EEENS6_IJNS7_ILi128EEENS7_ILi64EEENS7_ILi256EEEEEELi256ENS_10bfloat16_tEfNS_4arch4Sm90ELb0ELb1ELb1ELb1ELb0ELb1ELb0ELb1ELb1ELb1ELb0ELb0EEENS1_21CollectiveEpilogueFwdINS6_IJSA_SC_SB_EEES9_SE_SG_Li256ELb1ELb1ELb0ELb0EEENS1_36VarlenDynamicPersistentTileSchedulerILi128ELi64ELi256ELi128ELb0ELb1ELb1ELb1ELb0ELb1EEEEEEEEEvNT_6ParamsE)
        .other          _ZN7cutlass13device_kernelIN5flash11enable_sm90INS1_16FlashAttnFwdSm90INS1_25CollectiveMainloopFwdSm90ILi2EN4cute5tupleIJNS5_1CILi1EEES8_S8_EEENS6_IJNS7_ILi128EEENS7_ILi64EEENS7_ILi256EEEEEELi256ENS_10bfloat16_tEfNS_4arch4Sm90ELb0ELb1ELb1ELb1ELb0ELb1ELb0ELb1ELb1ELb1ELb0ELb0EEENS1_21CollectiveEpilogueFwdINS6_IJSA_SC_SB_EEES9_SE_SG_Li256ELb1ELb1ELb0ELb0EEENS1_36VarlenDynamicPersistentTileSchedulerILi128ELi64ELi256ELi128ELb0ELb1ELb1ELb1ELb0ELb1EEEEEEEEEvNT_6ParamsE,@"STO_CUDA_ENTRY STV_DEFAULT"
_ZN7cutlass13device_kernelIN5flash11enable_sm90INS1_16FlashAttnFwdSm90INS1_25CollectiveMainloopFwdSm90ILi2EN4cute5tupleIJNS5_1CILi1EEES8_S8_EEENS6_IJNS7_ILi128EEENS7_ILi64EEENS7_ILi256EEEEEELi256ENS_10bfloat16_tEfNS_4arch4Sm90ELb0ELb1ELb1ELb1ELb0ELb1ELb0ELb1ELb1ELb1ELb0ELb0EEENS1_21CollectiveEpilogueFwdINS6_IJSA_SC_SB_EEES9_SE_SG_Li256ELb1ELb1ELb0ELb0EEENS1_36VarlenDynamicPersistentTileSchedulerILi128ELi64ELi256ELi128ELb0ELb1ELb1ELb1ELb0ELb1EEEEEEEEEvNT_6ParamsE:
        /* <DEDUP_REMOVED lines=23> */
.L_x_1737:
[----:B------:R-:W-:Y:S05]  /*0170*/  BSYNC B0 ;  /* 0x0000000000007941 */ /* 0x000fea0003800000 */
.L_x_1736:
        /* <DEDUP_REMOVED lines=40> */
.L_x_1738:
        /* <DEDUP_REMOVED lines=22> */
.L_x_1739:
        /* <DEDUP_REMOVED lines=18> */
.L_x_1740:
        /* <DEDUP_REMOVED lines=22> */
.L_x_1741:
        /* <DEDUP_REMOVED lines=22> */
.L_x_1742:
[----:B0-----:R-:W-:Y:S01]  /*0940*/  ISETP.NE.AND P0, PT, R2, RZ, PT ;  /* 0x000000ff0200720c */ /* 0x001fe20003f05270 */
[----:B------:R-:W-:Y:S01]  /*0950*/  IMAD.MOV.U32 R2, RZ, RZ, 0x1 ;  /* 0x00000001ff027424 */ /* 0x000fe200078e00ff */
[----:B------:R-:W-:Y:S01]  /*0960*/  NOP ;  /* 0x0000000000007918 */ /* 0x000fe20000000000 */
[----:B------:R-:W-:Y:S01]  /*0970*/  ULDC.64 UR60, c[0x0][0x208] ;  /* 0x00008200003c7ab9 */ /* 0x000fe20000000a00 */
[----:B------:R-:W-:Y:S02]  /*0980*/  BSSY B9, `(.L_x_1743) ;  /* 0x0002b75000097945 */ /* 0x000fe40003800000 */
[----:B------:R-:W-:-:S05]  /*0990*/  SEL R2, R2, 0x2, !P0 ;  /* 0x0000000202027807 */ /* 0x000fca0004000000 */
[----:B------:R0:W-:Y:S01]  /*09a0*/  STL [R1+0x68], R2 ;  /* 0x0000680201007387 */ /* 0x0001e20000100800 */
[----:B-123--:R-:W-:Y:S06]  /*09b0*/  BAR.SYNC.DEFER_BLOCKING 0x0 ;  /* 0x0000000000007b1d */ /* 0x00efec0000010000 */
[----:B------:R-:W-:Y:S05]  /*09c0*/  @!P0 BRA `(.L_x_1744) ;  /* 0x0000022400088947 */ /* 0x000fea0003800000 */
.L_x_1745:
        /* <DEDUP_REMOVED lines=15> */
[----:B------:R-:W-:-:S05]  /*0ac0*/  VIADD R4, R4, 0xffffff80 ;  /* 0xffffff8004047836 */ /* 0x000fca0000000000 */
[----:B------:R-:W-:-:S04]  /*0ad0*/  SHF.R.S32.HI R3, RZ, 0x1f, R4 ;  /* 0x0000001fff037819 */ /* 0x000fc80000011404 */
[CC--:B------:R-:W-:Y:S02]  /*0ae0*/  LEA.HI R0, R3.reuse, R4.reuse, RZ, 0x7 ;  /* 0x0000000403007211 */ /* 0x0c0fe400078f38ff */
[CC--:B------:R-:W-:Y:S02]  /*0af0*/  LEA.HI R8, R3.reuse, R4.reuse, RZ, 0x2 ;  /* 0x0000000403087211 */ /* 0x0c0fe400078f10ff */
[----:B------:R-:W-:Y:S02]  /*0b00*/  LOP3.LUT R7, R0, 0xffffff80, RZ, 0xc0, !PT ;  /* 0xffffff8000077812 */ /* 0x000fe400078ec0ff */
[CC--:B0-----:R-:W-:Y:S02]  /*0b10*/  LEA.HI R2, R3.reuse, R4.reuse, RZ, 0x4 ;  /* 0x0000000403027211 */ /* 0x0c1fe400078f20ff */
[CC--:B------:R-:W-:Y:S01]  /*0b20*/  LEA.HI R218, R3.reuse, R4.reuse, RZ, 0x3 ;  /* 0x0000000403da7211 */ /* 0x0c0fe200078f18ff */
[----:B------:R-:W-:Y:S01]  /*0b30*/  IMAD.IADD R20, R4, 0x1, -R7 ;  /* 0x0000000104147824 */ /* 0x000fe200078e0a07 */
[----:B------:R-:W-:-:S02]  /*0b40*/  LEA.HI R5, R3, R4, RZ, 0x5 ;  /* 0x0000000403057211 */ /* 0x000fc400078f28ff */
[----:B------:R-:W-:Y:S02]  /*0b50*/  LOP3.LUT R11, R8, 0xfffffffc, RZ, 0xc0, !PT ;  /* 0xfffffffc080b7812 */ /* 0x000fe400078ec0ff */
[----:B------:R-:W-:Y:S01]  /*0b60*/  LEA.HI R6, R3, R4, RZ, 0x6 ;  /* 0x0000000403067211 */ /* 0x000fe200078f30ff */
[----:B------:R-:W-:Y:S01]  /*0b70*/  IMAD.SHL.U32 R5, R5, 0x20, RZ ;  /* 0x0000002005057824 */ /* 0x000fe200078e00ff */
[----:B------:R-:W-:Y:S01]  /*0b80*/  LOP3.LUT R9, R218, 0xfffffff8, RZ, 0xc0, !PT ;  /* 0xfffffff8da097812 */ /* 0x000fe200078ec0ff */
[----:B------:R-:W-:Y:S01]  /*0b90*/  IMAD.IADD R12, R4, 0x1, -R11 ;  /* 0x00000001040c7824 */ /* 0x000fe200078e0a0b */
[----:B------:R-:W-:Y:S01]  /*0ba0*/  SHF.R.S32.HI R7, RZ, 0x4, R2 ;  /* 0x00000004ff077819 */ /* 0x000fe20000011402 */
[----:B------:R-:W-:Y:S01]  /*0bb0*/  STL [R1+0x80], R20 ;  /* 0x0000801401007387 */ /* 0x000fe20000100800 */
[----:B------:R-:W-:Y:S01]  /*0bc0*/  LOP3.LUT R3, R2, 0x3fffff0, RZ, 0xc0, !PT ;  /* 0x03fffff002037812 */ /* 0x000fe200078ec0ff */
[----:B------:R-:W-:Y:S01]  /*0bd0*/  IMAD.IADD R13, R4, 0x1, -R9 ;  /* 0x00000001040d7824 */ /* 0x000fe200078e0a09 */
[----:B------:R-:W-:-:S02]  /*0be0*/  SHF.R.S32.HI R8, RZ, 0x1f, R20 ;  /* 0x0000001fff087819 */ /* 0x000fc40000011414 */
[----:B------:R-:W-:Y:S01]  /*0bf0*/  LEA.HI R2, R2, R7, RZ, 0x1 ;  /* 0x0000000702027211 */ /* 0x000fe200078f08ff */
[----:B------:R-:W-:Y:S01]  /*0c00*/  IMAD.IADD R3, R4, 0x1, -R3 ;  /* 0x0000000104037824 */ /* 0x000fe200078e0a03 */
[----:B------:R-:W-:Y:S01]  /*0c10*/  LEA.HI R9, R8, R20, RZ, 0x2 ;  /* 0x0000001408097211 */ /* 0x000fe200078f10ff */
[----:B------:R-:W-:Y:S01]  /*0c20*/  IMAD.SHL.U32 R200, R13, 0x4, RZ ;  /* 0x000000040dc87824 */ /* 0x000fe200078e00ff */
[----:B------:R-:W-:Y:S01]  /*0c30*/  LOP3.LUT R4, R5, 0xfffffc00, RZ, 0xc0, !PT ;  /* 0xfffffc0005047812 */ /* 0x000fe200078ec0ff */
[----:B------:R-:W-:Y:S01]  /*0c40*/  STL [R1+0x58], R13 ;  /* 0x0000580d01007387 */ /* 0x000fe20000100800 */
[----:B------:R-:W-:Y:S01]  /*0c50*/  LOP3.LUT R2, R2, 0x1ffffffe, RZ, 0xc0, !PT ;  /* 0x1ffffffe02027812 */ /* 0x000fe200078ec0ff */
[----:B------:R-:W-:Y:S01]  /*0c60*/  VIADD R235, R200, 0x40 ;  /* 0x00000040c8eb7836 */ /* 0x000fe20000000000 */
[----:B------:R-:W-:Y:S01]  /*0c70*/  SHF.R.S32.HI R218, RZ, 0x3, R218 ;  /* 0x00000003ffda7819 */ /* 0x000fe200000114da */
[----:B------:R-:W-:Y:S01]  /*0c80*/  IMAD R3, R3, 0x40, R4 ;  /* 0x0000004003037824 */ /* 0x000fe200078e0204 */
[----:B------:R-:W-:Y:S01]  /*0c90*/  LEA.HI R5, R12, R12, RZ, 0x1 ;  /* 0x0000000c0c057211 */ /* 0x000fe200078f08ff */
[----:B------:R-:W-:Y:S01]  /*0ca0*/  IMAD.IADD R2, R7, 0x1, -R2 ;  /* 0x0000000107027824 */ /* 0x000fe200078e0a02 */
[--C-:B------:R-:W-:Y:S01]  /*0cb0*/  SHF.R.S32.HI R10, RZ, 0x2, R9.reuse ;  /* 0x00000002ff0a7819 */ /* 0x100fe20000011409 */
[C---:B------:R-:W-:Y:S01]  /*0cc0*/  VIADD R4, R218.reuse, 0x40 ;  /* 0x00000040da047836 */ /* 0x040fe20000000000 */
[----:B------:R-:W-:Y:S01]  /*0cd0*/  SHF.R.S32.HI R11, RZ, 0x1f, R9 ;  /* 0x0000001fff0b7819 */ /* 0x000fe20000011409 */
[----:B------:R-:W-:Y:S01]  /*0ce0*/  VIADD R15, R218, 0x60 ;  /* 0x00000060da0f7836 */ /* 0x000fe20000000000 */
[----:B------:R-:W-:Y:S01]  /*0cf0*/  LOP3.LUT R5, R5, 0x1ffffffe, RZ, 0xc0, !PT ;  /* 0x1ffffffe05057812 */ /* 0x000fe200078ec0ff */
[----:B------:R-:W-:Y:S01]  /*0d00*/  IMAD R2, R2, 0x8, R3 ;  /* 0x0000000802027824 */ /* 0x000fe200078e0203 */
[----:B------:R-:W-:Y:S01]  /*0d10*/  LEA.HI R11, R11, R10, RZ, 0x3 ;  /* 0x0000000a0b0b7211 */ /* 0x000fe200078f18ff */
[----:B------:R-:W-:Y:S01]  /*0d20*/  IMAD.IADD R226, R200, 0x1, R235 ;  /* 0x00000001c8e27824 */ /* 0x000fe200078e02eb */
[----:B------:R-:W-:Y:S01]  /*0d30*/  LEA.HI R8, R8, R20, RZ, 0x5 ;  /* 0x0000001408087211 */ /* 0x000fe200078f28ff */
[----:B------:R-:W-:Y:S01]  /*0d40*/  IMAD.IADD R5, R12, 0x1, -R5 ;  /* 0x000000010c057824 */ /* 0x000fe200078e0a05 */
[----:B------:R-:W-:Y:S01]  /*0d50*/  LOP3.LUT R11, R11, 0xfffffff8, RZ, 0xc0, !PT ;  /* 0xfffffff80b0b7812 */ /* 0x000fe200078ec0ff */
[----:B------:R0:W-:Y:S01]  /*0d60*/  STL [R1+0xa8], R2 ;  /* 0x0000a80201007387 */ /* 0x0001e20000100800 */
[----:B------:R-:W-:Y:S01]  /*0d70*/  SHF.R.S32.HI R3, RZ, 0x1f, R4 ;  /* 0x0000001fff037819 */ /* 0x000fe20000011404 */
[----:B------:R-:W-:Y:S01]  /*0d80*/  IMAD.SHL.U32 R18, R13, 0x8, RZ ;  /* 0x000000080d127824 */ /* 0x000fe200078e00ff */
[----:B------:R-:W-:Y:S01]  /*0d90*/  SHF.R.S32.HI R12, RZ, 0x1f, R15 ;  /* 0x0000001fff0c7819 */ /* 0x000fe2000001140f */
[----:B------:R-:W-:Y:S01]  /*0da0*/  IMAD.IADD R11, R10, 0x1, -R11 ;  /* 0x000000010a0b7824 */ /* 0x000fe200078e0a0b */
[----:B------:R-:W-:Y:S01]  /*0db0*/  SHF.R.S32.HI R8, RZ, 0x5, R8 ;  /* 0x00000005ff087819 */ /* 0x000fe20000011408 */
[----:B------:R-:W-:Y:S01]  /*0dc0*/  IMAD.SHL.U32 R10, R15, 0x40, RZ ;  /* 0x000000400f0a7824 */ /* 0x000fe200078e00ff */
[----:B------:R-:W-:Y:S01]  /*0dd0*/  LEA.HI R3, R3, R4, RZ, 0x3 ;  /* 0x0000000403037211 */ /* 0x000fe200078f18ff */
[----:B------:R-:W-:Y:S01]  /*0de0*/  VIADD R24, R218, 0x20 ;  /* 0x00000020da187836 */ /* 0x000fe20000000000 */
[----:B------:R-:W-:Y:S01]  /*0df0*/  LEA.HI R12, R12, R15, RZ, 0x3 ;  /* 0x0000000f0c0c7211 */ /* 0x000fe200078f18ff */
[----:B0-----:R-:W-:Y:S01]  /*0e00*/  IMAD.SHL.U32 R2, R4, 0x40, RZ ;  /* 0x0000004004027824 */ /* 0x001fe200078e00ff */
[----:B------:R-:W-:Y:S01]  /*0e10*/  SHF.R.S32.HI R7, RZ, 0x1f, R226 ;  /* 0x0000001fff077819 */ /* 0x000fe200000114e2 */
[----:B------:R-:W-:Y:S01]  /*0e20*/  IMAD R11, R8, 0x10, R11 ;  /* 0x00000010080b7824 */ /* 0x000fe200078e020b */
[----:B------:R-:W-:Y:S01]  /*0e30*/  SHF.R.S32.HI R14, RZ, 0x7, R0 ;  /* 0x00000007ff0e7819 */ /* 0x000fe20000011400 */
[----:B------:R-:W-:Y:S01]  /*0e40*/  IMAD.SHL.U32 R3, R3, 0x40, RZ ;  /* 0x0000004003037824 */ /* 0x000fe200078e00ff */
[----:B------:R-:W-:Y:S01]  /*0e50*/  LOP3.LUT R8, R2, 0x1c0, RZ, 0xc0, !PT ;  /* 0x000001c002087812 */ /* 0x000fe200078ec0ff */
[----:B------:R-:W-:Y:S01]  /*0e60*/  IMAD.SHL.U32 R12, R12, 0x40, RZ ;  /* 0x000000400c0c7824 */ /* 0x000fe200078e00ff */
[----:B------:R-:W-:Y:S01]  /*0e70*/  LEA.HI R4, R7, R226, RZ, 0x3 ;  /* 0x000000e207047211 */ /* 0x000fe200078f18ff */
[----:B------:R0:W-:Y:S01]  /*0e80*/  STL [R1+0xa0], R14 ;  /* 0x0000a00e01007387 */ /* 0x0001e20000100800 */
[----:B------:R-:W-:-:S02]  /*0e90*/  LOP3.LUT R2, R8, 0x38, R18, 0xf8, !PT ;  /* 0x0000003808027812 */ /* 0x000fc400078ef812 */
[----:B------:R-:W-:Y:S02]  /*0ea0*/  SHF.R.U32.HI R13, RZ, 0x3, R8 ;  /* 0x00000003ff0d7819 */ /* 0x000fe40000011608 */
[----:B------:R-:W-:Y:S02]  /*0eb0*/  LOP3.LUT R23, R3, 0xfffffe00, RZ, 0xc0, !PT ;  /* 0xfffffe0003177812 */ /* 0x000fe400078ec0ff */
[----:B------:R-:W-:Y:S02]  /*0ec0*/  LOP3.LUT R8, R8, 0x38, R4, 0xf8, !PT ;  /* 0x0000003808087812 */ /* 0x000fe400078ef804 */
[----:B------:R-:W-:Y:S01]  /*0ed0*/  LOP3.LUT R17, R10, 0x1c0, RZ, 0xc0, !PT ;  /* 0x000001c00a117812 */ /* 0x000fe200078ec0ff */
[----:B------:R1:W-:Y:S01]  /*0ee0*/  STL [R1+0x7c], R23 ;  /* 0x00007c1701007387 */ /* 0x0003e20000100800 */
[----:B------:R-:W-:Y:S02]  /*0ef0*/  LOP3.LUT R22, R12, 0xfffffe00, RZ, 0xc0, !PT ;  /* 0xfffffe000c167812 */ /* 0x000fe400078ec0ff */
[----:B------:R-:W-:-:S02]  /*0f00*/  LOP3.LUT R15, R23, R2, R13, 0xf6, !PT ;  /* 0x00000002170f7212 */ /* 0x000fc400078ef60d */
[----:B------:R-:W-:Y:S01]  /*0f10*/  LOP3.LUT R10, R8, R13, RZ, 0x3c, !PT ;  /* 0x0000000d080a7212 */ /* 0x000fe200078e3cff */
[----:B------:R-:W-:Y:S01]  /*0f20*/  STL [R1+0x78], R22 ;  /* 0x0000781601007387 */ /* 0x000fe20000100800 */
[C---:B------:R-:W-:Y:S02]  /*0f30*/  LOP3.LUT R2, R17.reuse, 0x38, R18, 0xf8, !PT ;  /* 0x0000003811027812 */ /* 0x040fe400078ef812 */
[----:B------:R-:W-:Y:S02]  /*0f40*/  SHF.R.U32.HI R3, RZ, 0x3, R17 ;  /* 0x00000003ff037819 */ /* 0x000fe40000011611 */
[----:B------:R-:W-:Y:S02]  /*0f50*/  LOP3.LUT R8, R17, 0x38, R4, 0xf8, !PT ;  /* 0x0000003811087812 */ /* 0x000fe400078ef804 */
[----:B------:R-:W2:Y:S01]  /*0f60*/  LDL.LU R17, [R1+0x68] ;  /* 0x0000680001117983 */ /* 0x000ea20000300800 */
[----:B------:R-:W-:-:S04]  /*0f70*/  LEA.HI R0, R0, R14, RZ, 0x1 ;  /* 0x0000000e00007211 */ /* 0x000fc800078f08ff */
[----:B------:R-:W-:Y:S02]  /*0f80*/  LOP3.LUT R0, R0, 0x3fffffe, RZ, 0xc0, !PT ;  /* 0x03fffffe00007812 */ /* 0x000fe400078ec0ff */
[----:B------:R-:W-:-:S03]  /*0f90*/  LOP3.LUT R21, R22, R2, R3, 0xf6, !PT ;  /* 0x0000000216157212 */ /* 0x000fc600078ef603 */
[----:B------:R-:W-:Y:S01]  /*0fa0*/  IMAD.IADD R0, R14, 0x1, -R0 ;  /* 0x000000010e007824 */ /* 0x000fe200078e0a00 */
[----:B------:R-:W-:-:S03]  /*0fb0*/  SHF.R.S32.HI R2, RZ, 0x1f, R24 ;  /* 0x0000001fff027819 */ /* 0x000fc60000011418 */
[----:B0-----:R-:W-:Y:S02]  /*0fc0*/  IMAD R14, R0, 0x40, R11 ;  /* 0x00000040000e7824 */ /* 0x001fe400078e020b */
[----:B------:R-:W-:Y:S01]  /*0fd0*/  IMAD.SHL.U32 R0, R24, 0x40, RZ ;  /* 0x0000004018007824 */ /* 0x000fe200078e00ff */
[----:B------:R-:W-:Y:S01]  /*0fe0*/  LEA.HI R7, R7, R226, RZ, 0x6 ;  /* 0x000000e207077211 */ /* 0x000fe200078f30ff */
[----:B------:R-:W-:Y:S01]  /*0ff0*/  IMAD.SHL.U32 R13, R218, 0x40, RZ ;  /* 0x00000040da0d7824 */ /* 0x000fe200078e00ff */
[----:B------:R-:W-:Y:S02]  /*1000*/  LEA.HI R2, R2, R24, RZ, 0x3 ;  /* 0x0000001802027211 */ /* 0x000fe400078f18ff */
[----:B------:R-:W-:Y:S01]  /*1010*/  LOP3.LUT R27, R0, 0x1c0, RZ, 0xc0, !PT ;  /* 0x000001c0001b7812 */ /* 0x000fe200078ec0ff */
[----:B------:R-:W-:Y:S01]  /*1020*/  IMAD.SHL.U32 R7, R7, 0x80, RZ ;  /* 0x0000008007077824 */ /* 0x000fe200078e00ff */
[----:B------:R-:W-:Y:S01]  /*1030*/  LOP3.LUT R12, R8, R3, RZ, 0x3c, !PT ;  /* 0x00000003080c7212 */ /* 0x000fe200078e3cff */
[----:B------:R-:W-:Y:S01]  /*1040*/  IMAD.SHL.U32 R2, R2, 0x40, RZ ;  /* 0x0000004002027824 */ /* 0x000fe200078e00ff */
[----:B------:R-:W-:Y:S01]  /*1050*/  LOP3.LUT R3, R13, 0x1c0, RZ, 0xc0, !PT ;  /* 0x000001c00d037812 */ /* 0x000fe200078ec0ff */
[----:B------:R-:W-:Y:S01]  /*1060*/  IMAD.SHL.U32 R6, R6, 0x8, RZ ;  /* 0x0000000806067824 */ /* 0x000fe200078e00ff */
[----:B------:R-:W-:-:S02]  /*1070*/  SHF.R.U32.HI R25, RZ, 0x3, R27 ;  /* 0x00000003ff197819 */ /* 0x000fc4000001161b */
[----:B------:R-:W-:Y:S02]  /*1080*/  LOP3.LUT R0, R4, 0x38, RZ, 0xc0, !PT ;  /* 0x0000003804007812 */ /* 0x000fe400078ec0ff */
[----:B------:R-:W-:Y:S02]  /*1090*/  LOP3.LUT R8, R27, 0x38, R4, 0xf8, !PT ;  /* 0x000000381b087812 */ /* 0x000fe400078ef804 */
[----:B------:R-:W-:Y:S02]  /*10a0*/  LOP3.LUT R7, R7, 0xffffe000, RZ, 0xc0, !PT ;  /* 0xffffe00007077812 */ /* 0x000fe400078ec0ff */
[----:B------:R-:W-:Y:S02]  /*10b0*/  SHF.R.U32.HI R26, RZ, 0x3, R3 ;  /* 0x00000003ff1a7819 */ /* 0x000fe40000011603 */
[----:B------:R-:W-:Y:S02]  /*10c0*/  LOP3.LUT R24, R2, 0xfffffe00, RZ, 0xc0, !PT ;  /* 0xfffffe0002187812 */ /* 0x000fe400078ec0ff */
[----:B------:R-:W-:-:S02]  /*10d0*/  LOP3.LUT R0, R0, 0x1c0, R13, 0xf8, !PT ;  /* 0x000001c000007812 */ /* 0x000fc400078ef80d */
[----:B------:R-:W-:Y:S02]  /*10e0*/  LOP3.LUT R8, R8, R25, RZ, 0x3c, !PT ;  /* 0x0000001908087212 */ /* 0x000fe400078e3cff */
[----:B------:R-:W-:Y:S01]  /*10f0*/  LOP3.LUT R6, R6, 0xfffffe00, RZ, 0xc0, !PT ;  /* 0xfffffe0006067812 */ /* 0x000fe200078ec0ff */
[----:B------:R-:W-:Y:S01]  /*1100*/  STL [R1+0xa4], R14 ;  /* 0x0000a40e01007387 */ /* 0x000fe20000100800 */
[-C--:B------:R-:W-:Y:S01]  /*1110*/  IADD3 R13, R10, R7.reuse, R23 ;  /* 0x000000070a0d7210 */ /* 0x080fe20007ffe017 */
[----:B------:R-:W-:Y:S01]  /*1120*/  VIADD R10, R18, 0x80 ;  /* 0x00000080120a7836 */ /* 0x000fe20000000000 */
[----:B------:R-:W-:Y:S01]  /*1130*/  LOP3.LUT R0, R0, R26, RZ, 0x3c, !PT ;  /* 0x0000001a00007212 */ /* 0x000fe200078e3cff */
[----:B------:R-:W-:Y:S01]  /*1140*/  STL [R1+0x38], R24 ;  /* 0x0000381801007387 */ /* 0x000fe20000100800 */
[-C--:B------:R-:W-:Y:S01]  /*1150*/  IADD3 R11, R8, R7.reuse, R24 ;  /* 0x00000007080b7210 */ /* 0x080fe20007ffe018 */
[----:B------:R-:W-:Y:S01]  /*1160*/  VIADD R8, R18, 0xc0 ;  /* 0x000000c012087836 */ /* 0x000fe20000000000 */
[----:B------:R-:W-:Y:S01]  /*1170*/  LOP3.LUT R3, R3, 0x38, R18, 0xf8, !PT ;  /* 0x0000003803037812 */ /* 0x000fe200078ef812 */
[----:B------:R0:W-:Y:S01]  /*1180*/  STL [R1+0x40], R6 ;  /* 0x0000400601007387 */ /* 0x0001e20000100800 */
[----:B-1----:R-:W-:-:S02]  /*1190*/  IADD3 R23, R12, R7, R22 ;  /* 0x000000070c177210 */ /* 0x002fc40007ffe016 */
[----:B------:R-:W-:Y:S01]  /*11a0*/  SHF.R.S32.HI R2, RZ, 0x1f, R218 ;  /* 0x0000001fff027819 */ /* 0x000fe200000114da */
[----:B------:R-:W-:Y:S01]  /*11b0*/  STL [R1+0x6c], RZ ;  /* 0x00006cff01007387 */ /* 0x000fe20000100800 */
[----:B------:R-:W-:Y:S01]  /*11c0*/  IADD3 R7, R0, R7, R6 ;  /* 0x0000000700077210 */ /* 0x000fe20007ffe006 */
[----:B------:R-:W-:Y:S01]  /*11d0*/  VIADD R0, R16, 0x10400 ;  /* 0x0001040010007836 */ /* 0x000fe20000000000 */
[----:B------:R-:W-:Y:S01]  /*11e0*/  LOP3.LUT R229, R9, 0x7ffffffc, RZ, 0xc0, !PT ;  /* 0x7ffffffc09e57812 */ /* 0x000fe200078ec0ff */
[----:B------:R-:W-:Y:S01]  /*11f0*/  STL [R1], RZ ;  /* 0x000000ff01007387 */ /* 0x000fe20000100800 */
[----:B------:R-:W-:Y:S02]  /*1200*/  LOP3.LUT R2, R27, 0x38, R18, 0xf8, !PT ;  /* 0x000000381b027812 */ /* 0x000fe400078ef812 */
[----:B------:R-:W-:Y:S01]  /*1210*/  SHF.R.S32.HI R9, RZ, 0x1f, R10 ;  /* 0x0000001fff097819 */ /* 0x000fe2000001140a */
[----:B------:R-:W-:Y:S01]  /*1220*/  STL [R1+0x2c], R10 ;  /* 0x00002c0a01007387 */ /* 0x000fe20000100800 */
[----:B0-----:R-:W-:-:S03]  /*1230*/  LOP3.LUT R6, R6, R3, R26, 0xf6, !PT ;  /* 0x0000000306067212 */ /* 0x001fc600078ef61a */
[----:B------:R0:W-:Y:S01]  /*1240*/  STL [R1+0x30], R8 ;  /* 0x0000300801007387 */ /* 0x0001e20000100800 */
[----:B------:R-:W-:Y:S01]  /*1250*/  LOP3.LUT R3, R24, R2, R25, 0xf6, !PT ;  /* 0x0000000218037212 */ /* 0x000fe200078ef619 */
[----:B------:R-:W-:Y:S02]  /*1260*/  IMAD R2, R15, 0x2, R0 ;  /* 0x000000020f027824 */ /* 0x000fe400078e0200 */
[----:B------:R-:W-:Y:S01]  /*1270*/  STL [R1+0x74], R9 ;  /* 0x0000740901007387 */ /* 0x000fe20000100800 */
[----:B0-----:R-:W-:-:S03]  /*1280*/  SHF.R.S32.HI R8, RZ, 0x1f, R8 ;  /* 0x0000001fff087819 */ /* 0x001fc60000011408 */
[----:B------:R-:W-:Y:S01]  /*1290*/  STL [R1+0x54], R6 ;  /* 0x0000540601007387 */ /* 0x000fe20000100800 */
[----:B------:R-:W-:-:S03]  /*12a0*/  IMAD R3, R3, 0x2, R0 ;  /* 0x0000000203037824 */ /* 0x000fc600078e0200 */
[----:B------:R0:W-:Y:S04]  /*12b0*/  STL [R1+0x70], R8 ;  /* 0x0000700801007387 */ /* 0x0001e80000100800 */
[----:B------:R1:W-:Y:S01]  /*12c0*/  STL [R1+0x90], R2 ;  /* 0x0000900201007387 */ /* 0x0003e20000100800 */
[--C-:B0-----:R-:W-:Y:S02]  /*12d0*/  IMAD R8, R21, 0x2, R0.reuse ;  /* 0x0000000215087824 */ /* 0x101fe400078e0200 */
[----:B-1----:R-:W-:-:S03]  /*12e0*/  IMAD R2, R11, 0x2, R0 ;  /* 0x000000020b027824 */ /* 0x002fc600078e0200 */
[----:B------:R0:W-:Y:S04]  /*12f0*/  STL [R1+0x88], R8 ;  /* 0x0000880801007387 */ /* 0x0001e80000100800 */
[----:B------:R1:W-:Y:S04]  /*1300*/  STL [R1+0x98], R3 ;  /* 0x0000980301007387 */ /* 0x0003e80000100800 */
[----:B------:R3:W-:Y:S01]  /*1310*/  STL [R1+0x94], R2 ;  /* 0x0000940201007387 */ /* 0x0007e20000100800 */
[--C-:B0-----:R-:W-:Y:S02]  /*1320*/  IMAD R8, R13, 0x2, R0.reuse ;  /* 0x000000020d087824 */ /* 0x101fe400078e0200 */
[----:B-1----:R-:W-:-:S03]  /*1330*/  IMAD R3, R23, 0x2, R0 ;  /* 0x0000000217037824 */ /* 0x002fc600078e0200 */
[----:B------:R-:W-:Y:S01]  /*1340*/  STL [R1+0x8c], R8 ;  /* 0x00008c0801007387 */ /* 0x000fe20000100800 */
[--C-:B---3--:R-:W-:Y:S02]  /*1350*/  IMAD R2, R7, 0x2, R0.reuse ;  /* 0x0000000207027824 */ /* 0x108fe400078e0200 */
[----:B------:R-:W-:Y:S01]  /*1360*/  IMAD R0, R6, 0x2, R0 ;  /* 0x0000000206007824 */ /* 0x000fe200078e0200 */
[----:B------:R0:W-:Y:S04]  /*1370*/  STL [R1+0x84], R3 ;  /* 0x0000840301007387 */ /* 0x0001e80000100800 */
[----:B------:R1:W-:Y:S04]  /*1380*/  STL [R1+0x9c], R2 ;  /* 0x00009c0201007387 */ /* 0x0003e80000100800 */
[----:B------:R3:W-:Y:S01]  /*1390*/  STL [R1+0x48], R0 ;  /* 0x0000480001007387 */ /* 0x0007e20000100800 */
[----:B0-----:R-:W-:-:S02]  /*13a0*/  SHF.R.S32.HI R3, RZ, 0x3, R4 ;  /* 0x00000003ff037819 */ /* 0x001fc40000011404 */
[----:B-1----:R-:W-:Y:S01]  /*13b0*/  LOP3.LUT R2, R4, 0xfffffff8, RZ, 0xc0, !PT ;  /* 0xfffffff804027812 */ /* 0x002fe200078ec0ff */
[----:B---3--:R-:W-:Y:S02]  /*13c0*/  IMAD R0, R5, 0x8, R14 ;  /* 0x0000000805007824 */ /* 0x008fe400078e020e */
[----:B------:R0:W-:Y:S04]  /*13d0*/  STL [R1+0x5c], R3 ;  /* 0x00005c0301007387 */ /* 0x0001e80000100800 */
[----:B------:R0:W-:Y:S04]  /*13e0*/  STL [R1+0x4c], R0 ;  /* 0x00004c0001007387 */ /* 0x0001e80000100800 */
[----:B------:R0:W-:Y:S01]  /*13f0*/  STL [R1+0x68], R2 ;  /* 0x0000680201007387 */ /* 0x0001e20000100800 */
[----:B------:R-:W-:Y:S01]  /*1400*/  IMAD.MOV.U32 R219, RZ, RZ, RZ ;  /* 0x000000ffffdb7224 */ /* 0x000fe200078e00ff */
[----:B------:R-:W-:Y:S01]  /*1410*/  SHF.R.S32.HI R19, RZ, 0x1f, R18 ;  /* 0x0000001fff137819 */ /* 0x000fe20000011412 */
[----:B------:R-:W-:-:S02]  /*1420*/  IMAD.MOV.U32 R22, RZ, RZ, RZ ;  /* 0x000000ffff167224 */ /* 0x000fc400078e00ff */
[C---:B------:R-:W-:Y:S02]  /*1430*/  VIADD R236, R200.reuse, 0x20 ;  /* 0x00000020c8ec7836 */ /* 0x040fe40000000000 */
[----:B------:R-:W-:Y:S02]  /*1440*/  VIADD R237, R200, 0x60 ;  /* 0x00000060c8ed7836 */ /* 0x000fe40000000000 */
[----:B------:R-:W-:Y:S01]  /*1450*/  IMAD.IADD R229, R20, 0x1, -R229 ;  /* 0x0000000114e57824 */ /* 0x000fe200078e0ae5 */
[----:B--2---:R-:W-:Y:S01]  /*1460*/  LOP3.LUT R234, R17, 0x1, RZ, 0xfc, !PT ;  /* 0x0000000111ea7812 */ /* 0x004fe200078efcff */
[----:B0-----:R-:W-:-:S07]  /*1470*/  IMAD.MOV.U32 R17, RZ, RZ, RZ ;  /* 0x000000ffff117224 */ /* 0x001fce00078e00ff */
.L_x_2035:
[----:B------:R-:W-:Y:S01]  /*1480*/  ULDC.64 UR4, c[0x0][0xa28] ;  /* 0x00028a0000047ab9 */ /* 0x000fe20000000a00 */
[----:B0-23--:R-:W0:Y:S01]  /*1490*/  LDC.64 R4, c[0x0][0xa08] ;  /* 0x00028200ff047b82 */ /* 0x00de220000000a00 */
[----:B------:R-:W-:Y:S01]  /*14a0*/  ISETP.NE.U32.AND P0, PT, RZ, UR4, PT ;  /* 0x00000004ff007c0c */ /* 0x000fe2000bf05070 */
[----:B------:R-:W-:Y:S01]  /*14b0*/  IMAD.MOV.U32 R0, RZ, RZ, RZ ;  /* 0x000000ffff007224 */ /* 0x000fe200078e00ff */
[----:B------:R-:W-:Y:S01]  /*14c0*/  ULDC.64 UR6, c[0x0][0xa20] ;  /* 0x0002880000067ab9 */ /* 0x000fe20000000a00 */
[----:B------:R-:W-:Y:S01]  /*14d0*/  IMAD.MOV.U32 R26, RZ, RZ, RZ ;  /* 0x000000ffff1a7224 */ /* 0x000fe200078e00ff */
[----:B------:R-:W-:Y:S01]  /*14e0*/  ISETP.NE.AND.EX P0, PT, RZ, UR5, PT, P0 ;  /* 0x00000005ff007c0c */ /* 0x000fe2000bf05300 */
[----:B------:R-:W-:Y:S02]  /*14f0*/  ULDC.64 UR4, c[0x0][0xa18] ;  /* 0x0002860000047ab9 */ /* 0x000fe40000000a00 */
[----:B------:R-:W-:-:S04]  /*1500*/  ISETP.NE.U32.AND P1, PT, RZ, UR4, PT ;  /* 0x00000004ff007c0c */ /* 0x000fc8000bf25070 */
[----:B------:R-:W-:Y:S01]  /*1510*/  ISETP.NE.AND.EX P1, PT, RZ, UR5, PT, P1 ;  /* 0x00000005ff007c0c */ /* 0x000fe2000bf25310 */
[----:B------:R-:W-:Y:S02]  /*1520*/  ULDC.64 UR4, c[0x0][0xa08] ;  /* 0x0002820000047ab9 */ /* 0x000fe40000000a00 */
[----:B------:R-:W-:-:S03]  /*1530*/  ISETP.NE.U32.AND P3, PT, RZ, UR4, PT ;  /* 0x00000004ff007c0c */ /* 0x000fc6000bf65070 */
[----:B----4-:R-:W1:Y:S01]  /*1540*/  @P0 LDC.64 R2, c[0x0][0xa28] ;  /* 0x00028a00ff020b82 */ /* 0x010e620000000a00 */
[----:B------:R-:W-:Y:S01]  /*1550*/  ISETP.NE.AND.EX P3, PT, RZ, UR5, PT, P3 ;  /* 0x00000005ff007c0c */ /* 0x000fe2000bf65330 */
[----:B0-----:R-:W-:-:S06]  /*1560*/  IMAD.WIDE R8, R67, 0x4, R4 ;  /* 0x0000000443087825 */ /* 0x001fcc00078e0204 */
[----:B------:R-:W0:Y:S01]  /*1570*/  @P1 LDC.64 R6, c[0x0][0xa18] ;  /* 0x00028600ff061b82 */ /* 0x000e220000000a00 */
[----:B------:R-:W-:Y:S02]  /*1580*/  ULDC UR4, c[0x0][0x288] ;  /* 0x0000a20000047ab9 */ /* 0x000fe40000000800 */
[----:B------:R-:W-:Y:S01]  /*1590*/  IMAD.U32 R220, RZ, RZ, UR4 ;  /* 0x00000004ffdc7e24 */ /* 0x000fe2000f8e00ff */
[----:B------:R2:W-:Y:S01]  /*15a0*/  STL [R1+0x60], R66 ;  /* 0x0000604201007387 */ /* 0x0005e20000100800 */
[----:B------:R-:W-:-:S03]  /*15b0*/  ULDC.64 UR4, c[0x0][0x418] ;  /* 0x0001060000047ab9 */ /* 0x000fc60000000a00 */
[----:B-----5:R2:W5:Y:S01]  /*15c0*/  @P3 LDG.E R26, desc[UR60][R8.64] ;  /* 0x0000003c081a3981 */ /* 0x020562000c1e1900 */
[----:B-1----:R-:W-:-:S05]  /*15d0*/  @P0 IMAD.WIDE R2, R67, 0x4, R2 ;  /* 0x0000000443020825 */ /* 0x002fca00078e0202 */
[----:B------:R2:W5:Y:S01]  /*15e0*/  @P0 LDG.E R0, desc[UR60][R2.64] ;  /* 0x0000003c02000981 */ /* 0x000562000c1e1900 */
[----:B0-----:R-:W-:-:S05]  /*15f0*/  @P1 IMAD.WIDE R4, R67, 0x4, R6 ;  /* 0x0000000443041825 */ /* 0x001fca00078e0206 */
[----:B------:R2:W5:Y:S04]  /*1600*/  @P1 LDG.E R220, desc[UR60][R4.64] ;  /* 0x0000003c04dc1981 */ /* 0x000568000c1e1900 */
[----:B------:R2:W-:Y:S01]  /*1610*/  STL [R1+0x64], R67 ;  /* 0x0000644301007387 */ /* 0x0005e20000100800 */
[----:B------:R-:W-:-:S03]  /*1620*/  UISETP.NE.U32.AND UP0, UPT, UR4, URZ, UPT ;  /* 0x0000003f0400728c */ /* 0x000fc6000bf05070 */
[----:B------:R-:W-:Y:S01]  /*1630*/  ULDC UR4, c[0x0][0x424] ;  /* 0x0001090000047ab9 */ /* 0x000fe20000000800 */
[----:B------:R-:W-:Y:S01]  /*1640*/  UISETP.NE.AND.EX UP0, UPT, UR5, URZ, UPT, UP0 ;  /* 0x0000003f0500728c */ /* 0x000fe2000bf05300 */
[----:B------:R-:W-:Y:S02]  /*1650*/  ISETP.NE.U32.AND P2, PT, RZ, UR6, PT ;  /* 0x00000006ff007c0c */ /* 0x000fe4000bf45070 */
[----:B------:R-:W-:Y:S01]  /*1660*/  ULDC UR5, c[0x0][0x2f0] ;  /* 0x0000bc0000057ab9 */ /* 0x000fe20000000800 */
[----:B------:R-:W-:Y:S01]  /*1670*/  USEL UR4, UR4, 0x1, UP0 ;  /* 0x0000000104047887 */ /* 0x000fe20008000000 */
[----:B------:R-:W-:-:S03]  /*1680*/  ISETP.NE.AND.EX P2, PT, RZ, UR7, PT, P2 ;  /* 0x00000007ff007c0c */ /* 0x000fc6000bf45320 */
[----:B------:R-:W-:-:S03]  /*1690*/  UIMAD UR4, UR4, UR5, URZ ;  /* 0x00000005040472a4 */ /* 0x000fc6000f8e023f */
[----:B------:R-:W-:Y:S01]  /*16a0*/  ULDC UR5, c[0x0][0x348] ;  /* 0x0000d20000057ab9 */ /* 0x000fe20000000800 */
[----:B--2---:R-:W-:Y:S08]  /*16b0*/  @P1 BRA `(.L_x_1747) ;  /* 0x0000000000241947 */ /* 0x004ff00003800000 */
[----:B------:R-:W-:Y:S02]  /*16c0*/  ULDC.64 UR6, c[0x0][0xa00] ;  /* 0x0002800000067ab9 */ /* 0x000fe40000000a00 */
[----:B------:R-:W-:-:S04]  /*16d0*/  ISETP.NE.U32.AND P0, PT, RZ, UR6, PT ;  /* 0x00000006ff007c0c */ /* 0x000fc8000bf05070 */
[----:B------:R-:W-:-:S13]  /*16e0*/  ISETP.NE.AND.EX P0, PT, RZ, UR7, PT, P0 ;  /* 0x00000007ff007c0c */ /* 0x000fda000bf05300 */
[----:B------:R-:W-:Y:S05]  /*16f0*/  @!P0 BRA `(.L_x_1747) ;  /* 0x0000000000148947 */ /* 0x000fea0003800000 */
[----:B------:R-:W0:Y:S02]  /*1700*/  LDC.64 R2, c[0x0][0xa00] ;  /* 0x00028000ff027b82 */ /* 0x000e240000000a00 */
[----:B0-----:R-:W-:-:S05]  /*1710*/  IMAD.WIDE R2, R67, 0x4, R2 ;  /* 0x0000000443027825 */ /* 0x001fca00078e0202 */
[----:B-----5:R-:W2:Y:S04]  /*1720*/  LDG.E R220, desc[UR60][R2.64] ;  /* 0x0000003c02dc7981 */ /* 0x020ea8000c1e1900 */
[----:B------:R-:W2:Y:S02]  /*1730*/  LDG.E R5, desc[UR60][R2.64+0x4] ;  /* 0x0000043c02057981 */ /* 0x000ea4000c1e1900 */
[----:B--2---:R-:W-:-:S07]  /*1740*/  IMAD.IADD R220, R5, 0x1, -R220 ;  /* 0x0000000105dc7824 */ /* 0x004fce00078e0adc */
.L_x_1747:
[----:B------:R-:W-:Y:S02]  /*1750*/  IMAD.U32 R2, RZ, RZ, UR5 ;  /* 0x00000005ff027e24 */ /* 0x000fe4000f8e00ff */
[----:B------:R-:W-:Y:S01]  /*1760*/  IMAD.U32 R27, RZ, RZ, UR4 ;  /* 0x00000004ff1b7e24 */ /* 0x000fe2000f8e00ff */
[----:B------:R-:W-:Y:S06]  /*1770*/  @!P2 BRA `(.L_x_1748) ;  /* 0x000000000010a947 */ /* 0x000fec0003800000 */
[----:B------:R-:W0:Y:S02]  /*1780*/  LDC.64 R4, c[0x0][0xa20] ;  /* 0x00028800ff047b82 */ /* 0x000e240000000a00 */
[----:B0-----:R-:W-:-:S05]  /*1790*/  IMAD.WIDE R4, R67, 0x4, R4 ;  /* 0x0000000443047825 */ /* 0x001fca00078e0204 */
[----:B------:R0:W5:Y:S01]  /*17a0*/  LDG.E R27, desc[UR60][R4.64] ;  /* 0x0000003c041b7981 */ /* 0x000162000c1e1900 */
[----:B------:R-:W-:Y:S05]  /*17b0*/  BRA `(.L_x_1749) ;  /* 0x0000000000107947 */ /* 0x000fea0003800000 */
.L_x_1748:
[----:B------:R-:W-:Y:S05]  /*17c0*/  @!P3 BRA `(.L_x_1749) ;  /* 0x00000000000cb947 */ /* 0x000fea0003800000 */
[----:B------:R-:W2:Y:S04]  /*17d0*/  LDG.E R4, desc[UR60][R8.64] ;  /* 0x0000003c08047981 */ /* 0x000ea8000c1e1900 */
[----:B------:R-:W2:Y:S02]  /*17e0*/  LDG.E R27, desc[UR60][R8.64+0x4] ;  /* 0x0000043c081b7981 */ /* 0x000ea4000c1e1900 */
[----:B--2---:R-:W-:-:S07]  /*17f0*/  IMAD.IADD R27, R27, 0x1, -R4 ;  /* 0x000000011b1b7824 */ /* 0x004fce00078e0a04 */
.L_x_1749:
[----:B------:R-:W-:Y:S01]  /*1800*/  ULDC.64 UR4, c[0x0][0xa10] ;  /* 0x0002840000047ab9 */ /* 0x000fe20000000a00 */
[----:B------:R-:W1:Y:S01]  /*1810*/  LDC R9, c[0x0][0x448] ;  /* 0x00011200ff097b82 */ /* 0x000e620000000800 */
[----:B------:R-:W-:-:S04]  /*1820*/  ISETP.NE.U32.AND P0, PT, RZ, UR4, PT ;  /* 0x00000004ff007c0c */ /* 0x000fc8000bf05070 */
[----:B------:R-:W-:Y:S01]  /*1830*/  ISETP.NE.AND.EX P0, PT, RZ, UR5, PT, P0 ;  /* 0x00000005ff007c0c */ /* 0x000fe2000bf05300 */
[----:B------:R-:W-:Y:S02]  /*1840*/  ULDC.64 UR4, c[0x0][0xa30] ;  /* 0x00028c0000047ab9 */ /* 0x000fe40000000a00 */
[----:B------:R-:W-:Y:S01]  /*1850*/  ISETP.NE.U32.AND P1, PT, RZ, UR4, PT ;  /* 0x00000004ff007c0c */ /* 0x000fe2000bf25070 */
[----:B-----5:R-:W-:Y:S01]  /*1860*/  IMAD.MOV.U32 R23, RZ, RZ, R27 ;  /* 0x000000ffff177224 */ /* 0x020fe200078e001b */
[----:B------:R-:W2:Y:S02]  /*1870*/  LDC.64 R12, c[0x0][0x9e0] ;  /* 0x00027800ff0c7b82 */ /* 0x000ea40000000a00 */
[----:B------:R-:W-:-:S06]  /*1880*/  ISETP.NE.AND.EX P1, PT, RZ, UR5, PT, P1 ;  /* 0x00000005ff007c0c */ /* 0x000fcc000bf25310 */
[----:B0-----:R-:W0:Y:S08]  /*1890*/  @P0 LDC.64 R4, c[0x0][0xa10] ;  /* 0x00028400ff040b82 */ /* 0x001e300000000a00 */
[----:B------:R-:W3:Y:S01]  /*18a0*/  @P1 LDC.64 R6, c[0x0][0xa30] ;  /* 0x00028c00ff061b82 */ /* 0x000ee20000000a00 */
[----:B0-----:R-:W-:-:S05]  /*18b0*/  @P0 IMAD.WIDE R4, R67, 0x4, R4 ;  /* 0x0000000443040825 */ /* 0x001fca00078e0204 */
[----:B------:R-:W4:Y:S04]  /*18c0*/  @P0 LDG.E R3, desc[UR60][R4.64] ;  /* 0x0000003c04030981 */ /* 0x000f28000c1e1900 */
[----:B------:R0:W4:Y:S01]  /*18d0*/  @P0 LDG.E R8, desc[UR60][R4.64+0x4] ;  /* 0x0000043c04080981 */ /* 0x000122000c1e1900 */
[----:B---3--:R-:W-:-:S05]  /*18e0*/  @P1 IMAD.WIDE R6, R67, 0x4, R6 ;  /* 0x0000000443061825 */ /* 0x008fca00078e0206 */
[----:B------:R3:W5:Y:S01]  /*18f0*/  @P1 LDG.E R23, desc[UR60][R6.64] ;  /* 0x0000003c06171981 */ /* 0x000762000c1e1900 */
[----:B-1----:R-:W-:Y:S01]  /*1900*/  ISETP.NE.AND P1, PT, R9, 0x1, PT ;  /* 0x000000010900780c */ /* 0x002fe20003f25270 */
[----:B------:R-:W-:Y:S01]  /*1910*/  IMAD.SHL.U32 R14, R65, 0x80, RZ ;  /* 0x00000080410e7824 */ /* 0x000fe200078e00ff */
[----:B--2---:R-:W-:Y:S01]  /*1920*/  ISETP.GE.AND P2, PT, R13, 0x1, PT ;  /* 0x000000010d00780c */ /* 0x004fe20003f46270 */
[----:B------:R-:W-:Y:S02]  /*1930*/  IMAD.IADD R11, R27, 0x1, -R0 ;  /* 0x000000011b0b7824 */ /* 0x000fe400078e0a00 */
[----:B------:R-:W-:Y:S01]  /*1940*/  VIADD R0, R14, 0x7f ;  /* 0x0000007f0e007836 */ /* 0x000fe20000000000 */
[----:B------:R1:W-:Y:S03]  /*1950*/  STL [R1+0x34], R14 ;  /* 0x0000340e01007387 */ /* 0x0003e60000100800 */
[----:B0-----:R-:W-:-:S04]  /*1960*/  IMAD.MOV.U32 R4, RZ, RZ, R0 ;  /* 0x000000ffff047224 */ /* 0x001fc800078e0000 */
[----:B------:R-:W0:Y:S08]  /*1970*/  @P1 LDC R9, c[0x0][0x44c] ;  /* 0x00011300ff091b82 */ /* 0x000e300000000800 */
[----:B------:R-:W2:Y:S01]  /*1980*/  @P1 LDC R10, c[0x0][0x450] ;  /* 0x00011400ff0a1b82 */ /* 0x000ea20000000800 */
[----:B----4-:R-:W-:Y:S02]  /*1990*/  @P0 IMAD.IADD R2, R8, 0x1, -R3 ;  /* 0x0000000108020824 */ /* 0x010fe400078e0a03 */
[----:B0-----:R-:W-:-:S04]  /*19a0*/  @P1 IMAD.HI.U32 R3, R0, R9, RZ ;  /* 0x0000000900031227 */ /* 0x001fc800078e00ff */
[----:B------:R-:W-:Y:S01]  /*19b0*/  IMAD.IADD R221, R11, 0x1, R2 ;  /* 0x000000010bdd7824 */ /* 0x000fe200078e0202 */
[----:B--2---:R-:W-:-:S03]  /*19c0*/  @P1 SHF.R.U32.HI R4, RZ, R10, R3 ;  /* 0x0000000aff041219 */ /* 0x004fc60000011603 */
[C---:B------:R-:W-:Y:S01]  /*19d0*/  VIADD R0, R221.reuse, 0x3f ;  /* 0x0000003fdd007836 */ /* 0x040fe20000000000 */
[----:B------:R-:W-:-:S04]  /*19e0*/  IADD3 R5, R221, 0x1, -R220 ;  /* 0x00000001dd057810 */ /* 0x000fc80007ffe8dc */
[----:B------:R-:W-:Y:S01]  /*19f0*/  SHF.R.S32.HI R3, RZ, 0x1f, R0 ;  /* 0x0000001fff037819 */ /* 0x000fe20000011400 */
[----:B---3--:R-:W-:-:S03]  /*1a00*/  IMAD.IADD R7, R5, 0x1, R4 ;  /* 0x0000000105077824 */ /* 0x008fc600078e0204 */
[----:B------:R-:W-:Y:S01]  /*1a10*/  LEA.HI R3, R3, R0, RZ, 0x6 ;  /* 0x0000000003037211 */ /* 0x000fe200078f30ff */
[----:B------:R-:W-:-:S03]  /*1a20*/  IMAD.IADD R0, R7, 0x1, R12 ;  /* 0x0000000107007824 */ /* 0x000fc600078e020c */
[----:B------:R-:W-:Y:S01]  /*1a30*/  SHF.R.S32.HI R103, RZ, 0x6, R3 ;  /* 0x00000006ff677819 */ /* 0x000fe20000011403 */
[----:B-1----:R-:W-:Y:S06]  /*1a40*/  @!P2 BRA `(.L_x_1750) ;  /* 0x000000000048a947 */ /* 0x002fec0003800000 */
        /* <DEDUP_REMOVED lines=11> */
.L_x_1752:
[----:B------:R-:W-:-:S13]  /*1b00*/  ISETP.NE.AND P0, PT, R13, 0x1, PT ;  /* 0x000000010d00780c */ /* 0x000fda0003f05270 */
[----:B------:R-:W0:Y:S02]  /*1b10*/  @P0 LDC.64 R4, c[0x0][0x9e8] ;  /* 0x00027a00ff040b82 */ /* 0x000e240000000a00 */
[----:B0-----:R-:W-:-:S05]  /*1b20*/  @P0 IMAD.HI.U32 R4, R3, R4, RZ ;  /* 0x0000000403040227 */ /* 0x001fca00078e00ff */
[----:B------:R-:W-:-:S07]  /*1b30*/  @P0 SHF.R.U32.HI R3, RZ, R5, R4 ;  /* 0x00000005ff030219 */ /* 0x000fce0000011604 */
.L_x_1753:
[----:B------:R-:W-:Y:S05]  /*1b40*/  BSYNC B0 ;  /* 0x0000000000007941 */ /* 0x000fea0003800000 */
.L_x_1751:
[----:B------:R-:W-:-:S05]  /*1b50*/  IMAD R3, R3, R13, R13 ;  /* 0x0000000d03037224 */ /* 0x000fca00078e020d */
[----:B------:R-:W-:-:S07]  /*1b60*/  VIMNMX R0, R0, R3, PT ;  /* 0x0000000300007248 */ /* 0x000fce0003fe0100 */
.L_x_1750:
[----:B------:R-:W0:Y:S01]  /*1b70*/  @P1 LDC R4, c[0x0][0x44c] ;  /* 0x00011300ff041b82 */ /* 0x000e220000000800 */
[----:B------:R-:W-:Y:S01]  /*1b80*/  IMAD.MOV.U32 R3, RZ, RZ, R14 ;  /* 0x000000ffff037224 */ /* 0x000fe200078e000e */
[----:B------:R-:W-:Y:S01]  /*1b90*/  ULDC UR4, c[0x0][0x9dc] ;  /* 0x0002770000047ab9 */ /* 0x000fe20000000800 */
[----:B------:R-:W-:-:S05]  /*1ba0*/  IMAD.IADD R106, R221, 0x1, -R220 ;  /* 0x00000001dd6a7824 */ /* 0x000fca00078e0adc */
[----:B------:R-:W1:Y:S01]  /*1bb0*/  @P1 LDC R5, c[0x0][0x450] ;  /* 0x00011400ff051b82 */ /* 0x000e620000000800 */
[----:B0-----:R-:W-:-:S05]  /*1bc0*/  @P1 IMAD.HI.U32 R4, R14, R4, RZ ;  /* 0x000000040e041227 */ /* 0x001fca00078e00ff */
[----:B-1----:R-:W-:-:S05]  /*1bd0*/  @P1 SHF.R.U32.HI R3, RZ, R5, R4 ;  /* 0x00000005ff031219 */ /* 0x002fca0000011604 */
[----:B------:R-:W-:-:S04]  /*1be0*/  IMAD.IADD R3, R106, 0x1, R3 ;  /* 0x000000016a037824 */ /* 0x000fc800078e0203 */
[----:B------:R-:W-:Y:S01]  /*1bf0*/  VIADD R4, R3, -UR4 ;  /* 0x8000000403047c36 */ /* 0x000fe20008000000 */
[----:B------:R-:W-:Y:S06]  /*1c00*/  @!P2 BRA `(.L_x_1754) ;  /* 0x000000000044a947 */ /* 0x000fec0003800000 */
[----:B------:R-:W-:Y:S01]  /*1c10*/  ISETP.GT.AND P0, PT, R3, -0x1, PT ;  /* 0xffffffff0300780c */ /* 0x000fe20003f04270 */
[----:B------:R-:W-:-:S12]  /*1c20*/  BSSY B0, `(.L_x_1755) ;  /* 0x000000d000007945 */ /* 0x000fd80003800000 */
        /* <DEDUP_REMOVED lines=8> */
.L_x_1756:
[----:B------:R-:W-:-:S13]  /*1cb0*/  ISETP.NE.AND P0, PT, R13, 0x1, PT ;  /* 0x000000010d00780c */ /* 0x000fda0003f05270 */
[----:B------:R-:W0:Y:S02]  /*1cc0*/  @P0 LDC.64 R6, c[0x0][0x9e8] ;  /* 0x00027a00ff060b82 */ /* 0x000e240000000a00 */
[----:B0-----:R-:W-:-:S05]  /*1cd0*/  @P0 IMAD.HI.U32 R6, R3, R6, RZ ;  /* 0x0000000603060227 */ /* 0x001fca00078e00ff */
[----:B------:R-:W-:-:S07]  /*1ce0*/  @P0 SHF.R.U32.HI R3, RZ, R7, R6 ;  /* 0x00000007ff030219 */ /* 0x000fce0000011606 */
.L_x_1757:
[----:B------:R-:W-:Y:S05]  /*1cf0*/  BSYNC B0 ;  /* 0x0000000000007941 */ /* 0x000fea0003800000 */
.L_x_1755:
[----:B------:R-:W-:-:S05]  /*1d00*/  IMAD R3, R3, R13, RZ ;  /* 0x0000000d03037224 */ /* 0x000fca00078e02ff */
[----:B------:R-:W-:-:S07]  /*1d10*/  VIMNMX R4, R4, R3, !PT ;  /* 0x0000000304047248 */ /* 0x000fce0007fe0100 */
.L_x_1754:
[----:B------:R-:W-:Y:S01]  /*1d20*/  VIADD R0, R0, 0x3f ;  /* 0x0000003f00007836 */ /* 0x000fe20000000000 */
[----:B------:R-:W-:-:S04]  /*1d30*/  SHF.R.S32.HI R5, RZ, 0x1f, R4 ;  /* 0x0000001fff057819 */ /* 0x000fc80000011404 */
[----:B------:R-:W-:Y:S02]  /*1d40*/  SHF.R.S32.HI R3, RZ, 0x1f, R0 ;  /* 0x0000001fff037819 */ /* 0x000fe40000011400 */
[----:B------:R-:W-:Y:S02]  /*1d50*/  LEA.HI R5, R5, R4, RZ, 0x6 ;  /* 0x0000000405057211 */ /* 0x000fe400078f30ff */
[----:B------:R-:W-:Y:S02]  /*1d60*/  LEA.HI R3, R3, R0, RZ, 0x6 ;  /* 0x0000000003037211 */ /* 0x000fe400078f30ff */
[----:B------:R-:W-:Y:S02]  /*1d70*/  SHF.R.S32.HI R5, RZ, 0x6, R5 ;  /* 0x00000006ff057819 */ /* 0x000fe40000011405 */
[----:B------:R-:W-:Y:S02]  /*1d80*/  SHF.R.S32.HI R0, RZ, 0x6, R3 ;  /* 0x00000006ff007819 */ /* 0x000fe40000011403 */
[----:B------:R-:W-:-:S02]  /*1d90*/  VIMNMX R5, RZ, R5, !PT ;  /* 0x00000005ff057248 */ /* 0x000fc40007fe0100 */
[----:B------:R-:W-:-:S03]  /*1da0*/  VIMNMX R0, R103, R0, PT ;  /* 0x0000000067007248 */ /* 0x000fc60003fe0100 */
[--C-:B------:R-:W-:Y:S02]  /*1db0*/  IMAD R5, R5, 0x40, -R11.reuse ;  /* 0x0000004005057824 */ /* 0x100fe400078e0a0b */
[----:B------:R-:W-:-:S03]  /*1dc0*/  IMAD R3, R0, 0x40, -R11 ;  /* 0x0000004000037824 */ /* 0x000fc600078e0a0b */
[----:B------:R-:W-:Y:S02]  /*1dd0*/  VIMNMX R5, RZ, R5, !PT ;  /* 0x00000005ff057248 */ /* 0x000fe40007fe0100 */
[----:B------:R-:W-:Y:S02]  /*1de0*/  VIMNMX R0, R3, R2, PT ;  /* 0x0000000203007248 */ /* 0x000fe40003fe0100 */
[----:B------:R-:W-:Y:S02]  /*1df0*/  SHF.R.U32.HI R24, RZ, 0x6, R5 ;  /* 0x00000006ff187819 */ /* 0x000fe40000011605 */
[----:B------:R-:W-:-:S03]  /*1e00*/  ISETP.GT.AND P0, PT, R0, R5, PT ;  /* 0x000000050000720c */ /* 0x000fc60003f04270 */
[----:B------:R-:W-:-:S10]  /*1e10*/  IMAD.MOV.U32 R25, RZ, RZ, R24 ;  /* 0x000000ffff197224 */ /* 0x000fd400078e0018 */
[----:B------:R-:W-:-:S05]  /*1e20*/  @P0 VIADD R0, R0, 0x3f ;  /* 0x0000003f00000836 */ /* 0x000fca0000000000 */
[----:B------:R-:W-:-:S04]  /*1e30*/  @P0 SHF.R.S32.HI R3, RZ, 0x1f, R0 ;  /* 0x0000001fff030819 */ /* 0x000fc80000011400 */
[----:B------:R-:W-:-:S04]  /*1e40*/  @P0 LEA.HI R3, R3, R0, RZ, 0x6 ;  /* 0x0000000003030211 */ /* 0x000fc800078f30ff */
[----:B------:R-:W-:Y:S02]  /*1e50*/  @P0 SHF.R.S32.HI R25, RZ, 0x6, R3 ;  /* 0x00000006ff190819 */ /* 0x000fe40000011403 */
[----:B------:R-:W-:Y:S02]  /*1e60*/  PLOP3.LUT P0, PT, PT, PT, PT, 0x80, 0x0 ;  /* 0x000000000000781c */ /* 0x000fe40003f0f070 */
[----:B------:R-:W-:-:S13]  /*1e70*/  ISETP.GT.AND P1, PT, R25, R24, PT ;  /* 0x000000181900720c */ /* 0x000fda0003f24270 */
[----:B------:R-:W-:Y:S05]  /*1e80*/  @!P1 BRA `(.L_x_1758) ;  /* 0x00000068009c9947 */ /* 0x000fea0003800000 */
        /* <DEDUP_REMOVED lines=20> */
.L_x_1760:
[----:B------:R-:W-:Y:S05]  /*1fd0*/  BSYNC B6 ;  /* 0x0000000000067941 */ /* 0x000fea0003800000 */
.L_x_1759:
        /* <DEDUP_REMOVED lines=20> */
.L_x_1762:
[----:B------:R-:W-:Y:S05]  /*2120*/  BSYNC B6 ;  /* 0x0000000000067941 */ /* 0x000fea0003800000 */
.L_x_1761:
[----:B------:R-:W-:Y:S01]  /*2130*/  ULDC.64 UR4, c[0x0][0x9f8] ;  /* 0x00027e0000047ab9 */ /* 0x000fe20000000a00 */
[----:B------:R-:W2:Y:S01]  /*2140*/  LDL R30, [R1+0x2c] ;  /* 0x00002c00011e7983 */ /* 0x000ea20000100800 */
[----:B------:R-:W-:Y:S01]  /*2150*/  ISETP.NE.U32.AND P0, PT, RZ, UR4, PT ;  /* 0x00000004ff007c0c */ /* 0x000fe2000bf05070 */
[----:B------:R-:W0:Y:S01]  /*2160*/  LDC.64 R12, c[0x0][0x300] ;  /* 0x0000c000ff0c7b82 */ /* 0x000e220000000a00 */
[----:B------:R-:W-:Y:S01]  /*2170*/  IMAD.IADD R77, R26, 0x1, R27 ;  /* 0x000000011a4d7824 */ /* 0x000fe200078e021b */
[----:B------:R-:W-:Y:S01]  /*2180*/  ULDC UR6, c[0x0][0x2f4] ;  /* 0x0000bd0000067ab9 */ /* 0x000fe20000000800 */
[----:B------:R-:W-:Y:S01]  /*2190*/  ISETP.NE.AND.EX P0, PT, RZ, UR5, PT, P0 ;  /* 0x00000005ff007c0c */ /* 0x000fe2000bf05300 */
[----:B------:R-:W-:Y:S01]  /*21a0*/  ULDC.64 UR4, c[0x0][0x330] ;  /* 0x0000cc0000047ab9 */ /* 0x000fe20000000a00 */
[----:B------:R-:W-:Y:S01]  /*21b0*/  ULDC.64 UR8, c[0x0][0xa08] ;  /* 0x0002820000087ab9 */ /* 0x000fe20000000a00 */
[----:B------:R-:W3:Y:S02]  /*21c0*/  LDL R26, [R1+0x38] ;  /* 0x00003800011a7983 */ /* 0x000ee40000100800 */
[----:B------:R-:W1:Y:S02]  /*21d0*/  LDC.64 R20, c[0x0][0x408] ;  /* 0x00010200ff147b82 */ /* 0x000e640000000a00 */
[----:B------:R-:W4:Y:S06]  /*21e0*/  LDL R14, [R1+0x40] ;  /* 0x00004000010e7983 */ /* 0x000f2c0000100800 */
[----:B------:R-:W0:Y:S08]  /*21f0*/  @P0 LDC.64 R4, c[0x0][0x9f8] ;  /* 0x00027e00ff040b82 */ /* 0x000e300000000a00 */
[----:B------:R-:W1:Y:S01]  /*2200*/  LDC.64 R28, c[0x0][0x3f8] ;  /* 0x0000fe00ff1c7b82 */ /* 0x000e620000000a00 */
[----:B------:R-:W-:-:S07]  /*2210*/  SHF.R.S32.HI R32, RZ, 0x1f, R218 ;  /* 0x0000001fff207819 */ /* 0x000fce00000114da */
[----:B------:R-:W1:Y:S01]  /*2220*/  LDC R39, c[0x0][0x3f4] ;  /* 0x0000fd00ff277b82 */ /* 0x000e620000000800 */
[----:B0-----:R-:W-:-:S05]  /*2230*/  @P0 IMAD.WIDE R4, R67, 0x4, R4 ;  /* 0x0000000443040825 */ /* 0x001fca00078e0204 */
[----:B------:R0:W2:Y:S01]  /*2240*/  @P0 LDG.E R67, desc[UR60][R4.64] ;  /* 0x0000003c04430981 */ /* 0x0000a2000c1e1900 */
[----:B------:R-:W-:Y:S01]  /*2250*/  SHF.R.S32.HI R33, RZ, 0x1f, R77 ;  /* 0x0000001fff217819 */ /* 0x000fe2000001144d */
[-C--:B------:R-:W-:Y:S01]  /*2260*/  IMAD.WIDE.U32 R6, R77, R12.reuse, RZ ;  /* 0x0000000c4d067225 */ /* 0x080fe200078e00ff */
[----:B------:R-:W-:Y:S02]  /*2270*/  ISETP.GE.AND P2, PT, R226, UR6, PT ;  /* 0x00000006e2007c0c */ /* 0x000fe4000bf46270 */
[----:B------:R-:W-:Y:S01]  /*2280*/  ISETP.NE.U32.AND P0, PT, RZ, UR8, PT ;  /* 0x00000008ff007c0c */ /* 0x000fe2000bf05070 */
[----:B------:R-:W-:Y:S01]  /*2290*/  IMAD R0, R33, R12, RZ ;  /* 0x0000000c21007224 */ /* 0x000fe200078e02ff */
[----:B------:R-:W-:Y:S01]  /*22a0*/  ISETP.GE.AND P1, PT, R18, UR6, PT ;  /* 0x0000000612007c0c */ /* 0x000fe2000bf26270 */
[----:B------:R-:W-:Y:S01]  /*22b0*/  IMAD.WIDE.U32 R8, R66, UR4, R18 ;  /* 0x0000000442087c25 */ /* 0x000fe2000f8e0012 */
[----:B------:R-:W-:Y:S02]  /*22c0*/  ISETP.NE.AND.EX P0, PT, RZ, UR9, PT, P0 ;  /* 0x00000009ff007c0c */ /* 0x000fe4000bf05300 */
[----:B------:R-:W-:Y:S01]  /*22d0*/  SHF.R.S32.HI R201, RZ, 0x1f, R200 ;  /* 0x0000001fffc97819 */ /* 0x000fe200000114c8 */
[----:B------:R-:W-:Y:S01]  /*22e0*/  IMAD R3, R77, R13, R0 ;  /* 0x0000000d4d037224 */ /* 0x000fe200078e0200 */
[----:B------:R-:W-:-:S03]  /*22f0*/  SHF.R.S32.HI R0, RZ, 0x1f, R66 ;  /* 0x0000001fff007819 */ /* 0x000fc60000011442 */
[----:B------:R-:W-:Y:S02]  /*2300*/  IMAD.IADD R7, R7, 0x1, R3 ;  /* 0x0000000107077824 */ /* 0x000fe400078e0203 */
[----:B------:R-:W-:-:S04]  /*2310*/  IMAD R3, R0, UR4, RZ ;  /* 0x0000000400037c24 */ /* 0x000fc8000f8e02ff */
[----:B------:R-:W-:Y:S01]  /*2320*/  IMAD R15, R66, UR5, R3 ;  /* 0x00000005420f7c24 */ /* 0x000fe2000f8e0203 */
[----:B------:R-:W-:Y:S02]  /*2330*/  ULDC.64 UR4, c[0x0][0x308] ;  /* 0x0000c20000047ab9 */ /* 0x000fe40000000a00 */
[----:B------:R-:W-:Y:S01]  /*2340*/  IMAD R3, R0, UR4, RZ ;  /* 0x0000000400037c24 */ /* 0x000fe2000f8e02ff */
[----:B------:R-:W-:Y:S01]  /*2350*/  SEL R0, RZ, 0x1, P1 ;  /* 0x00000001ff007807 */ /* 0x000fe20000800000 */
[----:B0-----:R-:W-:-:S04]  /*2360*/  IMAD.WIDE.U32 R4, R66, UR4, R6 ;  /* 0x0000000442047c25 */ /* 0x001fc8000f8e0006 */
[----:B------:R-:W-:Y:S01]  /*2370*/  IMAD R11, R66, UR5, R3 ;  /* 0x00000005420b7c24 */ /* 0x000fe2000f8e0203 */
[----:B------:R-:W-:Y:S01]  /*2380*/  SEL R3, RZ, 0xffffffff, P2 ;  /* 0xffffffffff037807 */ /* 0x000fe20001000000 */
[----:B------:R-:W-:Y:S01]  /*2390*/  ULDC.64 UR4, c[0x0][0x310] ;  /* 0x0000c40000047ab9 */ /* 0x000fe20000000a00 */
[----:B------:R-:W-:Y:S02]  /*23a0*/  IMAD.IADD R9, R9, 0x1, R15 ;  /* 0x0000000109097824 */ /* 0x000fe400078e020f */
[----:B------:R-:W-:Y:S02]  /*23b0*/  IMAD.IADD R5, R5, 0x1, R11 ;  /* 0x0000000105057824 */ /* 0x000fe400078e020b */
[----:B------:R-:W-:-:S05]  /*23c0*/  IMAD.SHL.U32 R7, R3, 0x2, RZ ;  /* 0x0000000203077824 */ /* 0x000fca00078e00ff */
[----:B------:R-:W-:Y:S01]  /*23d0*/  LOP3.LUT R6, R7, 0x2, R0, 0xe2, !PT ;  /* 0x0000000207067812 */ /* 0x000fe200078ee200 */
[----:B------:R-:W-:Y:S01]  /*23e0*/  IMAD R10, R32, R12, RZ ;  /* 0x0000000c200a7224 */ /* 0x000fe200078e02ff */
[----:B--2---:R-:W-:Y:S02]  /*23f0*/  SHF.R.S32.HI R3, RZ, 0x1f, R67 ;  /* 0x0000001fff037819 */ /* 0x004fe40000011443 */
[----:B------:R-:W-:Y:S02]  /*2400*/  SEL R67, R67, RZ, !P0 ;  /* 0x000000ff43437207 */ /* 0x000fe40004000000 */
[----:B------:R-:W-:Y:S02]  /*2410*/  SEL R3, R3, RZ, !P0 ;  /* 0x000000ff03037207 */ /* 0x000fe40004000000 */
[----:B------:R-:W-:Y:S01]  /*2420*/  ISETP.GE.AND P0, PT, R30, UR6, PT ;  /* 0x000000061e007c0c */ /* 0x000fe2000bf06270 */
[----:B------:R-:W-:Y:S01]  /*2430*/  IMAD.WIDE.U32 R88, R67, UR4, R4 ;  /* 0x0000000443587c25 */ /* 0x000fe2000f8e0004 */
[----:B------:R-:W2:Y:S03]  /*2440*/  LDL R30, [R1+0x30] ;  /* 0x00003000011e7983 */ /* 0x000ea60000100800 */
[----:B------:R-:W-:-:S02]  /*2450*/  IMAD R0, R3, UR4, RZ ;  /* 0x0000000403007c24 */ /* 0x000fc4000f8e02ff */
[----:B------:R-:W-:-:S04]  /*2460*/  IMAD.WIDE.U32 R4, R218, R12, R18 ;  /* 0x0000000cda047225 */ /* 0x000fc800078e0012 */
[----:B------:R-:W-:Y:S01]  /*2470*/  IMAD R15, R67, UR5, R0 ;  /* 0x00000005430f7c24 */ /* 0x000fe2000f8e0200 */
[----:B------:R-:W-:Y:S01]  /*2480*/  ULDC.64 UR4, c[0x0][0x338] ;  /* 0x0000ce0000047ab9 */ /* 0x000fe20000000a00 */
[----:B-1----:R-:W-:Y:S01]  /*2490*/  IMAD R0, R32, R20, RZ ;  /* 0x0000001420007224 */ /* 0x002fe200078e02ff */
[----:B------:R-:W-:Y:S01]  /*24a0*/  SEL R7, RZ, 0x4, P0 ;  /* 0x00000004ff077807 */ /* 0x000fe20000000000 */
[C---:B------:R-:W-:Y:S02]  /*24b0*/  IMAD R27, R218.reuse, R13, R10 ;  /* 0x0000000dda1b7224 */ /* 0x040fe400078e020a */
[----:B------:R-:W-:Y:S02]  /*24c0*/  IMAD R11, R218, R21, R0 ;  /* 0x00000015da0b7224 */ /* 0x000fe400078e0200 */
[----:B------:R-:W-:Y:S01]  /*24d0*/  IMAD R10, R3, UR4, RZ ;  /* 0x00000004030a7c24 */ /* 0x000fe2000f8e02ff */
[----:B------:R-:W-:Y:S01]  /*24e0*/  IADD3 R3, P0, R88, R4, RZ ;  /* 0x0000000458037210 */ /* 0x000fe20007f1e0ff */
[----:B------:R-:W-:Y:S01]  /*24f0*/  IMAD.IADD R0, R89, 0x1, R15 ;  /* 0x0000000159007824 */ /* 0x000fe200078e020f */
[----:B------:R-:W-:-:S02]  /*2500*/  ISETP.GE.AND P3, PT, R18, R39, PT ;  /* 0x000000271200720c */ /* 0x000fc40003f66270 */
[----:B------:R-:W-:Y:S02]  /*2510*/  ISETP.GE.AND P2, PT, R226, R39, PT ;  /* 0x00000027e200720c */ /* 0x000fe40003f46270 */
[----:B------:R-:W-:Y:S01]  /*2520*/  IADD3.X R4, R0, R5, R27, P0, !PT ;  /* 0x0000000500047210 */ /* 0x000fe200007fe41b */
[----:B------:R-:W-:Y:S01]  /*2530*/  IMAD R5, R32, R28, RZ ;  /* 0x0000001c20057224 */ /* 0x000fe200078e02ff */
[----:B------:R-:W-:Y:S01]  /*2540*/  LOP3.LUT R31, R6, R7, RZ, 0xfc, !PT ;  /* 0x00000007061f7212 */ /* 0x000fe200078efcff */
[----:B------:R-:W-:Y:S01]  /*2550*/  IMAD.WIDE.U32 R86, R67, UR4, R8 ;  /* 0x0000000443567c25 */ /* 0x000fe2000f8e0008 */
[----:B------:R-:W-:-:S03]  /*2560*/  SEL R7, R39, RZ, P2 ;  /* 0x000000ff27077207 */ /* 0x000fc60001000000 */
[----:B------:R-:W-:Y:S01]  /*2570*/  IMAD R9, R218, R29, R5 ;  /* 0x0000001dda097224 */ /* 0x000fe200078e0205 */
[----:B------:R-:W-:Y:S01]  /*2580*/  SEL R5, R39, RZ, P3 ;  /* 0x000000ff27057207 */ /* 0x000fe20001800000 */
[----:B------:R-:W-:Y:S02]  /*2590*/  IMAD.IADD R7, R226, 0x1, R7 ;  /* 0x00000001e2077824 */ /* 0x000fe400078e0207 */
[----:B------:R-:W-:Y:S02]  /*25a0*/  VIADD R34, R218, 0x20 ;  /* 0x00000020da227836 */ /* 0x000fe40000000000 */
[----:B------:R-:W-:Y:S01]  /*25b0*/  IMAD.IADD R5, R18, 0x1, R5 ;  /* 0x0000000112057824 */ /* 0x000fe200078e0205 */
[----:B------:R-:W-:Y:S01]  /*25c0*/  SHF.R.S32.HI R8, RZ, 0x1f, R7 ;  /* 0x0000001fff087819 */ /* 0x000fe20000011407 */
[----:B------:R-:W-:-:S03]  /*25d0*/  IMAD.SHL.U32 R34, R34, 0x40, RZ ;  /* 0x0000004022227824 */ /* 0x000fc600078e00ff */
[----:B------:R-:W-:Y:S01]  /*25e0*/  SHF.R.S32.HI R6, RZ, 0x1f, R5 ;  /* 0x0000001fff067819 */ /* 0x000fe20000011405 */
[----:B------:R-:W-:Y:S01]  /*25f0*/  IMAD.WIDE.U32 R80, R218, R28, R200 ;  /* 0x0000001cda507225 */ /* 0x000fe200078e00c8 */
[----:B------:R-:W-:-:S03]  /*2600*/  LEA.HI R92, R8, R7, RZ, 0x3 ;  /* 0x00000007085c7211 */ /* 0x000fc600078f18ff */
[----:B------:R-:W-:Y:S01]  /*2610*/  IMAD.WIDE.U32 R78, R218, R28, R18 ;  /* 0x0000001cda4e7225 */ /* 0x000fe200078e0012 */
[----:B------:R-:W-:Y:S02]  /*2620*/  LEA.HI R90, R6, R5, RZ, 0x3 ;  /* 0x00000005065a7211 */ /* 0x000fe400078f18ff */
[----:B------:R-:W-:Y:S01]  /*2630*/  LOP3.LUT R34, R34, 0x1c0, RZ, 0xc0, !PT ;  /* 0x000001c022227812 */ /* 0x000fe200078ec0ff */
[----:B------:R-:W-:Y:S02]  /*2640*/  VIADD R35, R218, 0x20 ;  /* 0x00000020da237836 */ /* 0x000fe40000000000 */
[----:B------:R-:W-:Y:S02]  /*2650*/  IMAD.IADD R81, R81, 0x1, R9 ;  /* 0x0000000151517824 */ /* 0x000fe400078e0209 */
[----:B------:R-:W-:Y:S01]  /*2660*/  IMAD.IADD R79, R9, 0x1, R79 ;  /* 0x00000001094f7824 */ /* 0x000fe200078e024f */
[----:B------:R-:W-:Y:S01]  /*2670*/  LEA.HI R9, R8, R7, RZ, 0x6 ;  /* 0x0000000708097211 */ /* 0x000fe200078f30ff */
[----:B------:R-:W-:Y:S01]  /*2680*/  IMAD R67, R67, UR5, R10 ;  /* 0x0000000543437c24 */ /* 0x000fe2000f8e020a */
[----:B------:R-:W-:Y:S01]  /*2690*/  LEA.HI R5, R6, R5, RZ, 0x6 ;  /* 0x0000000506057211 */ /* 0x000fe200078f30ff */
[----:B------:R-:W-:Y:S01]  /*26a0*/  IMAD.SHL.U32 R35, R35, 0x40, RZ ;  /* 0x0000004023237824 */ /* 0x000fe200078e00ff */
[----:B------:R-:W-:-:S02]  /*26b0*/  LOP3.LUT R8, R34, 0x38, R90, 0xf8, !PT ;  /* 0x0000003822087812 */ /* 0x000fc400078ef85a */
[----:B------:R-:W-:Y:S01]  /*26c0*/  LOP3.LUT R10, R34, 0x38, R92, 0xf8, !PT ;  /* 0x00000038220a7812 */ /* 0x000fe200078ef85c */
[----:B------:R-:W-:Y:S01]  /*26d0*/  IMAD.SHL.U32 R34, R218, 0x40, RZ ;  /* 0x00000040da227824 */ /* 0x000fe200078e00ff */
[----:B------:R-:W0:Y:S01]  /*26e0*/  S2R R104, SR_TID.X ;  /* 0x0000000000687919 */ /* 0x000e220000002100 */
[----:B------:R-:W-:Y:S01]  /*26f0*/  LOP3.LUT R35, R35, 0x1c0, RZ, 0xc0, !PT ;  /* 0x000001c023237812 */ /* 0x000fe200078ec0ff */
[----:B------:R-:W-:Y:S01]  /*2700*/  IMAD.SHL.U32 R6, R5, 0x40, RZ ;  /* 0x0000004005067824 */ /* 0x000fe200078e00ff */
[----:B------:R-:W-:Y:S01]  /*2710*/  LOP3.LUT R5, R90, 0x38, RZ, 0xc0, !PT ;  /* 0x000000385a057812 */ /* 0x000fe200078ec0ff */
[----:B------:R-:W-:Y:S01]  /*2720*/  IMAD.SHL.U32 R36, R218, 0x40, RZ ;  /* 0x00000040da247824 */ /* 0x000fe200078e00ff */
[----:B------:R-:W-:Y:S01]  /*2730*/  LOP3.LUT R34, R34, 0x1c0, RZ, 0xc0, !PT ;  /* 0x000001c022227812 */ /* 0x000fe200078ec0ff */
[----:B------:R-:W-:Y:S01]  /*2740*/  IMAD.WIDE.U32 R84, R218, R20, R200 ;  /* 0x00000014da547225 */ /* 0x000fe200078e00c8 */
[----:B------:R-:W-:-:S03]  /*2750*/  SHF.R.U32.HI R35, RZ, 0x3, R35 ;  /* 0x00000003ff237819 */ /* 0x000fc60000011623 */
[----:B------:R-:W-:Y:S01]  /*2760*/  IMAD.WIDE.U32 R82, R218, R20, R18 ;  /* 0x00000014da527225 */ /* 0x000fe200078e0012 */
[----:B------:R-:W-:Y:S02]  /*2770*/  LOP3.LUT R7, R92, 0x38, RZ, 0xc0, !PT ;  /* 0x000000385c077812 */ /* 0x000fe400078ec0ff */
[----:B------:R-:W-:Y:S01]  /*2780*/  LOP3.LUT R5, R5, 0x1c0, R36, 0xf8, !PT ;  /* 0x000001c005057812 */ /* 0x000fe200078ef824 */
[----:B------:R-:W-:Y:S01]  /*2790*/  IMAD.SHL.U32 R9, R9, 0x40, RZ ;  /* 0x0000004009097824 */ /* 0x000fe200078e00ff */
[----:B------:R-:W-:Y:S01]  /*27a0*/  SHF.R.U32.HI R34, RZ, 0x3, R34 ;  /* 0x00000003ff227819 */ /* 0x000fe20000011622 */
[----:B------:R-:W-:Y:S02]  /*27b0*/  IMAD.IADD R85, R85, 0x1, R11 ;  /* 0x0000000155557824 */ /* 0x000fe400078e020b */
[----:B------:R-:W-:Y:S01]  /*27c0*/  IMAD.IADD R83, R11, 0x1, R83 ;  /* 0x000000010b537824 */ /* 0x000fe200078e0253 */
[----:B------:R-:W-:Y:S02]  /*27d0*/  LOP3.LUT R11, R8, R35, RZ, 0x3c, !PT ;  /* 0x00000023080b7212 */ /* 0x000fe400078e3cff */
[----:B------:R-:W-:-:S02]  /*27e0*/  LOP3.LUT R6, R6, 0xfffff000, RZ, 0xc0, !PT ;  /* 0xfffff00006067812 */ /* 0x000fc400078ec0ff */
[----:B------:R-:W-:Y:S02]  /*27f0*/  LOP3.LUT R8, R7, 0x1c0, R36, 0xf8, !PT ;  /* 0x000001c007087812 */ /* 0x000fe400078ef824 */
[----:B------:R-:W-:Y:S02]  /*2800*/  LOP3.LUT R7, R5, R34, RZ, 0x3c, !PT ;  /* 0x0000002205077212 */ /* 0x000fe400078e3cff */
[----:B------:R-:W-:Y:S02]  /*2810*/  LOP3.LUT R9, R9, 0xfffff000, RZ, 0xc0, !PT ;  /* 0xfffff00009097812 */ /* 0x000fe400078ec0ff */
[----:B------:R-:W-:Y:S02]  /*2820*/  LOP3.LUT R10, R10, R35, RZ, 0x3c, !PT ;  /* 0x000000230a0a7212 */ /* 0x000fe400078e3cff */
[----:B-----5:R-:W-:Y:S02]  /*2830*/  SHF.R.S32.HI R27, RZ, 0x1f, R23 ;  /* 0x0000001fff1b7819 */ /* 0x020fe40000011417 */
[----:B---3--:R-:W-:-:S02]  /*2840*/  IADD3 R5, R11, R6, R26 ;  /* 0x000000060b057210 */ /* 0x008fc40007ffe01a */
[----:B----4-:R-:W-:Y:S02]  /*2850*/  IADD3 R6, R7, R6, R14 ;  /* 0x0000000607067210 */ /* 0x010fe40007ffe00e */
[----:B------:R-:W-:Y:S01]  /*2860*/  IADD3 R7, R10, R9, R26 ;  /* 0x000000090a077210 */ /* 0x000fe20007ffe01a */
[----:B------:R-:W-:Y:S01]  /*2870*/  IMAD R26, R27, R28, RZ ;  /* 0x0000001c1b1a7224 */ /* 0x000fe200078e02ff */
[----:B------:R-:W-:Y:S02]  /*2880*/  LOP3.LUT R8, R8, R34, RZ, 0x3c, !PT ;  /* 0x0000002208087212 */ /* 0x000fe400078e3cff */
[----:B------:R-:W-:Y:S01]  /*2890*/  IADD3 R76, P1, R218, R77, RZ ;  /* 0x0000004dda4c7210 */ /* 0x000fe20007f3e0ff */
[C---:B------:R-:W-:Y:S01]  /*28a0*/  IMAD R35, R23.reuse, R29, R26 ;  /* 0x0000001d17237224 */ /* 0x040fe200078e021a */
[----:B------:R-:W-:Y:S01]  /*28b0*/  IADD3 R8, R8, R9, R14 ;  /* 0x0000000908087210 */ /* 0x000fe20007ffe00e */
[----:B------:R-:W-:-:S04]  /*28c0*/  IMAD.WIDE.U32 R80, R23, R28, R80 ;  /* 0x0000001c17507225 */ /* 0x000fc800078e0050 */
[----:B------:R-:W-:Y:S01]  /*28d0*/  IMAD.WIDE.U32 R78, R23, R28, R78 ;  /* 0x0000001c174e7225 */ /* 0x000fe200078e004e */
[----:B------:R-:W-:-:S03]  /*28e0*/  SHF.R.S32.HI R91, RZ, 0x3, R92 ;  /* 0x00000003ff5b7819 */ /* 0x000fc6000001145c */
[-C--:B------:R-:W-:Y:S02]  /*28f0*/  IMAD R14, R27, R20.reuse, RZ ;  /* 0x000000141b0e7224 */ /* 0x080fe400078e02ff */
[----:B------:R-:W-:Y:S02]  /*2900*/  IMAD.X R77, R32, 0x1, R33, P1 ;  /* 0x00000001204d7824 */ /* 0x000fe400008e0621 */
[----:B------:R-:W-:Y:S02]  /*2910*/  IMAD.IADD R33, R81, 0x1, R35 ;  /* 0x0000000151217824 */ /* 0x000fe400078e0223 */
[----:B------:R-:W-:Y:S01]  /*2920*/  IMAD.IADD R34, R35, 0x1, R79 ;  /* 0x0000000123227824 */ /* 0x000fe200078e024f */
[----:B------:R-:W-:Y:S01]  /*2930*/  SHF.R.S32.HI R35, RZ, 0x3, R90 ;  /* 0x00000003ff237819 */ /* 0x000fe2000001145a */
[C---:B------:R-:W-:Y:S01]  /*2940*/  IMAD R37, R23.reuse, R21, R14 ;  /* 0x0000001517257224 */ /* 0x040fe200078e020e */
[----:B------:R-:W-:Y:S01]  /*2950*/  LOP3.LUT R90, R90, 0xfffffff8, RZ, 0xc0, !PT ;  /* 0xfffffff85a5a7812 */ /* 0x000fe200078ec0ff */
[----:B------:R-:W-:Y:S01]  /*2960*/  IMAD.WIDE.U32 R84, R23, R20, R84 ;  /* 0x0000001417547225 */ /* 0x000fe200078e0054 */
[----:B------:R-:W-:-:S02]  /*2970*/  LOP3.LUT R92, R92, 0xfffffff8, RZ, 0xc0, !PT ;  /* 0xfffffff85c5c7812 */ /* 0x000fc400078ec0ff */
[C---:B------:R-:W-:Y:S01]  /*2980*/  SHF.L.U64.HI R9, R12.reuse, 0x6, R13 ;  /* 0x000000060c097819 */ /* 0x040fe2000001020d */
[----:B------:R-:W-:Y:S01]  /*2990*/  IMAD.WIDE.U32 R82, R23, R20, R82 ;  /* 0x0000001417527225 */ /* 0x000fe200078e0052 */
[----:B------:R-:W-:Y:S02]  /*29a0*/  SHF.L.U64.HI R10, R12, 0x5, R13 ;  /* 0x000000050c0a7819 */ /* 0x000fe4000001020d */
[--C-:B------:R-:W-:Y:S01]  /*29b0*/  SHF.L.U64.HI R13, R20, 0x6, R21.reuse ;  /* 0x00000006140d7819 */ /* 0x100fe20000010215 */
[----:B------:R-:W-:Y:S01]  /*29c0*/  IMAD.SHL.U32 R11, R12, 0x40, RZ ;  /* 0x000000400c0b7824 */ /* 0x000fe200078e00ff */
[C---:B------:R-:W-:Y:S01]  /*29d0*/  SHF.L.U64.HI R14, R20.reuse, 0x5, R21 ;  /* 0x00000005140e7819 */ /* 0x040fe20000010215 */
[----:B------:R-:W-:Y:S01]  /*29e0*/  IMAD.SHL.U32 R15, R20, 0x40, RZ ;  /* 0x00000040140f7824 */ /* 0x000fe200078e00ff */
[C-C-:B------:R-:W-:Y:S01]  /*29f0*/  SHF.L.U64.HI R21, R28.reuse, 0x6, R29.reuse ;  /* 0x000000061c157819 */ /* 0x140fe2000001021d */
[C---:B------:R-:W-:Y:S01]  /*2a00*/  IMAD.SHL.U32 R27, R28.reuse, 0x40, RZ ;  /* 0x000000401c1b7824 */ /* 0x040fe200078e00ff */
[----:B------:R-:W-:Y:S01]  /*2a10*/  SHF.L.U64.HI R26, R28, 0x5, R29 ;  /* 0x000000051c1a7819 */ /* 0x000fe2000001021d */
[----:B------:R-:W-:Y:S01]  /*2a20*/  IMAD.SHL.U32 R12, R12, 0x20, RZ ;  /* 0x000000200c0c7824 */ /* 0x000fe200078e00ff */
[----:B0-----:R-:W-:Y:S01]  /*2a30*/  LEA.HI R104, R104, 0x8, RZ, 0x19 ;  /* 0x0000000868687811 */ /* 0x001fe200078fc8ff */
[----:B------:R-:W-:Y:S01]  /*2a40*/  IMAD.SHL.U32 R20, R20, 0x20, RZ ;  /* 0x0000002014147824 */ /* 0x000fe200078e00ff */
[----:B------:R-:W-:Y:S01]  /*2a50*/  SHF.R.S32.HI R96, RZ, 0x1f, R90 ;  /* 0x0000001fff607819 */ /* 0x000fe2000001145a */
[----:B------:R-:W-:Y:S01]  /*2a60*/  IMAD.SHL.U32 R28, R28, 0x20, RZ ;  /* 0x000000201c1c7824 */ /* 0x000fe200078e00ff */
[----:B------:R-:W-:Y:S01]  /*2a70*/  SHF.R.S32.HI R97, RZ, 0x1f, R92 ;  /* 0x0000001fff617819 */ /* 0x000fe2000001145c */
[----:B------:R-:W-:-:S02]  /*2a80*/  IMAD.SHL.U32 R29, R39, 0x2, RZ ;  /* 0x00000002271d7824 */ /* 0x000fc400078e00ff */
[----:B------:R-:W-:Y:S02]  /*2a90*/  IMAD.IADD R32, R37, 0x1, R83 ;  /* 0x0000000125207824 */ /* 0x000fe400078e0253 */
[----:B------:R-:W-:Y:S01]  /*2aa0*/  IMAD.IADD R98, R87, 0x1, R67 ;  /* 0x0000000157627824 */ /* 0x000fe200078e0243 */
[----:B--2---:R-:W-:Y:S01]  /*2ab0*/  ISETP.GE.AND P0, PT, R30, UR6, PT ;  /* 0x000000061e007c0c */ /* 0x004fe2000bf06270 */
[----:B------:R-:W-:-:S05]  /*2ac0*/  VIADD R30, R218, 0x20 ;  /* 0x00000020da1e7836 */ /* 0x000fca0000000000 */
[----:B------:R-:W-:Y:S02]  /*2ad0*/  SHF.R.S32.HI R102, RZ, 0x1f, R30 ;  /* 0x0000001fff667819 */ /* 0x000fe4000001141e */
[----:B------:R-:W-:-:S04]  /*2ae0*/  SEL R30, RZ, 0x8, P0 ;  /* 0x00000008ff1e7807 */ /* 0x000fc80000000000 */
[C---:B------:R-:W-:Y:S02]  /*2af0*/  LOP3.LUT R95, R31.reuse, R30, RZ, 0xfc, !PT ;  /* 0x0000001e1f5f7212 */ /* 0x040fe400078efcff */
[----:B------:R-:W-:Y:S01]  /*2b00*/  LOP3.LUT R30, R31, 0x1, RZ, 0xc0, !PT ;  /* 0x000000011f1e7812 */ /* 0x000fe200078ec0ff */
[----:B------:R-:W-:Y:S01]  /*2b10*/  IMAD.IADD R31, R85, 0x1, R37 ;  /* 0x00000001551f7824 */ /* 0x000fe200078e0225 */
[C---:B------:R-:W-:Y:S02]  /*2b20*/  LOP3.LUT R93, R95.reuse, 0x2, RZ, 0xc0, !PT ;  /* 0x000000025f5d7812 */ /* 0x040fe400078ec0ff */
[C---:B------:R-:W-:Y:S02]  /*2b30*/  LOP3.LUT R94, R95.reuse, 0x4, RZ, 0xc0, !PT ;  /* 0x000000045f5e7812 */ /* 0x040fe400078ec0ff */
[----:B------:R-:W-:-:S07]  /*2b40*/  LOP3.LUT R95, R95, 0x8, RZ, 0xc0, !PT ;  /* 0x000000085f5f7812 */ /* 0x000fce00078ec0ff */
.L_x_1838:
[----:B-1--4-:R-:W2:Y:S01]  /*2b50*/  LDL R41, [R1+0x54] ;  /* 0x0000540001297983 */ /* 0x012ea20000100800 */
[----:B0-----:R-:W0:Y:S01]  /*2b60*/  LDC R120, c[0x0][0x3f4] ;  /* 0x0000fd00ff787b82 */ /* 0x001e220000000800 */
[----:B------:R-:W-:Y:S01]  /*2b70*/  VIADD R40, R25, 0xffffffff ;  /* 0xffffffff19287836 */ /* 0x000fe20000000000 */
[----:B------:R-:W-:Y:S05]  /*2b80*/  YIELD ;  /* 0x0000000000007946 */ /* 0x000fea0003800000 */
[----:B------:R-:W-:Y:S01]  /*2b90*/  SHF.R.S32.HI R39, RZ, 0x1f, R40 ;  /* 0x0000001fff277819 */ /* 0x000fe20000011428 */
[----:B------:R-:W1:Y:S01]  /*2ba0*/  LDC.64 R108, c[0x0][0x2e8] ;  /* 0x0000ba00ff6c7b82 */ /* 0x000e620000000a00 */
[-C--:B------:R-:W-:Y:S01]  /*2bb0*/  IMAD R36, R9, R40.reuse, RZ ;  /* 0x0000002809247224 */ /* 0x080fe200078e02ff */
[----:B------:R-:W-:Y:S01]  /*2bc0*/  BSSY B0, `(.L_x_1763) ;  /* 0x000056d000007945 */ /* 0x000fe20003800000 */
[----:B------:R-:W-:-:S04]  /*2bd0*/  IMAD.WIDE.U32 R112, R11, R40, RZ ;  /* 0x000000280b707225 */ /* 0x000fc800078e00ff */
[----:B------:R-:W-:Y:S01]  /*2be0*/  IMAD R73, R39, R11, R36 ;  /* 0x0000000b27497224 */ /* 0x000fe200078e0224 */
[CC--:B------:R-:W-:Y:S02]  /*2bf0*/  IADD3 R37, P0, R3.reuse, R112.reuse, RZ ;  /* 0x0000007003257210 */ /* 0x0c0fe40007f1e0ff */
[----:B------:R-:W-:Y:S01]  /*2c00*/  IADD3 R25, P4, P5, R3, R112, R12 ;  /* 0x0000007003197210 */ /* 0x000fe20007d9e00c */
[----:B------:R-:W-:-:S04]  /*2c10*/  IMAD.IADD R73, R113, 0x1, R73 ;  /* 0x0000000171497824 */ /* 0x000fc800078e0249 */
[----:B------:R-:W-:Y:S01]  /*2c20*/  IMAD.X R38, R73, 0x1, R4, P0 ;  /* 0x0000000149267824 */ /* 0x000fe200000e0604 */
[----:B0-----:R-:W-:Y:S02]  /*2c30*/  ISETP.GE.AND P0, PT, R120, 0x1, PT ;  /* 0x000000017800780c */ /* 0x001fe40003f06270 */
[----:B------:R-:W-:Y:S02]  /*2c40*/  IADD3.X R36, R4, R73, R10, P4, P5 ;  /* 0x0000004904247210 */ /* 0x000fe400027ea40a */
[-C--:B-1----:R-:W-:Y:S02]  /*2c50*/  LEA R50, P1, R37, R108.reuse, 0x1 ;  /* 0x0000006c25327211 */ /* 0x082fe400078208ff */
[----:B------:R-:W-:Y:S02]  /*2c60*/  LEA R48, P6, R25, R108, 0x1 ;  /* 0x0000006c19307211 */ /* 0x000fe400078c08ff */
[----:B------:R-:W-:Y:S02]  /*2c70*/  LEA.HI.X R51, R37, R109, R38, 0x1, P1 ;  /* 0x0000006d25337211 */ /* 0x000fe400008f0c26 */
[----:B------:R-:W-:-:S02]  /*2c80*/  ISETP.GT.AND P1, PT, R40, R24, PT ;  /* 0x000000182800720c */ /* 0x000fc40003f24270 */
[----:B------:R-:W-:Y:S01]  /*2c90*/  LEA.HI.X R49, R25, R109, R36, 0x1, P6 ;  /* 0x0000006d19317211 */ /* 0x000fe200030f0c24 */
[----:B------:R-:W-:Y:S01]  /*2ca0*/  IMAD.MOV.U32 R25, RZ, RZ, R40 ;  /* 0x000000ffff197224 */ /* 0x000fe200078e0028 */
[----:B------:R-:W-:Y:S01]  /*2cb0*/  P2R R100, PR, RZ, 0x2 ;  /* 0x00000002ff647803 */ /* 0x000fe20000000000 */
[----:B--2---:R-:W-:-:S04]  /*2cc0*/  IMAD R101, R17, 0x4000, R41 ;  /* 0x0000400011657824 */ /* 0x004fc800078e0229 */
[----:B------:R-:W-:Y:S01]  /*2cd0*/  IMAD R101, R101, 0x2, R16 ;  /* 0x0000000265657824 */ /* 0x000fe200078e0210 */
[----:B------:R-:W-:Y:S06]  /*2ce0*/  @!P0 BRA `(.L_x_1764) ;  /* 0x0000005000bc8947 */ /* 0x000fec0003800000 */
[----:B------:R-:W-:Y:S01]  /*2cf0*/  ULDC.U8 UR4, c[0x0][0x410] ;  /* 0x0001040000047ab9 */ /* 0x000fe20000000000 */
[-C--:B------:R-:W-:Y:S01]  /*2d00*/  IMAD R36, R21, R40.reuse, RZ ;  /* 0x0000002815247224 */ /* 0x080fe200078e02ff */
[----:B------:R-:W-:Y:S01]  /*2d10*/  ISETP.NE.AND P0, PT, RZ, UR4, PT ;  /* 0x00000004ff007c0c */ /* 0x000fe2000bf05270 */
[-C--:B------:R-:W-:Y:S02]  /*2d20*/  IMAD R38, R13, R40.reuse, RZ ;  /* 0x000000280d267224 */ /* 0x080fe400078e02ff */
        /* <DEDUP_REMOVED lines=25> */
[----:B------:R-:W-:Y:S01]  /*2ec0*/  ISETP.GE.AND P5, PT, R200, R120, PT ;  /* 0x00000078c800720c */ /* 0x000fe20003fa6270 */
[----:B------:R-:W-:Y:S01]  /*2ed0*/  IMAD.X R38, R99, 0x1, R33, P1 ;  /* 0x0000000163267824 */ /* 0x000fe200008e0621 */
[----:B------:R-:W-:Y:S01]  /*2ee0*/  LEA R36, P1, R37, UR4, 0x1 ;  /* 0x0000000425247c11 */ /* 0x000fe2000f8208ff */
[----:B------:R-:W-:Y:S01]  /*2ef0*/  IMAD.X R42, R107, 0x1, R31, P4 ;  /* 0x000000016b2a7824 */ /* 0x000fe200020e061f */
[----:B------:R-:W-:-:S02]  /*2f00*/  CS2R R110, SRZ ;  /* 0x00000000006e7805 */ /* 0x000fc4000001ff00 */
[-C--:B------:R-:W-:Y:S02]  /*2f10*/  ISETP.GE.AND P4, PT, R236, R120.reuse, PT ;  /* 0x00000078ec00720c */ /* 0x080fe40003f86270 */
[----:B------:R-:W-:Y:S01]  /*2f20*/  LEA.HI.X R37, R37, UR5, R38, 0x1, P1 ;  /* 0x0000000525257c11 */ /* 0x000fe200088f0c26 */
[----:B------:R-:W-:Y:S02]  /*2f30*/  ULDC.64 UR4, c[0x0][0x400] ;  /* 0x0001000000047ab9 */ /* 0x000fe40000000a00 */
[C---:B------:R-:W-:Y:S02]  /*2f40*/  LEA R38, P1, R39.reuse, UR4, 0x1 ;  /* 0x0000000427267c11 */ /* 0x040fe4000f8208ff */
[----:B------:R0:W5:Y:S02]  /*2f50*/  @!P5 LDG.E.64 R108, desc[UR60][R36.64] ;  /* 0x0000003c246cd981 */ /* 0x000164000c1e1b00 */
        /* <DEDUP_REMOVED lines=16> */
.L_x_1767:
[----:B------:R-:W-:Y:S05]  /*3060*/  BSYNC B1 ;  /* 0x0000000000017941 */ /* 0x000fea0003800000 */
.L_x_1766:
[----:B0-----:R-:W-:Y:S01]  /*3070*/  VIADD R36, R218, 0x20 ;  /* 0x00000020da247836 */ /* 0x001fe20000000000 */
[----:B------:R-:W-:Y:S01]  /*3080*/  BSSY B1, `(.L_x_1768) ;  /* 0x000002a000017945 */ /* 0x000fe20003800000 */
[----:B------:R-:W-:Y:S02]  /*3090*/  CS2R R44, SRZ ;  /* 0x00000000002c7805 */ /* 0x000fe4000001ff00 */
[----:B------:R-:W-:Y:S02]  /*30a0*/  CS2R R52, SRZ ;  /* 0x0000000000347805 */ /* 0x000fe4000001ff00 */
[----:B------:R-:W-:Y:S02]  /*30b0*/  CS2R R56, SRZ ;  /* 0x0000000000387805 */ /* 0x000fe4000001ff00 */
[----:B------:R-:W-:Y:S02]  /*30c0*/  ISETP.GE.AND P4, PT, R36, R105, PT ;  /* 0x000000692400720c */ /* 0x000fe40003f86270 */
[----:B------:R-:W-:-:S02]  /*30d0*/  CS2R R42, SRZ ;  /* 0x00000000002a7805 */ /* 0x000fc4000001ff00 */
[----:B------:R-:W-:Y:S02]  /*30e0*/  CS2R R46, SRZ ;  /* 0x00000000002e7805 */ /* 0x000fe4000001ff00 */
[----:B------:R-:W-:Y:S01]  /*30f0*/  CS2R R54, SRZ ;  /* 0x0000000000367805 */ /* 0x000fe2000001ff00 */
[----:B-----5:R-:W-:Y:S01]  /*3100*/  IMAD.MOV.U32 R112, RZ, RZ, R60 ;  /* 0x000000ffff707224 */ /* 0x020fe200078e003c */
[----:B------:R-:W-:Y:S01]  /*3110*/  CS2R R58, SRZ ;  /* 0x00000000003a7805 */ /* 0x000fe2000001ff00 */
[----:B------:R-:W-:-:S04]  /*3120*/  IMAD.MOV.U32 R113, RZ, RZ, R61 ;  /* 0x000000ffff717224 */ /* 0x000fc800078e003d */
[----:B------:R-:W-:Y:S05]  /*3130*/  @P4 BRA `(.L_x_1769) ;  /* 0x0000000000784947 */ /* 0x000fea0003800000 */
        /* <DEDUP_REMOVED lines=30> */
.L_x_1769:
[----:B------:R-:W-:Y:S05]  /*3320*/  BSYNC B1 ;  /* 0x0000000000017941 */ /* 0x000fea0003800000 */
.L_x_1768:
[----:B0-----:R-:W-:Y:S01]  /*3330*/  IMAD.MOV.U32 R36, RZ, RZ, R64 ;  /* 0x000000ffff247224 */ /* 0x001fe200078e0040 */
        /* <DEDUP_REMOVED lines=27> */
[----:B-----5:R-:W-:Y:S01]  /*34f0*/  IMAD.MOV.U32 R36, RZ, RZ, R40 ;  /* 0x000000ffff247224 */ /* 0x020fe200078e0028 */
        /* <DEDUP_REMOVED lines=12> */
[----:B------:R-:W-:Y:S01]  /*35c0*/  ISETP.NE.AND P1, PT, R234, 0x3, PT ;  /* 0x00000003ea00780c */ /* 0x000fe20003f25270 */
        /* <DEDUP_REMOVED lines=19> */
[----:B------:R-:W-:Y:S02]  /*3700*/  PRMT R123, R38, 0x7610, R123 ;  /* 0x00007610267b7816 */ /* 0x000fe4000000007b */
[----:B------:R-:W-:Y:S01]  /*3710*/  PRMT R124, R39, 0x7610, R124 ;  /* 0x00007610277c7816 */ /* 0x000fe2000000007c */
[----:B------:R-:W-:Y:S06]  /*3720*/  @!P1 BRA `(.L_x_1770) ;  /* 0x0000000000049947 */ /* 0x000fec0003800000 */
[----:B------:R-:W-:Y:S01]  /*3730*/  BPT.TRAP 0x1 ;  /* 0x000000040000795c */ /* 0x000fe20000300000 */
.L_x_1770:
[----:B------:R-:W2:Y:S01]  /*3740*/  LDL R36, [R1] ;  /* 0x0000000001247983 */ /* 0x000ea20000100800 */
[----:B------:R-:W-:Y:S01]  /*3750*/  IMAD R99, R17, 0x8, R16 ;  /* 0x0000000811637824 */ /* 0x000fe200078e0210 */
[----:B------:R-:W-:Y:S01]  /*3760*/  BSSY B1, `(.L_x_1771) ;  /* 0x0000004000017945 */ /* 0x000fe20003800000 */
[----:B--2---:R-:W-:-:S04]  /*3770*/  SHF.L.U32 R107, R36, 0x1f, RZ ;  /* 0x0000001f246b7819 */ /* 0x004fc800000006ff */
[----:B------:R-:W0:Y:S02]  /*3780*/  SYNCS.PHASECHK.TRANS64.TRYWAIT P5, [R99+URZ+0x30890], R107 ;  /* 0x0308906b630075a7 */ /* 0x000e2400080a017f */
[----:B0-----:R-:W-:Y:S05]  /*3790*/  @!P5 BRA `(.L_x_1772) ;  /* 0x000002880054d947 */ /* 0x001fea0003800000 */
.L_x_2229:
[----:B------:R-:W-:Y:S05]  /*37a0*/  BSYNC B1 ;  /* 0x0000000000017941 */ /* 0x000fea0003800000 */
.L_x_1771:
        /* <DEDUP_REMOVED lines=30> */
[----:B------:R-:W-:Y:S01]  /*3990*/  FMUL.FTZ R39, R39, R134 ;  /* 0x0000008627277220 */ /* 0x000fe20000410000 */
[----:B------:R-:W-:Y:S01]  /*39a0*/  LOP3.LUT R36, R36, 0xffff0000, RZ, 0xc0, !PT ;  /* 0xffff000024247812 */ /* 0x000fe200078ec0ff */
[C---:B------:R-:W-:Y:S01]  /*39b0*/  FMUL.FTZ R143, R109.reuse, R140 ;  /* 0x0000008c6d8f7220 */ /* 0x040fe20000410000 */
[----:B------:R-:W-:Y:S01]  /*39c0*/  FMUL.FTZ R109, R109, R136 ;  /* 0x000000886d6d7220 */ /* 0x000fe20000410000 */
        /* <DEDUP_REMOVED lines=21> */
.L_x_1778:
[----:B------:R-:W-:Y:S05]  /*3b20*/  BSYNC B3 ;  /* 0x0000000000037941 */ /* 0x000fea0003800000 */
.L_x_1777:
[----:B--2---:R1:W-:Y:S02]  /*3b30*/  STG.E.128 desc[UR60][R50.64], R36 ;  /* 0x0000002432007986 */ /* 0x0043e4000c101d3c */
.L_x_1776:
[----:B------:R-:W-:Y:S05]  /*3b40*/  BSYNC B2 ;  /* 0x0000000000027941 */ /* 0x000fea0003800000 */
.L_x_1775:
        /* <DEDUP_REMOVED lines=53> */
.L_x_1782:
[----:B------:R-:W-:Y:S05]  /*3ea0*/  BSYNC B3 ;  /* 0x0000000000037941 */ /* 0x000fea0003800000 */
.L_x_1781:
[----:B--2---:R2:W-:Y:S02]  /*3eb0*/  STG.E.128 desc[UR60][R50.64+0x80], R36 ;  /* 0x0000802432007986 */ /* 0x0045e4000c101d3c */
.L_x_1780:
[----:B------:R-:W-:Y:S05]  /*3ec0*/  BSYNC B2 ;  /* 0x0000000000027941 */ /* 0x000fea0003800000 */
.L_x_1779:
[----:B------:R-:W-:Y:S01]  /*3ed0*/  ISETP.NE.AND P0, PT, R94, RZ, PT ;  /* 0x000000ff5e00720c */ /* 0x000fe20003f05270 */
[----:B------:R-:W-:-:S12]  /*3ee0*/  BSSY B2, `(.L_x_1783) ;  /* 0x0000036000027945 */ /* 0x000fd80003800000 */
[----:B------:R-:W-:Y:S05]  /*3ef0*/  @!P0 BRA `(.L_x_1784) ;  /* 0x0000000000d08947 */ /* 0x000fea0003800000 */
[----:B-12---:R1:W2:Y:S01]  /*3f00*/  LDS.128 R36, [R101+0x24400] ;  /* 0x0244000065247984 */ /* 0x0062a20000000c00 */
        /* <DEDUP_REMOVED lines=49> */
.L_x_1786:
[----:B------:R-:W-:Y:S05]  /*4220*/  BSYNC B3 ;  /* 0x0000000000037941 */ /* 0x000fea0003800000 */
.L_x_1785:
[----:B--2---:R3:W-:Y:S02]  /*4230*/  STG.E.128 desc[UR60][R50.64+0x100], R36 ;  /* 0x0001002432007986 */ /* 0x0047e4000c101d3c */
.L_x_1784:
[----:B------:R-:W-:Y:S05]  /*4240*/  BSYNC B2 ;  /* 0x0000000000027941 */ /* 0x000fea0003800000 */
.L_x_1783:
        /* <DEDUP_REMOVED lines=31> */
[-C--:B------:R-:W-:Y:S01]  /*4440*/  FMUL.FTZ R61, R61, R65.reuse ;  /* 0x000000413d3d7220 */ /* 0x080fe20000410000 */
[----:B------:R-:W-:Y:S01]  /*4450*/  LOP3.LUT R126, R126, 0xffff0000, RZ, 0xc0, !PT ;  /* 0xffff00007e7e7812 */ /* 0x000fe200078ec0ff */
[----:B------:R-:W-:Y:S02]  /*4460*/  IMAD.U32 R125, R125, 0x10000, RZ ;  /* 0x000100007d7d7824 */ /* 0x000fe400078e00ff */
[C---:B------:R-:W-:Y:S01]  /*4470*/  FFMA.FTZ R73, R38.reuse, R64, -R73 ;  /* 0x0000004026497223 */ /* 0x040fe20000010849 */
[----:B------:R-:W-:Y:S01]  /*4480*/  FFMA.FTZ R66, R38, R66, R39 ;  /* 0x0000004226427223 */ /* 0x000fe20000010027 */
[----:B------:R-:W-:Y:S01]  /*4490*/  FFMA.FTZ R75, R60, R65, -R75 ;  /* 0x000000413c4b7223 */ /* 0x000fe2000001084b */
[----:B------:R-:W-:Y:S01]  /*44a0*/  FMUL.FTZ R38, R36, R127 ;  /* 0x0000007f24267220 */ /* 0x000fe20000410000 */
[----:B------:R-:W-:Y:S01]  /*44b0*/  FFMA.FTZ R60, R60, R67, R61 ;  /* 0x000000433c3c7223 */ /* 0x000fe2000001003d */
[C---:B------:R-:W-:Y:S01]  /*44c0*/  FMUL.FTZ R39, R63.reuse, R128 ;  /* 0x000000803f277220 */ /* 0x040fe20000410000 */
[-C--:B------:R-:W-:Y:S01]  /*44d0*/  FMUL.FTZ R36, R36, R125.reuse ;  /* 0x0000007d24247220 */ /* 0x080fe20000410000 */
        /* <DEDUP_REMOVED lines=9> */
[----:B------:R-:W-:Y:S01]  /*4570*/  F2FP.BF16.F32.PACK_AB R39, R62, R39 ;  /* 0x000000273e27723e */ /* 0x000fe200000010ff */
[----:B------:R-:W-:-:S07]  /*4580*/  IMAD.MOV.U32 R38, RZ, RZ, R60 ;  /* 0x000000ffff267224 */ /* 0x000fce00078e003c */
.L_x_1788:
[----:B------:R-:W-:Y:S05]  /*4590*/  BSYNC B2 ;  /* 0x0000000000027941 */ /* 0x000fea0003800000 */
.L_x_1787:
[----:B--2---:R4:W-:Y:S02]  /*45a0*/  STG.E.128 desc[UR60][R50.64+0x180], R36 ;  /* 0x0001802432007986 */ /* 0x0049e4000c101d3c */
.L_x_1774:
[----:B------:R-:W-:Y:S05]  /*45b0*/  BSYNC B1 ;  /* 0x0000000000017941 */ /* 0x000fea0003800000 */
.L_x_1773:
        /* <DEDUP_REMOVED lines=54> */
.L_x_1793:
[----:B------:R-:W-:Y:S05]  /*4920*/  BSYNC B2 ;  /* 0x0000000000027941 */ /* 0x000fea0003800000 */
.L_x_1792:
[----:B--2---:R1:W-:Y:S02]  /*4930*/  STG.E.128 desc[UR60][R48.64], R36 ;  /* 0x0000002430007986 */ /* 0x0043e4000c101d3c */
.L_x_1791:
[----:B------:R-:W-:Y:S05]  /*4940*/  BSYNC B1 ;  /* 0x0000000000017941 */ /* 0x000fea0003800000 */
.L_x_1790:
        /* <DEDUP_REMOVED lines=10> */
[--C-:B------:R-:W-:Y:S02]  /*49f0*/  SHF.R.U32.HI R56, RZ, 0x10, R53.reuse ;  /* 0x00000010ff387819 */ /* 0x100fe40000011635 */
[----:B------:R-:W-:Y:S02]  /*4a00*/  PRMT R119, R119, 0x5410, R54 ;  /* 0x0000541077777816 */ /* 0x000fe40000000036 */
[----:B------:R-:W-:Y:S01]  /*4a10*/  SHF.R.U64 R59, R52, 0x10, R53 ;  /* 0x00000010343b7819 */ /* 0x000fe20000001235 */
[----:B------:R-:W-:Y:S01]  /*4a20*/  IMAD.U32 R52, R39, 0x10000, RZ ;  /* 0x0001000027347824 */ /* 0x000fe200078e00ff */
        /* <DEDUP_REMOVED lines=39> */
.L_x_1797:
[----:B------:R-:W-:Y:S05]  /*4ca0*/  BSYNC B2 ;  /* 0x0000000000027941 */ /* 0x000fea0003800000 */
.L_x_1796:
[----:B--2---:R1:W-:Y:S02]  /*4cb0*/  STG.E.128 desc[UR60][R48.64+0x80], R36 ;  /* 0x0000802430007986 */ /* 0x0043e4000c101d3c */
.L_x_1795:
[----:B------:R-:W-:Y:S05]  /*4cc0*/  BSYNC B1 ;  /* 0x0000000000017941 */ /* 0x000fea0003800000 */
.L_x_1794:
        /* <DEDUP_REMOVED lines=53> */
.L_x_1801:
[----:B------:R-:W-:Y:S05]  /*5020*/  BSYNC B2 ;  /* 0x0000000000027941 */ /* 0x000fea0003800000 */
.L_x_1800:
[----:B--2---:R1:W-:Y:S02]  /*5030*/  STG.E.128 desc[UR60][R48.64+0x100], R36 ;  /* 0x0001002430007986 */ /* 0x0043e4000c101d3c */
.L_x_1799:
[----:B------:R-:W-:Y:S05]  /*5040*/  BSYNC B1 ;  /* 0x0000000000017941 */ /* 0x000fea0003800000 */
.L_x_1798:
        /* <DEDUP_REMOVED lines=52> */
.L_x_1803:
[----:B------:R-:W-:Y:S05]  /*5390*/  BSYNC B1 ;  /* 0x0000000000017941 */ /* 0x000fea0003800000 */
.L_x_1802:
[----:B--2---:R1:W-:Y:S01]  /*53a0*/  STG.E.128 desc[UR60][R48.64+0x180], R36 ;  /* 0x0001802430007986 */ /* 0x0043e2000c101d3c */
[----:B------:R-:W-:Y:S05]  /*53b0*/  BRA `(.L_x_1789) ;  /* 0x0000002c00b47947 */ /* 0x000fea0003800000 */
.L_x_1765:
        /* <DEDUP_REMOVED lines=32> */
[----:B------:R0:W5:Y:S04]  /*55c0*/  @!P5 LDG.E.128 R36, desc[UR60][R52.64+0x80] ;  /* 0x0000803c3424d981 */ /* 0x000168000c1e1d00 */
[----:B------:R0:W5:Y:S04]  /*55d0*/  @!P1 LDG.E.128 R40, desc[UR60][R52.64] ;  /* 0x0000003c34289981 */ /* 0x000168000c1e1d00 */
[----:B------:R0:W5:Y:S04]  /*55e0*/  @!P1 LDG.E.128 R48, desc[UR60][R56.64] ;  /* 0x0000003c38309981 */ /* 0x000168000c1e1d00 */
[----:B------:R0:W5:Y:S02]  /*55f0*/  @!P5 LDG.E.128 R44, desc[UR60][R56.64+0x80] ;  /* 0x0000803c382cd981 */ /* 0x000164000c1e1d00 */
.L_x_1805:
[----:B------:R-:W-:Y:S05]  /*5600*/  BSYNC B1 ;  /* 0x0000000000017941 */ /* 0x000fea0003800000 */
.L_x_1804:
        /* <DEDUP_REMOVED lines=25> */
[----:B------:R-:W-:Y:S02]  /*57a0*/  LEA R68, P5, R71, UR4, 0x1 ;  /* 0x0000000447447c11 */ /* 0x000fe4000f8a08ff */
        /* <DEDUP_REMOVED lines=11> */
.L_x_1807:
[----:B------:R-:W-:Y:S05]  /*5860*/  BSYNC B1 ;  /* 0x0000000000017941 */ /* 0x000fea0003800000 */
.L_x_1806:
[----:B0-----:R-:W-:Y:S01]  /*5870*/  IMAD.MOV.U32 R68, RZ, RZ, R36 ;  /* 0x000000ffff447224 */ /* 0x001fe200078e0024 */
        /* <DEDUP_REMOVED lines=64> */
.L_x_1808:
[----:B------:R-:W2:Y:S01]  /*5c80*/  LDL R68, [R1] ;  /* 0x0000000001447983 */ /* 0x000ea20000100800 */
[----:B------:R-:W-:Y:S01]  /*5c90*/  IMAD R99, R17, 0x8, R16 ;  /* 0x0000000811637824 */ /* 0x000fe200078e0210 */
[----:B------:R-:W0:Y:S01]  /*5ca0*/  LDC R122, c[0x0][0x2f4] ;  /* 0x0000bd00ff7a7b82 */ /* 0x000e220000000800 */
[----:B------:R-:W-:Y:S07]  /*5cb0*/  BSSY B1, `(.L_x_1809) ;  /* 0x0000005000017945 */ /* 0x000fee0003800000 */
[----:B------:R-:W1:Y:S01]  /*5cc0*/  LDC.64 R110, c[0x0][0x300] ;  /* 0x0000c000ff6e7b82 */ /* 0x000e620000000a00 */
[----:B--2---:R-:W-:-:S04]  /*5cd0*/  SHF.L.U32 R107, R68, 0x1f, RZ ;  /* 0x0000001f446b7819 */ /* 0x004fc800000006ff */
[----:B------:R-:W2:Y:S02]  /*5ce0*/  SYNCS.PHASECHK.TRANS64.TRYWAIT P5, [R99+URZ+0x30890], R107 ;  /* 0x0308906b630075a7 */ /* 0x000ea400080a017f */
[----:B012---:R-:W-:Y:S05]  /*5cf0*/  @!P5 BRA `(.L_x_1810) ;  /* 0x000002640010d947 */ /* 0x007fea0003800000 */
.L_x_2230:
[----:B------:R-:W-:Y:S05]  /*5d00*/  BSYNC B1 ;  /* 0x0000000000017941 */ /* 0x000fea0003800000 */
.L_x_1809:
[----:B------:R-:W-:Y:S01]  /*5d10*/  BSSY B1, `(.L_x_1811) ;  /* 0x0000114000017945 */ /* 0x000fe20003800000 */
[----:B------:R-:W-:Y:S02]  /*5d20*/  IMAD.IADD R124, R122, 0x1, -R29 ;  /* 0x000000017a7c7824 */ /* 0x000fe400078e0a1d */
[----:B------:R-:W-:Y:S01]  /*5d30*/  IMAD.MOV.U32 R113, RZ, RZ, R73 ;  /* 0x000000ffff717224 */ /* 0x000fe200078e0049 */
[----:B------:R-:W-:Y:S06]  /*5d40*/  @P4 BRA `(.L_x_1812) ;  /* 0x0000001000404947 */ /* 0x000fec0003800000 */
[----:B------:R-:W-:Y:S01]  /*5d50*/  ISETP.NE.AND P4, PT, R30, RZ, PT ;  /* 0x000000ff1e00720c */ /* 0x000fe20003f85270 */
[-C--:B------:R-:W-:Y:S01]  /*5d60*/  IMAD.WIDE.U32 R114, R218, R110.reuse, R112 ;  /* 0x0000006eda727225 */ /* 0x080fe200078e0070 */
[----:B------:R-:W-:Y:S01]  /*5d70*/  SHF.R.S32.HI R68, RZ, 0x1f, R218 ;  /* 0x0000001fff447819 */ /* 0x000fe200000114da */
[----:B------:R-:W-:Y:S04]  /*5d80*/  BSSY B2, `(.L_x_1813) ;  /* 0x0000087000027945 */ /* 0x000fe80003800000 */
[----:B------:R-:W-:-:S04]  /*5d90*/  IMAD R68, R68, R110, RZ ;  /* 0x0000006e44447224 */ /* 0x000fc800078e02ff */
[----:B------:R-:W-:-:S04]  /*5da0*/  IMAD R131, R218, R111, R68 ;  /* 0x0000006fda837224 */ /* 0x000fc800078e0244 */
[----:B------:R-:W-:Y:S01]  /*5db0*/  IMAD.IADD R131, R131, 0x1, R115 ;  /* 0x0000000183837824 */ /* 0x000fe200078e0273 */
[----:B------:R-:W-:Y:S06]  /*5dc0*/  @!P4 BRA `(.L_x_1814) ;  /* 0x000000080008c947 */ /* 0x000fec0003800000 */
[----:B------:R-:W2:Y:S01]  /*5dd0*/  LDL R75, [R1+0x40] ;  /* 0x00004000014b7983 */ /* 0x000ea20000100800 */
[----:B------:R-:W-:Y:S01]  /*5de0*/  SEL R68, R29, R124, !P3 ;  /* 0x0000007c1d447207 */ /* 0x000fe20005800000 */
[----:B------:R-:W-:Y:S01]  /*5df0*/  IMAD.SHL.U32 R116, R218, 0x40, RZ ;  /* 0x00000040da747824 */ /* 0x000fe200078e00ff */
[----:B------:R-:W-:Y:S01]  /*5e00*/  IADD3 R72, P4, P5, R88, R114, R90 ;  /* 0x0000007258487210 */ /* 0x000fe20007d9e05a */
[----:B------:R-:W-:Y:S01]  /*5e10*/  IMAD.SHL.U32 R117, R218, 0x40, RZ ;  /* 0x00000040da757824 */ /* 0x000fe200078e00ff */
[----:B------:R-:W-:Y:S01]  /*5e20*/  SHF.R.S32.HI R69, RZ, 0x1f, R68 ;  /* 0x0000001fff457819 */ /* 0x000fe20000011444 */
[----:B------:R-:W-:Y:S01]  /*5e30*/  BSSY B3, `(.L_x_1815) ;  /* 0x0000079000037945 */ /* 0x000fe20003800000 */
[----:B------:R-:W-:Y:S02]  /*5e40*/  IADD3.X R74, R0, R131, R96, P4, P5 ;  /* 0x00000083004a7210 */ /* 0x000fe400027ea460 */
[----:B------:R-:W-:Y:S02]  /*5e50*/  LEA.HI R68, R69, R68, RZ, 0x4 ;  /* 0x0000004445447211 */ /* 0x000fe400078f20ff */
[----:B------:R-:W-:-:S02]  /*5e60*/  LOP3.LUT R116, R116, 0x1c0, RZ, 0xc0, !PT ;  /* 0x000001c074747812 */ /* 0x000fc400078ec0ff */
[----:B------:R-:W-:Y:S02]  /*5e70*/  LEA.HI.SX32 R68, R68, R35, 0x1c ;  /* 0x0000002344447211 */ /* 0x000fe400078fe2ff */
[----:B------:R-:W-:Y:S02]  /*5e80*/  SHF.R.U32.HI R116, RZ, 0x3, R116 ;  /* 0x00000003ff747819 */ /* 0x000fe40000011674 */
[----:B------:R-:W-:Y:S01]  /*5e90*/  SHF.R.S32.HI R71, RZ, 0x1f, R68 ;  /* 0x0000001fff477819 */ /* 0x000fe20000011444 */
[----:B------:R-:W-:-:S03]  /*5ea0*/  IMAD.SHL.U32 R69, R68, 0x8, RZ ;  /* 0x0000000844457824 */ /* 0x000fc600078e00ff */
[----:B------:R-:W-:Y:S02]  /*5eb0*/  LEA.HI R71, R71, R68, RZ, 0x3 ;  /* 0x0000004447477211 */ /* 0x000fe400078f18ff */
[----:B------:R-:W-:-:S03]  /*5ec0*/  ISETP.GE.AND P4, PT, R69, R122, PT ;  /* 0x0000007a4500720c */ /* 0x000fc60003f86270 */
[----:B------:R-:W-:-:S05]  /*5ed0*/  IMAD.SHL.U32 R71, R71, 0x200, RZ ;  /* 0x0000020047477824 */ /* 0x000fca00078e00ff */
[----:B------:R-:W-:-:S05]  /*5ee0*/  LOP3.LUT R71, R71, 0x7ffff000, RZ, 0xc0, !PT ;  /* 0x7ffff00047477812 */ /* 0x000fca00078ec0ff */
[--C-:B------:R-:W-:Y:S02]  /*5ef0*/  @!P4 SHF.R.S32.HI R70, RZ, 0x1f, R69.reuse ;  /* 0x0000001fff46c819 */ /* 0x100fe40000011445 */
[----:B------:R-:W-:Y:S02]  /*5f00*/  @!P4 IADD3 R73, P5, P6, R88, R114, R69 ;  /* 0x000000725849c210 */ /* 0x000fe40007ebe045 */
[----:B------:R-:W-:Y:S02]  /*5f10*/  LOP3.LUT R69, R69, 0x38, RZ, 0xc0, !PT ;  /* 0x0000003845457812 */ /* 0x000fe400078ec0ff */
[----:B------:R-:W-:Y:S02]  /*5f20*/  @!P4 IADD3.X R70, R0, R131, R70, P5, P6 ;  /* 0x000000830046c210 */ /* 0x000fe40002fec446 */
[----:B------:R-:W-:-:S04]  /*5f30*/  LOP3.LUT R69, R69, 0x1c0, R117, 0xf8, !PT ;  /* 0x000001c045457812 */ /* 0x000fc800078ef875 */
[----:B------:R-:W-:Y:S01]  /*5f40*/  LOP3.LUT R68, R69, R116, RZ, 0x3c, !PT ;  /* 0x0000007445447212 */ /* 0x000fe200078e3cff */
[----:B------:R-:W-:Y:S01]  /*5f50*/  IMAD R69, R17, 0x4000, R6 ;  /* 0x0000400011457824 */ /* 0x000fe200078e0206 */
[----:B------:R-:W-:-:S03]  /*5f60*/  LEA R116, P5, R72, R108, 0x1 ;  /* 0x0000006c48747211 */ /* 0x000fc600078a08ff */
[----:B------:R-:W-:Y:S01]  /*5f70*/  IMAD R69, R69, 0x2, R16 ;  /* 0x0000000245457824 */ /* 0x000fe200078e0210 */
[----:B------:R-:W-:Y:S02]  /*5f80*/  LEA.HI.X R117, R72, R109, R74, 0x1, P5 ;  /* 0x0000006d48757211 */ /* 0x000fe400028f0c4a */
[----:B------:R-:W-:-:S04]  /*5f90*/  @!P4 LEA R118, P5, R73, R108, 0x1 ;  /* 0x0000006c4976c211 */ /* 0x000fc800078a08ff */
[----:B------:R-:W-:Y:S02]  /*5fa0*/  @!P4 LEA.HI.X R119, R73, R109, R70, 0x1, P5 ;  /* 0x0000006d4977c211 */ /* 0x000fe400028f0c46 */
[----:B------:R-:W-:Y:S02]  /*5fb0*/  ISETP.GE.AND P5, PT, R18, R120, PT ;  /* 0x000000781200720c */ /* 0x000fe40003fa6270 */
[----:B--2---:R-:W-:-:S05]  /*5fc0*/  IADD3 R68, R68, R71, R75 ;  /* 0x0000004744447210 */ /* 0x004fca0007ffe04b */
[----:B------:R-:W-:-:S04]  /*5fd0*/  IMAD R71, R17, 0x4000, R68 ;  /* 0x0000400011477824 */ /* 0x000fc800078e0244 */
[----:B------:R-:W-:Y:S02]  /*5fe0*/  IMAD R72, R71, 0x2, R16 ;  /* 0x0000000247487824 */ /* 0x000fe400078e0210 */
[----:B------:R-:W1:Y:S04]  /*5ff0*/  LDS.128 R68, [R69+0x20400] ;  /* 0x0204000045447984 */ /* 0x000e680000000c00 */
[----:B------:R-:W2:Y:S01]  /*6000*/  LDS.128 R72, [R72+0x20400] ;  /* 0x0204000048487984 */ /* 0x000ea20000000c00 */
[----:B------:R-:W-:Y:S05]  /*6010*/  @P5 BRA `(.L_x_1816) ;  /* 0x0000000400685947 */ /* 0x000fea0003800000 */
[----:B------:R-:W-:Y:S01]  /*6020*/  SHF.R.U32.HI R156, RZ, 0x10, R49 ;  /* 0x00000010ff9c7819 */ /* 0x000fe20000011631 */
[----:B-1----:R-:W-:Y:S01]  /*6030*/  IMAD.U32 R148, R69, 0x10000, RZ ;  /* 0x0001000045947824 */ /* 0x002fe200078e00ff */
[--C-:B------:R-:W-:Y:S01]  /*6040*/  SHF.R.U32.HI R155, RZ, 0x10, R41.reuse ;  /* 0x00000010ff9b7819 */ /* 0x100fe20000011629 */
[----:B------:R-:W-:Y:S01]  /*6050*/  IMAD.U32 R151, R71, 0x10000, RZ ;  /* 0x0001000047977824 */ /* 0x000fe200078e00ff */
[----:B------:R-:W-:Y:S01]  /*6060*/  SHF.R.U64 R157, R40, 0x10, R41 ;  /* 0x00000010289d7819 */ /* 0x000fe20000001229 */
[----:B--2---:R-:W-:Y:S01]  /*6070*/  IMAD.U32 R152, R75, 0x10000, RZ ;  /* 0x000100004b987824 */ /* 0x004fe200078e00ff */
[----:B------:R-:W-:Y:S01]  /*6080*/  PRMT R156, R125, 0x5432, R156 ;  /* 0x000054327d9c7816 */ /* 0x000fe2000000009c */
[----:B------:R-:W-:Y:S01]  /*6090*/  IMAD.U32 R41, R68, 0x10000, RZ ;  /* 0x0001000044297824 */ /* 0x000fe200078e00ff */
[----:B------:R-:W-:Y:S01]  /*60a0*/  SHF.R.U64 R158, R48, 0x10, R49 ;  /* 0x00000010309e7819 */ /* 0x000fe20000001231 */
[----:B------:R-:W-:Y:S01]  /*60b0*/  IMAD.U32 R49, R72, 0x10000, RZ ;  /* 0x0001000048317824 */ /* 0x000fe200078e00ff */
[----:B------:R-:W-:Y:S01]  /*60c0*/  SHF.R.U64 R48, R50, 0x10, R51 ;  /* 0x0000001032307819 */ /* 0x000fe20000001233 */
[----:B------:R-:W-:Y:S01]  /*60d0*/  IMAD.U32 R40, R70, 0x10000, RZ ;  /* 0x0001000046287824 */ /* 0x000fe200078e00ff */
[----:B------:R-:W-:-:S02]  /*60e0*/  LOP3.LUT R150, R69, 0xffff0000, RZ, 0xc0, !PT ;  /* 0xffff000045967812 */ /* 0x000fc400078ec0ff */
[----:B------:R-:W-:Y:S02]  /*60f0*/  LOP3.LUT R50, R71, 0xffff0000, RZ, 0xc0, !PT ;  /* 0xffff000047327812 */ /* 0x000fe400078ec0ff */
[----:B------:R-:W-:Y:S02]  /*6100*/  PRMT R69, R163, 0x5410, R155 ;  /* 0x00005410a3457816 */ /* 0x000fe4000000009b */
[----:B------:R-:W-:Y:S02]  /*6110*/  SHF.R.U32.HI R160, RZ, 0x10, R43 ;  /* 0x00000010ffa07819 */ /* 0x000fe4000001162b */
[----:B------:R-:W-:Y:S01]  /*6120*/  SHF.R.U32.HI R161, RZ, 0x10, R51 ;  /* 0x00000010ffa17819 */ /* 0x000fe20000011633 */
[----:B------:R-:W-:Y:S01]  /*6130*/  IMAD.U32 R51, R73, 0x10000, RZ ;  /* 0x0001000049337824 */ /* 0x000fe200078e00ff */
[----:B------:R-:W-:Y:S01]  /*6140*/  PRMT R71, R159, 0x5410, R157 ;  /* 0x000054109f477816 */ /* 0x000fe2000000009d */
[----:B------:R-:W-:Y:S01]  /*6150*/  IMAD.U32 R157, R156, 0x10000, RZ ;  /* 0x000100009c9d7824 */ /* 0x000fe200078e00ff */
[----:B------:R-:W-:Y:S01]  /*6160*/  LOP3.LUT R149, R75, 0xffff0000, RZ, 0xc0, !PT ;  /* 0xffff00004b957812 */ /* 0x000fe200078ec0ff */
[----:B------:R-:W-:Y:S01]  /*6170*/  IMAD.U32 R75, R69, 0x10000, RZ ;  /* 0x00010000454b7824 */ /* 0x000fe200078e00ff */
[----:B------:R-:W-:Y:S01]  /*6180*/  PRMT R155, R153, 0x5410, R160 ;  /* 0x00005410999b7816 */ /* 0x000fe200000000a0 */
[----:B------:R-:W-:Y:S01]  /*6190*/  FMUL.FTZ R159, R51, R157 ;  /* 0x0000009d339f7220 */ /* 0x000fe20000410000 */
[----:B------:R-:W-:-:S02]  /*61a0*/  PRMT R153, R153, 0x5432, R158 ;  /* 0x0000543299997816 */ /* 0x000fc4000000009e */
[----:B------:R-:W-:Y:S01]  /*61b0*/  PRMT R158, R154, 0x5410, R161 ;  /* 0x000054109a9e7816 */ /* 0x000fe200000000a1 */
[-C--:B------:R-:W-:Y:S01]  /*61c0*/  FMUL.FTZ R161, R51, R75.reuse ;  /* 0x0000004b33a17220 */ /* 0x080fe20000410000 */
[----:B------:R-:W-:Y:S01]  /*61d0*/  LOP3.LUT R73, R73, 0xffff0000, RZ, 0xc0, !PT ;  /* 0xffff000049497812 */ /* 0x000fe200078ec0ff */
[----:B------:R-:W-:Y:S01]  /*61e0*/  FFMA.FTZ R51, R148, R75, -R159 ;  /* 0x0000004b94337223 */ /* 0x000fe2000001089f */
[----:B------:R-:W-:Y:S01]  /*61f0*/  LOP3.LUT R156, R156, 0xffff0000, RZ, 0xc0, !PT ;  /* 0xffff00009c9c7812 */ /* 0x000fe200078ec0ff */
[C---:B------:R-:W-:Y:S01]  /*6200*/  IMAD.U32 R159, R158.reuse, 0x10000, RZ ;  /* 0x000100009e9f7824 */ /* 0x040fe200078e00ff */
[----:B------:R-:W-:Y:S01]  /*6210*/  LOP3.LUT R75, R69, 0xffff0000, RZ, 0xc0, !PT ;  /* 0xffff0000454b7812 */ /* 0x000fe200078ec0ff */
[----:B------:R-:W-:Y:S01]  /*6220*/  IMAD.U32 R154, R155, 0x10000, RZ ;  /* 0x000100009b9a7824 */ /* 0x000fe200078e00ff */
[----:B------:R-:W-:Y:S01]  /*6230*/  LOP3.LUT R158, R158, 0xffff0000, RZ, 0xc0, !PT ;  /* 0xffff00009e9e7812 */ /* 0x000fe200078ec0ff */
[C---:B------:R-:W-:Y:S01]  /*6240*/  FMUL.FTZ R163, R73.reuse, R156 ;  /* 0x0000009c49a37220 */ /* 0x040fe20000410000 */
[C---:B------:R-:W-:Y:S01]  /*6250*/  FMUL.FTZ R160, R152.reuse, R159 ;  /* 0x0000009f98a07220 */ /* 0x040fe20000410000 */
[----:B------:R-:W-:Y:S01]  /*6260*/  FMUL.FTZ R73, R73, R75 ;  /* 0x0000004b49497220 */ /* 0x000fe20000410000 */
[----:B------:R-:W-:Y:S01]  /*6270*/  FMUL.FTZ R152, R152, R154 ;  /* 0x0000009a98987220 */ /* 0x000fe20000410000 */
[----:B------:R-:W-:Y:S01]  /*6280*/  FFMA.FTZ R69, R148, R157, R161 ;  /* 0x0000009d94457223 */ /* 0x000fe200000100a1 */
[----:B------:R-:W-:Y:S01]  /*6290*/  LOP3.LUT R155, R155, 0xffff0000, RZ, 0xc0, !PT ;  /* 0xffff00009b9b7812 */ /* 0x000fe200078ec0ff */
[C---:B------:R-:W-:Y:S01]  /*62a0*/  FFMA.FTZ R148, R150.reuse, R75, -R163 ;  /* 0x0000004b96947223 */ /* 0x040fe200000108a3 */
[----:B------:R-:W-:Y:S01]  /*62b0*/  FFMA.FTZ R150, R150, R156, R73 ;  /* 0x0000009c96967223 */ /* 0x000fe20000010049 */
[C---:B------:R-:W-:Y:S01]  /*62c0*/  FFMA.FTZ R73, R151.reuse, R154, -R160 ;  /* 0x0000009a97497223 */ /* 0x040fe200000108a0 */
[----:B------:R-:W-:Y:S01]  /*62d0*/  FFMA.FTZ R75, R151, R159, R152 ;  /* 0x0000009f974b7223 */ /* 0x000fe20000010098 */
[----:B------:R-:W-:Y:S01]  /*62e0*/  FMUL.FTZ R151, R149, R158 ;  /* 0x0000009e95977220 */ /* 0x000fe20000410000 */
[----:B------:R-:W-:Y:S01]  /*62f0*/  IMAD.U32 R154, R153, 0x10000, RZ ;  /* 0x00010000999a7824 */ /* 0x000fe200078e00ff */
[----:B------:R-:W-:Y:S01]  /*6300*/  LOP3.LUT R72, R72, 0xffff0000, RZ, 0xc0, !PT ;  /* 0xffff000048487812 */ /* 0x000fe200078ec0ff */
[-C--:B------:R-:W-:Y:S01]  /*6310*/  FMUL.FTZ R149, R149, R155.reuse ;  /* 0x0000009b95957220 */ /* 0x080fe20000410000 */
[----:B------:R-:W-:Y:S01]  /*6320*/  LOP3.LUT R153, R153, 0xffff0000, RZ, 0xc0, !PT ;  /* 0xffff000099997812 */ /* 0x000fe200078ec0ff */
[----:B------:R-:W-:Y:S01]  /*6330*/  IMAD.U32 R152, R71, 0x10000, RZ ;  /* 0x0001000047987824 */ /* 0x000fe200078e00ff */
[----:B------:R-:W-:Y:S01]  /*6340*/  SHF.R.U64 R162, R42, 0x10, R43 ;  /* 0x000000102aa27819 */ /* 0x000fe2000000122b */
[----:B------:R-:W-:Y:S01]  /*6350*/  FFMA.FTZ R160, R50, R155, -R151 ;  /* 0x0000009b32a07223 */ /* 0x000fe20000010897 */
[----:B------:R-:W-:Y:S01]  /*6360*/  LOP3.LUT R68, R68, 0xffff0000, RZ, 0xc0, !PT ;  /* 0xffff000044447812 */ /* 0x000fe200078ec0ff */
[----:B------:R-:W-:Y:S01]  /*6370*/  FMUL.FTZ R156, R49, R154 ;  /* 0x0000009a319c7220 */ /* 0x000fe20000410000 */
[----:B------:R-:W-:Y:S01]  /*6380*/  LOP3.LUT R71, R71, 0xffff0000, RZ, 0xc0, !PT ;  /* 0xffff000047477812 */ /* 0x000fe200078ec0ff */
[----:B------:R-:W-:Y:S01]  /*6390*/  FFMA.FTZ R50, R50, R158, R149 ;  /* 0x0000009e32327223 */ /* 0x000fe20000010095 */
[----:B------:R-:W-:Y:S01]  /*63a0*/  PRMT R43, R121, 0x5432, R162 ;  /* 0x00005432792b7816 */ /* 0x000fe200000000a2 */
[----:B------:R-:W-:Y:S01]  /*63b0*/  FMUL.FTZ R49, R49, R152 ;  /* 0x0000009831317220 */ /* 0x000fe20000410000 */
[----:B------:R-:W-:Y:S01]  /*63c0*/  FMUL.FTZ R149, R72, R153 ;  /* 0x0000009948957220 */ /* 0x000fe20000410000 */
[----:B------:R-:W-:Y:S01]  /*63d0*/  PRMT R48, R123, 0x5432, R48 ;  /* 0x000054327b307816 */ /* 0x000fe20000000030 */
[----:B------:R-:W-:-:S02]  /*63e0*/  IMAD.U32 R42, R74, 0x10000, RZ ;  /* 0x000100004a2a7824 */ /* 0x000fc400078e00ff */
[C---:B------:R-:W-:Y:S01]  /*63f0*/  FFMA.FTZ R156, R41.reuse, R152, -R156 ;  /* 0x00000098299c7223 */ /* 0x040fe2000001089c */
[----:B------:R-:W-:Y:S01]  /*6400*/  FFMA.FTZ R154, R41, R154, R49 ;  /* 0x0000009a299a7223 */ /* 0x000fe20000010031 */
[-C--:B------:R-:W-:Y:S01]  /*6410*/  FMUL.FTZ R151, R72, R71.reuse ;  /* 0x0000004748977220 */ /* 0x080fe20000410000 */
[----:B------:R-:W-:Y:S01]  /*6420*/  FFMA.FTZ R149, R68, R71, -R149 ;  /* 0x0000004744957223 */ /* 0x000fe20000010895 */
[----:B------:R-:W-:Y:S01]  /*6430*/  LOP3.LUT R74, R74, 0xffff0000, RZ, 0xc0, !PT ;  /* 0xffff00004a4a7812 */ /* 0x000fe200078ec0ff */
[C---:B------:R-:W-:Y:S01]  /*6440*/  IMAD.U32 R41, R43.reuse, 0x10000, RZ ;  /* 0x000100002b297824 */ /* 0x040fe200078e00ff */
[C---:B------:R-:W-:Y:S01]  /*6450*/  LOP3.LUT R71, R48.reuse, 0xffff0000, RZ, 0xc0, !PT ;  /* 0xffff000030477812 */ /* 0x040fe200078ec0ff */
[----:B------:R-:W-:Y:S01]  /*6460*/  IMAD.U32 R49, R48, 0x10000, RZ ;  /* 0x0001000030317824 */ /* 0x000fe200078e00ff */
[----:B------:R-:W-:Y:S01]  /*6470*/  LOP3.LUT R43, R43, 0xffff0000, RZ, 0xc0, !PT ;  /* 0xffff00002b2b7812 */ /* 0x000fe200078ec0ff */
[----:B------:R-:W-:Y:S01]  /*6480*/  FFMA.FTZ R151, R68, R153, R151 ;  /* 0x0000009944977223 */ /* 0x000fe20000010097 */
[----:B------:R-:W-:Y:S01]  /*6490*/  LOP3.LUT R70, R70, 0xffff0000, RZ, 0xc0, !PT ;  /* 0xffff000046467812 */ /* 0x000fe200078ec0ff */
[----:B------:R-:W-:Y:S01]  /*64a0*/  FMUL.FTZ R153, R42, R49 ;  /* 0x000000312a997220 */ /* 0x000fe20000410000 */
[----:B------:R-:W-:Y:S01]  /*64b0*/  FMUL.FTZ R155, R74, R71 ;  /* 0x000000474a9b7220 */ /* 0x000fe20000410000 */
[----:B------:R-:W-:Y:S01]  /*64c0*/  FMUL.FTZ R42, R42, R41 ;  /* 0x000000292a2a7220 */ /* 0x000fe20000410000 */
[----:B------:R-:W-:Y:S01]  /*64d0*/  FMUL.FTZ R74, R74, R43 ;  /* 0x0000002b4a4a7220 */ /* 0x000fe20000410000 */
[----:B------:R-:W-:Y:S01]  /*64e0*/  FFMA.FTZ R153, R40, R41, -R153 ;  /* 0x0000002928997223 */ /* 0x000fe20000010899 */
[----:B------:R-:W-:Y:S01]  /*64f0*/  F2FP.BF16.F32.PACK_AB R51, R148, R51 ;  /* 0x000000339433723e */ /* 0x000fe200000010ff */
[----:B------:R-:W-:Y:S01]  /*6500*/  FFMA.FTZ R42, R40, R49, R42 ;  /* 0x00000031282a7223 */ /* 0x000fe2000001002a */
[C---:B------:R-:W-:Y:S01]  /*6510*/  FFMA.FTZ R71, R70.reuse, R71, R74 ;  /* 0x0000004746477223 */ /* 0x040fe2000001004a */
[----:B------:R-:W-:Y:S01]  /*6520*/  FFMA.FTZ R40, R70, R43, -R155 ;  /* 0x0000002b46287223 */ /* 0x000fe2000001089b */
[----:B------:R-:W-:-:S02]  /*6530*/  F2FP.BF16.F32.PACK_AB R160, R160, R73 ;  /* 0x00000049a0a0723e */ /* 0x000fc400000010ff */
[----:B------:R-:W-:Y:S01]  /*6540*/  F2FP.BF16.F32.PACK_AB R73, R150, R69 ;  /* 0x000000459649723e */ /* 0x000fe200000010ff */
[----:B------:R-:W-:Y:S01]  /*6550*/  IMAD.MOV.U32 R69, RZ, RZ, R51 ;  /* 0x000000ffff457224 */ /* 0x000fe200078e0033 */
[----:B------:R-:W-:Y:S01]  /*6560*/  F2FP.BF16.F32.PACK_AB R74, R71, R42 ;  /* 0x0000002a474a723e */ /* 0x000fe200000010ff */
[----:B------:R-:W-:Y:S01]  /*6570*/  IMAD.MOV.U32 R71, RZ, RZ, R160 ;  /* 0x000000ffff477224 */ /* 0x000fe200078e00a0 */
[----:B------:R-:W-:Y:S02]  /*6580*/  F2FP.BF16.F32.PACK_AB R75, R50, R75 ;  /* 0x0000004b324b723e */ /* 0x000fe400000010ff */
[----:B------:R-:W-:Y:S02]  /*6590*/  F2FP.BF16.F32.PACK_AB R68, R149, R156 ;  /* 0x0000009c9544723e */ /* 0x000fe400000010ff */
[----:B------:R-:W-:Y:S02]  /*65a0*/  F2FP.BF16.F32.PACK_AB R72, R151, R154 ;  /* 0x0000009a9748723e */ /* 0x000fe400000010ff */
[----:B------:R-:W-:-:S07]  /*65b0*/  F2FP.BF16.F32.PACK_AB R70, R40, R153 ;  /* 0x000000992846723e */ /* 0x000fce00000010ff */
.L_x_1816:
[----:B------:R-:W-:Y:S05]  /*65c0*/  BSYNC B3 ;  /* 0x0000000000037941 */ /* 0x000fea0003800000 */
.L_x_1815:
[----:B-1----:R1:W-:Y:S04]  /*65d0*/  STG.E.128 desc[UR60][R116.64], R68 ;  /* 0x0000004474007986 */ /* 0x0023e8000c101d3c */
[----:B--2---:R1:W-:Y:S02]  /*65e0*/  @!P4 STG.E.128 desc[UR60][R118.64], R72 ;  /* 0x000000487600c986 */ /* 0x0043e4000c101d3c */
.L_x_1814:
[----:B------:R-:W-:Y:S05]  /*65f0*/  BSYNC B2 ;  /* 0x0000000000027941 */ /* 0x000fea0003800000 */
.L_x_1813:
[----:B------:R-:W-:-:S13]  /*6600*/  ISETP.NE.AND P4, PT, R93, RZ, PT ;  /* 0x000000ff5d00720c */ /* 0x000fda0003f85270 */
[----:B------:R-:W-:Y:S05]  /*6610*/  @!P4 BRA `(.L_x_1812) ;  /* 0x00000008000cc947 */ /* 0x000fea0003800000 */
[----:B------:R-:W2:Y:S01]  /*6620*/  LDL R50, [R1+0x40] ;  /* 0x0000400001327983 */ /* 0x000ea20000100800 */
[----:B------:R-:W-:Y:S01]  /*6630*/  SEL R40, R29, R124, !P2 ;  /* 0x0000007c1d287207 */ /* 0x000fe20005000000 */
[----:B------:R-:W-:Y:S01]  /*6640*/  IMAD.SHL.U32 R51, R218, 0x40, RZ ;  /* 0x00000040da337824 */ /* 0x000fe200078e00ff */
[----:B------:R-:W-:Y:S01]  /*6650*/  IADD3 R48, P4, P5, R88, R114, R92 ;  /* 0x0000007258307210 */ /* 0x000fe20007d9e05c */
[----:B-1----:R-:W-:Y:S01]  /*6660*/  IMAD.SHL.U32 R68, R218, 0x40, RZ ;  /* 0x00000040da447824 */ /* 0x002fe200078e00ff */
        /* <DEDUP_REMOVED lines=17> */
[----:B------:R-:W-:Y:S02]  /*6780*/  LOP3.LUT R41, R41, 0x1c0, R68, 0xf8, !PT ;  /* 0x000001c029297812 */ /* 0x000fe400078ef844 */
[----:B------:R-:W-:-:S02]  /*6790*/  LEA R68, P5, R48, R108, 0x1 ;  /* 0x0000006c30447211 */ /* 0x000fc400078a08ff */
[----:B------:R-:W-:Y:S01]  /*67a0*/  LOP3.LUT R40, R41, R51, RZ, 0x3c, !PT ;  /* 0x0000003329287212 */ /* 0x000fe200078e3cff */
[----:B------:R-:W-:Y:S01]  /*67b0*/  IMAD R41, R17, 0x4000, R8 ;  /* 0x0000400011297824 */ /* 0x000fe200078e0208 */
[----:B------:R-:W-:Y:S02]  /*67c0*/  LEA.HI.X R69, R48, R109, R49, 0x1, P5 ;  /* 0x0000006d30457211 */ /* 0x000fe400028f0c31 */
[----:B------:R-:W-:Y:S01]  /*67d0*/  @!P4 LEA R70, P5, R114, R108, 0x1 ;  /* 0x0000006c7246c211 */ /* 0x000fe200078a08ff */
[----:B------:R-:W-:-:S03]  /*67e0*/  IMAD R41, R41, 0x2, R16 ;  /* 0x0000000229297824 */ /* 0x000fc600078e0210 */
        /* <DEDUP_REMOVED lines=8> */
[----:B------:R-:W-:Y:S02]  /*6870*/  SHF.R.U32.HI R73, RZ, 0x10, R45 ;  /* 0x00000010ff497819 */ /* 0x000fe4000001162d */
[----:B------:R-:W-:Y:S02]  /*6880*/  SHF.R.U32.HI R116, RZ, 0x10, R37 ;  /* 0x00000010ff747819 */ /* 0x000fe40000011625 */
[----:B------:R-:W-:Y:S02]  /*6890*/  PRMT R144, R144, 0x5410, R73 ;  /* 0x0000541090907816 */ /* 0x000fe40000000049 */
[----:B------:R-:W-:Y:S02]  /*68a0*/  SHF.R.U32.HI R75, RZ, 0x10, R39 ;  /* 0x00000010ff4b7819 */ /* 0x000fe40000011627 */
[----:B------:R-:W-:Y:S01]  /*68b0*/  SHF.R.U64 R72, R44, 0x10, R45 ;  /* 0x000000102c487819 */ /* 0x000fe2000000122d */
[----:B------:R-:W-:Y:S01]  /*68c0*/  IMAD.U32 R73, R144, 0x10000, RZ ;  /* 0x0001000090497824 */ /* 0x000fe200078e00ff */
[--C-:B------:R-:W-:Y:S01]  /*68d0*/  SHF.R.U64 R74, R46, 0x10, R47.reuse ;  /* 0x000000102e4a7819 */ /* 0x100fe2000000122f */
[----:B-1----:R-:W-:Y:S01]  /*68e0*/  IMAD.U32 R44, R41, 0x10000, RZ ;  /* 0x00010000292c7824 */ /* 0x002fe200078e00ff */
[----:B------:R-:W-:Y:S01]  /*68f0*/  SHF.R.U32.HI R115, RZ, 0x10, R47 ;  /* 0x00000010ff737819 */ /* 0x000fe2000001162f */
[----:B--2---:R-:W-:Y:S01]  /*6900*/  IMAD.U32 R47, R49, 0x10000, RZ ;  /* 0x00010000312f7824 */ /* 0x004fe200078e00ff */
[----:B------:R-:W-:Y:S01]  /*6910*/  PRMT R147, R147, 0x5410, R116 ;  /* 0x0000541093937816 */ /* 0x000fe20000000074 */
[----:B------:R-:W-:Y:S01]  /*6920*/  IMAD.U32 R46, R43, 0x10000, RZ ;  /* 0x000100002b2e7824 */ /* 0x000fe200078e00ff */
[----:B------:R-:W-:Y:S01]  /*6930*/  PRMT R140, R140, 0x5410, R75 ;  /* 0x000054108c8c7816 */ /* 0x000fe2000000004b */
[----:B------:R-:W-:Y:S01]  /*6940*/  FMUL.FTZ R75, R47, R73 ;  /* 0x000000492f4b7220 */ /* 0x000fe20000410000 */
[----:B------:R-:W-:Y:S01]  /*6950*/  PRMT R143, R143, 0x5410, R72 ;  /* 0x000054108f8f7816 */ /* 0x000fe20000000048 */
[----:B------:R-:W-:Y:S01]  /*6960*/  IMAD.U32 R72, R147, 0x10000, RZ ;  /* 0x0001000093487824 */ /* 0x000fe200078e00ff */
[----:B------:R-:W-:-:S02]  /*6970*/  PRMT R142, R142, 0x5410, R115 ;  /* 0x000054108e8e7816 */ /* 0x000fc40000000073 */
[----:B------:R-:W-:Y:S01]  /*6980*/  SHF.R.U64 R114, R38, 0x10, R39 ;  /* 0x0000001026727819 */ /* 0x000fe20000001227 */
[-C--:B------:R-:W-:Y:S01]  /*6990*/  FMUL.FTZ R115, R47, R72.reuse ;  /* 0x000000482f737220 */ /* 0x080fe20000410000 */
[----:B------:R-:W-:Y:S01]  /*69a0*/  FFMA.FTZ R75, R44, R72, -R75 ;  /* 0x000000482c4b7223 */ /* 0x000fe2000001084b */
[----:B------:R-:W-:Y:S01]  /*69b0*/  LOP3.LUT R45, R41, 0xffff0000, RZ, 0xc0, !PT ;  /* 0xffff0000292d7812 */ /* 0x000fe200078ec0ff */
[----:B------:R-:W-:Y:S01]  /*69c0*/  IMAD.U32 R47, R142, 0x10000, RZ ;  /* 0x000100008e2f7824 */ /* 0x000fe200078e00ff */
[----:B------:R-:W-:Y:S01]  /*69d0*/  LOP3.LUT R49, R49, 0xffff0000, RZ, 0xc0, !PT ;  /* 0xffff000031317812 */ /* 0x000fe200078ec0ff */
[----:B------:R-:W-:Y:S01]  /*69e0*/  FFMA.FTZ R115, R44, R73, R115 ;  /* 0x000000492c737223 */ /* 0x000fe20000010073 */
[----:B------:R-:W-:Y:S01]  /*69f0*/  LOP3.LUT R144, R144, 0xffff0000, RZ, 0xc0, !PT ;  /* 0xffff000090907812 */ /* 0x000fe200078ec0ff */
[----:B------:R-:W-:Y:S01]  /*6a00*/  IMAD.U32 R44, R140, 0x10000, RZ ;  /* 0x000100008c2c7824 */ /* 0x000fe200078e00ff */
[----:B------:R-:W-:Y:S01]  /*6a10*/  LOP3.LUT R72, R147, 0xffff0000, RZ, 0xc0, !PT ;  /* 0xffff000093487812 */ /* 0x000fe200078ec0ff */
[----:B------:R-:W-:Y:S01]  /*6a20*/  IMAD.U32 R39, R48, 0x10000, RZ ;  /* 0x0001000030277824 */ /* 0x000fe200078e00ff */
[----:B------:R-:W-:Y:S01]  /*6a30*/  LOP3.LUT R41, R43, 0xffff0000, RZ, 0xc0, !PT ;  /* 0xffff00002b297812 */ /* 0x000fe200078ec0ff */
[----:B------:R-:W-:Y:S01]  /*6a40*/  IMAD.U32 R43, R51, 0x10000, RZ ;  /* 0x00010000332b7824 */ /* 0x000fe200078e00ff */
[----:B------:R-:W-:Y:S01]  /*6a50*/  SHF.R.U64 R117, R36, 0x10, R37 ;  /* 0x0000001024757819 */ /* 0x000fe20000001225 */
[----:B------:R-:W-:Y:S01]  /*6a60*/  IMAD.U32 R38, R40, 0x10000, RZ ;  /* 0x0001000028267824 */ /* 0x000fe200078e00ff */
[----:B------:R-:W-:Y:S01]  /*6a70*/  PRMT R145, R145, 0x5410, R114 ;  /* 0x0000541091917816 */ /* 0x000fe20000000072 */
[----:B------:R-:W-:Y:S01]  /*6a80*/  FMUL.FTZ R114, R49, R72 ;  /* 0x0000004831727220 */ /* 0x000fe20000410000 */
[----:B------:R-:W-:Y:S01]  /*6a90*/  PRMT R141, R141, 0x5410, R74 ;  /* 0x000054108d8d7816 */ /* 0x000fe2000000004a */
[-C--:B------:R-:W-:Y:S01]  /*6aa0*/  FMUL.FTZ R74, R49, R144.reuse ;  /* 0x00000090314a7220 */ /* 0x080fe20000410000 */
[-C--:B------:R-:W-:Y:S01]  /*6ab0*/  FMUL.FTZ R49, R43, R47.reuse ;  /* 0x0000002f2b317220 */ /* 0x080fe20000410000 */
[----:B------:R-:W-:Y:S01]  /*6ac0*/  PRMT R146, R146, 0x5410, R117 ;  /* 0x0000541092927816 */ /* 0x000fe20000000075 */
[C---:B------:R-:W-:Y:S01]  /*6ad0*/  FFMA.FTZ R114, R45.reuse, R144, R114 ;  /* 0x000000902d727223 */ /* 0x040fe20000010072 */
[----:B------:R-:W-:Y:S01]  /*6ae0*/  FFMA.FTZ R74, R45, R72, -R74 ;  /* 0x000000482d4a7223 */ /* 0x000fe2000001084a */
[-C--:B------:R-:W-:Y:S01]  /*6af0*/  FMUL.FTZ R72, R43, R44.reuse ;  /* 0x0000002c2b487220 */ /* 0x080fe20000410000 */
[----:B------:R-:W-:Y:S01]  /*6b00*/  FFMA.FTZ R49, R46, R44, -R49 ;  /* 0x0000002c2e317223 */ /* 0x000fe20000010831 */
[----:B------:R-:W-:Y:S01]  /*6b10*/  LOP3.LUT R51, R51, 0xffff0000, RZ, 0xc0, !PT ;  /* 0xffff000033337812 */ /* 0x000fe200078ec0ff */
[----:B------:R-:W-:Y:S01]  /*6b20*/  IMAD.U32 R44, R143, 0x10000, RZ ;  /* 0x000100008f2c7824 */ /* 0x000fe200078e00ff */
[----:B------:R-:W-:Y:S01]  /*6b30*/  LOP3.LUT R142, R142, 0xffff0000, RZ, 0xc0, !PT ;  /* 0xffff00008e8e7812 */ /* 0x000fe200078ec0ff */
[----:B------:R-:W-:Y:S01]  /*6b40*/  IMAD.U32 R43, R146, 0x10000, RZ ;  /* 0x00010000922b7824 */ /* 0x000fe200078e00ff */
[----:B------:R-:W-:Y:S01]  /*6b50*/  LOP3.LUT R140, R140, 0xffff0000, RZ, 0xc0, !PT ;  /* 0xffff00008c8c7812 */ /* 0x000fe200078ec0ff */
[----:B------:R-:W-:Y:S01]  /*6b60*/  FFMA.FTZ R72, R46, R47, R72 ;  /* 0x0000002f2e487223 */ /* 0x000fe20000010048 */
[----:B------:R-:W-:Y:S01]  /*6b70*/  FMUL.FTZ R47, R39, R44 ;  /* 0x0000002c272f7220 */ /* 0x000fe20000410000 */
[----:B------:R-:W-:Y:S01]  /*6b80*/  LOP3.LUT R48, R48, 0xffff0000, RZ, 0xc0, !PT ;  /* 0xffff000030307812 */ /* 0x000fe200078ec0ff */
[C---:B------:R-:W-:Y:S01]  /*6b90*/  FMUL.FTZ R46, R51.reuse, R142 ;  /* 0x0000008e332e7220 */ /* 0x040fe20000410000 */
[-C--:B------:R-:W-:Y:S01]  /*6ba0*/  FMUL.FTZ R116, R51, R140.reuse ;  /* 0x0000008c33747220 */ /* 0x080fe20000410000 */
[----:B------:R-:W-:Y:S01]  /*6bb0*/  LOP3.LUT R143, R143, 0xffff0000, RZ, 0xc0, !PT ;  /* 0xffff00008f8f7812 */ /* 0x000fe200078ec0ff */
[-C--:B------:R-:W-:Y:S01]  /*6bc0*/  FMUL.FTZ R39, R39, R43.reuse ;  /* 0x0000002b27277220 */ /* 0x080fe20000410000 */
[----:B------:R-:W-:Y:S01]  /*6bd0*/  LOP3.LUT R45, R146, 0xffff0000, RZ, 0xc0, !PT ;  /* 0xffff0000922d7812 */ /* 0x000fe200078ec0ff */
[C---:B------:R-:W-:Y:S01]  /*6be0*/  FFMA.FTZ R140, R41.reuse, R140, -R46 ;  /* 0x0000008c298c7223 */ /* 0x040fe2000001082e */
[----:B------:R-:W-:Y:S01]  /*6bf0*/  LOP3.LUT R40, R40, 0xffff0000, RZ, 0xc0, !PT ;  /* 0xffff000028287812 */ /* 0x000fe200078ec0ff */
[----:B------:R-:W-:Y:S01]  /*6c00*/  FFMA.FTZ R51, R41, R142, R116 ;  /* 0x0000008e29337223 */ /* 0x000fe20000010074 */
        /* <DEDUP_REMOVED lines=12> */
[C---:B------:R-:W-:Y:S02]  /*6cd0*/  IMAD.U32 R36, R42.reuse, 0x10000, RZ ;  /* 0x000100002a247824 */ /* 0x040fe400078e00ff */
[C---:B------:R-:W-:Y:S01]  /*6ce0*/  FMUL.FTZ R41, R37.reuse, R39 ;  /* 0x0000002725297220 */ /* 0x040fe20000410000 */
[-C--:B------:R-:W-:Y:S01]  /*6cf0*/  FMUL.FTZ R40, R37, R38.reuse ;  /* 0x0000002625287220 */ /* 0x080fe20000410000 */
[----:B------:R-:W-:Y:S01]  /*6d00*/  LOP3.LUT R42, R42, 0xffff0000, RZ, 0xc0, !PT ;  /* 0xffff00002a2a7812 */ /* 0x000fe200078ec0ff */
        /* <DEDUP_REMOVED lines=15> */
[----:B------:R-:W-:-:S02]  /*6e00*/  F2FP.BF16.F32.PACK_AB R49, R114, R115 ;  /* 0x000000737231723e */ /* 0x000fc400000010ff */
[----:B------:R-:W-:-:S07]  /*6e10*/  F2FP.BF16.F32.PACK_AB R51, R51, R72 ;  /* 0x000000483333723e */ /* 0x000fce00000010ff */
.L_x_1818:
[----:B------:R-:W-:Y:S05]  /*6e20*/  BSYNC B2 ;  /* 0x0000000000027941 */ /* 0x000fea0003800000 */
.L_x_1817:
[----:B-1----:R3:W-:Y:S04]  /*6e30*/  STG.E.128 desc[UR60][R68.64], R40 ;  /* 0x0000002844007986 */ /* 0x0027e8000c101d3c */
[----:B--2---:R3:W-:Y:S02]  /*6e40*/  @!P4 STG.E.128 desc[UR60][R70.64], R48 ;  /* 0x000000304600c986 */ /* 0x0047e4000c101d3c */
.L_x_1812:
[----:B------:R-:W-:Y:S05]  /*6e50*/  BSYNC B1 ;  /* 0x0000000000017941 */ /* 0x000fea0003800000 */
.L_x_1811:
[----:B------:R-:W-:Y:S02]  /*6e60*/  VIADD R37, R218, 0x20 ;  /* 0x00000020da257836 */ /* 0x000fe40000000000 */
[-C--:B------:R-:W-:Y:S02]  /*6e70*/  IMAD R36, R102, R110.reuse, RZ ;  /* 0x0000006e66247224 */ /* 0x080fe400078e02ff */
[----:B------:R-:W-:-:S04]  /*6e80*/  IMAD.WIDE.U32 R112, R37, R110, R112 ;  /* 0x0000006e25707225 */ /* 0x000fc800078e0070 */
[----:B---3--:R-:W-:Y:S01]  /*6e90*/  IMAD R49, R37, R111, R36 ;  /* 0x0000006f25317224 */ /* 0x008fe200078e0224 */
[----:B------:R-:W-:Y:S06]  /*6ea0*/  @P0 BRA `(.L_x_1789) ;  /* 0x0000001000f80947 */ /* 0x000fec0003800000 */
[----:B------:R-:W-:Y:S01]  /*6eb0*/  ISETP.NE.AND P0, PT, R30, RZ, PT ;  /* 0x000000ff1e00720c */ /* 0x000fe20003f05270 */
[----:B------:R-:W-:Y:S01]  /*6ec0*/  BSSY B1, `(.L_x_1819) ;  /* 0x0000087000017945 */ /* 0x000fe20003800000 */
[----:B------:R-:W-:-:S11]  /*6ed0*/  IMAD.IADD R49, R113, 0x1, R49 ;  /* 0x0000000171317824 */ /* 0x000fd600078e0231 */
[----:B------:R-:W-:Y:S05]  /*6ee0*/  @!P0 BRA `(.L_x_1820) ;  /* 0x0000000800108947 */ /* 0x000fea0003800000 */
[----:B------:R-:W2:Y:S01]  /*6ef0*/  LDL R40, [R1+0x38] ;  /* 0x0000380001287983 */ /* 0x000ea20000100800 */
[----:B------:R-:W-:Y:S01]  /*6f00*/  SEL R36, R29, R124, !P3 ;  /* 0x0000007c1d247207 */ /* 0x000fe20005800000 */
[C---:B------:R-:W-:Y:S01]  /*6f10*/  VIADD R39, R218.reuse, 0x20 ;  /* 0x00000020da277836 */ /* 0x040fe20000000000 */
[----:B------:R-:W-:Y:S01]  /*6f20*/  BSSY B2, `(.L_x_1821) ;  /* 0x000007e000027945 */ /* 0x000fe20003800000 */
[----:B------:R-:W-:Y:S01]  /*6f30*/  VIADD R41, R218, 0x20 ;  /* 0x00000020da297836 */ /* 0x000fe20000000000 */
[----:B------:R-:W-:Y:S01]  /*6f40*/  SHF.R.S32.HI R37, RZ, 0x1f, R36 ;  /* 0x0000001fff257819 */ /* 0x000fe20000011424 */
[----:B------:R-:W-:Y:S02]  /*6f50*/  IMAD.SHL.U32 R39, R39, 0x40, RZ ;  /* 0x0000004027277824 */ /* 0x000fe400078e00ff */
[----:B------:R-:W-:Y:S01]  /*6f60*/  IMAD.SHL.U32 R41, R41, 0x40, RZ ;  /* 0x0000004029297824 */ /* 0x000fe200078e00ff */
[----:B------:R-:W-:Y:S02]  /*6f70*/  LEA.HI R36, R37, R36, RZ, 0x4 ;  /* 0x0000002425247211 */ /* 0x000fe400078f20ff */
[----:B------:R-:W-:-:S02]  /*6f80*/  LOP3.LUT R39, R39, 0x1c0, RZ, 0xc0, !PT ;  /* 0x000001c027277812 */ /* 0x000fc400078ec0ff */
[----:B------:R-:W-:Y:S02]  /*6f90*/  LEA.HI.SX32 R36, R36, R35, 0x1c ;  /* 0x0000002324247211 */ /* 0x000fe400078fe2ff */
[----:B------:R-:W-:Y:S02]  /*6fa0*/  LOP3.LUT R41, R41, 0x1c0, RZ, 0xc0, !PT ;  /* 0x000001c029297812 */ /* 0x000fe400078ec0ff */
[----:B------:R-:W-:Y:S01]  /*6fb0*/  SHF.R.S32.HI R37, RZ, 0x1f, R36 ;  /* 0x0000001fff257819 */ /* 0x000fe20000011424 */
[----:B------:R-:W-:Y:S01]  /*6fc0*/  IMAD.SHL.U32 R47, R36, 0x8, RZ ;  /* 0x00000008242f7824 */ /* 0x000fe200078e00ff */
[----:B------:R-:W-:Y:S02]  /*6fd0*/  SHF.R.U32.HI R41, RZ, 0x3, R41 ;  /* 0x00000003ff297819 */ /* 0x000fe40000011629 */
[----:B------:R-:W-:Y:S02]  /*6fe0*/  LEA.HI R38, R37, R36, RZ, 0x3 ;  /* 0x0000002425267211 */ /* 0x000fe400078f18ff */
[----:B------:R-:W-:-:S02]  /*6ff0*/  LOP3.LUT R36, R39, 0x38, R47, 0xf8, !PT ;  /* 0x0000003827247812 */ /* 0x000fc400078ef82f */
[----:B------:R-:W-:Y:S01]  /*7000*/  IADD3 R37, P4, P5, R88, R112, R90 ;  /* 0x0000007058257210 */ /* 0x000fe20007d9e05a */
[----:B------:R-:W-:Y:S01]  /*7010*/  IMAD.SHL.U32 R39, R38, 0x200, RZ ;  /* 0x0000020026277824 */ /* 0x000fe200078e00ff */
[----:B------:R-:W-:Y:S02]  /*7020*/  LOP3.LUT R36, R36, R41, RZ, 0x3c, !PT ;  /* 0x0000002924247212 */ /* 0x000fe400078e3cff */
[----:B------:R-:W-:Y:S02]  /*7030*/  IADD3.X R38, R0, R49, R96, P4, P5 ;  /* 0x0000003100267210 */ /* 0x000fe400027ea460 */
[----:B------:R-:W-:Y:S02]  /*7040*/  LOP3.LUT R39, R39, 0x7ffff000, RZ, 0xc0, !PT ;  /* 0x7ffff00027277812 */ /* 0x000fe400078ec0ff */
[----:B------:R-:W-:Y:S02]  /*7050*/  LEA R44, P4, R37, R108, 0x1 ;  /* 0x0000006c252c7211 */ /* 0x000fe400078808ff */
[----:B------:R-:W-:-:S02]  /*7060*/  ISETP.GE.AND P0, PT, R47, R122, PT ;  /* 0x0000007a2f00720c */ /* 0x000fc40003f06270 */
[----:B------:R-:W-:Y:S01]  /*7070*/  LEA.HI.X R45, R37, R109, R38, 0x1, P4 ;  /* 0x0000006d252d7211 */ /* 0x000fe200020f0c26 */
[----:B------:R-:W-:-:S04]  /*7080*/  IMAD R37, R17, 0x4000, R5 ;  /* 0x0000400011257824 */ /* 0x000fc800078e0205 */
[----:B------:R-:W-:-:S06]  /*7090*/  IMAD R37, R37, 0x2, R16 ;  /* 0x0000000225257824 */ /* 0x000fcc00078e0210 */
[--C-:B------:R-:W-:Y:S02]  /*70a0*/  @!P0 SHF.R.S32.HI R48, RZ, 0x1f, R47.reuse ;  /* 0x0000001fff308819 */ /* 0x100fe4000001142f */
[----:B------:R-:W-:-:S04]  /*70b0*/  @!P0 IADD3 R47, P4, P5, R88, R112, R47 ;  /* 0x00000070582f8210 */ /* 0x000fc80007d9e02f */
[----:B------:R-:W-:Y:S02]  /*70c0*/  @!P0 IADD3.X R48, R0, R49, R48, P4, P5 ;  /* 0x0000003100308210 */ /* 0x000fe400027ea430 */
[----:B------:R-:W-:Y:S02]  /*70d0*/  ISETP.GE.AND P5, PT, R18, R120, PT ;  /* 0x000000781200720c */ /* 0x000fe40003fa6270 */
[----:B------:R-:W-:-:S04]  /*70e0*/  @!P0 LEA R46, P4, R47, R108, 0x1 ;  /* 0x0000006c2f2e8211 */ /* 0x000fc800078808ff */
[----:B------:R-:W-:Y:S02]  /*70f0*/  @!P0 LEA.HI.X R47, R47, R109, R48, 0x1, P4 ;  /* 0x0000006d2f2f8211 */ /* 0x000fe400020f0c30 */
[----:B--2---:R-:W-:-:S05]  /*7100*/  IADD3 R36, R36, R39, R40 ;  /* 0x0000002724247210 */ /* 0x004fca0007ffe028 */
[----:B------:R-:W-:-:S04]  /*7110*/  IMAD R39, R17, 0x4000, R36 ;  /* 0x0000400011277824 */ /* 0x000fc800078e0224 */
[----:B------:R-:W-:Y:S02]  /*7120*/  IMAD R40, R39, 0x2, R16 ;  /* 0x0000000227287824 */ /* 0x000fe400078e0210 */
[----:B------:R-:W2:Y:S04]  /*7130*/  LDS.128 R36, [R37+0x20400] ;  /* 0x0204000025247984 */ /* 0x000ea80000000c00 */
[----:B------:R-:W3:Y:S01]  /*7140*/  LDS.128 R40, [R40+0x20400] ;  /* 0x0204000028287984 */ /* 0x000ee20000000c00 */
[----:B------:R-:W-:Y:S05]  /*7150*/  @P5 BRA `(.L_x_1822) ;  /* 0x0000000400685947 */ /* 0x000fea0003800000 */
[----:B-1----:R-:W-:Y:S01]  /*7160*/  SHF.R.U32.HI R74, RZ, 0x10, R57 ;  /* 0x00000010ff4a7819 */ /* 0x002fe20000011639 */
[----:B--2---:R-:W-:Y:S01]  /*7170*/  IMAD.U32 R50, R37, 0x10000, RZ ;  /* 0x0001000025327824 */ /* 0x004fe200078e00ff */
[----:B------:R-:W-:Y:S02]  /*7180*/  SHF.R.U32.HI R70, RZ, 0x10, R65 ;  /* 0x00000010ff467819 */ /* 0x000fe40000011641 */
[----:B------:R-:W-:Y:S02]  /*7190*/  PRMT R135, R135, 0x5410, R74 ;  /* 0x0000541087877816 */ /* 0x000fe4000000004a */
[----:B------:R-:W-:Y:S02]  /*71a0*/  PRMT R139, R139, 0x5410, R70 ;  /* 0x000054108b8b7816 */ /* 0x000fe40000000046 */
[----:B------:R-:W-:Y:S01]  /*71b0*/  SHF.R.U64 R75, R56, 0x10, R57 ;  /* 0x00000010384b7819 */ /* 0x000fe20000001239 */
[----:B---3--:R-:W-:Y:S01]  /*71c0*/  IMAD.U32 R57, R41, 0x10000, RZ ;  /* 0x0001000029397824 */ /* 0x008fe200078e00ff */
[----:B------:R-:W-:Y:S01]  /*71d0*/  SHF.R.U64 R71, R64, 0x10, R65 ;  /* 0x0000001040477819 */ /* 0x000fe20000001241 */
[----:B------:R-:W-:Y:S01]  /*71e0*/  IMAD.U32 R65, R135, 0x10000, RZ ;  /* 0x0001000087417824 */ /* 0x000fe200078e00ff */
[--C-:B------:R-:W-:Y:S01]  /*71f0*/  SHF.R.U64 R69, R66, 0x10, R67.reuse ;  /* 0x0000001042457819 */ /* 0x100fe20000001243 */
[----:B------:R-:W-:Y:S01]  /*7200*/  IMAD.U32 R66, R139, 0x10000, RZ ;  /* 0x000100008b427824 */ /* 0x000fe200078e00ff */
[----:B------:R-:W-:-:S02]  /*7210*/  SHF.R.U32.HI R68, RZ, 0x10, R67 ;  /* 0x00000010ff447819 */ /* 0x000fc40000011643 */
[----:B------:R-:W-:Y:S01]  /*7220*/  SHF.R.U32.HI R72, RZ, 0x10, R59 ;  /* 0x00000010ff487819 */ /* 0x000fe2000001163b */
[CC--:B------:R-:W-:Y:S01]  /*7230*/  FMUL.FTZ R67, R57.reuse, R66.reuse ;  /* 0x0000004239437220 */ /* 0x0c0fe20000410000 */
[----:B------:R-:W-:Y:S01]  /*7240*/  PRMT R136, R136, 0x5410, R69 ;  /* 0x0000541088887816 */ /* 0x000fe20000000045 */
[-C--:B------:R-:W-:Y:S01]  /*7250*/  FMUL.FTZ R69, R57, R65.reuse ;  /* 0x0000004139457220 */ /* 0x080fe20000410000 */
[----:B------:R-:W-:Y:S01]  /*7260*/  PRMT R137, R137, 0x5410, R68 ;  /* 0x0000541089897816 */ /* 0x000fe20000000044 */
[----:B------:R-:W-:Y:S01]  /*7270*/  FFMA.FTZ R67, R50, R65, -R67 ;  /* 0x0000004132437223 */ /* 0x000fe20000010843 */
[----:B------:R-:W-:Y:S01]  /*7280*/  SHF.R.U64 R73, R58, 0x10, R59 ;  /* 0x000000103a497819 */ /* 0x000fe2000000123b */
[----:B------:R-:W-:Y:S01]  /*7290*/  IMAD.U32 R59, R43, 0x10000, RZ ;  /* 0x000100002b3b7824 */ /* 0x000fe200078e00ff */
[----:B------:R-:W-:Y:S01]  /*72a0*/  PRMT R133, R133, 0x5410, R72 ;  /* 0x0000541085857816 */ /* 0x000fe20000000048 */
        /* <DEDUP_REMOVED lines=12> */
[----:B------:R-:W-:Y:S01]  /*7370*/  IMAD.U32 R40, R39, 0x10000, RZ ;  /* 0x0001000027287824 */ /* 0x000fe200078e00ff */
[----:B------:R-:W-:Y:S01]  /*7380*/  LOP3.LUT R137, R137, 0xffff0000, RZ, 0xc0, !PT ;  /* 0xffff000089897812 */ /* 0x000fe200078ec0ff */
[C---:B------:R-:W-:Y:S01]  /*7390*/  FMUL.FTZ R65, R59.reuse, R57 ;  /* 0x000000393b417220 */ /* 0x040fe20000410000 */
[----:B------:R-:W-:Y:S01]  /*73a0*/  PRMT R138, R138, 0x5410, R71 ;  /* 0x000054108a8a7816 */ /* 0x000fe20000000047 */
[-C--:B------:R-:W-:Y:S01]  /*73b0*/  FMUL.FTZ R72, R59, R50.reuse ;  /* 0x000000323b487220 */ /* 0x080fe20000410000 */
[----:B------:R-:W-:Y:S01]  /*73c0*/  PRMT R134, R134, 0x5410, R75 ;  /* 0x0000541086867816 */ /* 0x000fe2000000004b */
[----:B------:R-:W-:Y:S01]  /*73d0*/  FFMA.FTZ R66, R51, R139, R58 ;  /* 0x0000008b33427223 */ /* 0x000fe2000001003a */
[----:B------:R-:W-:Y:S01]  /*73e0*/  LOP3.LUT R133, R133, 0xffff0000, RZ, 0xc0, !PT ;  /* 0xffff000085857812 */ /* 0x000fe200078ec0ff */
[----:B------:R-:W-:Y:S01]  /*73f0*/  FFMA.FTZ R70, R40, R50, -R65 ;  /* 0x0000003228467223 */ /* 0x000fe20000010841 */
[----:B------:R-:W-:Y:S01]  /*7400*/  LOP3.LUT R39, R39, 0xffff0000, RZ, 0xc0, !PT ;  /* 0xffff000027277812 */ /* 0x000fe200078ec0ff */
[----:B------:R-:W-:Y:S01]  /*7410*/  FMUL.FTZ R58, R64, R137 ;  /* 0x00000089403a7220 */ /* 0x000fe20000410000 */
[----:B------:R-:W-:Y:S01]  /*7420*/  FFMA.FTZ R72, R40, R57, R72 ;  /* 0x0000003928487223 */ /* 0x000fe20000010048 */
[----:B------:R-:W-:-:S02]  /*7430*/  IMAD.U32 R50, R138, 0x10000, RZ ;  /* 0x000100008a327824 */ /* 0x000fc400078e00ff */
[----:B------:R-:W-:Y:S01]  /*7440*/  FMUL.FTZ R64, R64, R133 ;  /* 0x0000008540407220 */ /* 0x000fe20000410000 */
[----:B------:R-:W-:Y:S01]  /*7450*/  IMAD.U32 R40, R134, 0x10000, RZ ;  /* 0x0001000086287824 */ /* 0x000fe200078e00ff */
[----:B------:R-:W-:Y:S01]  /*7460*/  LOP3.LUT R57, R138, 0xffff0000, RZ, 0xc0, !PT ;  /* 0xffff00008a397812 */ /* 0x000fe200078ec0ff */
[----:B------:R-:W-:Y:S01]  /*7470*/  FFMA.FTZ R68, R51, R135, -R68 ;  /* 0x0000008733447223 */ /* 0x000fe20000010844 */
[----:B------:R-:W-:Y:S01]  /*7480*/  FFMA.FTZ R133, R39, R133, -R58 ;  /* 0x0000008527857223 */ /* 0x000fe2000001083a */
[----:B------:R-:W-:Y:S01]  /*7490*/  LOP3.LUT R51, R134, 0xffff0000, RZ, 0xc0, !PT ;  /* 0xffff000086337812 */ /* 0x000fe200078ec0ff */
[C---:B------:R-:W-:Y:S01]  /*74a0*/  FMUL.FTZ R58, R41.reuse, R50 ;  /* 0x00000032293a7220 */ /* 0x040fe20000410000 */
[C---:B------:R-:W-:Y:S01]  /*74b0*/  IMAD.U32 R37, R36.reuse, 0x10000, RZ ;  /* 0x0001000024257824 */ /* 0x040fe200078e00ff */
[----:B------:R-:W-:Y:S01]  /*74c0*/  LOP3.LUT R48, R36, 0xffff0000, RZ, 0xc0, !PT ;  /* 0xffff000024307812 */ /* 0x000fe200078ec0ff */
[----:B------:R-:W-:Y:S01]  /*74d0*/  FMUL.FTZ R41, R41, R40 ;  /* 0x0000002829297220 */ /* 0x000fe20000410000 */
[----:B------:R-:W-:Y:S01]  /*74e0*/  FFMA.FTZ R137, R39, R137, R64 ;  /* 0x0000008927897223 */ /* 0x000fe20000010040 */
[----:B------:R-:W-:Y:S01]  /*74f0*/  PRMT R132, R132, 0x5410, R73 ;  /* 0x0000541084847816 */ /* 0x000fe20000000049 */
[----:B------:R-:W-:Y:S01]  /*7500*/  FMUL.FTZ R39, R56, R57 ;  /* 0x0000003938277220 */ /* 0x000fe20000410000 */
[----:B------:R-:W-:-:S02]  /*7510*/  IMAD.U32 R43, R42, 0x10000, RZ ;  /* 0x000100002a2b7824 */ /* 0x000fc400078e00ff */
[C---:B------:R-:W-:Y:S01]  /*7520*/  FFMA.FTZ R58, R37.reuse, R40, -R58 ;  /* 0x00000028253a7223 */ /* 0x040fe2000001083a */
[----:B------:R-:W-:Y:S01]  /*7530*/  FFMA.FTZ R50, R37, R50, R41 ;  /* 0x0000003225327223 */ /* 0x000fe20000010029 */
[-C--:B------:R-:W-:Y:S01]  /*7540*/  FMUL.FTZ R59, R56, R51.reuse ;  /* 0x00000033383b7220 */ /* 0x080fe20000410000 */
[----:B------:R-:W-:Y:S01]  /*7550*/  LOP3.LUT R42, R42, 0xffff0000, RZ, 0xc0, !PT ;  /* 0xffff00002a2a7812 */ /* 0x000fe200078ec0ff */
[----:B------:R-:W-:Y:S01]  /*7560*/  FFMA.FTZ R51, R48, R51, -R39 ;  /* 0x0000003330337223 */ /* 0x000fe20000010827 */
[C---:B------:R-:W-:Y:S01]  /*7570*/  IMAD.U32 R40, R136.reuse, 0x10000, RZ ;  /* 0x0001000088287824 */ /* 0x040fe200078e00ff */
[----:B------:R-:W-:Y:S01]  /*7580*/  LOP3.LUT R41, R136, 0xffff0000, RZ, 0xc0, !PT ;  /* 0xffff000088297812 */ /* 0x000fe200078ec0ff */
[C---:B------:R-:W-:Y:S01]  /*7590*/  IMAD.U32 R37, R132.reuse, 0x10000, RZ ;  /* 0x0001000084257824 */ /* 0x040fe200078e00ff */
[----:B------:R-:W-:Y:S01]  /*75a0*/  LOP3.LUT R39, R132, 0xffff0000, RZ, 0xc0, !PT ;  /* 0xffff000084277812 */ /* 0x000fe200078ec0ff */
[----:B------:R-:W-:Y:S01]  /*75b0*/  FFMA.FTZ R59, R48, R57, R59 ;  /* 0x00000039303b7223 */ /* 0x000fe2000001003b */
[----:B------:R-:W-:-:S02]  /*75c0*/  IMAD.U32 R36, R38, 0x10000, RZ ;  /* 0x0001000026247824 */ /* 0x000fc400078e00ff */
[CC--:B------:R-:W-:Y:S01]  /*75d0*/  FMUL.FTZ R57, R43.reuse, R40.reuse ;  /* 0x000000282b397220 */ /* 0x0c0fe20000410000 */
[----:B------:R-:W-:Y:S01]  /*75e0*/  LOP3.LUT R38, R38, 0xffff0000, RZ, 0xc0, !PT ;  /* 0xffff000026267812 */ /* 0x000fe200078ec0ff */
[----:B------:R-:W-:Y:S01]  /*75f0*/  FMUL.FTZ R43, R43, R37 ;  /* 0x000000252b2b7220 */ /* 0x000fe20000410000 */
[C---:B------:R-:W-:Y:S01]  /*7600*/  FMUL.FTZ R65, R42.reuse, R41 ;  /* 0x000000292a417220 */ /* 0x040fe20000410000 */
[----:B------:R-:W-:Y:S01]  /*7610*/  FMUL.FTZ R42, R42, R39 ;  /* 0x000000272a2a7220 */ /* 0x000fe20000410000 */
[C---:B------:R-:W-:Y:S01]  /*7620*/  FFMA.FTZ R57, R36.reuse, R37, -R57 ;  /* 0x0000002524397223 */ /* 0x040fe20000010839 */
[----:B------:R-:W-:Y:S01]  /*7630*/  FFMA.FTZ R43, R36, R40, R43 ;  /* 0x00000028242b7223 */ /* 0x000fe2000001002b */
[C---:B------:R-:W-:Y:S01]  /*7640*/  FFMA.FTZ R36, R38.reuse, R39, -R65 ;  /* 0x0000002726247223 */ /* 0x040fe20000010841 */
[----:B------:R-:W-:Y:S01]  /*7650*/  FFMA.FTZ R42, R38, R41, R42 ;  /* 0x00000029262a7223 */ /* 0x000fe2000001002a */
[----:B------:R-:W-:Y:S02]  /*7660*/  F2FP.BF16.F32.PACK_AB R72, R137, R72 ;  /* 0x000000488948723e */ /* 0x000fe400000010ff */
        /* <DEDUP_REMOVED lines=8> */
[----:B------:R-:W-:-:S07]  /*76f0*/  F2FP.BF16.F32.PACK_AB R40, R59, R50 ;  /* 0x000000323b28723e */ /* 0x000fce00000010ff */
.L_x_1822:
[----:B------:R-:W-:Y:S05]  /*7700*/  BSYNC B2 ;  /* 0x0000000000027941 */ /* 0x000fea0003800000 */
.L_x_1821:
[----:B--2---:R2:W-:Y:S04]  /*7710*/  STG.E.128 desc[UR60][R44.64], R36 ;  /* 0x000000242c007986 */ /* 0x0045e8000c101d3c */
[----:B---3--:R2:W-:Y:S02]  /*7720*/  @!P0 STG.E.128 desc[UR60][R46.64], R40 ;  /* 0x000000282e008986 */ /* 0x0085e4000c101d3c */
.L_x_1820:
[----:B------:R-:W-:Y:S05]  /*7730*/  BSYNC B1 ;  /* 0x0000000000017941 */ /* 0x000fea0003800000 */
.L_x_1819:
[----:B------:R-:W-:-:S13]  /*7740*/  ISETP.NE.AND P0, PT, R93, RZ, PT ;  /* 0x000000ff5d00720c */ /* 0x000fda0003f05270 */
[----:B------:R-:W-:Y:S05]  /*7750*/  @!P0 BRA `(.L_x_1789) ;  /* 0x0000000800cc8947 */ /* 0x000fea0003800000 */
[----:B--2---:R-:W2:Y:S01]  /*7760*/  LDL R38, [R1+0x38] ;  /* 0x0000380001267983 */ /* 0x004ea20000100800 */
[----:B------:R-:W-:Y:S01]  /*7770*/  SEL R124, R29, R124, !P2 ;  /* 0x0000007c1d7c7207 */ /* 0x000fe20005000000 */
[----:B------:R-:W-:Y:S01]  /*7780*/  VIADD R39, R218, 0x20 ;  /* 0x00000020da277836 */ /* 0x000fe20000000000 */
[----:B------:R-:W-:Y:S01]  /*7790*/  IADD3 R45, P0, P4, R88, R112, R92 ;  /* 0x00000070582d7210 */ /* 0x000fe20007c1e05c */
[----:B------:R-:W-:Y:S01]  /*77a0*/  VIADD R36, R218, 0x20 ;  /* 0x00000020da247836 */ /* 0x000fe20000000000 */
[----:B------:R-:W-:Y:S01]  /*77b0*/  SHF.R.S32.HI R37, RZ, 0x1f, R124 ;  /* 0x0000001fff257819 */ /* 0x000fe2000001147c */
[----:B------:R-:W-:Y:S01]  /*77c0*/  IMAD.SHL.U32 R39, R39, 0x40, RZ ;  /* 0x0000004027277824 */ /* 0x000fe200078e00ff */
[----:B------:R-:W-:Y:S01]  /*77d0*/  IADD3.X R46, R0, R49, R97, P0, P4 ;  /* 0x00000031002e7210 */ /* 0x000fe200007e8461 */
[----:B------:R-:W-:Y:S01]  /*77e0*/  IMAD.SHL.U32 R36, R36, 0x40, RZ ;  /* 0x0000004024247824 */ /* 0x000fe200078e00ff */
[----:B------:R-:W-:Y:S01]  /*77f0*/  LEA.HI R124, R37, R124, RZ, 0x4 ;  /* 0x0000007c257c7211 */ /* 0x000fe200078f20ff */
[----:B------:R-:W-:Y:S01]  /*7800*/  BSSY B1, `(.L_x_1823) ;  /* 0x0000073000017945 */ /* 0x000fe20003800000 */
        /* <DEDUP_REMOVED lines=8> */
[----:B------:R-:W-:Y:S01]  /*7890*/  ISETP.GE.AND P4, PT, R226, R120, PT ;  /* 0x00000078e200720c */ /* 0x000fe20003f86270 */
[----:B------:R-:W-:Y:S01]  /*78a0*/  IMAD.SHL.U32 R37, R37, 0x200, RZ ;  /* 0x0000020025257824 */ /* 0x000fe200078e00ff */
[----:B------:R-:W-:Y:S02]  /*78b0*/  LOP3.LUT R36, R36, R39, RZ, 0x3c, !PT ;  /* 0x0000002724247212 */ /* 0x000fe400078e3cff */
[----:B------:R-:W-:Y:S02]  /*78c0*/  LEA R44, P0, R45, R108, 0x1 ;  /* 0x0000006c2d2c7211 */ /* 0x000fe400078008ff */
[----:B------:R-:W-:Y:S02]  /*78d0*/  LOP3.LUT R37, R37, 0x7ffff000, RZ, 0xc0, !PT ;  /* 0x7ffff00025257812 */ /* 0x000fe400078ec0ff */
[----:B------:R-:W-:Y:S02]  /*78e0*/  LEA.HI.X R45, R45, R109, R46, 0x1, P0 ;  /* 0x0000006d2d2d7211 */ /* 0x000fe400000f0c2e */
[----:B--2---:R-:W-:Y:S01]  /*78f0*/  IADD3 R36, R36, R37, R38 ;  /* 0x0000002524247210 */ /* 0x004fe20007ffe026 */
[----:B------:R-:W-:-:S04]  /*7900*/  IMAD R37, R17, 0x4000, R7 ;  /* 0x0000400011257824 */ /* 0x000fc800078e0207 */
[----:B------:R-:W-:Y:S02]  /*7910*/  IMAD R39, R17, 0x4000, R36 ;  /* 0x0000400011277824 */ /* 0x000fe400078e0224 */
[--C-:B------:R-:W-:Y:S02]  /*7920*/  IMAD R37, R37, 0x2, R16.reuse ;  /* 0x0000000225257824 */ /* 0x100fe400078e0210 */
[----:B------:R-:W-:-:S04]  /*7930*/  IMAD R40, R39, 0x2, R16 ;  /* 0x0000000227287824 */ /* 0x000fc800078e0210 */
[----:B------:R-:W2:Y:S04]  /*7940*/  LDS.128 R36, [R37+0x20400] ;  /* 0x0204000025247984 */ /* 0x000ea80000000c00 */
[----:B------:R-:W3:Y:S01]  /*7950*/  LDS.128 R40, [R40+0x20400] ;  /* 0x0204000028287984 */ /* 0x000ee20000000c00 */
[----:B------:R-:W-:Y:S05]  /*7960*/  @P4 BRA `(.L_x_1824) ;  /* 0x0000000400704947 */ /* 0x000fea0003800000 */
[--C-:B------:R-:W-:Y:S01]  /*7970*/  SHF.R.U64 R58, R60, 0x10, R61.reuse ;  /* 0x000000103c3a7819 */ /* 0x100fe2000000123d */
[----:B--2---:R-:W-:Y:S01]  /*7980*/  IMAD.U32 R46, R37, 0x10000, RZ ;  /* 0x00010000252e7824 */ /* 0x004fe200078e00ff */
[----:B------:R-:W-:Y:S01]  /*7990*/  SHF.R.U32.HI R61, RZ, 0x10, R61 ;  /* 0x00000010ff3d7819 */ /* 0x000fe2000001163d */
[----:B---3--:R-:W-:Y:S01]  /*79a0*/  IMAD.U32 R50, R40, 0x10000, RZ ;  /* 0x0001000028327824 */ /* 0x008fe200078e00ff */
[----:B------:R-:W-:Y:S02]  /*79b0*/  SHF.R.U32.HI R57, RZ, 0x10, R53 ;  /* 0x00000010ff397819 */ /* 0x000fe40000011635 */
[----:B------:R-:W-:Y:S02]  /*79c0*/  PRMT R130, R130, 0x5410, R61 ;  /* 0x0000541082827816 */ /* 0x000fe4000000003d */
[----:B------:R-:W-:Y:S02]  /*79d0*/  PRMT R126, R126, 0x5410, R57 ;  /* 0x000054107e7e7816 */ /* 0x000fe40000000039 */
[----:B-1----:R-:W-:Y:S01]  /*79e0*/  SHF.R.U64 R68, R52, 0x10, R53 ;  /* 0x0000001034447819 */ /* 0x002fe20000001235 */
[C---:B------:R-:W-:Y:S01]  /*79f0*/  IMAD.U32 R52, R41.reuse, 0x10000, RZ ;  /* 0x0001000029347824 */ /* 0x040fe200078e00ff */
[--C-:B------:R-:W-:Y:S01]  /*7a00*/  SHF.R.U64 R56, R62, 0x10, R63.reuse ;  /* 0x000000103e387819 */ /* 0x100fe2000000123f */
[----:B------:R-:W-:Y:S01]  /*7a10*/  IMAD.U32 R59, R130, 0x10000, RZ ;  /* 0x00010000823b7824 */ /* 0x000fe200078e00ff */
[----:B------:R-:W-:Y:S01]  /*7a20*/  SHF.R.U32.HI R63, RZ, 0x10, R63 ;  /* 0x00000010ff3f7819 */ /* 0x000fe2000001163f */
[----:B------:R-:W-:Y:S01]  /*7a30*/  IMAD.U32 R57, R126, 0x10000, RZ ;  /* 0x000100007e397824 */ /* 0x000fe200078e00ff */
[----:B------:R-:W-:Y:S01]  /*7a40*/  SHF.R.U32.HI R64, RZ, 0x10, R55 ;  /* 0x00000010ff407819 */ /* 0x000fe20000011637 */
[----:B------:R-:W-:Y:S01]  /*7a50*/  FMUL.FTZ R61, R52, R59 ;  /* 0x0000003b343d7220 */ /* 0x000fe20000410000 */
[----:B------:R-:W-:Y:S01]  /*7a60*/  PRMT R128, R128, 0x5410, R63 ;  /* 0x0000541080807816 */ /* 0x000fe2000000003f */
[-C--:B------:R-:W-:Y:S01]  /*7a70*/  FMUL.FTZ R63, R52, R57.reuse ;  /* 0x00000039343f7220 */ /* 0x080fe20000410000 */
[----:B------:R-:W-:Y:S01]  /*7a80*/  LOP3.LUT R53, R41, 0xffff0000, RZ, 0xc0, !PT ;  /* 0xffff000029357812 */ /* 0x000fe200078ec0ff */
[----:B------:R-:W-:Y:S01]  /*7a90*/  FFMA.FTZ R52, R46, R57, -R61 ;  /* 0x000000392e347223 */ /* 0x000fe2000001083d */
[----:B------:R-:W-:Y:S01]  /*7aa0*/  LOP3.LUT R130, R130, 0xffff0000, RZ, 0xc0, !PT ;  /* 0xffff000082827812 */ /* 0x000fe200078ec0ff */
[----:B------:R-:W-:Y:S01]  /*7ab0*/  IMAD.U32 R61, R128, 0x10000, RZ ;  /* 0x00010000803d7824 */ /* 0x000fe200078e00ff */
[----:B------:R-:W-:Y:S01]  /*7ac0*/  PRMT R123, R123, 0x5410, R64 ;  /* 0x000054107b7b7816 */ /* 0x000fe20000000040 */
[----:B------:R-:W-:Y:S01]  /*7ad0*/  FFMA.FTZ R63, R46, R59, R63 ;  /* 0x0000003b2e3f7223 */ /* 0x000fe2000001003f */
[----:B------:R-:W-:Y:S01]  /*7ae0*/  LOP3.LUT R126, R126, 0xffff0000, RZ, 0xc0, !PT ;  /* 0xffff00007e7e7812 */ /* 0x000fe200078ec0ff */
[----:B------:R-:W-:Y:S01]  /*7af0*/  FMUL.FTZ R65, R53, R130 ;  /* 0x0000008235417220 */ /* 0x000fe20000410000 */
[----:B------:R-:W-:Y:S01]  /*7b00*/  SHF.R.U64 R66, R54, 0x10, R55 ;  /* 0x0000001036427819 */ /* 0x000fe20000001237 */
[----:B------:R-:W-:Y:S01]  /*7b10*/  IMAD.U32 R54, R43, 0x10000, RZ ;  /* 0x000100002b367824 */ /* 0x000fe200078e00ff */
[----:B------:R-:W-:Y:S01]  /*7b20*/  LOP3.LUT R48, R37, 0xffff0000, RZ, 0xc0, !PT ;  /* 0xffff000025307812 */ /* 0x000fe200078ec0ff */
[----:B------:R-:W-:Y:S01]  /*7b30*/  IMAD.U32 R57, R123, 0x10000, RZ ;  /* 0x000100007b397824 */ /* 0x000fe200078e00ff */
[----:B------:R-:W-:Y:S01]  /*7b40*/  LOP3.LUT R55, R43, 0xffff0000, RZ, 0xc0, !PT ;  /* 0xffff00002b377812 */ /* 0x000fe200078ec0ff */
[-C--:B------:R-:W-:Y:S01]  /*7b50*/  FMUL.FTZ R53, R53, R126.reuse ;  /* 0x0000007e35357220 */ /* 0x080fe20000410000 */
[----:B------:R-:W-:Y:S01]  /*7b60*/  LOP3.LUT R128, R128, 0xffff0000, RZ, 0xc0, !PT ;  /* 0xffff000080807812 */ /* 0x000fe200078ec0ff */
[----:B------:R-:W-:Y:S01]  /*7b70*/  FMUL.FTZ R59, R54, R61 ;  /* 0x0000003d363b7220 */ /* 0x000fe20000410000 */
[----:B------:R-:W-:Y:S01]  /*7b80*/  PRMT R129, R129, 0x5410, R58 ;  /* 0x0000541081817816 */ /* 0x000fe2000000003a */
[----:B------:R-:W-:Y:S01]  /*7b90*/  FFMA.FTZ R65, R48, R126, -R65 ;  /* 0x0000007e30417223 */ /* 0x000fe20000010841 */
[----:B------:R-:W-:Y:S01]  /*7ba0*/  LOP3.LUT R51, R40, 0xffff0000, RZ, 0xc0, !PT ;  /* 0xffff000028337812 */ /* 0x000fe200078ec0ff */
[C---:B------:R-:W-:Y:S01]  /*7bb0*/  IMAD.U32 R40, R39.reuse, 0x10000, RZ ;  /* 0x0001000027287824 */ /* 0x040fe200078e00ff */
[----:B------:R-:W-:Y:S01]  /*7bc0*/  LOP3.LUT R41, R39, 0xffff0000, RZ, 0xc0, !PT ;  /* 0xffff000027297812 */ /* 0x000fe200078ec0ff */
[----:B------:R-:W-:Y:S01]  /*7bd0*/  FMUL.FTZ R54, R54, R57 ;  /* 0x0000003936367220 */ /* 0x000fe20000410000 */
[----:B------:R-:W-:Y:S01]  /*7be0*/  PRMT R127, R127, 0x5410, R56 ;  /* 0x000054107f7f7816 */ /* 0x000fe20000000038 */
[----:B------:R-:W-:Y:S01]  /*7bf0*/  FFMA.FTZ R130, R48, R130, R53 ;  /* 0x0000008230827223 */ /* 0x000fe20000010035 */
[----:B------:R-:W-:Y:S01]  /*7c00*/  LOP3.LUT R46, R123, 0xffff0000, RZ, 0xc0, !PT ;  /* 0xffff00007b2e7812 */ /* 0x000fe200078ec0ff */
[----:B------:R-:W-:Y:S01]  /*7c10*/  FMUL.FTZ R56, R55, R128 ;  /* 0x0000008037387220 */ /* 0x000fe20000410000 */
[----:B------:R-:W-:Y:S01]  /*7c20*/  PRMT R125, R125, 0x5410, R68 ;  /* 0x000054107d7d7816 */ /* 0x000fe20000000044 */
[----:B------:R-:W-:-:S02]  /*7c30*/  IMAD.U32 R48, R129, 0x10000, RZ ;  /* 0x0001000081307824 */ /* 0x000fc400078e00ff */
[C---:B------:R-:W-:Y:S01]  /*7c40*/  FFMA.FTZ R59, R40.reuse, R57, -R59 ;  /* 0x00000039283b7223 */ /* 0x040fe2000001083b */
[----:B------:R-:W-:Y:S01]  /*7c50*/  FFMA.FTZ R54, R40, R61, R54 ;  /* 0x0000003d28367223 */ /* 0x000fe20000010036 */
[-C--:B------:R-:W-:Y:S01]  /*7c60*/  FMUL.FTZ R58, R55, R46.reuse ;  /* 0x0000002e373a7220 */ /* 0x080fe20000410000 */
[----:B------:R-:W-:Y:S01]  /*7c70*/  FFMA.FTZ R56, R41, R46, -R56 ;  /* 0x0000002e29387223 */ /* 0x000fe20000010838 */
[----:B------:R-:W-:Y:S02]  /*7c80*/  IMAD.U32 R37, R36, 0x10000, RZ ;  /* 0x0001000024257824 */ /* 0x000fe400078e00ff */
[----:B------:R-:W-:Y:S01]  /*7c90*/  FMUL.FTZ R46, R50, R48 ;  /* 0x00000030322e7220 */ /* 0x000fe20000410000 */
[----:B------:R-:W-:Y:S01]  /*7ca0*/  IMAD.U32 R40, R125, 0x10000, RZ ;  /* 0x000100007d287824 */ /* 0x000fe200078e00ff */
[----:B------:R-:W-:Y:S01]  /*7cb0*/  PRMT R121, R121, 0x5410, R66 ;  /* 0x0000541079797816 */ /* 0x000fe20000000042 */
[----:B------:R-:W-:Y:S01]  /*7cc0*/  FFMA.FTZ R57, R41, R128, R58 ;  /* 0x0000008029397223 */ /* 0x000fe2000001003a */
[----:B------:R-:W-:Y:S01]  /*7cd0*/  LOP3.LUT R129, R129, 0xffff0000, RZ, 0xc0, !PT ;  /* 0xffff000081817812 */ /* 0x000fe200078ec0ff */
[----:B------:R-:W-:Y:S01]  /*7ce0*/  FFMA.FTZ R41, R37, R40, -R46 ;  /* 0x0000002825297223 */ /* 0x000fe2000001082e */
[----:B------:R-:W-:-:S02]  /*7cf0*/  IMAD.U32 R43, R42, 0x10000, RZ ;  /* 0x000100002a2b7824 */ /* 0x000fc400078e00ff */
[----:B------:R-:W-:Y:S01]  /*7d00*/  FMUL.FTZ R53, R50, R40 ;  /* 0x0000002832357220 */ /* 0x000fe20000410000 */
[----:B------:R-:W-:Y:S01]  /*7d10*/  IMAD.U32 R46, R127, 0x10000, RZ ;  /* 0x000100007f2e7824 */ /* 0x000fe200078e00ff */
[----:B------:R-:W-:Y:S01]  /*7d20*/  LOP3.LUT R36, R36, 0xffff0000, RZ, 0xc0, !PT ;  /* 0xffff000024247812 */ /* 0x000fe200078ec0ff */
[----:B------:R-:W-:Y:S01]  /*7d30*/  IMAD.U32 R40, R121, 0x10000, RZ ;  /* 0x0001000079287824 */ /* 0x000fe200078e00ff */
[----:B------:R-:W-:Y:S01]  /*7d40*/  LOP3.LUT R42, R42, 0xffff0000, RZ, 0xc0, !PT ;  /* 0xffff00002a2a7812 */ /* 0x000fe200078ec0ff */
[----:B------:R-:W-:Y:S01]  /*7d50*/  FMUL.FTZ R55, R51, R129 ;  /* 0x0000008133377220 */ /* 0x000fe20000410000 */
[----:B------:R-:W-:Y:S01]  /*7d60*/  LOP3.LUT R125, R125, 0xffff0000, RZ, 0xc0, !PT ;  /* 0xffff00007d7d7812 */ /* 0x000fe200078ec0ff */
[C---:B------:R-:W-:Y:S01]  /*7d70*/  IMAD.U32 R39, R38.reuse, 0x10000, RZ ;  /* 0x0001000026277824 */ /* 0x040fe200078e00ff */
[----:B------:R-:W-:Y:S01]  /*7d80*/  LOP3.LUT R127, R127, 0xffff0000, RZ, 0xc0, !PT ;  /* 0xffff00007f7f7812 */ /* 0x000fe200078ec0ff */
[----:B------:R-:W-:Y:S01]  /*7d90*/  FFMA.FTZ R53, R37, R48, R53 ;  /* 0x0000003025357223 */ /* 0x000fe20000010035 */
[----:B------:R-:W-:Y:S01]  /*7da0*/  LOP3.LUT R121, R121, 0xffff0000, RZ, 0xc0, !PT ;  /* 0xffff000079797812 */ /* 0x000fe200078ec0ff */
[-C--:B------:R-:W-:Y:S01]  /*7db0*/  FMUL.FTZ R51, R51, R125.reuse ;  /* 0x0000007d33337220 */ /* 0x080fe20000410000 */
[----:B------:R-:W-:Y:S01]  /*7dc0*/  LOP3.LUT R38, R38, 0xffff0000, RZ, 0xc0, !PT ;  /* 0xffff000026267812 */ /* 0x000fe200078ec0ff */
[----:B------:R-:W-:Y:S01]  /*7dd0*/  FFMA.FTZ R48, R36, R125, -R55 ;  /* 0x0000007d24307223 */ /* 0x000fe20000010837 */
[C---:B------:R-:W-:Y:S01]  /*7de0*/  FMUL.FTZ R50, R43.reuse, R46 ;  /* 0x0000002e2b327220 */ /* 0x040fe20000410000 */
[C---:B------:R-:W-:Y:S01]  /*7df0*/  FMUL.FTZ R37, R42.reuse, R127 ;  /* 0x0000007f2a257220 */ /* 0x040fe20000410000 */
[-C--:B------:R-:W-:Y:S01]  /*7e00*/  FMUL.FTZ R43, R43, R40.reuse ;  /* 0x000000282b2b7220 */ /* 0x080fe20000410000 */
[----:B------:R-:W-:Y:S01]  /*7e10*/  FMUL.FTZ R42, R42, R121 ;  /* 0x000000792a2a7220 */ /* 0x000fe20000410000 */
[----:B------:R-:W-:Y:S01]  /*7e20*/  FFMA.FTZ R36, R36, R129, R51 ;  /* 0x0000008124247223 */ /* 0x000fe20000010033 */
[C---:B------:R-:W-:Y:S01]  /*7e30*/  FFMA.FTZ R50, R39.reuse, R40, -R50 ;  /* 0x0000002827327223 */ /* 0x040fe20000010832 */
[----:B------:R-:W-:Y:S01]  /*7e40*/  FFMA.FTZ R43, R39, R46, R43 ;  /* 0x0000002e272b7223 */ /* 0x000fe2000001002b */
[C---:B------:R-:W-:Y:S01]  /*7e50*/  FFMA.FTZ R37, R38.reuse, R121, -R37 ;  /* 0x0000007926257223 */ /* 0x040fe20000010825 */
        /* <DEDUP_REMOVED lines=12> */
[----:B------:R-:W-:-:S07]  /*7f20*/  IMAD.MOV.U32 R43, RZ, RZ, R54 ;  /* 0x000000ffff2b7224 */ /* 0x000fce00078e0036 */
.L_x_1824:
[----:B------:R-:W-:Y:S05]  /*7f30*/  BSYNC B1 ;  /* 0x0000000000017941 */ /* 0x000fea0003800000 */
.L_x_1823:
[----:B--2---:R2:W-:Y:S01]  /*7f40*/  STG.E.128 desc[UR60][R44.64], R36 ;  /* 0x000000242c007986 */ /* 0x0045e2000c101d3c */
[----:B------:R-:W-:-:S13]  /*7f50*/  ISETP.GE.AND P0, PT, R47, R122, PT ;  /* 0x0000007a2f00720c */ /* 0x000fda0003f06270 */
[----:B------:R-:W-:Y:S05]  /*7f60*/  @P0 BRA `(.L_x_1789) ;  /* 0x0000000000c80947 */ /* 0x000fea0003800000 */
[--C-:B------:R-:W-:Y:S02]  /*7f70*/  IADD3 R112, P0, P4, R88, R112, R47.reuse ;  /* 0x0000007058707210 */ /* 0x100fe40007c1e02f */
[----:B------:R-:W-:-:S04]  /*7f80*/  SHF.R.S32.HI R47, RZ, 0x1f, R47 ;  /* 0x0000001fff2f7819 */ /* 0x000fc8000001142f */
[----:B------:R-:W-:Y:S02]  /*7f90*/  IADD3.X R49, R0, R49, R47, P0, P4 ;  /* 0x0000003100317210 */ /* 0x000fe400007e842f */
[----:B------:R-:W-:-:S04]  /*7fa0*/  LEA R108, P0, R112, R108, 0x1 ;  /* 0x0000006c706c7211 */ /* 0x000fc800078008ff */
[----:B------:R-:W-:-:S05]  /*7fb0*/  LEA.HI.X R109, R112, R109, R49, 0x1, P0 ;  /* 0x0000006d706d7211 */ /* 0x000fca00000f0c31 */
[----:B---3--:R3:W-:Y:S01]  /*7fc0*/  STG.E.128 desc[UR60][R108.64], R40 ;  /* 0x000000286c007986 */ /* 0x0087e2000c101d3c */
[----:B------:R-:W-:Y:S05]  /*7fd0*/  BRA `(.L_x_1789) ;  /* 0x0000000000ac7947 */ /* 0x000fea0003800000 */
.L_x_1764:
[----:B------:R-:W-:-:S13]  /*7fe0*/  ISETP.NE.AND P1, PT, R234, 0x3, PT ;  /* 0x00000003ea00780c */ /* 0x000fda0003f25270 */
[----:B------:R-:W-:Y:S05]  /*7ff0*/  @!P1 BRA `(.L_x_1825) ;  /* 0x0000000000049947 */ /* 0x000fea0003800000 */
[----:B------:R-:W-:Y:S01]  /*8000*/  BPT.TRAP 0x1 ;  /* 0x000000040000795c */ /* 0x000fe20000300000 */
.L_x_1825:
[----:B------:R-:W2:Y:S01]  /*8010*/  LDL R36, [R1] ;  /* 0x0000000001247983 */ /* 0x000ea20000100800 */
[----:B------:R-:W-:Y:S01]  /*8020*/  IMAD R99, R17, 0x8, R16 ;  /* 0x0000000811637824 */ /* 0x000fe200078e0210 */
[----:B------:R-:W-:Y:S01]  /*8030*/  BSSY B1, `(.L_x_1826) ;  /* 0x0000007000017945 */ /* 0x000fe20003800000 */
[----:B------:R-:W-:-:S05]  /*8040*/  IMAD R105, R25, -0x40, R2 ;  /* 0xffffffc019697824 */ /* 0x000fca00078e0202 */
[----:B------:R-:W-:-:S04]  /*8050*/  VIMNMX R105, R105, 0x40, PT ;  /* 0x0000004069697848 */ /* 0x000fc80003fe0100 */
[----:B------:R-:W-:Y:S02]  /*8060*/  ISETP.GE.AND P4, PT, R218, R105, PT ;  /* 0x00000069da00720c */ /* 0x000fe40003f86270 */
[----:B--2---:R-:W-:-:S04]  /*8070*/  SHF.L.U32 R107, R36, 0x1f, RZ ;  /* 0x0000001f246b7819 */ /* 0x004fc800000006ff */
[----:B------:R-:W0:Y:S02]  /*8080*/  SYNCS.PHASECHK.TRANS64.TRYWAIT P0, [R99+URZ+0x30890], R107 ;  /* 0x0308906b630075a7 */ /* 0x000e24000800017f */
[----:B0-----:R-:W-:Y:S05]  /*8090*/  @!P0 BRA `(.L_x_1827) ;  /* 0x00000240003c8947 */ /* 0x001fea0003800000 */
.L_x_2231:
[----:B------:R-:W-:Y:S05]  /*80a0*/  BSYNC B1 ;  /* 0x0000000000017941 */ /* 0x000fea0003800000 */
.L_x_1826:
[----:B------:R-:W-:Y:S04]  /*80b0*/  BSSY B1, `(.L_x_1828) ;  /* 0x000000e000017945 */ /* 0x000fe80003800000 */
[----:B------:R-:W-:Y:S05]  /*80c0*/  @P4 BRA `(.L_x_1829) ;  /* 0x0000000000304947 */ /* 0x000fea0003800000 */
[----:B------:R-:W-:Y:S02]  /*80d0*/  ISETP.NE.AND P5, PT, R30, RZ, PT ;  /* 0x000000ff1e00720c */ /* 0x000fe40003fa5270 */
[----:B------:R-:W-:Y:S02]  /*80e0*/  ISETP.NE.AND P4, PT, R93, RZ, PT ;  /* 0x000000ff5d00720c */ /* 0x000fe40003f85270 */
[----:B------:R-:W-:-:S09]  /*80f0*/  ISETP.NE.AND P0, PT, R94, RZ, PT ;  /* 0x000000ff5e00720c */ /* 0x000fd20003f05270 */
[----:B------:R-:W1:Y:S04]  /*8100*/  @P5 LDS.128 R36, [R101+0x20400] ;  /* 0x0204000065245984 */ /* 0x000e680000000c00 */
[----:B------:R-:W2:Y:S04]  /*8110*/  @P0 LDS.128 R40, [R101+0x24400] ;  /* 0x0244000065280984 */ /* 0x000ea80000000c00 */
[----:B-1----:R-:W-:Y:S01]  /*8120*/  @P5 STG.E.128 desc[UR60][R50.64], R36 ;  /* 0x0000002432005986 */ /* 0x002fe2000c101d3c */
[----:B------:R-:W-:-:S03]  /*8130*/  ISETP.NE.AND P5, PT, R95, RZ, PT ;  /* 0x000000ff5f00720c */ /* 0x000fc60003fa5270 */
[----:B------:R-:W1:Y:S04]  /*8140*/  @P4 LDS.128 R36, [R101+0x22400] ;  /* 0x0224000065244984 */ /* 0x000e680000000c00 */
[----:B--2---:R-:W-:Y:S06]  /*8150*/  @P0 STG.E.128 desc[UR60][R50.64+0x100], R40 ;  /* 0x0001002832000986 */ /* 0x004fec000c101d3c */
[----:B------:R-:W2:Y:S04]  /*8160*/  @P5 LDS.128 R44, [R101+0x26400] ;  /* 0x02640000652c5984 */ /* 0x000ea80000000c00 */
[----:B-1----:R1:W-:Y:S04]  /*8170*/  @P4 STG.E.128 desc[UR60][R50.64+0x80], R36 ;  /* 0x0000802432004986 */ /* 0x0023e8000c101d3c */
[----:B--2---:R1:W-:Y:S02]  /*8180*/  @P5 STG.E.128 desc[UR60][R50.64+0x180], R44 ;  /* 0x0001802c32005986 */ /* 0x0043e4000c101d3c */
.L_x_1829:
[----:B------:R-:W-:Y:S05]  /*8190*/  BSYNC B1 ;  /* 0x0000000000017941 */ /* 0x000fea0003800000 */
.L_x_1828:
[----:B-1----:R-:W-:-:S05]  /*81a0*/  VIADD R36, R218, 0x20 ;  /* 0x00000020da247836 */ /* 0x002fca0000000000 */
[----:B------:R-:W-:-:S13]  /*81b0*/  ISETP.GE.AND P0, PT, R36, R105, PT ;  /* 0x000000692400720c */ /* 0x000fda0003f06270 */
        /* <DEDUP_REMOVED lines=13> */
.L_x_1789:
[----:B------:R-:W-:Y:S05]  /*8290*/  BSYNC B0 ;  /* 0x0000000000007941 */ /* 0x000fea0003800000 */
.L_x_1763:
        /* <DEDUP_REMOVED lines=17> */
.L_x_1831:
[----:B------:R-:W-:Y:S05]  /*83b0*/  BSYNC B0 ;  /* 0x0000000000007941 */ /* 0x000fea0003800000 */
.L_x_1830:
[----:B------:R-:W2:Y:S01]  /*83c0*/  SYNCS.PHASECHK.TRANS64.TRYWAIT P1, [R99+URZ+0x308b0], R107 ;  /* 0x0308b06b630075a7 */ /* 0x000ea2000802017f */
[----:B------:R-:W-:Y:S01]  /*83d0*/  ULDC.64 UR38, c[0x0][0x328] ;  /* 0x0000ca0000267ab9 */ /* 0x000fe20000000a00 */
[----:B------:R-:W-:Y:S01]  /*83e0*/  ULDC.64 UR36, c[0x0][0x318] ;  /* 0x0000c60000247ab9 */ /* 0x000fe20000000a00 */
[----:B------:R-:W-:Y:S01]  /*83f0*/  BSSY B0, `(.L_x_1832) ;  /* 0x0000004000007945 */ /* 0x000fe20003800000 */
[----:B------:R-:W-:Y:S01]  /*8400*/  ISETP.GE.AND P4, PT, R218, R105, PT ;  /* 0x00000069da00720c */ /* 0x000fe20003f86270 */
[----:B------:R-:W-:Y:S02]  /*8410*/  IMAD.WIDE R48, R25, 0x40, R76 ;  /* 0x0000004019307825 */ /* 0x000fe400078e024c */
[----:B--2---:R-:W-:Y:S10]  /*8420*/  @!P1 BRA `(.L_x_1833) ;  /* 0x0000023c006c9947 */ /* 0x004ff40003800000 */
.L_x_2232:
[----:B------:R-:W-:Y:S05]  /*8430*/  BSYNC B0 ;  /* 0x0000000000007941 */ /* 0x000fea0003800000 */
.L_x_1832:
[----:B------:R-:W-:Y:S04]  /*8440*/  BSSY B0, `(.L_x_1834) ;  /* 0x0000019000007945 */ /* 0x000fe80003800000 */
[----:B------:R-:W-:Y:S05]  /*8450*/  @P4 BRA `(.L_x_1835) ;  /* 0x00000000005c4947 */ /* 0x000fea0003800000 */
[----:B------:R-:W3:Y:S01]  /*8460*/  LDL R44, [R1+0x2c] ;  /* 0x00002c00012c7983 */ /* 0x000ee20000100800 */
[----:B------:R-:W-:-:S03]  /*8470*/  ULDC UR4, c[0x0][0x2f4] ;  /* 0x0000bd0000047ab9 */ /* 0x000fc60000000800 */
[----:B------:R-:W4:Y:S01]  /*8480*/  LDL R42, [R1+0x30] ;  /* 0x00003000012a7983 */ /* 0x000f220000100800 */
[----:B------:R-:W-:Y:S01]  /*8490*/  ISETP.GE.AND P5, PT, R18, UR4, PT ;  /* 0x0000000412007c0c */ /* 0x000fe2000bfa6270 */
[----:B------:R-:W-:Y:S01]  /*84a0*/  IMAD R43, R49, UR38, RZ ;  /* 0x00000026312b7c24 */ /* 0x000fe2000f8e02ff */
[----:B------:R-:W-:Y:S01]  /*84b0*/  ISETP.GE.AND P4, PT, R226, UR4, PT ;  /* 0x00000004e2007c0c */ /* 0x000fe2000bf86270 */
[----:B------:R-:W-:Y:S02]  /*84c0*/  IMAD.MOV.U32 R40, RZ, RZ, R86 ;  /* 0x000000ffff287224 */ /* 0x000fe400078e0056 */
[----:B------:R-:W-:Y:S02]  /*84d0*/  IMAD.MOV.U32 R41, RZ, RZ, R98 ;  /* 0x000000ffff297224 */ /* 0x000fe400078e0062 */
[C---:B------:R-:W-:Y:S02]  /*84e0*/  IMAD R43, R48.reuse, UR39, R43 ;  /* 0x00000027302b7c24 */ /* 0x040fe4000f8e022b */
[----:B------:R-:W-:-:S04]  /*84f0*/  IMAD.WIDE.U32 R40, R48, UR38, R40 ;  /* 0x0000002630287c25 */ /* 0x000fc8000f8e0028 */
[----:B-1----:R-:W1:Y:S01]  /*8500*/  @!P5 LDS.128 R36, [R101+0x400] ;  /* 0x000400006524d984 */ /* 0x002e620000000c00 */
[----:B------:R-:W-:Y:S01]  /*8510*/  IMAD.IADD R41, R41, 0x1, R43 ;  /* 0x0000000129297824 */ /* 0x000fe200078e022b */
[----:B------:R-:W-:-:S04]  /*8520*/  LEA R50, P1, R40, UR36, 0x1 ;  /* 0x0000002428327c11 */ /* 0x000fc8000f8208ff */
[----:B------:R-:W-:-:S05]  /*8530*/  LEA.HI.X R51, R40, UR37, R41, 0x1, P1 ;  /* 0x0000002528337c11 */ /* 0x000fca00088f0c29 */
[----:B-1----:R-:W-:Y:S04]  /*8540*/  @!P5 STG.E.128 desc[UR60][R50.64], R36 ;  /* 0x000000243200d986 */ /* 0x002fe8000c101d3c */
[----:B------:R-:W1:Y:S04]  /*8550*/  @!P4 LDS.128 R36, [R101+0x2400] ;  /* 0x002400006524c984 */ /* 0x000e680000000c00 */
[----:B-1----:R-:W-:Y:S01]  /*8560*/  @!P4 STG.E.128 desc[UR60][R50.64+0x80], R36 ;  /* 0x000080243200c986 */ /* 0x002fe2000c101d3c */
[----:B---3--:R-:W-:Y:S02]  /*8570*/  ISETP.GE.AND P1, PT, R44, UR4, PT ;  /* 0x000000042c007c0c */ /* 0x008fe4000bf26270 */
[----:B----4-:R-:W-:-:S11]  /*8580*/  ISETP.GE.AND P5, PT, R42, UR4, PT ;  /* 0x000000042a007c0c */ /* 0x010fd6000bfa6270 */
[----:B------:R-:W1:Y:S04]  /*8590*/  @!P1 LDS.128 R40, [R101+0x4400] ;  /* 0x0044000065289984 */ /* 0x000e680000000c00 */
[----:B------:R-:W3:Y:S04]  /*85a0*/  @!P5 LDS.128 R44, [R101+0x6400] ;  /* 0x00640000652cd984 */ /* 0x000ee80000000c00 */
[----:B-1----:R4:W-:Y:S04]  /*85b0*/  @!P1 STG.E.128 desc[UR60][R50.64+0x100], R40 ;  /* 0x0001002832009986 */ /* 0x0029e8000c101d3c */
[----:B---3--:R4:W-:Y:S02]  /*85c0*/  @!P5 STG.E.128 desc[UR60][R50.64+0x180], R44 ;  /* 0x0001802c3200d986 */ /* 0x0089e4000c101d3c */
.L_x_1835:
[----:B------:R-:W-:Y:S05]  /*85d0*/  BSYNC B0 ;  /* 0x0000000000007941 */ /* 0x000fea0003800000 */
.L_x_1834:
[----:B-1----:R-:W-:Y:S01]  /*85e0*/  VIADD R36, R218, 0x20 ;  /* 0x00000020da247836 */ /* 0x002fe20000000000 */
[----:B------:R-:W-:Y:S04]  /*85f0*/  BSSY B0, `(.L_x_1836) ;  /* 0x000001c000007945 */ /* 0x000fe80003800000 */
[----:B------:R-:W-:-:S13]  /*8600*/  ISETP.GE.AND P1, PT, R36, R105, PT ;  /* 0x000000692400720c */ /* 0x000fda0003f26270 */
[----:B------:R-:W-:Y:S05]  /*8610*/  @P1 BRA `(.L_x_1837) ;  /* 0x0000000000641947 */ /* 0x000fea0003800000 */
[----:B----4-:R-:W3:Y:S01]  /*8620*/  LDL R44, [R1+0x2c] ;  /* 0x00002c00012c7983 */ /* 0x010ee20000100800 */
[----:B------:R-:W-:-:S03]  /*8630*/  ULDC UR4, c[0x0][0x2f4] ;  /* 0x0000bd0000047ab9 */ /* 0x000fc60000000800 */
[----:B------:R-:W4:Y:S01]  /*8640*/  LDL R42, [R1+0x30] ;  /* 0x00003000012a7983 */ /* 0x000f220000100800 */
[----:B------:R-:W-:Y:S01]  /*8650*/  ISETP.GE.AND P1, PT, R18, UR4, PT ;  /* 0x0000000412007c0c */ /* 0x000fe2000bf26270 */
[----:B------:R-:W-:Y:S01]  /*8660*/  IMAD.MOV.U32 R40, RZ, RZ, R86 ;  /* 0x000000ffff287224 */ /* 0x000fe200078e0056 */
[----:B------:R-:W-:Y:S01]  /*8670*/  IADD3 R43, P4, R48, 0x20, RZ ;  /* 0x00000020302b7810 */ /* 0x000fe20007f9e0ff */
[----:B------:R-:W-:Y:S01]  /*8680*/  IMAD.MOV.U32 R41, RZ, RZ, R98 ;  /* 0x000000ffff297224 */ /* 0x000fe200078e0062 */
[----:B------:R-:W-:-:S03]  /*8690*/  ISETP.GE.AND P5, PT, R226, UR4, PT ;  /* 0x00000004e2007c0c */ /* 0x000fc6000bfa6270 */
[----:B------:R-:W-:Y:S02]  /*86a0*/  IMAD.X R48, RZ, RZ, R49, P4 ;  /* 0x000000ffff307224 */ /* 0x000fe400020e0631 */
[----:B------:R-:W-:-:S04]  /*86b0*/  IMAD.WIDE.U32 R40, R43, UR38, R40 ;  /* 0x000000262b287c25 */ /* 0x000fc8000f8e0028 */
[----:B------:R-:W1:Y:S01]  /*86c0*/  @!P1 LDS.128 R36, [R101+0x1400] ;  /* 0x0014000065249984 */ /* 0x000e620000000c00 */
[----:B------:R-:W-:-:S04]  /*86d0*/  IMAD R48, R48, UR38, RZ ;  /* 0x0000002630307c24 */ /* 0x000fc8000f8e02ff */
[----:B------:R-:W-:Y:S01]  /*86e0*/  IMAD R43, R43, UR39, R48 ;  /* 0x000000272b2b7c24 */ /* 0x000fe2000f8e0230 */
[----:B------:R-:W-:-:S03]  /*86f0*/  LEA R48, P4, R40, UR36, 0x1 ;  /* 0x0000002428307c11 */ /* 0x000fc6000f8808ff */
[----:B------:R-:W-:-:S05]  /*8700*/  IMAD.IADD R41, R41, 0x1, R43 ;  /* 0x0000000129297824 */ /* 0x000fca00078e022b */
        /* <DEDUP_REMOVED lines=10> */
.L_x_1837:
[----:B------:R-:W-:Y:S05]  /*87b0*/  BSYNC B0 ;  /* 0x0000000000007941 */ /* 0x000fea0003800000 */
.L_x_1836:
[----:B------:R-:W3:Y:S01]  /*87c0*/  LDL.LU R37, [R1] ;  /* 0x0000000001257983 */ /* 0x000ee20000300800 */
[----:B------:R-:W-:Y:S01]  /*87d0*/  VIADD R17, R17, 0x1 ;  /* 0x0000000111117836 */ /* 0x000fe20000000000 */
[----:B------:R-:W-:Y:S01]  /*87e0*/  ISETP.NE.AND P4, PT, R100, RZ, PT ;  /* 0x000000ff6400720c */ /* 0x000fe20003f85270 */
[----:B0-2---:R-:W-:Y:S01]  /*87f0*/  @!P0 VIADD R99, R99, 0x308c0 ;  /* 0x000308c063638836 */ /* 0x005fe20000000000 */
[----:B------:R-:W-:Y:S01]  /*8800*/  @!PT LDS RZ, [RZ] ;  /* 0x00000000fffff984 */ /* 0x000fe20000000800 */
[----:B------:R-:W-:Y:S01]  /*8810*/  @!PT LDS RZ, [RZ] ;  /* 0x00000000fffff984 */ /* 0x000fe20000000800 */
[----:B------:R-:W-:Y:S01]  /*8820*/  @!PT LDS RZ, [RZ] ;  /* 0x00000000fffff984 */ /* 0x000fe20000000800 */
[----:B------:R-:W-:Y:S01]  /*8830*/  @!PT LDS RZ, [RZ] ;  /* 0x00000000fffff984 */ /* 0x000fe20000000800 */
[----:B------:R0:W-:Y:S06]  /*8840*/  MEMBAR.ALL.CTA ;  /* 0x0000000000007992 */ /* 0x0001ec0000008000 */
[----:B0-----:R-:W0:Y:S02]  /*8850*/  FENCE.VIEW.ASYNC.S ;  /* 0x00000000000073c6 */ /* 0x001e240000000000 */
[----:B0-----:R0:W-:Y:S01]  /*8860*/  BAR.SYNC.DEFER_BLOCKING R104, 0x80 ;  /* 0x000200680000751d */ /* 0x0011e20000010000 */
[----:B------:R-:W-:-:S02]  /*8870*/  ISETP.NE.AND P1, PT, R17, 0x2, PT ;  /* 0x000000021100780c */ /* 0x000fc40003f25270 */
[----:B------:R-:W-:Y:S02]  /*8880*/  @!P0 PRMT R99, RZ, 0x654, R99 ;  /* 0x00000654ff638816 */ /* 0x000fe40000000063 */
[----:B------:R-:W-:Y:S02]  /*8890*/  SEL R36, RZ, 0x1, P1 ;  /* 0x00000001ff247807 */ /* 0x000fe40000800000 */
[----:B------:R-:W-:Y:S01]  /*88a0*/  SEL R17, R17, RZ, P1 ;  /* 0x000000ff11117207 */ /* 0x000fe20000800000 */
[----:B------:R0:W-:Y:S01]  /*88b0*/  @!P0 SYNCS.ARRIVE.TRANS64.RED.A1T0 RZ, [R99+URZ], RZ ;  /* 0x000000ff63ff89a7 */ /* 0x0001e2000810043f */
[----:B------:R-:W-:Y:S02]  /*88c0*/  PLOP3.LUT P0, PT, PT, PT, PT, 0x8, 0x0 ;  /* 0x000000000000781c */ /* 0x000fe40003f0e170 */
[----:B---3--:R-:W-:-:S05]  /*88d0*/  LOP3.LUT R37, R37, R36, RZ, 0x3c, !PT ;  /* 0x0000002425257212 */ /* 0x008fca00078e3cff */
[----:B------:R0:W-:Y:S01]  /*88e0*/  STL [R1], R37 ;  /* 0x0000002501007387 */ /* 0x0001e20000100800 */
[----:B------:R-:W-:Y:S05]  /*88f0*/  @P4 BRA `(.L_x_1838) ;  /* 0xffffffa000944947 */ /* 0x000fea000383ffff */
.L_x_1758:
[----:B------:R-:W2:Y:S01]  /*8900*/  LDL R36, [R1+0x34] ;  /* 0x0000340001247983 */ /* 0x000ea20000100800 */
[----:B------:R-:W3:Y:S01]  /*8910*/  LDC R0, c[0x0][0x448] ;  /* 0x00011200ff007b82 */ /* 0x000ee20000000800 */
[----:B------:R-:W-:Y:S01]  /*8920*/  IADD3 R5, R221, 0x1, -R220 ;  /* 0x00000001dd057810 */ /* 0x000fe20007ffe8dc */
[----:B------:R-:W-:Y:S06]  /*8930*/  BSSY B0, `(.L_x_1839) ;  /* 0x000000d000007945 */ /* 0x000fec0003800000 */
[----:B------:R-:W1:Y:S01]  /*8940*/  LDC.64 R6, c[0x0][0x9e0] ;  /* 0x00027800ff067b82 */ /* 0x000e620000000a00 */
[----:B---3--:R-:W-:-:S02]  /*8950*/  ISETP.NE.AND P1, PT, R0, 0x1, PT ;  /* 0x000000010000780c */ /* 0x008fc40003f25270 */
[----:B-1----:R-:W-:-:S11]  /*8960*/  ISETP.GE.AND P2, PT, R7, 0x1, PT ;  /* 0x000000010700780c */ /* 0x002fd60003f46270 */
[----:B------:R-:W1:Y:S08]  /*8970*/  @P1 LDC R3, c[0x0][0x44c] ;  /* 0x00011300ff031b82 */ /* 0x000e700000000800 */
[----:B------:R-:W3:Y:S01]  /*8980*/  @P1 LDC R2, c[0x0][0x450] ;  /* 0x00011400ff021b82 */ /* 0x000ee20000000800 */
[----:B--2---:R-:W-:-:S04]  /*8990*/  VIADD R0, R36, 0x7f ;  /* 0x0000007f24007836 */ /* 0x004fc80000000000 */
[----:B-1----:R-:W-:-:S05]  /*89a0*/  @P1 IMAD.HI.U32 R3, R0, R3, RZ ;  /* 0x0000000300031227 */ /* 0x002fca00078e00ff */
[----:B---3--:R-:W-:-:S05]  /*89b0*/  @P1 SHF.R.U32.HI R0, RZ, R2, R3 ;  /* 0x00000002ff001219 */ /* 0x008fca0000011603 */
[----:B------:R-:W-:Y:S01]  /*89c0*/  IMAD.IADD R3, R5, 0x1, R0 ;  /* 0x0000000105037824 */ /* 0x000fe200078e0200 */
[----:B------:R-:W-:Y:S06]  /*89d0*/  @P0 BRA `(.L_x_1840) ;  /* 0x0000000000080947 */ /* 0x000fec0003800000 */
[----:B------:R-:W1:Y:S02]  /*89e0*/  FENCE.VIEW.ASYNC.G ;  /* 0x00000000000073c6 */ /* 0x000e640000000100 */
[----:B-1----:R-:W-:Y:S06]  /*89f0*/  BAR.ARV 0xc, 0x180 ;  /* 0x0306000000007b1d */ /* 0x002fec0000002000 */
.L_x_1840:
[----:B------:R-:W-:Y:S05]  /*8a00*/  BSYNC B0 ;  /* 0x0000000000007941 */ /* 0x000fea0003800000 */
.L_x_1839:
[----:B------:R-:W-:Y:S01]  /*8a10*/  IMAD.IADD R0, R3, 0x1, R6 ;  /* 0x0000000103007824 */ /* 0x000fe200078e0206 */
[----:B------:R-:W-:Y:S06]  /*8a20*/  @!P2 BRA `(.L_x_1841) ;  /* 0x000000000048a947 */ /* 0x000fec0003800000 */
[C---:B------:R-:W-:Y:S01]  /*8a30*/  ISETP.GT.AND P0, PT, R3.reuse, RZ, PT ;  /* 0x000000ff0300720c */ /* 0x040fe20003f04270 */
[----:B------:R-:W-:Y:S01]  /*8a40*/  BSSY B0, `(.L_x_1842) ;  /* 0x000000e000007945 */ /* 0x000fe20003800000 */
[----:B------:R-:W-:-:S11]  /*8a50*/  VIADD R2, R3, 0xffffffff ;  /* 0xffffffff03027836 */ /* 0x000fd60000000000 */
[----:B------:R-:W-:Y:S05]  /*8a60*/  @P0 BRA `(.L_x_1843) ;  /* 0x00000000001c0947 */ /* 0x000fea0003800000 */
[----:B------:R-:W-:Y:S01]  /*8a70*/  ISETP.NE.AND P0, PT, R7, 0x1, PT ;  /* 0x000000010700780c */ /* 0x000fe20003f05270 */
[----:B------:R-:W-:-:S12]  /*8a80*/  IMAD.MOV R3, RZ, RZ, -R3 ;  /* 0x000000ffff037224 */ /* 0x000fd800078e0a03 */
[----:B------:R-:W1:Y:S02]  /*8a90*/  @P0 LDC.64 R4, c[0x0][0x9e8] ;  /* 0x00027a00ff040b82 */ /* 0x000e640000000a00 */
[----:B-1----:R-:W-:-:S05]  /*8aa0*/  @P0 IMAD.HI.U32 R2, R3, R4, RZ ;  /* 0x0000000403020227 */ /* 0x002fca00078e00ff */
[----:B------:R-:W-:-:S04]  /*8ab0*/  @P0 SHF.R.U32.HI R3, RZ, R5, R2 ;  /* 0x00000005ff030219 */ /* 0x000fc80000011602 */
[----:B------:R-:W-:Y:S01]  /*8ac0*/  LOP3.LUT R2, RZ, R3, RZ, 0x33, !PT ;  /* 0x00000003ff027212 */ /* 0x000fe200078e33ff */
[----:B------:R-:W-:Y:S06]  /*8ad0*/  BRA `(.L_x_1844) ;  /* 0x0000000000107947 */ /* 0x000fec0003800000 */
.L_x_1843:
[----:B------:R-:W-:-:S13]  /*8ae0*/  ISETP.NE.AND P0, PT, R7, 0x1, PT ;  /* 0x000000010700780c */ /* 0x000fda0003f05270 */
[----:B------:R-:W1:Y:S02]  /*8af0*/  @P0 LDC.64 R4, c[0x0][0x9e8] ;  /* 0x00027a00ff040b82 */ /* 0x000e640000000a00 */
[----:B-1----:R-:W-:-:S05]  /*8b00*/  @P0 IMAD.HI.U32 R4, R2, R4, RZ ;  /* 0x0000000402040227 */ /* 0x002fca00078e00ff */
[----:B------:R-:W-:-:S07]  /*8b10*/  @P0 SHF.R.U32.HI R2, RZ, R5, R4 ;  /* 0x00000005ff020219 */ /* 0x000fce0000011604 */
.L_x_1844:
[----:B------:R-:W-:Y:S05]  /*8b20*/  BSYNC B0 ;  /* 0x0000000000007941 */ /* 0x000fea0003800000 */
.L_x_1842:
[----:B------:R-:W-:-:S05]  /*8b30*/  IMAD R3, R2, R7, R7 ;  /* 0x0000000702037224 */ /* 0x000fca00078e0207 */
[----:B------:R-:W-:-:S07]  /*8b40*/  VIMNMX R0, R0, R3, PT ;  /* 0x0000000300007248 */ /* 0x000fce0003fe0100 */
.L_x_1841:
[----:B------:R-:W1:Y:S01]  /*8b50*/  @P1 LDC R2, c[0x0][0x44c] ;  /* 0x00011300ff021b82 */ /* 0x000e620000000800 */
[----:B------:R-:W-:Y:S01]  /*8b60*/  VIADD R0, R0, 0x3f ;  /* 0x0000003f00007836 */ /* 0x000fe20000000000 */
[----:B------:R-:W-:Y:S01]  /*8b70*/  ULDC UR4, c[0x0][0x9dc] ;  /* 0x0002770000047ab9 */ /* 0x000fe20000000800 */
[----:B------:R-:W-:-:S03]  /*8b80*/  IMAD.MOV.U32 R5, RZ, RZ, R36 ;  /* 0x000000ffff057224 */ /* 0x000fc600078e0024 */
[----:B------:R-:W-:Y:S02]  /*8b90*/  SHF.R.S32.HI R3, RZ, 0x1f, R0 ;  /* 0x0000001fff037819 */ /* 0x000fe40000011400 */
[----:B------:R-:W2:Y:S02]  /*8ba0*/  @P1 LDC R9, c[0x0][0x450] ;  /* 0x00011400ff091b82 */ /* 0x000ea40000000800 */
[----:B------:R-:W-:-:S04]  /*8bb0*/  LEA.HI R3, R3, R0, RZ, 0x6 ;  /* 0x0000000003037211 */ /* 0x000fc800078f30ff */
[----:B------:R-:W-:-:S04]  /*8bc0*/  SHF.R.S32.HI R0, RZ, 0x6, R3 ;  /* 0x00000006ff007819 */ /* 0x000fc80000011403 */
[----:B------:R-:W-:Y:S01]  /*8bd0*/  VIMNMX R103, R103, R0, PT ;  /* 0x0000000067677248 */ /* 0x000fe20003fe0100 */
[----:B-1----:R-:W-:-:S05]  /*8be0*/  @P1 IMAD.HI.U32 R2, R36, R2, RZ ;  /* 0x0000000224021227 */ /* 0x002fca00078e00ff */
[----:B--2---:R-:W-:-:S05]  /*8bf0*/  @P1 SHF.R.U32.HI R5, RZ, R9, R2 ;  /* 0x00000009ff051219 */ /* 0x004fca0000011602 */
        /* <DEDUP_REMOVED lines=8> */
[----:B------:R-:W1:Y:S02]  /*8c80*/  @P0 LDC.64 R4, c[0x0][0x9e8] ;  /* 0x00027a00ff040b82 */ /* 0x000e640000000a00 */
[----:B-1----:R-:W-:-:S05]  /*8c90*/  @P0 IMAD.HI.U32 R2, R3, R4, RZ ;  /* 0x0000000403020227 */ /* 0x002fca00078e00ff */
[----:B------:R-:W-:-:S04]  /*8ca0*/  @P0 SHF.R.U32.HI R3, RZ, R5, R2 ;  /* 0x00000005ff030219 */ /* 0x000fc80000011602 */
[----:B------:R-:W-:Y:S01]  /*8cb0*/  LOP3.LUT R2, RZ, R3, RZ, 0x33, !PT ;  /* 0x00000003ff027212 */ /* 0x000fe200078e33ff */
[----:B------:R-:W-:Y:S06]  /*8cc0*/  BRA `(.L_x_1848) ;  /* 0x0000000000107947 */ /* 0x000fec0003800000 */
.L_x_1847:
[----:B------:R-:W-:-:S13]  /*8cd0*/  ISETP.NE.AND P0, PT, R7, 0x1, PT ;  /* 0x000000010700780c */ /* 0x000fda0003f05270 */
[----:B------:R-:W1:Y:S02]  /*8ce0*/  @P0 LDC.64 R4, c[0x0][0x9e8] ;  /* 0x00027a00ff040b82 */ /* 0x000e640000000a00 */
[----:B-1----:R-:W-:-:S05]  /*8cf0*/  @P0 IMAD.HI.U32 R4, R2, R4, RZ ;  /* 0x0000000402040227 */ /* 0x002fca00078e00ff */
[----:B------:R-:W-:-:S07]  /*8d00*/  @P0 SHF.R.U32.HI R2, RZ, R5, R4 ;  /* 0x00000005ff020219 */ /* 0x000fce0000011604 */
.L_x_1848:
[----:B------:R-:W-:Y:S05]  /*8d10*/  BSYNC B0 ;  /* 0x0000000000007941 */ /* 0x000fea0003800000 */
.L_x_1846:
[----:B------:R-:W-:-:S05]  /*8d20*/  IMAD R3, R2, R7, RZ ;  /* 0x0000000702037224 */ /* 0x000fca00078e02ff */
[----:B------:R-:W-:-:S07]  /*8d30*/  VIMNMX R0, R0, R3, !PT ;  /* 0x0000000300007248 */ /* 0x000fce0007fe0100 */
.L_x_1845:
[----:B------:R-:W-:Y:S02]  /*8d40*/  SHF.R.S32.HI R3, RZ, 0x1f, R0 ;  /* 0x0000001fff037819 */ /* 0x000fe40000011400 */
[----:B------:R-:W-:Y:S02]  /*8d50*/  CS2R R4, SRZ ;  /* 0x0000000000047805 */ /* 0x000fe4000001ff00 */
[----:B------:R-:W-:Y:S02]  /*8d60*/  PLOP3.LUT P0, PT, PT, PT, PT, 0x80, 0x0 ;  /* 0x000000000000781c */ /* 0x000fe40003f0f070 */
[----:B------:R-:W-:Y:S02]  /*8d70*/  CS2R R150, SRZ ;  /* 0x0000000000967805 */ /* 0x000fe4000001ff00 */
[----:B------:R-:W-:Y:S01]  /*8d80*/  LEA.HI R6, R3, R0, RZ, 0x6 ;  /* 0x0000000003067211 */ /* 0x000fe200078f30ff */
[----:B------:R-:W-:Y:S01]  /*8d90*/  IMAD.MOV.U32 R0, RZ, RZ, RZ ;  /* 0x000000ffff007224 */ /* 0x000fe200078e00ff */
[----:B------:R-:W-:-:S02]  /*8da0*/  CS2R R148, SRZ ;  /* 0x0000000000947805 */ /* 0x000fc4000001ff00 */
[----:B------:R-:W-:Y:S02]  /*8db0*/  CS2R R146, SRZ ;  /* 0x0000000000927805 */ /* 0x000fe4000001ff00 */
[----:B------:R-:W-:Y:S02]  /*8dc0*/  SHF.R.S32.HI R6, RZ, 0x6, R6 ;  /* 0x00000006ff067819 */ /* 0x000fe40000011406 */
[----:B------:R-:W-:Y:S02]  /*8dd0*/  CS2R R144, SRZ ;  /* 0x0000000000907805 */ /* 0x000fe4000001ff00 */
[----:B------:R-:W-:Y:S02]  /*8de0*/  CS2R R142, SRZ ;  /* 0x00000000008e7805 */ /* 0x000fe4000001ff00 */
[----:B------:R-:W-:Y:S02]  /*8df0*/  CS2R R140, SRZ ;  /* 0x00000000008c7805 */ /* 0x000fe4000001ff00 */
[----:B------:R-:W-:-:S02]  /*8e00*/  VIMNMX R7, RZ, R6, !PT ;  /* 0x00000006ff077248 */ /* 0x000fc40007fe0100 */
[----:B------:R-:W-:Y:S02]  /*8e10*/  CS2R R138, SRZ ;  /* 0x00000000008a7805 */ /* 0x000fe4000001ff00 */
[----:B------:R-:W-:Y:S02]  /*8e20*/  CS2R R136, SRZ ;  /* 0x0000000000887805 */ /* 0x000fe4000001ff00 */
[----:B------:R-:W-:Y:S02]  /*8e30*/  CS2R R152, SRZ ;  /* 0x0000000000987805 */ /* 0x000fe4000001ff00 */
[----:B------:R-:W-:Y:S01]  /*8e40*/  ISETP.GT.AND P1, PT, R103, R7, PT ;  /* 0x000000076700720c */ /* 0x000fe20003f24270 */
[----:B------:R1:W-:Y:S01]  /*8e50*/  STL [R1+0x50], R7 ;  /* 0x0000500701007387 */ /* 0x0003e20000100800 */
[----:B------:R-:W-:Y:S02]  /*8e60*/  CS2R R132, SRZ ;  /* 0x0000000000847805 */ /* 0x000fe4000001ff00 */
[----:B------:R-:W-:-:S02]  /*8e70*/  CS2R R128, SRZ ;  /* 0x0000000000807805 */ /* 0x000fc4000001ff00 */
[----:B------:R-:W-:Y:S01]  /*8e80*/  CS2R R124, SRZ ;  /* 0x00000000007c7805 */ /* 0x000fe2000001ff00 */
[----:B------:R-:W-:Y:S01]  /*8e90*/  IMAD.MOV.U32 R172, RZ, RZ, RZ ;  /* 0x000000ffffac7224 */ /* 0x000fe200078e00ff */
[----:B------:R-:W-:Y:S02]  /*8ea0*/  CS2R R120, SRZ ;  /* 0x0000000000787805 */ /* 0x000fe4000001ff00 */
[----:B------:R-:W-:Y:S02]  /*8eb0*/  CS2R R116, SRZ ;  /* 0x0000000000747805 */ /* 0x000fe4000001ff00 */
[----:B------:R-:W-:Y:S02]  /*8ec0*/  CS2R R170, SRZ ;  /* 0x0000000000aa7805 */ /* 0x000fe4000001ff00 */
[----:B------:R-:W-:Y:S02]  /*8ed0*/  CS2R R112, SRZ ;  /* 0x0000000000707805 */ /* 0x000fe4000001ff00 */
[----:B------:R-:W-:-:S02]  /*8ee0*/  CS2R R108, SRZ ;  /* 0x00000000006c7805 */ /* 0x000fc4000001ff00 */
[----:B0-----:R-:W-:Y:S02]  /*8ef0*/  CS2R R104, SRZ ;  /* 0x0000000000687805 */ /* 0x001fe4000001ff00 */
        /* <DEDUP_REMOVED lines=34> */
[----:B----4-:R-:W-:-:S02]  /*9120*/  CS2R R50, SRZ ;  /* 0x0000000000327805 */ /* 0x010fc4000001ff00 */
        /* <DEDUP_REMOVED lines=10> */
[----:B-1----:R-:W-:Y:S06]  /*91d0*/  @!P1 BRA `(.L_x_1849) ;  /* 0x0000016c00909947 */ /* 0x002fec0003800000 */
[----:B------:R-:W2:Y:S01]  /*91e0*/  LDL R7, [R1+0xa0] ;  /* 0x0000a00001077983 */ /* 0x000ea20000100800 */
[----:B------:R-:W-:Y:S03]  /*91f0*/  BSSY B6, `(.L_x_1850) ;  /* 0x000001c000067945 */ /* 0x000fe60003800000 */
[----:B--2---:R-:W0:Y:S02]  /*9200*/  SHFL.IDX PT, R0, R7, RZ, 0x1f ;  /* 0x00001fff07007589 */ /* 0x004e2400000e0000 */
[----:B0-----:R-:W-:-:S04]  /*9210*/  LEA.HI R2, R0, R0, RZ, 0x1 ;  /* 0x0000000000027211 */ /* 0x001fc800078f08ff */
[----:B------:R-:W-:Y:S01]  /*9220*/  LOP3.LUT R3, R2, 0x1e, RZ, 0xc0, !PT ;  /* 0x0000001e02037812 */ /* 0x000fe200078ec0ff */
[----:B------:R-:W-:-:S04]  /*9230*/  VIADD R2, R16, 0x10400 ;  /* 0x0001040010027836 */ /* 0x000fc80000000000 */
[----:B------:R-:W-:Y:S01]  /*9240*/  IMAD.IADD R3, R0, 0x1, -R3 ;  /* 0x0000000100037824 */ /* 0x000fe200078e0a03 */
[----:B------:R-:W-:-:S03]  /*9250*/  LOP3.LUT P0, RZ, R2, 0x3ff, RZ, 0xc0, !PT ;  /* 0x000003ff02ff7812 */ /* 0x000fc6000780c0ff */
[----:B------:R-:W-:Y:S01]  /*9260*/  IMAD R3, R3, 0x2000, R2 ;  /* 0x0000200003037824 */ /* 0x000fe200078e0202 */
[----:B------:R-:W-:-:S04]  /*9270*/  P2R R24, PR, RZ, 0x1 ;  /* 0x00000001ff187803 */ /* 0x000fc80000000000 */
        /* <DEDUP_REMOVED lines=19> */
.L_x_1851:
[----:B------:R-:W-:Y:S05]  /*93b0*/  BSYNC B6 ;  /* 0x0000000000067941 */ /* 0x000fea0003800000 */
.L_x_1850:
[----:B------:R-:W-:Y:S02]  /*93c0*/  ULDC UR4, c[0x0][0x3f4] ;  /* 0x0000fd0000047ab9 */ /* 0x000fe40000000800 */
[----:B------:R-:W-:-:S13]  /*93d0*/  ISETP.LT.AND P0, PT, RZ, UR4, PT ;  /* 0x00000004ff007c0c */ /* 0x000fda000bf01270 */
[----:B------:R-:W-:Y:S05]  /*93e0*/  @P0 BRA `(.L_x_1852) ;  /* 0x0000000000400947 */ /* 0x000fea0003800000 */
[----:B------:R-:W2:Y:S02]  /*93f0*/  LDL R20, [R1+0x6c] ;  /* 0x00006c0001147983 */ /* 0x000ea40000100800 */
[----:B--2---:R-:W-:-:S04]  /*9400*/  LEA.HI R0, R20, R20, RZ, 0x1 ;  /* 0x0000001414007211 */ /* 0x004fc800078f08ff */
        /* <DEDUP_REMOVED lines=8> */
.L_x_1855:
[----:B-1----:R1:W2:Y:S02]  /*9490*/  SYNCS.PHASECHK.TRANS64.TRYWAIT P0, [R16+URZ+0x30800], R3 ;  /* 0x03080003100075a7 */ /* 0x0022a4000800017f */
[----:B--2---:R-:W-:Y:S05]  /*94a0*/  @!P0 NANOSLEEP.SYNCS 0x989680 ;  /* 0x009896800000895d */ /* 0x004fea0003900000 */
[----:B------:R-:W2:Y:S02]  /*94b0*/  @!P0 SYNCS.PHASECHK.TRANS64 P0, [R16+URZ+0x30800], R3 ;  /* 0x03080003100085a7 */ /* 0x000ea4000800007f */
[----:B--2---:R-:W-:Y:S05]  /*94c0*/  @!P0 BRA `(.L_x_1855) ;  /* 0xfffffffc00f08947 */ /* 0x004fea000383ffff */
.L_x_1854:
[----:B------:R-:W-:Y:S05]  /*94d0*/  BSYNC B0 ;  /* 0x0000000000007941 */ /* 0x000fea0003800000 */
.L_x_1853:
[----:B------:R-:W-:Y:S05]  /*94e0*/  BRA `(.L_x_1856) ;  /* 0x0000009c00887947 */ /* 0x000fea0003800000 */
.L_x_1852:
[----:B------:R-:W-:Y:S01]  /*94f0*/  ISETP.NE.AND P0, PT, R24, RZ, PT ;  /* 0x000000ff1800720c */ /* 0x000fe20003f05270 */
[----:B------:R-:W-:Y:S01]  /*9500*/  ULDC.64 UR4, c[0x0][0x3f8] ;  /* 0x0000fe0000047ab9 */ /* 0x000fe20000000a00 */
[----:B-----5:R-:W-:Y:S01]  /*9510*/  SHF.R.S32.HI R0, RZ, 0x1f, R23 ;  /* 0x0000001fff007819 */ /* 0x020fe20000011417 */
[----:B------:R-:W-:Y:S01]  /*9520*/  ULDC.64 UR6, c[0x0][0x408] ;  /* 0x0001020000067ab9 */ /* 0x000fe20000000a00 */
[----:B------:R-:W-:Y:S01]  /*9530*/  IMAD.WIDE.U32 R24, R23, UR4, RZ ;  /* 0x0000000417187c25 */ /* 0x000fe2000f8e00ff */
[----:B------:R-:W-:Y:S03]  /*9540*/  BSSY B6, `(.L_x_1857) ;  /* 0x0000019000067945 */ /* 0x000fe60003800000 */
[C---:B------:R-:W-:Y:S02]  /*9550*/  IMAD R4, R0.reuse, UR4, RZ ;  /* 0x0000000400047c24 */ /* 0x040fe4000f8e02ff */
[----:B------:R-:W-:-:S02]  /*9560*/  IMAD R0, R0, UR6, RZ ;  /* 0x0000000600007c24 */ /* 0x000fc4000f8e02ff */
[C---:B------:R-:W-:Y:S02]  /*9570*/  IMAD R3, R23.reuse, UR5, R4 ;  /* 0x0000000517037c24 */ /* 0x040fe4000f8e0204 */
[C---:B------:R-:W-:Y:S02]  /*9580*/  IMAD R29, R23.reuse, UR7, R0 ;  /* 0x00000007171d7c24 */ /* 0x040fe4000f8e0200 */
[----:B------:R-:W-:-:S04]  /*9590*/  IMAD.WIDE.U32 R26, R23, UR6, RZ ;  /* 0x00000006171a7c25 */ /* 0x000fc8000f8e00ff */
[----:B------:R-:W-:Y:S02]  /*95a0*/  IMAD.IADD R23, R3, 0x1, R25 ;  /* 0x0000000103177824 */ /* 0x000fe400078e0219 */
[----:B------:R-:W-:Y:S01]  /*95b0*/  IMAD.IADD R29, R29, 0x1, R27 ;  /* 0x000000011d1d7824 */ /* 0x000fe200078e021b */
        /* <DEDUP_REMOVED lines=17> */
.L_x_1858:
[----:B------:R-:W-:Y:S05]  /*96d0*/  BSYNC B6 ;  /* 0x0000000000067941 */ /* 0x000fea0003800000 */
.L_x_1857:
[----:B------:R-:W2:Y:S01]  /*96e0*/  LDL R120, [R1+0x34] ;  /* 0x0000340001787983 */ /* 0x000ea20000100800 */
[----:B------:R-:W-:-:S03]  /*96f0*/  ULDC.U8 UR4, c[0x0][0x410] ;  /* 0x0001040000047ab9 */ /* 0x000fc60000000000 */
[----:B------:R-:W3:Y:S01]  /*9700*/  LDL R20, [R1+0x58] ;  /* 0x0000580001147983 */ /* 0x000ee20000100800 */
[----:B------:R-:W-:Y:S01]  /*9710*/  ISETP.NE.AND P0, PT, RZ, UR4, PT ;  /* 0x00000004ff007c0c */ /* 0x000fe2000bf05270 */
[----:B------:R-:W-:Y:S01]  /*9720*/  BSSY B0, `(.L_x_1859) ;  /* 0x00009b6000007945 */ /* 0x000fe20003800000 */
[----:B--2---:R-:W-:-:S04]  /*9730*/  IMAD.IADD R10, R218, 0x1, R120 ;  /* 0x00000001da0a7824 */ /* 0x004fc800078e0278 */
[----:B---3--:R-:W-:-:S07]  /*9740*/  IMAD R3, R20, 0x20, R10 ;  /* 0x0000002014037824 */ /* 0x008fce00078e020a */
[----:B------:R-:W-:Y:S05]  /*9750*/  @!P0 BRA `(.L_x_1860) ;  /* 0x0000004c00388947 */ /* 0x000fea0003800000 */
[----:B------:R-:W0:Y:S01]  /*9760*/  LDC R109, c[0x0][0x448] ;  /* 0x00011200ff6d7b82 */ /* 0x000e220000000800 */
[----:B------:R-:W-:Y:S01]  /*9770*/  ULDC.64 UR4, c[0x0][0x3f8] ;  /* 0x0000fe0000047ab9 */ /* 0x000fe20000000a00 */
[----:B------:R-:W-:Y:S01]  /*9780*/  ULDC.64 UR6, c[0x0][0x408] ;  /* 0x0001020000067ab9 */ /* 0x000fe20000000a00 */
[----:B------:R-:W-:Y:S01]  /*9790*/  IMAD.MOV.U32 R6, RZ, RZ, R24 ;  /* 0x000000ffff067224 */ /* 0x000fe200078e0018 */
[----:B------:R-:W-:Y:S01]  /*97a0*/  SHF.R.S32.HI R79, RZ, 0x1f, R236 ;  /* 0x0000001fff4f7819 */ /* 0x000fe200000114ec */
[----:B------:R-:W-:Y:S01]  /*97b0*/  IMAD.MOV.U32 R7, RZ, RZ, R23 ;  /* 0x000000ffff077224 */ /* 0x000fe200078e0017 */
[----:B------:R-:W-:Y:S01]  /*97c0*/  SHF.R.S32.HI R78, RZ, 0x1f, R235 ;  /* 0x0000001fff4e7819 */ /* 0x000fe200000114eb */
[----:B------:R-:W-:Y:S01]  /*97d0*/  IMAD.MOV.U32 R4, RZ, RZ, R26 ;  /* 0x000000ffff047224 */ /* 0x000fe200078e001a */
[----:B------:R-:W-:Y:S02]  /*97e0*/  SHF.R.S32.HI R108, RZ, 0x1f, R237 ;  /* 0x0000001fff6c7819 */ /* 0x000fe400000114ed */
[----:B0-----:R-:W-:-:S13]  /*97f0*/  ISETP.NE.AND P0, PT, R109, 0x1, PT ;  /* 0x000000016d00780c */ /* 0x001fda0003f05270 */
[----:B------:R-:W0:Y:S08]  /*9800*/  @P0 LDC R0, c[0x0][0x44c] ;  /* 0x00011300ff000b82 */ /* 0x000e300000000800 */
[----:B------:R-:W1:Y:S01]  /*9810*/  @P0 LDC R5, c[0x0][0x450] ;  /* 0x00011400ff050b82 */ /* 0x000e620000000800 */
[----:B0-----:R-:W-:-:S05]  /*9820*/  @P0 IMAD.HI.U32 R0, R3, R0, RZ ;  /* 0x0000000003000227 */ /* 0x001fca00078e00ff */
[----:B-1----:R-:W-:Y:S01]  /*9830*/  @P0 SHF.R.U32.HI R3, RZ, R5, R0 ;  /* 0x00000005ff030219 */ /* 0x002fe20000011600 */
[----:B------:R-:W-:-:S03]  /*9840*/  IMAD.MOV.U32 R5, RZ, RZ, R29 ;  /* 0x000000ffff057224 */ /* 0x000fc600078e001d */
[----:B------:R-:W-:Y:S01]  /*9850*/  SHF.R.S32.HI R0, RZ, 0x1f, R3 ;  /* 0x0000001fff007819 */ /* 0x000fe20000011403 */
[----:B------:R-:W-:-:S04]  /*9860*/  IMAD.WIDE.U32 R6, R3, UR4, R6 ;  /* 0x0000000403067c25 */ /* 0x000fc8000f8e0006 */
[C---:B------:R-:W-:Y:S02]  /*9870*/  IMAD R8, R0.reuse, UR4, RZ ;  /* 0x0000000400087c24 */ /* 0x040fe4000f8e02ff */
[----:B------:R-:W-:Y:S02]  /*9880*/  IMAD R0, R0, UR6, RZ ;  /* 0x0000000600007c24 */ /* 0x000fe4000f8e02ff */
[C---:B------:R-:W-:Y:S01]  /*9890*/  IMAD R9, R3.reuse, UR5, R8 ;  /* 0x0000000503097c24 */ /* 0x040fe2000f8e0208 */
[----:B------:R-:W-:Y:S01]  /*98a0*/  ULDC.64 UR4, c[0x0][0x3e8] ;  /* 0x0000fa0000047ab9 */ /* 0x000fe20000000a00 */
[----:B------:R-:W-:-:S04]  /*98b0*/  IMAD.WIDE.U32 R4, R3, UR6, R4 ;  /* 0x0000000603047c25 */ /* 0x000fc8000f8e0004 */
[----:B------:R-:W-:Y:S01]  /*98c0*/  IMAD R11, R3, UR7, R0 ;  /* 0x00000007030b7c24 */ /* 0x000fe2000f8e0200 */
[----:B------:R-:W-:Y:S01]  /*98d0*/  ULDC.64 UR6, c[0x0][0x400] ;  /* 0x0001000000067ab9 */ /* 0x000fe20000000a00 */
[----:B------:R-:W-:Y:S01]  /*98e0*/  IMAD.IADD R9, R7, 0x1, R9 ;  /* 0x0000000107097824 */ /* 0x000fe200078e0209 */
[----:B------:R-:W-:Y:S01]  /*98f0*/  LEA R3, P0, R6, UR4, 0x1 ;  /* 0x0000000406037c11 */ /* 0x000fe2000f8008ff */
[----:B------:R-:W-:Y:S01]  /*9900*/  IMAD.IADD R7, R5, 0x1, R11 ;  /* 0x0000000105077824 */ /* 0x000fe200078e020b */
[----:B------:R-:W-:Y:S01]  /*9910*/  LEA R0, P1, R4, UR6, 0x1 ;  /* 0x0000000604007c11 */ /* 0x000fe2000f8208ff */
[----:B------:R-:W-:Y:S01]  /*9920*/  UMOV UR4, 0xffffffff ;  /* 0xffffffff00047882 */ /* 0x000fe20000000000 */
[----:B------:R-:W-:Y:S02]  /*9930*/  LEA.HI.X R6, R6, UR5, R9, 0x1, P0 ;  /* 0x0000000506067c11 */ /* 0x000fe400080f0c09 */
[----:B------:R-:W-:Y:S01]  /*9940*/  LEA.HI.X R7, R4, UR7, R7, 0x1, P1 ;  /* 0x0000000704077c11 */ /* 0x000fe200088f0c07 */
[----:B------:R-:W-:Y:S08]  /*9950*/  BRA.DIV UR4, `(.L_x_1861) ;  /* 0x0000022a04347947 */ /* 0x000ff0000b800000 */
[----:B------:R0:W1:Y:S04]  /*9960*/  SHFL.IDX PT, R5, R6, RZ, 0x181f ;  /* 0x00181fff06057589 */ /* 0x00006800000e0000 */
[----:B------:R0:W2:Y:S04]  /*9970*/  SHFL.IDX PT, R4, R3, RZ, 0x181f ;  /* 0x00181fff03047589 */ /* 0x0000a800000e0000 */
[----:B------:R0:W3:Y:S04]  /*9980*/  SHFL.IDX PT, R9, R7, RZ, 0x181f ;  /* 0x00181fff07097589 */ /* 0x0000e800000e0000 */
[----:B------:R0:W4:Y:S02]  /*9990*/  SHFL.IDX PT, R14, R0, RZ, 0x181f ;  /* 0x00181fff000e7589 */ /* 0x00012400000e0000 */
.L_x_2238:
[----:B------:R-:W-:Y:S01]  /*99a0*/  IMAD R109, R220, R109, RZ ;  /* 0x0000006ddc6d7224 */ /* 0x000fe200078e02ff */
[----:B------:R-:W-:Y:S01]  /*99b0*/  BSSY B1, `(.L_x_1862) ;  /* 0x0000035000017945 */ /* 0x000fe20003800000 */
[----:B------:R-:W-:Y:S02]  /*99c0*/  CS2R R64, SRZ ;  /* 0x0000000000407805 */ /* 0x000fe4000001ff00 */
[----:B------:R-:W-:Y:S02]  /*99d0*/  CS2R R68, SRZ ;  /* 0x0000000000447805 */ /* 0x000fe4000001ff00 */
[----:B------:R-:W-:Y:S02]  /*99e0*/  CS2R R72, SRZ ;  /* 0x0000000000487805 */ /* 0x000fe4000001ff00 */
[----:B------:R-:W-:Y:S02]  /*99f0*/  ISETP.GE.AND P0, PT, R10, R109, PT ;  /* 0x0000006d0a00720c */ /* 0x000fe40003f06270 */
[----:B------:R-:W-:-:S02]  /*9a00*/  CS2R R76, SRZ ;  /* 0x00000000004c7805 */ /* 0x000fc4000001ff00 */
[----:B------:R-:W-:Y:S02]  /*9a10*/  CS2R R62, SRZ ;  /* 0x00000000003e7805 */ /* 0x000fe4000001ff00 */
[----:B------:R-:W-:Y:S02]  /*9a20*/  CS2R R66, SRZ ;  /* 0x0000000000427805 */ /* 0x000fe4000001ff00 */
[----:B------:R-:W-:Y:S02]  /*9a30*/  CS2R R70, SRZ ;  /* 0x0000000000467805 */ /* 0x000fe4000001ff00 */
[----:B------:R-:W-:-:S03]  /*9a40*/  CS2R R74, SRZ ;  /* 0x00000000004a7805 */ /* 0x000fc6000001ff00 */
[----:B------:R-:W-:Y:S05]  /*9a50*/  @P0 BRA `(.L_x_1863) ;  /* 0x0000000000a80947 */ /* 0x000fea0003800000 */
[----:B------:R-:W-:Y:S01]  /*9a60*/  ULDC UR4, c[0x0][0x3f4] ;  /* 0x0000fd0000047ab9 */ /* 0x000fe20000000800 */
[----:B------:R-:W-:Y:S02]  /*9a70*/  CS2R R76, SRZ ;  /* 0x00000000004c7805 */ /* 0x000fe4000001ff00 */
[----:B------:R-:W-:Y:S02]  /*9a80*/  ISETP.GE.AND P2, PT, R236, UR4, PT ;  /* 0x00000004ec007c0c */ /* 0x000fe4000bf46270 */
[----:B------:R-:W-:Y:S02]  /*9a90*/  CS2R R74, SRZ ;  /* 0x00000000004a7805 */ /* 0x000fe4000001ff00 */
[----:B------:R-:W-:Y:S02]  /*9aa0*/  ISETP.GE.AND P1, PT, R235, UR4, PT ;  /* 0x00000004eb007c0c */ /* 0x000fe4000bf26270 */
[----:B------:R-:W-:Y:S02]  /*9ab0*/  ISETP.GE.AND P0, PT, R237, UR4, PT ;  /* 0x00000004ed007c0c */ /* 0x000fe4000bf06270 */
[----:B------:R-:W-:-:S05]  /*9ac0*/  ISETP.GE.AND P3, PT, R200, UR4, PT ;  /* 0x00000004c8007c0c */ /* 0x000fca000bf66270 */
[C---:B------:R-:W-:Y:S01]  /*9ad0*/  @!P2 IMAD.SHL.U32 R27, R236.reuse, 0x2, RZ ;  /* 0x00000002ec1ba824 */ /* 0x040fe200078e00ff */
[----:B------:R-:W-:-:S03]  /*9ae0*/  @!P2 SHF.L.U64.HI R34, R236, 0x1, R79 ;  /* 0x00000001ec22a819 */ /* 0x000fc6000001024f */
[C---:B------:R-:W-:Y:S01]  /*9af0*/  @!P1 IMAD.SHL.U32 R31, R235.reuse, 0x2, RZ ;  /* 0x00000002eb1f9824 */ /* 0x040fe200078e00ff */
[----:B------:R-:W-:Y:S01]  /*9b00*/  @!P1 SHF.L.U64.HI R32, R235, 0x1, R78 ;  /* 0x00000001eb209819 */ /* 0x000fe2000001024e */
[----:B------:R-:W-:Y:S01]  /*9b10*/  @!P0 IMAD.SHL.U32 R15, R237, 0x2, RZ ;  /* 0x00000002ed0f8824 */ /* 0x000fe200078e00ff */
[-C--:B--2---:R-:W-:Y:S01]  /*9b20*/  @!P2 IADD3 R24, P4, R4, R27.reuse, RZ ;  /* 0x0000001b0418a210 */ /* 0x084fe20007f9e0ff */
[----:B----4-:R-:W-:Y:S01]  /*9b30*/  @!P3 IMAD.MOV.U32 R8, RZ, RZ, R14 ;  /* 0x000000ffff08b224 */ /* 0x010fe200078e000e */
[----:B------:R-:W-:Y:S01]  /*9b40*/  @!P2 IADD3 R26, P6, R14, R27, RZ ;  /* 0x0000001b0e1aa210 */ /* 0x000fe20007fde0ff */
[----:B-1----:R-:W-:Y:S01]  /*9b50*/  @!P3 IMAD.WIDE R12, R200, 0x2, R4 ;  /* 0x00000002c80cb825 */ /* 0x002fe200078e0204 */
[----:B------:R-:W-:-:S03]  /*9b60*/  @!P1 IADD3 R28, P5, R4, R31, RZ ;  /* 0x0000001f041c9210 */ /* 0x000fc60007fbe0ff */
[----:B------:R-:W-:Y:S01]  /*9b70*/  @!P2 IMAD.X R25, R5, 0x1, R34, P4 ;  /* 0x000000010519a824 */ /* 0x000fe200020e0622 */
[----:B------:R-:W-:Y:S01]  /*9b80*/  @!P1 IADD3 R30, P4, R14, R31, RZ ;  /* 0x0000001f0e1e9210 */ /* 0x000fe20007f9e0ff */
[----:B---3--:R-:W-:Y:S01]  /*9b90*/  @!P3 IMAD.WIDE R20, R200, 0x2, R8 ;  /* 0x00000002c814b825 */ /* 0x008fe200078e0208 */
[----:B------:R-:W-:Y:S02]  /*9ba0*/  @!P0 SHF.L.U64.HI R8, R237, 0x1, R108 ;  /* 0x00000001ed088819 */ /* 0x000fe4000001026c */
[----:B------:R-:W-:Y:S02]  /*9bb0*/  CS2R R72, SRZ ;  /* 0x0000000000487805 */ /* 0x000fe4000001ff00 */
[----:B------:R-:W-:Y:S01]  /*9bc0*/  CS2R R70, SRZ ;  /* 0x0000000000467805 */ /* 0x000fe2000001ff00 */
[----:B------:R-:W-:Y:S01]  /*9bd0*/  @!P2 IMAD.X R27, R9, 0x1, R34, P6 ;  /* 0x00000001091ba824 */ /* 0x000fe200030e0622 */
[-C--:B------:R-:W-:Y:S01]  /*9be0*/  @!P0 IADD3 R4, P6, R4, R15.reuse, RZ ;  /* 0x0000000f04048210 */ /* 0x080fe20007fde0ff */
[----:B------:R-:W-:Y:S01]  /*9bf0*/  @!P1 IMAD.X R29, R5, 0x1, R32, P5 ;  /* 0x00000001051d9824 */ /* 0x000fe200028e0620 */
[----:B------:R-:W-:-:S02]  /*9c00*/  @!P0 IADD3 R14, P5, R14, R15, RZ ;  /* 0x0000000f0e0e8210 */ /* 0x000fc40007fbe0ff */
[----:B------:R-:W-:Y:S02]  /*9c10*/  CS2R R68, SRZ ;  /* 0x0000000000447805 */ /* 0x000fe4000001ff00 */
[----:B------:R-:W-:Y:S02]  /*9c20*/  CS2R R66, SRZ ;  /* 0x0000000000427805 */ /* 0x000fe4000001ff00 */
[----:B------:R-:W-:Y:S02]  /*9c30*/  CS2R R64, SRZ ;  /* 0x0000000000407805 */ /* 0x000fe4000001ff00 */
[----:B------:R-:W-:Y:S01]  /*9c40*/  CS2R R62, SRZ ;  /* 0x00000000003e7805 */ /* 0x000fe2000001ff00 */
[----:B------:R-:W-:Y:S01]  /*9c50*/  @!P1 IMAD.X R31, R9, 0x1, R32, P4 ;  /* 0x00000001091f9824 */ /* 0x000fe200020e0620 */
[----:B------:R1:W5:Y:S01]  /*9c60*/  @!P3 LD.E.64 R76, desc[UR60][R12.64] ;  /* 0x0000003c0c4cb980 */ /* 0x000362000c101b00 */
[--C-:B------:R-:W-:Y:S02]  /*9c70*/  @!P0 IMAD.X R5, R5, 0x1, R8.reuse, P6 ;  /* 0x0000000105058824 */ /* 0x100fe400030e0608 */
[----:B------:R-:W-:Y:S01]  /*9c80*/  @!P0 IMAD.X R15, R9, 0x1, R8, P5 ;  /* 0x00000001090f8824 */ /* 0x000fe200028e0608 */
[----:B------:R1:W5:Y:S04]  /*9c90*/  @!P3 LD.E.64 R74, desc[UR60][R20.64] ;  /* 0x0000003c144ab980 */ /* 0x000368000c101b00 */
[----:B------:R1:W5:Y:S04]  /*9ca0*/  @!P2 LD.E.64 R72, desc[UR60][R24.64] ;  /* 0x0000003c1848a980 */ /* 0x000368000c101b00 */
[----:B------:R1:W5:Y:S04]  /*9cb0*/  @!P2 LD.E.64 R70, desc[UR60][R26.64] ;  /* 0x0000003c1a46a980 */ /* 0x000368000c101b00 */
[----:B------:R1:W5:Y:S04]  /*9cc0*/  @!P1 LD.E.64 R68, desc[UR60][R28.64] ;  /* 0x0000003c1c449980 */ /* 0x000368000c101b00 */
[----:B------:R1:W5:Y:S04]  /*9cd0*/  @!P1 LD.E.64 R66, desc[UR60][R30.64] ;  /* 0x0000003c1e429980 */ /* 0x000368000c101b00 */
[----:B------:R1:W5:Y:S04]  /*9ce0*/  @!P0 LD.E.64 R64, desc[UR60][R4.64] ;  /* 0x0000003c04408980 */ /* 0x000368000c101b00 */
[----:B------:R1:W5:Y:S02]  /*9cf0*/  @!P0 LD.E.64 R62, desc[UR60][R14.64] ;  /* 0x0000003c0e3e8980 */ /* 0x000364000c101b00 */
.L_x_1863:
[----:B------:R-:W-:Y:S05]  /*9d00*/  BSYNC B1 ;  /* 0x0000000000017941 */ /* 0x000fea0003800000 */
.L_x_1862:
[----:B-12--5:R-:W-:Y:S01]  /*9d10*/  IMAD.MOV.U32 R4, RZ, RZ, R64 ;  /* 0x000000ffff047224 */ /* 0x026fe200078e0040 */
[----:B------:R-:W-:Y:S01]  /*9d20*/  UMOV UR4, 0xffffffff ;  /* 0xffffffff00047882 */ /* 0x000fe20000000000 */
[----:B------:R-:W-:Y:S01]  /*9d30*/  IMAD.MOV.U32 R5, RZ, RZ, R65 ;  /* 0x000000ffff057224 */ /* 0x000fe200078e0041 */
[----:B------:R-:W-:Y:S01]  /*9d40*/  CS2R R46, SRZ ;  /* 0x00000000002e7805 */ /* 0x000fe2000001ff00 */
[----:B------:R-:W-:Y:S01]  /*9d50*/  IMAD.MOV.U32 R8, RZ, RZ, R68 ;  /* 0x000000ffff087224 */ /* 0x000fe200078e0044 */
[----:B------:R-:W-:Y:S01]  /*9d60*/  PRMT R126, R4, 0x7610, R126 ;  /* 0x00007610047e7816 */ /* 0x000fe2000000007e */
[----:B---3--:R-:W-:Y:S01]  /*9d70*/  IMAD.MOV.U32 R9, RZ, RZ, R69 ;  /* 0x000000ffff097224 */ /* 0x008fe200078e0045 */
        /* <DEDUP_REMOVED lines=27> */
[----:B------:R-:W-:Y:S06]  /*9f30*/  BRA.DIV UR4, `(.L_x_1864) ;  /* 0x00000226042c7947 */ /* 0x000fec000b800000 */
[----:B------:R1:W2:Y:S04]  /*9f40*/  SHFL.IDX PT, R5, R6, 0x1, 0x181f ;  /* 0x00381f0006057f89 */ /* 0x0002a800000e0000 */
[----:B------:R1:W3:Y:S04]  /*9f50*/  SHFL.IDX PT, R4, R3, 0x1, 0x181f ;  /* 0x00381f0003047f89 */ /* 0x0002e800000e0000 */
[----:B------:R1:W0:Y:S04]  /*9f60*/  SHFL.IDX PT, R9, R7, 0x1, 0x181f ;  /* 0x00381f0007097f89 */ /* 0x00022800000e0000 */
[----:B----4-:R1:W4:Y:S02]  /*9f70*/  SHFL.IDX PT, R14, R0, 0x1, 0x181f ;  /* 0x00381f00000e7f89 */ /* 0x01032400000e0000 */
.L_x_2244:
[----:B------:R-:W-:Y:S01]  /*9f80*/  VIADD R8, R10, 0x20 ;  /* 0x000000200a087836 */ /* 0x000fe20000000000 */
        /* <DEDUP_REMOVED lines=8> */
[----:B------:R-:W-:-:S05]  /*a010*/  CS2R R58, SRZ ;  /* 0x00000000003a7805 */ /* 0x000fca000001ff00 */
        /* <DEDUP_REMOVED lines=13> */
[-C--:B---3--:R-:W-:Y:S01]  /*a0f0*/  @!P2 IADD3 R28, P4, R4, R31.reuse, RZ ;  /* 0x0000001f041ca210 */ /* 0x088fe20007f9e0ff */
[----:B----4-:R-:W-:Y:S01]  /*a100*/  @!P3 IMAD.MOV.U32 R8, RZ, RZ, R14 ;  /* 0x000000ffff08b224 */ /* 0x010fe200078e000e */
[----:B------:R-:W-:Y:S01]  /*a110*/  @!P2 IADD3 R30, P6, R14, R31, RZ ;  /* 0x0000001f0e1ea210 */ /* 0x000fe20007fde0ff */
[----:B--2---:R-:W-:Y:S01]  /*a120*/  @!P3 IMAD.WIDE R24, R200, 0x2, R4 ;  /* 0x00000002c818b825 */ /* 0x004fe200078e0204 */
[----:B------:R-:W-:-:S03]  /*a130*/  @!P1 IADD3 R20, P5, R4, R13, RZ ;  /* 0x0000000d04149210 */ /* 0x000fc60007fbe0ff */
[----:B------:R-:W-:Y:S01]  /*a140*/  @!P2 IMAD.X R29, R5, 0x1, R32, P4 ;  /* 0x00000001051da824 */ /* 0x000fe200020e0620 */
[----:B------:R-:W-:Y:S01]  /*a150*/  @!P1 IADD3 R12, P4, R14, R13, RZ ;  /* 0x0000000d0e0c9210 */ /* 0x000fe20007f9e0ff */
[----:B0-----:R-:W-:Y:S01]  /*a160*/  @!P3 IMAD.WIDE R26, R200, 0x2, R8 ;  /* 0x00000002c81ab825 */ /* 0x001fe200078e0208 */
        /* <DEDUP_REMOVED lines=22> */
.L_x_1866:
[----:B------:R-:W-:Y:S05]  /*a2d0*/  BSYNC B1 ;  /* 0x0000000000017941 */ /* 0x000fea0003800000 */
.L_x_1865:
[----:B0--3-5:R-:W-:Y:S01]  /*a2e0*/  IMAD.MOV.U32 R4, RZ, RZ, R46 ;  /* 0x000000ffff047224 */ /* 0x029fe200078e002e */
[----:B------:R-:W-:Y:S01]  /*a2f0*/  UMOV UR4, 0xffffffff ;  /* 0xffffffff00047882 */ /* 0x000fe20000000000 */
[----:B--2---:R-:W-:Y:S02]  /*a300*/  IMAD.MOV.U32 R5, RZ, RZ, R47 ;  /* 0x000000ffff057224 */ /* 0x004fe400078e002f */
        /* <DEDUP_REMOVED lines=34> */
[----:B----4-:R4:W0:Y:S02]  /*a530*/  SHFL.IDX PT, R14, R0, 0x2, 0x181f ;  /* 0x00581f00000e7f89 */ /* 0x01082400000e0000 */
.L_x_2250:
        /* <DEDUP_REMOVED lines=23> */
[----:B0-----:R-:W-:Y:S01]  /*a6b0*/  @!P3 IMAD.MOV.U32 R8, RZ, RZ, R14 ;  /* 0x000000ffff08b224 */ /* 0x001fe200078e000e */
[-C--:B---3--:R-:W-:Y:S01]  /*a6c0*/  @!P2 IADD3 R30, P4, R4, R25.reuse, RZ ;  /* 0x00000019041ea210 */ /* 0x088fe20007f9e0ff */
[----:B------:R-:W-:Y:S01]  /*a6d0*/  @!P0 IMAD.SHL.U32 R15, R237, 0x2, RZ ;  /* 0x00000002ed0f8824 */ /* 0x000fe200078e00ff */
[----:B------:R-:W-:Y:S01]  /*a6e0*/  @!P2 IADD3 R24, P6, R14, R25, RZ ;  /* 0x000000190e18a210 */ /* 0x000fe20007fde0ff */
[----:B--2---:R-:W-:Y:S01]  /*a6f0*/  @!P3 IMAD.WIDE R26, R200, 0x2, R4 ;  /* 0x00000002c81ab825 */ /* 0x004fe200078e0204 */
[----:B------:R-:W-:-:S03]  /*a700*/  @!P1 IADD3 R20, P5, R4, R13, RZ ;  /* 0x0000000d04149210 */ /* 0x000fc60007fbe0ff */
[----:B------:R-:W-:Y:S01]  /*a710*/  @!P2 IMAD.X R31, R5, 0x1, R32, P4 ;  /* 0x00000001051fa824 */ /* 0x000fe200020e0620 */
[----:B------:R-:W-:Y:S01]  /*a720*/  @!P1 IADD3 R12, P4, R14, R13, RZ ;  /* 0x0000000d0e0c9210 */ /* 0x000fe20007f9e0ff */
[----:B------:R-:W-:Y:S01]  /*a730*/  @!P3 IMAD.WIDE R28, R200, 0x2, R8 ;  /* 0x00000002c81cb825 */ /* 0x000fe200078e0208 */
[----:B------:R-:W-:Y:S01]  /*a740*/  @!P0 SHF.L.U64.HI R8, R237, 0x1, R108 ;  /* 0x00000001ed088819 */ /* 0x000fe2000001026c */
[----:B------:R0:W5:Y:S02]  /*a750*/  @!P3 LD.E.64 R42, desc[UR60][R26.64] ;  /* 0x0000003c1a2ab980 */ /* 0x000164000c101b00 */
[----:B------:R-:W-:Y:S01]  /*a760*/  @!P2 IMAD.X R25, R9, 0x1, R32, P6 ;  /* 0x000000010919a824 */ /* 0x000fe200030e0620 */
[-C--:B------:R-:W-:Y:S01]  /*a770*/  @!P0 IADD3 R4, P6, R4, R15.reuse, RZ ;  /* 0x0000000f04048210 */ /* 0x080fe20007fde0ff */
[--C-:B------:R-:W-:Y:S01]  /*a780*/  @!P1 IMAD.X R21, R5, 0x1, R34.reuse, P5 ;  /* 0x0000000105159824 */ /* 0x100fe200028e0622 */
[----:B------:R-:W-:Y:S01]  /*a790*/  @!P0 IADD3 R14, P5, R14, R15, RZ ;  /* 0x0000000f0e0e8210 */ /* 0x000fe20007fbe0ff */
[----:B------:R2:W5:Y:S01]  /*a7a0*/  @!P3 LD.E.64 R44, desc[UR60][R28.64] ;  /* 0x0000003c1c2cb980 */ /* 0x000562000c101b00 */
[----:B------:R-:W-:Y:S01]  /*a7b0*/  @!P1 IMAD.X R13, R9, 0x1, R34, P4 ;  /* 0x00000001090d9824 */ /* 0x000fe200020e0622 */
[----:B------:R-:W-:-:S02]  /*a7c0*/  CS2R R38, SRZ ;  /* 0x0000000000267805 */ /* 0x000fc4000001ff00 */
[----:B------:R-:W-:Y:S02]  /*a7d0*/  CS2R R40, SRZ ;  /* 0x0000000000287805 */ /* 0x000fe4000001ff00 */
[----:B------:R-:W-:Y:S02]  /*a7e0*/  CS2R R34, SRZ ;  /* 0x0000000000227805 */ /* 0x000fe4000001ff00 */
[----:B------:R-:W-:Y:S02]  /*a7f0*/  CS2R R36, SRZ ;  /* 0x0000000000247805 */ /* 0x000fe4000001ff00 */
[----:B0-----:R-:W-:Y:S01]  /*a800*/  CS2R R26, SRZ ;  /* 0x00000000001a7805 */ /* 0x001fe2000001ff00 */
[--C-:B------:R-:W-:Y:S01]  /*a810*/  @!P0 IMAD.X R5, R5, 0x1, R8.reuse, P6 ;  /* 0x0000000105058824 */ /* 0x100fe200030e0608 */
[----:B------:R0:W5:Y:S01]  /*a820*/  @!P2 LD.E.64 R38, desc[UR60][R30.64] ;  /* 0x0000003c1e26a980 */ /* 0x000162000c101b00 */
[----:B------:R-:W-:Y:S01]  /*a830*/  @!P0 IMAD.X R15, R9, 0x1, R8, P5 ;  /* 0x00000001090f8824 */ /* 0x000fe200028e0608 */
[----:B--2---:R-:W-:-:S02]  /*a840*/  CS2R R28, SRZ ;  /* 0x00000000001c7805 */ /* 0x004fc4000001ff00 */
[----:B------:R0:W5:Y:S04]  /*a850*/  @!P2 LD.E.64 R40, desc[UR60][R24.64] ;  /* 0x0000003c1828a980 */ /* 0x000168000c101b00 */
[----:B------:R0:W5:Y:S04]  /*a860*/  @!P1 LD.E.64 R34, desc[UR60][R20.64] ;  /* 0x0000003c14229980 */ /* 0x000168000c101b00 */
[----:B------:R0:W5:Y:S04]  /*a870*/  @!P1 LD.E.64 R36, desc[UR60][R12.64] ;  /* 0x0000003c0c249980 */ /* 0x000168000c101b00 */
[----:B------:R0:W5:Y:S04]  /*a880*/  @!P0 LD.E.64 R28, desc[UR60][R4.64] ;  /* 0x0000003c041c8980 */ /* 0x000168000c101b00 */
[----:B------:R0:W5:Y:S02]  /*a890*/  @!P0 LD.E.64 R26, desc[UR60][R14.64] ;  /* 0x0000003c0e1a8980 */ /* 0x000164000c101b00 */
.L_x_1869:
[----:B------:R-:W-:Y:S05]  /*a8a0*/  BSYNC B1 ;  /* 0x0000000000017941 */ /* 0x000fea0003800000 */
.L_x_1868:
        /* <DEDUP_REMOVED lines=33> */
[----:B------:R-:W-:Y:S01]  /*aac0*/  PRMT R117, R9, 0x7610, R117 ;  /* 0x0000761009757816 */ /* 0x000fe20000000075 */
[----:B------:R-:W-:Y:S06]  /*aad0*/  BRA.DIV UR4, `(.L_x_1870) ;  /* 0x0000021e04247947 */ /* 0x000fec000b800000 */
[----:B------:R0:W2:Y:S04]  /*aae0*/  SHFL.IDX PT, R9, R6, 0x3, 0x181f ;  /* 0x00781f0006097f89 */ /* 0x0000a800000e0000 */
[----:B------:R0:W3:Y:S04]  /*aaf0*/  SHFL.IDX PT, R8, R3, 0x3, 0x181f ;  /* 0x00781f0003087f89 */ /* 0x0000e800000e0000 */
[----:B------:R0:W0:Y:S04]  /*ab00*/  SHFL.IDX PT, R23, R7, 0x3, 0x181f ;  /* 0x00781f0007177f89 */ /* 0x00002800000e0000 */
[----:B-1--4-:R-:W1:Y:S02]  /*ab10*/  SHFL.IDX PT, R0, R0, 0x3, 0x181f ;  /* 0x00781f0000007f89 */ /* 0x012e6400000e0000 */
.L_x_2256:
[----:B0-----:R-:W4:Y:S01]  /*ab20*/  LDL R6, [R1+0x6c] ;  /* 0x00006c0001067983 */ /* 0x001f220000100800 */
        /* <DEDUP_REMOVED lines=9> */
[----:B----4-:R-:W-:-:S04]  /*abc0*/  LEA.HI R3, R6, R6, RZ, 0x1 ;  /* 0x0000000606037211 */ /* 0x010fc800078f08ff */
[----:B------:R-:W-:-:S05]  /*abd0*/  LOP3.LUT R3, R3, 0xfffffffe, RZ, 0xc0, !PT ;  /* 0xfffffffe03037812 */ /* 0x000fca00078ec0ff */
[----:B------:R-:W-:Y:S01]  /*abe0*/  IMAD.IADD R3, R6, 0x1, -R3 ;  /* 0x0000000106037824 */ /* 0x000fe200078e0a03 */
[----:B------:R-:W-:-:S04]  /*abf0*/  CS2R R6, SRZ ;  /* 0x0000000000067805 */ /* 0x000fc8000001ff00 */
[----:B------:R-:W-:Y:S01]  /*ac00*/  SHF.L.U32 R121, R3, 0x1f, RZ ;  /* 0x0000001f03797819 */ /* 0x000fe200000006ff */
[----:B------:R-:W-:Y:S06]  /*ac10*/  @P0 BRA `(.L_x_1872) ;  /* 0x0000000000ac0947 */ /* 0x000fec0003800000 */
        /* <DEDUP_REMOVED lines=11> */
[----:B-1----:R-:W-:Y:S01]  /*acd0*/  @!P3 IMAD.MOV.U32 R6, RZ, RZ, R0 ;  /* 0x000000ffff06b224 */ /* 0x002fe200078e0000 */
[-C--:B---3--:R-:W-:Y:S01]  /*ace0*/  @!P2 IADD3 R82, P4, R8, R81.reuse, RZ ;  /* 0x000000510852a210 */ /* 0x088fe20007f9e0ff */
[----:B------:R-:W-:Y:S01]  /*acf0*/  @!P3 IMAD.MOV.U32 R7, RZ, RZ, R23 ;  /* 0x000000ffff07b224 */ /* 0x000fe200078e0017 */
[----:B------:R-:W-:Y:S01]  /*ad00*/  @!P2 IADD3 R80, P6, R0, R81, RZ ;  /* 0x000000510050a210 */ /* 0x000fe20007fde0ff */
[----:B------:R-:W-:Y:S01]  /*ad10*/  @!P0 IMAD.SHL.U32 R85, R237, 0x2, RZ ;  /* 0x00000002ed558824 */ /* 0x000fe200078e00ff */
[-C--:B------:R-:W-:Y:S01]  /*ad20*/  @!P1 IADD3 R78, P5, R8, R11.reuse, RZ ;  /* 0x0000000b084e9210 */ /* 0x080fe20007fbe0ff */
[----:B--2---:R-:W-:Y:S01]  /*ad30*/  @!P2 IMAD.X R83, R9, 0x1, R12, P4 ;  /* 0x000000010953a824 */ /* 0x004fe200020e060c */
[----:B------:R-:W-:Y:S01]  /*ad40*/  @!P1 IADD3 R10, P4, R0, R11, RZ ;  /* 0x0000000b000a9210 */ /* 0x000fe20007f9e0ff */
[----:B------:R-:W-:Y:S01]  /*ad50*/  @!P3 IMAD.WIDE R4, R200, 0x2, R8 ;  /* 0x00000002c804b825 */ /* 0x000fe200078e0208 */
[----:B------:R-:W-:-:S03]  /*ad60*/  @!P0 SHF.L.U64.HI R108, R237, 0x1, R108 ;  /* 0x00000001ed6c8819 */ /* 0x000fc6000001026c */
[----:B------:R-:W-:Y:S01]  /*ad70*/  @!P3 IMAD.WIDE R6, R200, 0x2, R6 ;  /* 0x00000002c806b825 */ /* 0x000fe200078e0206 */
[----:B------:R0:W5:Y:S03]  /*ad80*/  @!P3 LD.E.64 R30, desc[UR60][R4.64] ;  /* 0x0000003c041eb980 */ /* 0x000166000c101b00 */
        /* <DEDUP_REMOVED lines=14> */
[----:B-1----:R-:W-:-:S02]  /*ae70*/  CS2R R6, SRZ ;  /* 0x0000000000067805 */ /* 0x002fc4000001ff00 */
[----:B------:R0:W5:Y:S04]  /*ae80*/  @!P2 LD.E.64 R24, desc[UR60][R80.64] ;  /* 0x0000003c5018a980 */ /* 0x000168000c101b00 */
[----:B------:R0:W5:Y:S04]  /*ae90*/  @!P1 LD.E.64 R12, desc[UR60][R78.64] ;  /* 0x0000003c4e0c9980 */ /* 0x000168000c101b00 */
[----:B------:R0:W5:Y:S04]  /*aea0*/  @!P1 LD.E.64 R14, desc[UR60][R10.64] ;  /* 0x0000003c0a0e9980 */ /* 0x000168000c101b00 */
[----:B------:R0:W5:Y:S04]  /*aeb0*/  @!P0 LD.E.64 R4, desc[UR60][R8.64] ;  /* 0x0000003c08048980 */ /* 0x000168000c101b00 */
[----:B------:R0:W5:Y:S02]  /*aec0*/  @!P0 LD.E.64 R6, desc[UR60][R84.64] ;  /* 0x0000003c54068980 */ /* 0x000164000c101b00 */
.L_x_1872:
[----:B------:R-:W-:Y:S05]  /*aed0*/  BSYNC B1 ;  /* 0x0000000000017941 */ /* 0x000fea0003800000 */
.L_x_1871:
[----:B------:R-:W4:Y:S01]  /*aee0*/  SYNCS.PHASECHK.TRANS64.TRYWAIT P0, [R16+URZ+0x30800], R121 ;  /* 0x03080079100075a7 */ /* 0x000f22000800017f */
[----:B0--3-5:R-:W-:Y:S01]  /*aef0*/  IMAD.MOV.U32 R8, RZ, RZ, R12 ;  /* 0x000000ffff087224 */ /* 0x029fe200078e000c */
[----:B------:R-:W-:Y:S01]  /*af00*/  BSSY B1, `(.L_x_1873) ;  /* 0x0000020000017945 */ /* 0x000fe20003800000 */
        /* <DEDUP_REMOVED lines=20> */
[----:B------:R-:W-:Y:S01]  /*b050*/  VIADDMNMX R3, R109, -R120, 0x80, PT ;  /* 0x000000806d037446 */ /* 0x000fe20003800978 */
[----:B------:R-:W-:Y:S01]  /*b060*/  IMAD.MOV.U32 R11, RZ, RZ, R25 ;  /* 0x000000ffff0b7224 */ /* 0x000fe200078e0019 */
[----:B------:R-:W-:Y:S01]  /*b070*/  PRMT R83, R8, 0x7610, R83 ;  /* 0x0000761008537816 */ /* 0x000fe20000000053 */
[----:B-1----:R-:W-:Y:S01]  /*b080*/  IMAD.MOV.U32 R0, RZ, RZ, R4 ;  /* 0x000000ffff007224 */ /* 0x002fe200078e0004 */
[----:B------:R-:W-:Y:S01]  /*b090*/  PRMT R82, R9, 0x7610, R82 ;  /* 0x0000761009527816 */ /* 0x000fe20000000052 */
[----:B------:R-:W-:Y:S01]  /*b0a0*/  IMAD.MOV.U32 R8, RZ, RZ, R32 ;  /* 0x000000ffff087224 */ /* 0x000fe200078e0020 */
[----:B------:R-:W-:Y:S01]  /*b0b0*/  ISETP.GE.AND P1, PT, R218, R3, PT ;  /* 0x00000003da00720c */ /* 0x000fe20003f26270 */
[----:B------:R-:W-:Y:S01]  /*b0c0*/  IMAD.MOV.U32 R9, RZ, RZ, R33 ;  /* 0x000000ffff097224 */ /* 0x000fe200078e0021 */
[----:B------:R-:W-:-:S02]  /*b0d0*/  PRMT R108, R10, 0x7610, R108 ;  /* 0x000076100a6c7816 */ /* 0x000fc4000000006c */
[----:B------:R-:W-:Y:S01]  /*b0e0*/  PRMT R109, R11, 0x7610, R109 ;  /* 0x000076100b6d7816 */ /* 0x000fe2000000006d */
[----:B----4-:R-:W-:Y:S08]  /*b0f0*/  @!P0 BRA `(.L_x_1874) ;  /* 0x0000021800108947 */ /* 0x010ff00003800000 */
.L_x_2257:
[----:B------:R-:W-:Y:S05]  /*b100*/  BSYNC B1 ;  /* 0x0000000000017941 */ /* 0x000fea0003800000 */
.L_x_1873:
[----:B------:R-:W-:Y:S01]  /*b110*/  BSSY B1, `(.L_x_1875) ;  /* 0x00000cc000017945 */ /* 0x000fe20003800000 */
[----:B------:R-:W-:Y:S02]  /*b120*/  PRMT R120, R8, 0x7610, R120 ;  /* 0x0000761008787816 */ /* 0x000fe40000000078 */
[----:B0-----:R-:W-:Y:S01]  /*b130*/  PRMT R121, R9, 0x7610, R121 ;  /* 0x0000761009797816 */ /* 0x001fe20000000079 */
[----:B------:R-:W-:Y:S06]  /*b140*/  @P1 BRA `(.L_x_1876) ;  /* 0x0000000c00201947 */ /* 0x000fec0003800000 */
[----:B------:R0:W5:Y:S01]  /*b150*/  LDL R146, [R1+0x48] ;  /* 0x0000480001927983 */ /* 0x0001620000100800 */
[----:B------:R-:W1:Y:S01]  /*b160*/  LDC R8, c[0x0][0x3f4] ;  /* 0x0000fd00ff087b82 */ /* 0x000e620000000800 */
[----:B------:R-:W-:Y:S01]  /*b170*/  BSSY B2, `(.L_x_1877) ;  /* 0x0000034000027945 */ /* 0x000fe20003800000 */
[-C--:B-1----:R-:W-:Y:S02]  /*b180*/  ISETP.GE.AND P0, PT, R200, R8.reuse, PT ;  /* 0x00000008c800720c */ /* 0x082fe40003f06270 */
[-C--:B------:R-:W-:Y:S02]  /*b190*/  ISETP.GE.AND P1, PT, R236, R8.reuse, PT ;  /* 0x00000008ec00720c */ /* 0x080fe40003f26270 */
[-C--:B------:R-:W-:Y:S02]  /*b1a0*/  ISETP.GE.AND P2, PT, R235, R8.reuse, PT ;  /* 0x00000008eb00720c */ /* 0x080fe40003f46270 */
[----:B------:R-:W-:-:S07]  /*b1b0*/  ISETP.GE.AND P3, PT, R237, R8, PT ;  /* 0x00000008ed00720c */ /* 0x000fce0003f66270 */
[----:B0-----:R-:W-:Y:S06]  /*b1c0*/  @P0 BRA `(.L_x_1878) ;  /* 0x0000000000b80947 */ /* 0x001fec0003800000 */
[----:B-----5:R-:W0:Y:S01]  /*b1d0*/  LDS.128 R8, [R146] ;  /* 0x0000000092087984 */ /* 0x020e220000000c00 */
[----:B------:R-:W-:Y:S02]  /*b1e0*/  SHF.R.U64 R74, R74, 0x10, R75 ;  /* 0x000000104a4a7819 */ /* 0x000fe4000000124b */
[----:B------:R-:W-:Y:S02]  /*b1f0*/  SHF.R.U64 R76, R76, 0x10, R77 ;  /* 0x000000104c4c7819 */ /* 0x000fe4000000124d */
[----:B------:R-:W-:Y:S02]  /*b200*/  SHF.R.U32.HI R75, RZ, 0x10, R75 ;  /* 0x00000010ff4b7819 */ /* 0x000fe4000001164b */
[----:B------:R-:W-:Y:S02]  /*b210*/  SHF.R.U32.HI R77, RZ, 0x10, R77 ;  /* 0x00000010ff4d7819 */ /* 0x000fe4000001164d */
[----:B------:R-:W-:Y:S02]  /*b220*/  PRMT R142, R138, 0x5410, R75 ;  /* 0x000054108a8e7816 */ /* 0x000fe4000000004b */
[----:B------:R-:W-:-:S02]  /*b230*/  PRMT R140, R140, 0x5410, R77 ;  /* 0x000054108c8c7816 */ /* 0x000fc4000000004d */
[----:B------:R-:W-:Y:S01]  /*b240*/  PRMT R139, R139, 0x5410, R74 ;  /* 0x000054108b8b7816 */ /* 0x000fe2000000004a */
[C---:B------:R-:W-:Y:S01]  /*b250*/  IMAD.U32 R143, R142.reuse, 0x10000, RZ ;  /* 0x000100008e8f7824 */ /* 0x040fe200078e00ff */
[----:B------:R-:W-:Y:S01]  /*b260*/  LOP3.LUT R142, R142, 0xffff0000, RZ, 0xc0, !PT ;  /* 0xffff00008e8e7812 */ /* 0x000fe200078ec0ff */
[C---:B------:R-:W-:Y:S01]  /*b270*/  IMAD.U32 R138, R140.reuse, 0x10000, RZ ;  /* 0x000100008c8a7824 */ /* 0x040fe200078e00ff */
[----:B------:R-:W-:Y:S02]  /*b280*/  PRMT R141, R141, 0x5410, R76 ;  /* 0x000054108d8d7816 */ /* 0x000fe4000000004c */
[----:B------:R-:W-:Y:S02]  /*b290*/  LOP3.LUT R140, R140, 0xffff0000, RZ, 0xc0, !PT ;  /* 0xffff00008c8c7812 */ /* 0x000fe400078ec0ff */
[C---:B0-----:R-:W-:Y:S01]  /*b2a0*/  LOP3.LUT R75, R10.reuse, 0xffff0000, RZ, 0xc0, !PT ;  /* 0xffff00000a4b7812 */ /* 0x041fe200078ec0ff */
[----:B------:R-:W-:Y:S01]  /*b2b0*/  IMAD.U32 R74, R10, 0x10000, RZ ;  /* 0x000100000a4a7824 */ /* 0x000fe200078e00ff */
[C---:B------:R-:W-:Y:S01]  /*b2c0*/  LOP3.LUT R77, R11.reuse, 0xffff0000, RZ, 0xc0, !PT ;  /* 0xffff00000b4d7812 */ /* 0x040fe200078ec0ff */
[----:B------:R-:W-:-:S02]  /*b2d0*/  IMAD.U32 R76, R11, 0x10000, RZ ;  /* 0x000100000b4c7824 */ /* 0x000fc400078e00ff */
[CC--:B------:R-:W-:Y:S01]  /*b2e0*/  FMUL.FTZ R145, R75.reuse, R143.reuse ;  /* 0x0000008f4b917220 */ /* 0x0c0fe20000410000 */
[----:B------:R-:W-:Y:S01]  /*b2f0*/  FMUL.FTZ R144, R75, R138 ;  /* 0x0000008a4b907220 */ /* 0x000fe20000410000 */
[----:B------:R-:W-:Y:S01]  /*b300*/  FMUL.FTZ R75, R77, R142 ;  /* 0x0000008e4d4b7220 */ /* 0x000fe20000410000 */
[----:B------:R-:W-:Y:S02]  /*b310*/  IMAD.U32 R10, R8, 0x10000, RZ ;  /* 0x00010000080a7824 */ /* 0x000fe400078e00ff */
[C---:B------:R-:W-:Y:S01]  /*b320*/  FFMA.FTZ R145, R74.reuse, R138, -R145 ;  /* 0x0000008a4a917223 */ /* 0x040fe20000010891 */
[----:B------:R-:W-:Y:S02]  /*b330*/  IMAD.U32 R11, R9, 0x10000, RZ ;  /* 0x00010000090b7824 */ /* 0x000fe400078e00ff */
[----:B------:R-:W-:Y:S01]  /*b340*/  FFMA.FTZ R144, R74, R143, R144 ;  /* 0x0000008f4a907223 */ /* 0x000fe20000010090 */
[----:B------:R-:W-:Y:S01]  /*b350*/  LOP3.LUT R8, R8, 0xffff0000, RZ, 0xc0, !PT ;  /* 0xffff000008087812 */ /* 0x000fe200078ec0ff */
[-C--:B------:R-:W-:Y:S01]  /*b360*/  FMUL.FTZ R147, R77, R140.reuse ;  /* 0x0000008c4d937220 */ /* 0x080fe20000410000 */
        /* <DEDUP_REMOVED lines=10> */
[-C--:B------:R-:W-:Y:S01]  /*b410*/  FMUL.FTZ R141, R9, R74.reuse ;  /* 0x0000004a098d7220 */ /* 0x080fe20000410000 */
[C---:B------:R-:W-:Y:S01]  /*b420*/  FFMA.FTZ R8, R10.reuse, R75, -R139 ;  /* 0x0000004b0a087223 */ /* 0x040fe2000001088b */
[C---:B------:R-:W-:Y:S01]  /*b430*/  FFMA.FTZ R9, R11.reuse, R74, -R140 ;  /* 0x0000004a0b097223 */ /* 0x040fe2000001088c */
[----:B------:R-:W-:Y:S01]  /*b440*/  FFMA.FTZ R77, R10, R77, R76 ;  /* 0x0000004d0a4d7223 */ /* 0x000fe2000001004c */
[----:B------:R-:W-:Y:S01]  /*b450*/  FFMA.FTZ R138, R11, R138, R141 ;  /* 0x0000008a0b8a7223 */ /* 0x000fe2000001008d */
[----:B------:R-:W-:Y:S02]  /*b460*/  F2FP.BF16.F32.PACK_AB R10, R144, R145 ;  /* 0x00000091900a723e */ /* 0x000fe400000010ff */
[----:B------:R-:W-:-:S02]  /*b470*/  F2FP.BF16.F32.PACK_AB R11, R142, R143 ;  /* 0x0000008f8e0b723e */ /* 0x000fc400000010ff */
[----:B------:R-:W-:Y:S02]  /*b480*/  F2FP.BF16.F32.PACK_AB R8, R77, R8 ;  /* 0x000000084d08723e */ /* 0x000fe400000010ff */
[----:B------:R-:W-:-:S05]  /*b490*/  F2FP.BF16.F32.PACK_AB R9, R138, R9 ;  /* 0x000000098a09723e */ /* 0x000fca00000010ff */
[----:B------:R0:W-:Y:S02]  /*b4a0*/  STS.128 [R146], R8 ;  /* 0x0000000892007388 */ /* 0x0001e40000000c00 */
.L_x_1878:
[----:B------:R-:W-:Y:S05]  /*b4b0*/  BSYNC B2 ;  /* 0x0000000000027941 */ /* 0x000fea0003800000 */
.L_x_1877:
[----:B------:R-:W-:Y:S04]  /*b4c0*/  BSSY B2, `(.L_x_1879) ;  /* 0x0000030000027945 */ /* 0x000fe80003800000 */
[----:B------:R-:W-:Y:S05]  /*b4d0*/  @P1 BRA `(.L_x_1880) ;  /* 0x0000000000b81947 */ /* 0x000fea0003800000 */
[----:B0----5:R-:W0:Y:S01]  /*b4e0*/  LDS.128 R8, [R146+0x4000] ;  /* 0x0040000092087984 */ /* 0x021e220000000c00 */
[--C-:B------:R-:W-:Y:S02]  /*b4f0*/  SHF.R.U64 R75, R72, 0x10, R73.reuse ;  /* 0x00000010484b7819 */ /* 0x100fe40000001249 */
[----:B------:R-:W-:Y:S02]  /*b500*/  SHF.R.U32.HI R72, RZ, 0x10, R73 ;  /* 0x00000010ff487819 */ /* 0x000fe40000011649 */
[--C-:B------:R-:W-:Y:S02]  /*b510*/  SHF.R.U64 R73, R70, 0x10, R71.reuse ;  /* 0x0000001046497819 */ /* 0x100fe40000001247 */
[----:B------:R-:W-:Y:S02]  /*b520*/  SHF.R.U32.HI R70, RZ, 0x10, R71 ;  /* 0x00000010ff467819 */ /* 0x000fe40000011647 */
[----:B------:R-:W-:Y:S02]  /*b530*/  PRMT R135, R135, 0x5410, R72 ;  /* 0x0000541087877816 */ /* 0x000fe40000000048 */
[----:B------:R-:W-:-:S02]  /*b540*/  PRMT R137, R137, 0x5410, R70 ;  /* 0x0000541089897816 */ /* 0x000fc40000000046 */
[----:B------:R-:W-:Y:S01]  /*b550*/  PRMT R134, R134, 0x5410, R75 ;  /* 0x0000541086867816 */ /* 0x000fe2000000004b */
[----:B------:R-:W-:Y:S01]  /*b560*/  IMAD.U32 R74, R135, 0x10000, RZ ;  /* 0x00010000874a7824 */ /* 0x000fe200078e00ff */
[----:B------:R-:W-:Y:S01]  /*b570*/  PRMT R136, R136, 0x5410, R73 ;  /* 0x0000541088887816 */ /* 0x000fe20000000049 */
[C---:B------:R-:W-:Y:S01]  /*b580*/  IMAD.U32 R75, R137.reuse, 0x10000, RZ ;  /* 0x00010000894b7824 */ /* 0x040fe200078e00ff */
[----:B------:R-:W-:Y:S02]  /*b590*/  LOP3.LUT R137, R137, 0xffff0000, RZ, 0xc0, !PT ;  /* 0xffff000089897812 */ /* 0x000fe400078ec0ff */
[----:B------:R-:W-:Y:S02]  /*b5a0*/  LOP3.LUT R135, R135, 0xffff0000, RZ, 0xc0, !PT ;  /* 0xffff000087877812 */ /* 0x000fe400078ec0ff */
[C---:B0-----:R-:W-:Y:S01]  /*b5b0*/  LOP3.LUT R71, R10.reuse, 0xffff0000, RZ, 0xc0, !PT ;  /* 0xffff00000a477812 */ /* 0x041fe200078ec0ff */
[----:B------:R-:W-:Y:S01]  /*b5c0*/  IMAD.U32 R70, R10, 0x10000, RZ ;  /* 0x000100000a467824 */ /* 0x000fe200078e00ff */
[C---:B------:R-:W-:Y:S01]  /*b5d0*/  LOP3.LUT R73, R11.reuse, 0xffff0000, RZ, 0xc0, !PT ;  /* 0xffff00000b497812 */ /* 0x040fe200078ec0ff */
[----:B------:R-:W-:-:S02]  /*b5e0*/  IMAD.U32 R72, R11, 0x10000, RZ ;  /* 0x000100000b487824 */ /* 0x000fc400078e00ff */
[CC--:B------:R-:W-:Y:S01]  /*b5f0*/  FMUL.FTZ R76, R71.reuse, R74.reuse ;  /* 0x0000004a474c7220 */ /* 0x0c0fe20000410000 */
[----:B------:R-:W-:Y:S01]  /*b600*/  FMUL.FTZ R77, R71, R75 ;  /* 0x0000004b474d7220 */ /* 0x000fe20000410000 */
[C---:B------:R-:W-:Y:S01]  /*b610*/  FMUL.FTZ R71, R73.reuse, R137 ;  /* 0x0000008949477220 */ /* 0x040fe20000410000 */
[----:B------:R-:W-:Y:S02]  /*b620*/  IMAD.U32 R10, R8, 0x10000, RZ ;  /* 0x00010000080a7824 */ /* 0x000fe400078e00ff */
[----:B------:R-:W-:Y:S01]  /*b630*/  FFMA.FTZ R139, R70, R75, R76 ;  /* 0x0000004b468b7223 */ /* 0x000fe2000001004c */
[-C--:B------:R-:W-:Y:S01]  /*b640*/  FMUL.FTZ R75, R73, R135.reuse ;  /* 0x00000087494b7220 */ /* 0x080fe20000410000 */
[----:B------:R-:W-:Y:S01]  /*b650*/  FFMA.FTZ R135, R72, R135, -R71 ;  /* 0x0000008748877223 */ /* 0x000fe20000010847 */
[C---:B------:R-:W-:Y:S01]  /*b660*/  IMAD.U32 R11, R9.reuse, 0x10000, RZ ;  /* 0x00010000090b7824 */ /* 0x040fe200078e00ff */
[----:B------:R-:W-:Y:S01]  /*b670*/  LOP3.LUT R8, R8, 0xffff0000, RZ, 0xc0, !PT ;  /* 0xffff000008087812 */ /* 0x000fe200078ec0ff */
[----:B------:R-:W-:Y:S01]  /*b680*/  IMAD.U32 R73, R136, 0x10000, RZ ;  /* 0x0001000088497824 */ /* 0x000fe200078e00ff */
[----:B------:R-:W-:Y:S01]  /*b690*/  LOP3.LUT R9, R9, 0xffff0000, RZ, 0xc0, !PT ;  /* 0xffff000009097812 */ /* 0x000fe200078ec0ff */
[----:B------:R-:W-:Y:S01]  /*b6a0*/  IMAD.U32 R71, R134, 0x10000, RZ ;  /* 0x0001000086477824 */ /* 0x000fe200078e00ff */
[----:B------:R-:W-:Y:S01]  /*b6b0*/  LOP3.LUT R136, R136, 0xffff0000, RZ, 0xc0, !PT ;  /* 0xffff000088887812 */ /* 0x000fe200078ec0ff */
[----:B------:R-:W-:Y:S01]  /*b6c0*/  FFMA.FTZ R74, R70, R74, -R77 ;  /* 0x0000004a464a7223 */ /* 0x000fe2000001084d */
        /* <DEDUP_REMOVED lines=15> */
.L_x_1880:
[----:B------:R-:W-:Y:S05]  /*b7c0*/  BSYNC B2 ;  /* 0x0000000000027941 */ /* 0x000fea0003800000 */
.L_x_1879:
[----:B------:R-:W-:Y:S04]  /*b7d0*/  BSSY B2, `(.L_x_1881) ;  /* 0x0000030000027945 */ /* 0x000fe80003800000 */
[----:B------:R-:W-:Y:S05]  /*b7e0*/  @P2 BRA `(.L_x_1882) ;  /* 0x0000000000b82947 */ /* 0x000fea0003800000 */
[----:B01---5:R-:W0:Y:S01]  /*b7f0*/  LDS.128 R8, [R146+0x8000] ;  /* 0x0080000092087984 */ /* 0x023e220000000c00 */
        /* <DEDUP_REMOVED lines=45> */
.L_x_1882:
[----:B------:R-:W-:Y:S05]  /*bad0*/  BSYNC B2 ;  /* 0x0000000000027941 */ /* 0x000fea0003800000 */
.L_x_1881:
[----:B------:R-:W-:Y:S05]  /*bae0*/  @P3 BRA `(.L_x_1876) ;  /* 0x0000000000b83947 */ /* 0x000fea0003800000 */
[----:B012--5:R-:W0:Y:S01]  /*baf0*/  LDS.128 R8, [R146+0xc000] ;  /* 0x00c0000092087984 */ /* 0x027e220000000c00 */
        /* <DEDUP_REMOVED lines=45> */
.L_x_1876:
[----:B------:R-:W-:Y:S05]  /*bdd0*/  BSYNC B1 ;  /* 0x0000000000017941 */ /* 0x000fea0003800000 */
.L_x_1875:
[----:B0123--:R-:W-:Y:S01]  /*bde0*/  VIADD R8, R218, 0x20 ;  /* 0x00000020da087836 */ /* 0x00ffe20000000000 */
[----:B------:R-:W-:Y:S04]  /*bdf0*/  BSSY B1, `(.L_x_1883) ;  /* 0x00000cb000017945 */ /* 0x000fe80003800000 */
[----:B------:R-:W-:-:S13]  /*be00*/  ISETP.GE.AND P0, PT, R8, R3, PT ;  /* 0x000000030800720c */ /* 0x000fda0003f06270 */
[----:B------:R-:W-:Y:S05]  /*be10*/  @P0 BRA `(.L_x_1884) ;  /* 0x0000000c00200947 */ /* 0x000fea0003800000 */
        /* <DEDUP_REMOVED lines=8> */
[----:B-----5:R-:W0:Y:S01]  /*bea0*/  LDS.128 R8, [R66+0x1000] ;  /* 0x0010000042087984 */ /* 0x020e220000000c00 */
        /* <DEDUP_REMOVED lines=45> */
.L_x_1886:
[----:B------:R-:W-:Y:S05]  /*c180*/  BSYNC B2 ;  /* 0x0000000000027941 */ /* 0x000fea0003800000 */
.L_x_1885:
        /* <DEDUP_REMOVED lines=48> */
.L_x_1888:
[----:B------:R-:W-:Y:S05]  /*c490*/  BSYNC B2 ;  /* 0x0000000000027941 */ /* 0x000fea0003800000 */
.L_x_1887:
[----:B------:R-:W-:Y:S04]  /*c4a0*/  BSSY B2, `(.L_x_1889) ;  /* 0x0000030000027945 */ /* 0x000fe80003800000 */
[----:B------:R-:W-:Y:S05]  /*c4b0*/  @P2 BRA `(.L_x_1890) ;  /* 0x0000000000b82947 */ /* 0x000fea0003800000 */
[----:B01---5:R-:W0:Y:S01]  /*c4c0*/  LDS.128 R8, [R66+0x9000] ;  /* 0x0090000042087984 */ /* 0x023e220000000c00 */
[----:B------:R-:W-:Y:S02]  /*c4d0*/  SHF.R.U64 R54, R50, 0x10, R51 ;  /* 0x0000001032367819 */ /* 0x000fe40000001233 */
[----:B------:R-:W-:Y:S02]  /*c4e0*/  SHF.R.U64 R50, R52, 0x10, R53 ;  /* 0x0000001034327819 */ /* 0x000fe40000001235 */
[----:B------:R-:W-:Y:S02]  /*c4f0*/  SHF.R.U32.HI R51, RZ, 0x10, R51 ;  /* 0x00000010ff337819 */ /* 0x000fe40000011633 */
        /* <DEDUP_REMOVED lines=13> */
[C---:B------:R-:W-:Y:S01]  /*c5d0*/  FMUL.FTZ R56, R51.reuse, R54 ;  /* 0x0000003633387220 */ /* 0x040fe20000410000 */
[-C--:B------:R-:W-:Y:S01]  /*c5e0*/  FMUL.FTZ R57, R51, R55.reuse ;  /* 0x0000003733397220 */ /* 0x080fe20000410000 */
[----:B------:R-:W-:Y:S01]  /*c5f0*/  FMUL.FTZ R51, R53, R98 ;  /* 0x0000006235337220 */ /* 0x000fe20000410000 */
[----:B------:R-:W-:Y:S02]  /*c600*/  IMAD.U32 R10, R8, 0x10000, RZ ;  /* 0x00010000080a7824 */ /* 0x000fe400078e00ff */
[C---:B------:R-:W-:Y:S01]  /*c610*/  FFMA.FTZ R59, R50.reuse, R55, R56 ;  /* 0x00000037323b7223 */ /* 0x040fe20000010038 */
[----:B------:R-:W-:Y:S02]  /*c620*/  IMAD.U32 R11, R9, 0x10000, RZ ;  /* 0x00010000090b7824 */ /* 0x000fe400078e00ff */
[----:B------:R-:W-:Y:S01]  /*c630*/  FFMA.FTZ R58, R50, R54, -R57 ;  /* 0x00000036323a7223 */ /* 0x000fe20000010839 */
[-C--:B------:R-:W-:Y:S01]  /*c640*/  FMUL.FTZ R55, R53, R100.reuse ;  /* 0x0000006435377220 */ /* 0x080fe20000410000 */
[----:B------:R-:W-:Y:S01]  /*c650*/  LOP3.LUT R8, R8, 0xffff0000, RZ, 0xc0, !PT ;  /* 0xffff000008087812 */ /* 0x000fe200078ec0ff */
[C---:B------:R-:W-:Y:S01]  /*c660*/  FFMA.FTZ R100, R52.reuse, R100, -R51 ;  /* 0x0000006434647223 */ /* 0x040fe20000010833 */
[----:B------:R-:W-:Y:S01]  /*c670*/  LOP3.LUT R9, R9, 0xffff0000, RZ, 0xc0, !PT ;  /* 0xffff000009097812 */ /* 0x000fe200078ec0ff */
[C---:B------:R-:W-:Y:S01]  /*c680*/  IMAD.U32 R53, R99.reuse, 0x10000, RZ ;  /* 0x0001000063357824 */ /* 0x040fe200078e00ff */
[----:B------:R-:W-:Y:S01]  /*c690*/  LOP3.LUT R54, R99, 0xffff0000, RZ, 0xc0, !PT ;  /* 0xffff000063367812 */ /* 0x000fe200078ec0ff */
[C---:B------:R-:W-:Y:S01]  /*c6a0*/  IMAD.U32 R51, R101.reuse, 0x10000, RZ ;  /* 0x0001000065337824 */ /* 0x040fe200078e00ff */
        /* <DEDUP_REMOVED lines=15> */
.L_x_1890:
[----:B------:R-:W-:Y:S05]  /*c7a0*/  BSYNC B2 ;  /* 0x0000000000027941 */ /* 0x000fea0003800000 */
.L_x_1889:
        /* <DEDUP_REMOVED lines=47> */
.L_x_1884:
[----:B------:R-:W-:Y:S05]  /*caa0*/  BSYNC B1 ;  /* 0x0000000000017941 */ /* 0x000fea0003800000 */
.L_x_1883:
        /* <DEDUP_REMOVED lines=58> */
.L_x_1894:
[----:B------:R-:W-:Y:S05]  /*ce50*/  BSYNC B2 ;  /* 0x0000000000027941 */ /* 0x000fea0003800000 */
.L_x_1893:
[----:B------:R-:W-:Y:S04]  /*ce60*/  BSSY B2, `(.L_x_1895) ;  /* 0x0000030000027945 */ /* 0x000fe80003800000 */
[----:B------:R-:W-:Y:S05]  /*ce70*/  @P1 BRA `(.L_x_1896) ;  /* 0x0000000000b81947 */ /* 0x000fea0003800000 */
[----:B0----5:R-:W0:Y:S01]  /*ce80*/  LDS.128 R8, [R50+0x6000] ;  /* 0x0060000032087984 */ /* 0x021e220000000c00 */
        /* <DEDUP_REMOVED lines=17> */
[----:B------:R-:W-:Y:S01]  /*cfa0*/  FMUL.FTZ R45, R39, R43 ;  /* 0x0000002b272d7220 */ /* 0x000fe20000410000 */
[C---:B------:R-:W-:Y:S01]  /*cfb0*/  FMUL.FTZ R39, R41.reuse, R107 ;  /* 0x0000006b29277220 */ /* 0x040fe20000410000 */
[----:B------:R-:W-:Y:S02]  /*cfc0*/  IMAD.U32 R10, R8, 0x10000, RZ ;  /* 0x00010000080a7824 */ /* 0x000fe400078e00ff */
[----:B------:R-:W-:Y:S01]  /*cfd0*/  FFMA.FTZ R47, R38, R43, R46 ;  /* 0x0000002b262f7223 */ /* 0x000fe2000001002e */
[-C--:B------:R-:W-:Y:S01]  /*cfe0*/  FMUL.FTZ R43, R41, R104.reuse ;  /* 0x00000068292b7220 */ /* 0x080fe20000410000 */
[----:B------:R-:W-:Y:S01]  /*cff0*/  FFMA.FTZ R104, R40, R104, -R39 ;  /* 0x0000006828687223 */ /* 0x000fe20000010827 */
[----:B------:R-:W-:Y:S02]  /*d000*/  IMAD.U32 R11, R9, 0x10000, RZ ;  /* 0x00010000090b7824 */ /* 0x000fe400078e00ff */
[----:B------:R-:W-:Y:S01]  /*d010*/  FFMA.FTZ R44, R38, R42, -R45 ;  /* 0x0000002a262c7223 */ /* 0x000fe2000001082d */
[----:B------:R-:W-:Y:S01]  /*d020*/  IMAD.U32 R39, R102, 0x10000, RZ ;  /* 0x0001000066277824 */ /* 0x000fe200078e00ff */
[----:B------:R-:W-:Y:S01]  /*d030*/  LOP3.LUT R8, R8, 0xffff0000, RZ, 0xc0, !PT ;  /* 0xffff000008087812 */ /* 0x000fe200078ec0ff */
[----:B------:R-:W-:Y:S01]  /*d040*/  IMAD.U32 R41, R105, 0x10000, RZ ;  /* 0x0001000069297824 */ /* 0x000fe200078e00ff */
[----:B------:R-:W-:Y:S01]  /*d050*/  LOP3.LUT R9, R9, 0xffff0000, RZ, 0xc0, !PT ;  /* 0xffff000009097812 */ /* 0x000fe200078ec0ff */
[----:B------:R-:W-:Y:S01]  /*d060*/  FFMA.FTZ R107, R40, R107, R43 ;  /* 0x0000006b286b7223 */ /* 0x000fe2000001002b */
[----:B------:R-:W-:Y:S01]  /*d070*/  LOP3.LUT R38, R105, 0xffff0000, RZ, 0xc0, !PT ;  /* 0xffff000069267812 */ /* 0x000fe200078ec0ff */
[----:B------:R-:W-:Y:S01]  /*d080*/  FMUL.FTZ R43, R8, R41 ;  /* 0x00000029082b7220 */ /* 0x000fe20000410000 */
[----:B------:R-:W-:Y:S01]  /*d090*/  LOP3.LUT R102, R102, 0xffff0000, RZ, 0xc0, !PT ;  /* 0xffff000066667812 */ /* 0x000fe200078ec0ff */
[----:B------:R-:W-:-:S02]  /*d0a0*/  FMUL.FTZ R40, R8, R39 ;  /* 0x0000002708287220 */ /* 0x000fc40000410000 */
[C---:B------:R-:W-:Y:S01]  /*d0b0*/  FMUL.FTZ R42, R9.reuse, R38 ;  /* 0x00000026092a7220 */ /* 0x040fe20000410000 */
[C---:B------:R-:W-:Y:S01]  /*d0c0*/  FFMA.FTZ R8, R10.reuse, R39, -R43 ;  /* 0x000000270a087223 */ /* 0x040fe2000001082b */
[-C--:B------:R-:W-:Y:S01]  /*d0d0*/  FMUL.FTZ R45, R9, R102.reuse ;  /* 0x00000066092d7220 */ /* 0x080fe20000410000 */
[----:B------:R-:W-:Y:S01]  /*d0e0*/  FFMA.FTZ R41, R10, R41, R40 ;  /* 0x000000290a297223 */ /* 0x000fe20000010028 */
[----:B------:R-:W-:Y:S01]  /*d0f0*/  FFMA.FTZ R9, R11, R102, -R42 ;  /* 0x000000660b097223 */ /* 0x000fe2000001082a */
[----:B------:R-:W-:Y:S01]  /*d100*/  F2FP.BF16.F32.PACK_AB R10, R47, R44 ;  /* 0x0000002c2f0a723e */ /* 0x000fe200000010ff */
[----:B------:R-:W-:Y:S01]  /*d110*/  FFMA.FTZ R38, R11, R38, R45 ;  /* 0x000000260b267223 */ /* 0x000fe2000001002d */
[----:B------:R-:W-:Y:S02]  /*d120*/  F2FP.BF16.F32.PACK_AB R11, R107, R104 ;  /* 0x000000686b0b723e */ /* 0x000fe400000010ff */
[----:B------:R-:W-:Y:S02]  /*d130*/  F2FP.BF16.F32.PACK_AB R8, R41, R8 ;  /* 0x000000082908723e */ /* 0x000fe400000010ff */
[----:B------:R-:W-:-:S05]  /*d140*/  F2FP.BF16.F32.PACK_AB R9, R38, R9 ;  /* 0x000000092609723e */ /* 0x000fca00000010ff */
[----:B------:R1:W-:Y:S02]  /*d150*/  STS.128 [R50+0x6000], R8 ;  /* 0x0060000832007388 */ /* 0x0003e40000000c00 */
.L_x_1896:
[----:B------:R-:W-:Y:S05]  /*d160*/  BSYNC B2 ;  /* 0x0000000000027941 */ /* 0x000fea0003800000 */
.L_x_1895:
        /* <DEDUP_REMOVED lines=48> */
.L_x_1898:
[----:B------:R-:W-:Y:S05]  /*d470*/  BSYNC B2 ;  /* 0x0000000000027941 */ /* 0x000fea0003800000 */
.L_x_1897:
        /* <DEDUP_REMOVED lines=47> */
.L_x_1892:
[----:B------:R-:W-:Y:S05]  /*d770*/  BSYNC B1 ;  /* 0x0000000000017941 */ /* 0x000fea0003800000 */
.L_x_1891:
[----:B0123--:R-:W-:-:S05]  /*d780*/  VIADD R8, R218, 0x60 ;  /* 0x00000060da087836 */ /* 0x00ffca0000000000 */
        /* <DEDUP_REMOVED lines=21> */
[----:B------:R-:W-:Y:S02]  /*d8e0*/  LOP3.LUT R119, R119, 0xffff0000, RZ, 0xc0, !PT ;  /* 0xffff000077777812 */ /* 0x000fe400078ec0ff */
[----:B------:R-:W-:Y:S02]  /*d8f0*/  PRMT R120, R120, 0x5410, R3 ;  /* 0x0000541078787816 */ /* 0x000fe40000000003 */
[C---:B0-----:R-:W-:Y:S01]  /*d900*/  LOP3.LUT R27, R10.reuse, 0xffff0000, RZ, 0xc0, !PT ;  /* 0xffff00000a1b7812 */ /* 0x041fe200078ec0ff */
[C---:B------:R-:W-:Y:S01]  /*d910*/  IMAD.U32 R28, R11.reuse, 0x10000, RZ ;  /* 0x000100000b1c7824 */ /* 0x040fe200078e00ff */
[----:B------:R-:W-:Y:S01]  /*d920*/  LOP3.LUT R11, R11, 0xffff0000, RZ, 0xc0, !PT ;  /* 0xffff00000b0b7812 */ /* 0x000fe200078ec0ff */
[----:B------:R-:W-:-:S02]  /*d930*/  IMAD.U32 R26, R10, 0x10000, RZ ;  /* 0x000100000a1a7824 */ /* 0x000fc400078e00ff */
[CC--:B------:R-:W-:Y:S01]  /*d940*/  FMUL.FTZ R31, R27.reuse, R30.reuse ;  /* 0x0000001e1b1f7220 */ /* 0x0c0fe20000410000 */
[----:B------:R-:W-:Y:S01]  /*d950*/  FMUL.FTZ R27, R27, R29 ;  /* 0x0000001d1b1b7220 */ /* 0x000fe20000410000 */
[C---:B------:R-:W-:Y:S01]  /*d960*/  FMUL.FTZ R35, R11.reuse, R121 ;  /* 0x000000790b237220 */ /* 0x040fe20000410000 */
[----:B------:R-:W-:Y:S02]  /*d970*/  IMAD.U32 R3, R8, 0x10000, RZ ;  /* 0x0001000008037824 */ /* 0x000fe400078e00ff */
[C---:B------:R-:W-:Y:S01]  /*d980*/  FFMA.FTZ R32, R26.reuse, R29, -R31 ;  /* 0x0000001d1a207223 */ /* 0x040fe2000001081f */
[----:B------:R-:W-:Y:S01]  /*d990*/  FFMA.FTZ R33, R26, R30, R27 ;  /* 0x0000001e1a217223 */ /* 0x000fe2000001001b */
[-C--:B------:R-:W-:Y:S01]  /*d9a0*/  FMUL.FTZ R27, R11, R119.reuse ;  /* 0x000000770b1b7220 */ /* 0x080fe20000410000 */
        /* <DEDUP_REMOVED lines=22> */
.L_x_1901:
[----:B------:R-:W-:Y:S05]  /*db10*/  BSYNC B1 ;  /* 0x0000000000017941 */ /* 0x000fea0003800000 */
.L_x_1900:
        /* <DEDUP_REMOVED lines=48> */
.L_x_1903:
[----:B------:R-:W-:Y:S05]  /*de20*/  BSYNC B1 ;  /* 0x0000000000017941 */ /* 0x000fea0003800000 */
.L_x_1902:
[----:B------:R-:W-:Y:S04]  /*de30*/  BSSY B1, `(.L_x_1904) ;  /* 0x0000030000017945 */ /* 0x000fe80003800000 */
[----:B------:R-:W-:Y:S05]  /*de40*/  @P2 BRA `(.L_x_1905) ;  /* 0x0000000000b82947 */ /* 0x000fea0003800000 */
[----:B01---5:R-:W0:Y:S01]  /*de50*/  LDS.128 R8, [R34+0xb000] ;  /* 0x00b0000022087984 */ /* 0x023e220000000c00 */
[----:B------:R-:W-:Y:S02]  /*de60*/  SHF.R.U64 R20, R12, 0x10, R13 ;  /* 0x000000100c147819 */ /* 0x000fe4000000120d */
[--C-:B------:R-:W-:Y:S02]  /*de70*/  SHF.R.U64 R12, R14, 0x10, R15.reuse ;  /* 0x000000100e0c7819 */ /* 0x100fe4000000120f */
[----:B------:R-:W-:Y:S02]  /*de80*/  SHF.R.U32.HI R15, RZ, 0x10, R15 ;  /* 0x00000010ff0f7819 */ /* 0x000fe4000001160f */
[----:B------:R-:W-:Y:S02]  /*de90*/  SHF.R.U32.HI R13, RZ, 0x10, R13 ;  /* 0x00000010ff0d7819 */ /* 0x000fe4000001160d */
[----:B------:R-:W-:Y:S02]  /*dea0*/  PRMT R82, R82, 0x5410, R15 ;  /* 0x0000541052527816 */ /* 0x000fe4000000000f */
[----:B------:R-:W-:-:S02]  /*deb0*/  PRMT R80, R80, 0x5410, R13 ;  /* 0x0000541050507816 */ /* 0x000fc4000000000d */
[----:B------:R-:W-:Y:S01]  /*dec0*/  PRMT R81, R81, 0x5410, R20 ;  /* 0x0000541051517816 */ /* 0x000fe20000000014 */
[----:B------:R-:W-:Y:S01]  /*ded0*/  IMAD.U32 R20, R82, 0x10000, RZ ;  /* 0x0001000052147824 */ /* 0x000fe200078e00ff */
[----:B------:R-:W-:Y:S01]  /*dee0*/  PRMT R83, R83, 0x5410, R12 ;  /* 0x0000541053537816 */ /* 0x000fe2000000000c */
[----:B------:R-:W-:Y:S01]  /*def0*/  IMAD.U32 R15, R80, 0x10000, RZ ;  /* 0x00010000500f7824 */ /* 0x000fe200078e00ff */
[----:B------:R-:W-:Y:S02]  /*df00*/  LOP3.LUT R82, R82, 0xffff0000, RZ, 0xc0, !PT ;  /* 0xffff000052527812 */ /* 0x000fe400078ec0ff */
[----:B------:R-:W-:Y:S02]  /*df10*/  LOP3.LUT R80, R80, 0xffff0000, RZ, 0xc0, !PT ;  /* 0xffff000050507812 */ /* 0x000fe400078ec0ff */
[C---:B0-----:R-:W-:Y:S01]  /*df20*/  LOP3.LUT R13, R10.reuse, 0xffff0000, RZ, 0xc0, !PT ;  /* 0xffff00000a0d7812 */ /* 0x041fe200078ec0ff */
[C---:B------:R-:W-:Y:S01]  /*df30*/  IMAD.U32 R14, R11.reuse, 0x10000, RZ ;  /* 0x000100000b0e7824 */ /* 0x040fe200078e00ff */
[----:B------:R-:W-:Y:S01]  /*df40*/  LOP3.LUT R11, R11, 0xffff0000, RZ, 0xc0, !PT ;  /* 0xffff00000b0b7812 */ /* 0x000fe200078ec0ff */
[----:B------:R-:W-:-:S02]  /*df50*/  IMAD.U32 R12, R10, 0x10000, RZ ;  /* 0x000100000a0c7824 */ /* 0x000fc400078e00ff */
[C---:B------:R-:W-:Y:S01]  /*df60*/  FMUL.FTZ R21, R13.reuse, R20 ;  /* 0x000000140d157220 */ /* 0x040fe20000410000 */
[-C--:B------:R-:W-:Y:S01]  /*df70*/  FMUL.FTZ R13, R13, R15.reuse ;  /* 0x0000000f0d0d7220 */ /* 0x080fe20000410000 */
[C---:B------:R-:W-:Y:S01]  /*df80*/  FMUL.FTZ R25, R11.reuse, R82 ;  /* 0x000000520b197220 */ /* 0x040fe20000410000 */
[----:B------:R-:W-:Y:S02]  /*df90*/  IMAD.U32 R3, R8, 0x10000, RZ ;  /* 0x0001000008037824 */ /* 0x000fe400078e00ff */
[C---:B------:R-:W-:Y:S01]  /*dfa0*/  FFMA.FTZ R21, R12.reuse, R15, -R21 ;  /* 0x0000000f0c157223 */ /* 0x040fe20000010815 */
[----:B------:R-:W-:Y:S01]  /*dfb0*/  FFMA.FTZ R24, R12, R20, R13 ;  /* 0x000000140c187223 */ /* 0x000fe2000001000d */
[-C--:B------:R-:W-:Y:S01]  /*dfc0*/  FMUL.FTZ R13, R11, R80.reuse ;  /* 0x000000500b0d7220 */ /* 0x080fe20000410000 */
[----:B------:R-:W-:Y:S01]  /*dfd0*/  IMAD.U32 R10, R9, 0x10000, RZ ;  /* 0x00010000090a7824 */ /* 0x000fe200078e00ff */
[----:B------:R-:W-:Y:S01]  /*dfe0*/  LOP3.LUT R8, R8, 0xffff0000, RZ, 0xc0, !PT ;  /* 0xffff000008087812 */ /* 0x000fe200078ec0ff */
[----:B------:R-:W-:Y:S01]  /*dff0*/  IMAD.U32 R12, R83, 0x10000, RZ ;  /* 0x00010000530c7824 */ /* 0x000fe200078e00ff */
[----:B------:R-:W-:Y:S01]  /*e000*/  LOP3.LUT R9, R9, 0xffff0000, RZ, 0xc0, !PT ;  /* 0xffff000009097812 */ /* 0x000fe200078ec0ff */
[----:B------:R-:W-:Y:S01]  /*e010*/  IMAD.U32 R11, R81, 0x10000, RZ ;  /* 0x00010000510b7824 */ /* 0x000fe200078e00ff */
[----:B------:R-:W-:Y:S01]  /*e020*/  LOP3.LUT R83, R83, 0xffff0000, RZ, 0xc0, !PT ;  /* 0xffff000053537812 */ /* 0x000fe200078ec0ff */
[C---:B------:R-:W-:Y:S01]  /*e030*/  FFMA.FTZ R25, R14.reuse, R80, -R25 ;  /* 0x000000500e197223 */ /* 0x040fe20000010819 */
[----:B------:R-:W-:Y:S01]  /*e040*/  LOP3.LUT R81, R81, 0xffff0000, RZ, 0xc0, !PT ;  /* 0xffff000051517812 */ /* 0x000fe200078ec0ff */
[----:B------:R-:W-:Y:S01]  /*e050*/  FFMA.FTZ R82, R14, R82, R13 ;  /* 0x000000520e527223 */ /* 0x000fe2000001000d */
[CC--:B------:R-:W-:Y:S01]  /*e060*/  FMUL.FTZ R14, R8.reuse, R12.reuse ;  /* 0x0000000c080e7220 */ /* 0x0c0fe20000410000 */
        /* <DEDUP_REMOVED lines=12> */
.L_x_1905:
[----:B------:R-:W-:Y:S05]  /*e130*/  BSYNC B1 ;  /* 0x0000000000017941 */ /* 0x000fea0003800000 */
.L_x_1904:
[----:B------:R-:W-:Y:S05]  /*e140*/  @P3 BRA `(.L_x_1899) ;  /* 0x00000050004c3947 */ /* 0x000fea0003800000 */
[----:B012--5:R-:W0:Y:S01]  /*e150*/  LDS.128 R8, [R34+0xf000] ;  /* 0x00f0000022087984 */ /* 0x027e220000000c00 */
        /* <DEDUP_REMOVED lines=8> */
[----:B------:R-:W-:Y:S02]  /*e1e0*/  LOP3.LUT R79, R79, 0xffff0000, RZ, 0xc0, !PT ;  /* 0xffff00004f4f7812 */ /* 0x000fe400078ec0ff */
[----:B------:R-:W-:Y:S01]  /*e1f0*/  PRMT R78, R78, 0x5410, R3 ;  /* 0x000054104e4e7816 */ /* 0x000fe20000000003 */
[C---:B0-----:R-:W-:Y:S01]  /*e200*/  IMAD.U32 R5, R10.reuse, 0x10000, RZ ;  /* 0x000100000a057824 */ /* 0x041fe200078e00ff */
[----:B------:R-:W-:Y:S01]  /*e210*/  LOP3.LUT R6, R10, 0xffff0000, RZ, 0xc0, !PT ;  /* 0xffff00000a067812 */ /* 0x000fe200078ec0ff */
[C---:B------:R-:W-:Y:S01]  /*e220*/  IMAD.U32 R7, R11.reuse, 0x10000, RZ ;  /* 0x000100000b077824 */ /* 0x040fe200078e00ff */
[----:B------:R-:W-:Y:S01]  /*e230*/  LOP3.LUT R10, R11, 0xffff0000, RZ, 0xc0, !PT ;  /* 0xffff00000b0a7812 */ /* 0x000fe200078ec0ff */
[C---:B------:R-:W-:Y:S01]  /*e240*/  IMAD.U32 R11, R23.reuse, 0x10000, RZ ;  /* 0x00010000170b7824 */ /* 0x040fe200078e00ff */
[----:B------:R-:W-:Y:S01]  /*e250*/  LOP3.LUT R23, R23, 0xffff0000, RZ, 0xc0, !PT ;  /* 0xffff000017177812 */ /* 0x000fe200078ec0ff */
[----:B------:R-:W-:Y:S01]  /*e260*/  FMUL.FTZ R14, R6, R13 ;  /* 0x0000000d060e7220 */ /* 0x000fe20000410000 */
[----:B------:R-:W-:-:S02]  /*e270*/  IMAD.U32 R0, R8, 0x10000, RZ ;  /* 0x0001000008007824 */ /* 0x000fc400078e00ff */
[----:B------:R-:W-:Y:S01]  /*e280*/  FMUL.FTZ R6, R6, R11 ;  /* 0x0000000b06067220 */ /* 0x000fe20000410000 */
[----:B------:R-:W-:Y:S01]  /*e290*/  FMUL.FTZ R20, R10, R79 ;  /* 0x0000004f0a147220 */ /* 0x000fe20000410000 */
[----:B------:R-:W-:Y:S01]  /*e2a0*/  LOP3.LUT R3, R8, 0xffff0000, RZ, 0xc0, !PT ;  /* 0xffff000008037812 */ /* 0x000fe200078ec0ff */
[C---:B------:R-:W-:Y:S01]  /*e2b0*/  FFMA.FTZ R14, R5.reuse, R11, -R14 ;  /* 0x0000000b050e7223 */ /* 0x040fe2000001080e */
[----:B------:R-:W-:Y:S01]  /*e2c0*/  FFMA.FTZ R15, R5, R13, R6 ;  /* 0x0000000d050f7223 */ /* 0x000fe20000010006 */
[-C--:B------:R-:W-:Y:S01]  /*e2d0*/  FMUL.FTZ R10, R10, R23.reuse ;  /* 0x000000170a0a7220 */ /* 0x080fe20000410000 */
[C---:B------:R-:W-:Y:S01]  /*e2e0*/  IMAD.U32 R4, R9.reuse, 0x10000, RZ ;  /* 0x0001000009047824 */ /* 0x040fe200078e00ff */
[----:B------:R-:W-:Y:S01]  /*e2f0*/  LOP3.LUT R8, R9, 0xffff0000, RZ, 0xc0, !PT ;  /* 0xffff000009087812 */ /* 0x000fe200078ec0ff */
[C---:B------:R-:W-:Y:S01]  /*e300*/  IMAD.U32 R6, R78.reuse, 0x10000, RZ ;  /* 0x000100004e067824 */ /* 0x040fe200078e00ff */
[----:B------:R-:W-:Y:S01]  /*e310*/  LOP3.LUT R11, R78, 0xffff0000, RZ, 0xc0, !PT ;  /* 0xffff00004e0b7812 */ /* 0x000fe200078ec0ff */
[C---:B------:R-:W-:Y:S01]  /*e320*/  IMAD.U32 R5, R12.reuse, 0x10000, RZ ;  /* 0x000100000c057824 */ /* 0x040fe200078e00ff */
[----:B------:R-:W-:Y:S01]  /*e330*/  LOP3.LUT R9, R12, 0xffff0000, RZ, 0xc0, !PT ;  /* 0xffff00000c097812 */ /* 0x000fe200078ec0ff */
[C---:B------:R-:W-:Y:S01]  /*e340*/  FFMA.FTZ R20, R7.reuse, R23, -R20 ;  /* 0x0000001707147223 */ /* 0x040fe20000010814 */
        /* <DEDUP_REMOVED lines=13> */
[----:B------:R3:W-:Y:S01]  /*e420*/  STS.128 [R34+0xf000], R4 ;  /* 0x00f0000422007388 */ /* 0x0007e20000000c00 */
[----:B------:R-:W-:Y:S05]  /*e430*/  BRA `(.L_x_1899) ;  /* 0x0000004c00907947 */ /* 0x000fea0003800000 */
.L_x_1860:
[----:B------:R-:W0:Y:S01]  /*e440*/  LDC R83, c[0x0][0x448] ;  /* 0x00011200ff537b82 */ /* 0x000e220000000800 */
[----:B------:R-:W-:Y:S01]  /*e450*/  ULDC.64 UR4, c[0x0][0x3f8] ;  /* 0x0000fe0000047ab9 */ /* 0x000fe20000000a00 */
[----:B------:R-:W-:Y:S01]  /*e460*/  ULDC.64 UR6, c[0x0][0x408] ;  /* 0x0001020000067ab9 */ /* 0x000fe20000000a00 */
[----:B------:R-:W-:Y:S02]  /*e470*/  IMAD.MOV.U32 R25, RZ, RZ, R23 ;  /* 0x000000ffff197224 */ /* 0x000fe400078e0017 */
[----:B------:R-:W-:Y:S01]  /*e480*/  IMAD.MOV.U32 R27, RZ, RZ, R29 ;  /* 0x000000ffff1b7224 */ /* 0x000fe200078e001d */
[----:B0-----:R-:W-:-:S13]  /*e490*/  ISETP.NE.AND P0, PT, R83, 0x1, PT ;  /* 0x000000015300780c */ /* 0x001fda0003f05270 */
[----:B------:R-:W0:Y:S08]  /*e4a0*/  @P0 LDC R0, c[0x0][0x44c] ;  /* 0x00011300ff000b82 */ /* 0x000e300000000800 */
[----:B------:R-:W1:Y:S01]  /*e4b0*/  @P0 LDC R5, c[0x0][0x450] ;  /* 0x00011400ff050b82 */ /* 0x000e620000000800 */
[----:B0-----:R-:W-:-:S05]  /*e4c0*/  @P0 IMAD.HI.U32 R0, R3, R0, RZ ;  /* 0x0000000003000227 */ /* 0x001fca00078e00ff */
[----:B-1----:R-:W-:-:S04]  /*e4d0*/  @P0 SHF.R.U32.HI R3, RZ, R5, R0 ;  /* 0x00000005ff030219 */ /* 0x002fc80000011600 */
        /* <DEDUP_REMOVED lines=21> */
.L_x_2263:
        /* <DEDUP_REMOVED lines=12> */
[----:B------:R-:W3:Y:S01]  /*e6f0*/  LDL R8, [R1+0x5c] ;  /* 0x00005c0001087983 */ /* 0x000ee20000100800 */
[----:B------:R-:W-:Y:S01]  /*e700*/  ULDC UR4, c[0x0][0x3f4] ;  /* 0x0000fd0000047ab9 */ /* 0x000fe20000000800 */
[----:B--2---:R-:W-:Y:S01]  /*e710*/  IMAD.MOV.U32 R12, RZ, RZ, R4 ;  /* 0x000000ffff0c7224 */ /* 0x004fe200078e0004 */
[----:B------:R-:W-:Y:S01]  /*e720*/  ISETP.GE.AND P2, PT, R18, UR4, PT ;  /* 0x0000000412007c0c */ /* 0x000fe2000bf46270 */
[----:B-1----:R-:W-:Y:S01]  /*e730*/  IMAD.MOV.U32 R13, RZ, RZ, R5 ;  /* 0x000000ffff0d7224 */ /* 0x002fe200078e0005 */
[----:B------:R-:W-:Y:S02]  /*e740*/  ISETP.GE.AND P3, PT, R226, UR4, PT ;  /* 0x00000004e2007c0c */ /* 0x000fe4000bf66270 */
[----:B------:R-:W-:Y:S02]  /*e750*/  CS2R R56, SRZ ;  /* 0x0000000000387805 */ /* 0x000fe4000001ff00 */
[----:B------:R-:W-:-:S07]  /*e760*/  CS2R R58, SRZ ;  /* 0x00000000003a7805 */ /* 0x000fce000001ff00 */
[C---:B------:R-:W-:Y:S01]  /*e770*/  @!P2 IMAD.SHL.U32 R15, R18.reuse, 0x2, RZ ;  /* 0x00000002120fa824 */ /* 0x040fe200078e00ff */
[----:B------:R-:W-:-:S04]  /*e780*/  @!P2 SHF.L.U64.HI R20, R18, 0x1, R19 ;  /* 0x000000011214a819 */ /* 0x000fc80000010213 */
[----:B------:R-:W-:Y:S02]  /*e790*/  @!P2 IADD3 R4, P0, R4, R15, RZ ;  /* 0x0000000f0404a210 */ /* 0x000fe40007f1e0ff */
[----:B------:R-:W-:Y:S02]  /*e7a0*/  CS2R R64, SRZ ;  /* 0x0000000000407805 */ /* 0x000fe4000001ff00 */
[----:B------:R-:W-:Y:S02]  /*e7b0*/  CS2R R66, SRZ ;  /* 0x0000000000427805 */ /* 0x000fe4000001ff00 */
[----:B------:R-:W-:Y:S02]  /*e7c0*/  CS2R R60, SRZ ;  /* 0x00000000003c7805 */ /* 0x000fe4000001ff00 */
[----:B------:R-:W-:Y:S02]  /*e7d0*/  CS2R R62, SRZ ;  /* 0x00000000003e7805 */ /* 0x000fe4000001ff00 */
[----:B------:R-:W-:-:S02]  /*e7e0*/  CS2R R68, SRZ ;  /* 0x0000000000447805 */ /* 0x000fc4000001ff00 */
[----:B------:R-:W-:Y:S01]  /*e7f0*/  CS2R R70, SRZ ;  /* 0x0000000000467805 */ /* 0x000fe2000001ff00 */
[----:B------:R-:W-:-:S05]  /*e800*/  @!P2 IMAD.X R5, R5, 0x1, R20, P0 ;  /* 0x000000010505a824 */ /* 0x000fca00000e0614 */
[----:B------:R1:W5:Y:S01]  /*e810*/  @!P2 LD.E.128 R60, desc[UR60][R4.64] ;  /* 0x0000003c043ca980 */ /* 0x000362000c101d00 */
[----:B---3--:R-:W-:Y:S01]  /*e820*/  @!P3 IMAD.SHL.U32 R11, R8, 0x8, RZ ;  /* 0x00000008080bb824 */ /* 0x008fe200078e00ff */
[----:B----4-:R-:W-:Y:S01]  /*e830*/  @!P2 IADD3 R8, P1, R14, R15, RZ ;  /* 0x0000000f0e08a210 */ /* 0x010fe20007f3e0ff */
[----:B------:R-:W-:Y:S02]  /*e840*/  IMAD.MOV.U32 R15, RZ, RZ, R9 ;  /* 0x000000ffff0f7224 */ /* 0x000fe400078e0009 */
[----:B------:R-:W-:-:S04]  /*e850*/  @!P3 IMAD.WIDE R12, R11, 0x2, R12 ;  /* 0x000000020b0cb825 */ /* 0x000fc800078e020c */
[----:B------:R-:W-:Y:S01]  /*e860*/  @!P3 IMAD.WIDE R14, R11, 0x2, R14 ;  /* 0x000000020b0eb825 */ /* 0x000fe200078e020e */
[----:B------:R1:W5:Y:S03]  /*e870*/  @!P3 LD.E.128 R56, desc[UR60][R12.64] ;  /* 0x0000003c0c38b980 */ /* 0x000366000c101d00 */
[----:B------:R-:W-:Y:S01]  /*e880*/  @!P2 IMAD.X R9, R9, 0x1, R20, P1 ;  /* 0x000000010909a824 */ /* 0x000fe200008e0614 */
[----:B------:R1:W5:Y:S04]  /*e890*/  @!P3 LD.E.128 R64, desc[UR60][R14.64] ;  /* 0x0000003c0e40b980 */ /* 0x000368000c101d00 */
[----:B------:R1:W5:Y:S02]  /*e8a0*/  @!P2 LD.E.128 R68, desc[UR60][R8.64] ;  /* 0x0000003c0844a980 */ /* 0x000364000c101d00 */
.L_x_1908:
[----:B------:R-:W-:Y:S05]  /*e8b0*/  BSYNC B1 ;  /* 0x0000000000017941 */ /* 0x000fea0003800000 */
.L_x_1907:
        /* <DEDUP_REMOVED lines=39> */
.L_x_2269:
        /* <DEDUP_REMOVED lines=11> */
[----:B------:R-:W4:Y:S01]  /*ebe0*/  LDL R15, [R1+0x5c] ;  /* 0x00005c00010f7983 */ /* 0x000f220000100800 */
[----:B------:R-:W-:Y:S01]  /*ebf0*/  ULDC UR4, c[0x0][0x3f4] ;  /* 0x0000fd0000047ab9 */ /* 0x000fe20000000800 */
[----:B---3--:R-:W-:Y:S01]  /*ec00*/  IMAD.MOV.U32 R12, RZ, RZ, R4 ;  /* 0x000000ffff0c7224 */ /* 0x008fe200078e0004 */
[----:B------:R-:W-:Y:S01]  /*ec10*/  ISETP.GE.AND P2, PT, R18, UR4, PT ;  /* 0x0000000412007c0c */ /* 0x000fe2000bf46270 */
[----:B--2---:R-:W-:Y:S01]  /*ec20*/  IMAD.MOV.U32 R13, RZ, RZ, R5 ;  /* 0x000000ffff0d7224 */ /* 0x004fe200078e0005 */
[----:B------:R-:W-:Y:S02]  /*ec30*/  ISETP.GE.AND P3, PT, R226, UR4, PT ;  /* 0x00000004e2007c0c */ /* 0x000fe4000bf66270 */
[----:B------:R-:W-:Y:S02]  /*ec40*/  CS2R R40, SRZ ;  /* 0x0000000000287805 */ /* 0x000fe4000001ff00 */
[----:B------:R-:W-:-:S07]  /*ec50*/  CS2R R42, SRZ ;  /* 0x00000000002a7805 */ /* 0x000fce000001ff00 */
[C---:B------:R-:W-:Y:S01]  /*ec60*/  @!P2 IMAD.SHL.U32 R11, R18.reuse, 0x2, RZ ;  /* 0x00000002120ba824 */ /* 0x040fe200078e00ff */
[----:B------:R-:W-:-:S04]  /*ec70*/  @!P2 SHF.L.U64.HI R20, R18, 0x1, R19 ;  /* 0x000000011214a819 */ /* 0x000fc80000010213 */
[-C--:B------:R-:W-:Y:S02]  /*ec80*/  @!P2 IADD3 R4, P0, R4, R11.reuse, RZ ;  /* 0x0000000b0404a210 */ /* 0x080fe40007f1e0ff */
[----:B----4-:R-:W-:Y:S02]  /*ec90*/  @!P2 IADD3 R8, P1, R14, R11, RZ ;  /* 0x0000000b0e08a210 */ /* 0x010fe40007f3e0ff */
[----:B------:R-:W-:Y:S02]  /*eca0*/  CS2R R48, SRZ ;  /* 0x0000000000307805 */ /* 0x000fe4000001ff00 */
[----:B------:R-:W-:Y:S02]  /*ecb0*/  CS2R R50, SRZ ;  /* 0x0000000000327805 */ /* 0x000fe4000001ff00 */
[----:B------:R-:W-:Y:S02]  /*ecc0*/  CS2R R44, SRZ ;  /* 0x00000000002c7805 */ /* 0x000fe4000001ff00 */
[----:B------:R-:W-:-:S02]  /*ecd0*/  CS2R R46, SRZ ;  /* 0x00000000002e7805 */ /* 0x000fc4000001ff00 */
[----:B------:R-:W-:Y:S02]  /*ece0*/  CS2R R52, SRZ ;  /* 0x0000000000347805 */ /* 0x000fe4000001ff00 */
[----:B------:R-:W-:Y:S01]  /*ecf0*/  CS2R R54, SRZ ;  /* 0x0000000000367805 */ /* 0x000fe2000001ff00 */
[----:B------:R-:W-:-:S05]  /*ed00*/  @!P2 IMAD.X R5, R5, 0x1, R20, P0 ;  /* 0x000000010505a824 */ /* 0x000fca00000e0614 */
[----:B------:R2:W5:Y:S01]  /*ed10*/  @!P2 LD.E.128 R44, desc[UR60][R4.64] ;  /* 0x0000003c042ca980 */ /* 0x000562000c101d00 */
[----:B------:R-:W-:Y:S02]  /*ed20*/  @!P3 IMAD.SHL.U32 R21, R15, 0x8, RZ ;  /* 0x000000080f15b824 */ /* 0x000fe400078e00ff */
[----:B0-----:R-:W-:Y:S02]  /*ed30*/  IMAD.MOV.U32 R15, RZ, RZ, R9 ;  /* 0x000000ffff0f7224 */ /* 0x001fe400078e0009 */
[----:B------:R-:W-:-:S04]  /*ed40*/  @!P3 IMAD.WIDE R12, R21, 0x2, R12 ;  /* 0x00000002150cb825 */ /* 0x000fc800078e020c */
[----:B------:R-:W-:Y:S01]  /*ed50*/  @!P3 IMAD.WIDE R14, R21, 0x2, R14 ;  /* 0x00000002150eb825 */ /* 0x000fe200078e020e */
[----:B------:R2:W5:Y:S03]  /*ed60*/  @!P3 LD.E.128 R40, desc[UR60][R12.64] ;  /* 0x0000003c0c28b980 */ /* 0x000566000c101d00 */
[----:B------:R-:W-:Y:S01]  /*ed70*/  @!P2 IMAD.X R9, R9, 0x1, R20, P1 ;  /* 0x000000010909a824 */ /* 0x000fe200008e0614 */
[----:B------:R2:W5:Y:S04]  /*ed80*/  @!P3 LD.E.128 R48, desc[UR60][R14.64] ;  /* 0x0000003c0e30b980 */ /* 0x000568000c101d00 */
[----:B------:R2:W5:Y:S02]  /*ed90*/  @!P2 LD.E.128 R52, desc[UR60][R8.64] ;  /* 0x0000003c0834a980 */ /* 0x000564000c101d00 */
.L_x_1911:
[----:B------:R-:W-:Y:S05]  /*eda0*/  BSYNC B1 ;  /* 0x0000000000017941 */ /* 0x000fea0003800000 */
.L_x_1910:
[----:B--23-5:R-:W-:Y:S01]  /*edb0*/  IMAD.MOV.U32 R4, RZ, RZ, R52 ;  /* 0x000000ffff047224 */ /* 0x02cfe200078e0034 */
[----:B------:R-:W-:Y:S01]  /*edc0*/  UMOV UR4, 0xffffffff ;  /* 0xffffffff00047882 */ /* 0x000fe20000000000 */
[----:B------:R-:W-:Y:S02]  /*edd0*/  IMAD.MOV.U32 R5, RZ, RZ, R53 ;  /* 0x000000ffff057224 */ /* 0x000fe400078e0035 */
[----:B------:R-:W-:Y:S01]  /*ede0*/  IMAD.MOV.U32 R8, RZ, RZ, R54 ;  /* 0x000000ffff087224 */ /* 0x000fe200078e0036 */
[----:B------:R-:W-:Y:S01]  /*edf0*/  PRMT R124, R4, 0x7610, R124 ;  /* 0x00007610047c7816 */ /* 0x000fe2000000007c */
        /* <DEDUP_REMOVED lines=33> */
.L_x_2275:
        /* <DEDUP_REMOVED lines=23> */
[----:B0-----:R-:W-:Y:S02]  /*f180*/  @!P2 IADD3 R8, P1, R14, R11, RZ ;  /* 0x0000000b0e08a210 */ /* 0x001fe40007f3e0ff */
[----:B------:R-:W-:Y:S02]  /*f190*/  CS2R R32, SRZ ;  /* 0x0000000000207805 */ /* 0x000fe4000001ff00 */
[----:B------:R-:W-:Y:S01]  /*f1a0*/  CS2R R34, SRZ ;  /* 0x0000000000227805 */ /* 0x000fe2000001ff00 */
[----:B------:R-:W-:Y:S01]  /*f1b0*/  @!P2 IMAD.X R5, R5, 0x1, R28, P0 ;  /* 0x000000010505a824 */ /* 0x000fe200000e061c */
[----:B------:R-:W-:Y:S02]  /*f1c0*/  CS2R R30, SRZ ;  /* 0x00000000001e7805 */ /* 0x000fe4000001ff00 */
[----:B------:R-:W-:-:S02]  /*f1d0*/  CS2R R36, SRZ ;  /* 0x0000000000247805 */ /* 0x000fc4000001ff00 */
[----:B------:R-:W-:Y:S01]  /*f1e0*/  CS2R R38, SRZ ;  /* 0x0000000000267805 */ /* 0x000fe2000001ff00 */
[----:B----4-:R-:W-:Y:S02]  /*f1f0*/  @!P3 IMAD.SHL.U32 R23, R15, 0x8, RZ ;  /* 0x000000080f17b824 */ /* 0x010fe400078e00ff */
[----:B------:R-:W-:Y:S02]  /*f200*/  IMAD.MOV.U32 R15, RZ, RZ, R9 ;  /* 0x000000ffff0f7224 */ /* 0x000fe400078e0009 */
[----:B------:R-:W-:Y:S01]  /*f210*/  @!P2 IMAD.X R9, R9, 0x1, R28, P1 ;  /* 0x000000010909a824 */ /* 0x000fe200008e061c */
[----:B------:R-:W-:Y:S01]  /*f220*/  CS2R R28, SRZ ;  /* 0x00000000001c7805 */ /* 0x000fe2000001ff00 */
[----:B------:R-:W-:-:S03]  /*f230*/  @!P3 IMAD.WIDE R20, R23, 0x2, R12 ;  /* 0x000000021714b825 */ /* 0x000fc600078e020c */
[----:B------:R0:W5:Y:S01]  /*f240*/  @!P2 LD.E.128 R36, desc[UR60][R8.64] ;  /* 0x0000003c0824a980 */ /* 0x000162000c101d00 */
[----:B------:R-:W-:-:S03]  /*f250*/  @!P3 IMAD.WIDE R12, R23, 0x2, R14 ;  /* 0x00000002170cb825 */ /* 0x000fc600078e020e */
[----:B------:R0:W5:Y:S04]  /*f260*/  @!P3 LD.E.128 R24, desc[UR60][R20.64] ;  /* 0x0000003c1418b980 */ /* 0x000168000c101d00 */
[----:B------:R0:W5:Y:S04]  /*f270*/  @!P3 LD.E.128 R32, desc[UR60][R12.64] ;  /* 0x0000003c0c20b980 */ /* 0x000168000c101d00 */
[----:B------:R0:W5:Y:S02]  /*f280*/  @!P2 LD.E.128 R28, desc[UR60][R4.64] ;  /* 0x0000003c041ca980 */ /* 0x000164000c101d00 */
.L_x_1914:
[----:B------:R-:W-:Y:S05]  /*f290*/  BSYNC B1 ;  /* 0x0000000000017941 */ /* 0x000fea0003800000 */
.L_x_1913:
        /* <DEDUP_REMOVED lines=39> */
.L_x_2281:
[----:B------:R-:W4:Y:S01]  /*f510*/  LDL R12, [R1+0x6c] ;  /* 0x00006c00010c7983 */ /* 0x000f220000100800 */
[----:B------:R-:W-:Y:S01]  /*f520*/  VIADD R10, R10, 0x60 ;  /* 0x000000600a0a7836 */ /* 0x000fe20000000000 */
[----:B------:R-:W-:Y:S01]  /*f530*/  BSSY B1, `(.L_x_1916) ;  /* 0x000002b000017945 */ /* 0x000fe20003800000 */
[----:B0-----:R-:W-:Y:S02]  /*f540*/  CS2R R6, SRZ ;  /* 0x0000000000067805 */ /* 0x001fe4000001ff00 */
        /* <DEDUP_REMOVED lines=26> */
[----:B------:R-:W-:Y:S01]  /*f6f0*/  CS2R R14, SRZ ;  /* 0x00000000000e7805 */ /* 0x000fe2000001ff00 */
[----:B------:R-:W-:-:S05]  /*f700*/  @!P2 IMAD.X R21, R21, 0x1, R6, P0 ;  /* 0x000000011515a824 */ /* 0x000fca00000e0606 */
[----:B------:R0:W5:Y:S01]  /*f710*/  @!P2 LD.E.128 R12, desc[UR60][R20.64] ;  /* 0x0000003c140ca980 */ /* 0x000162000c101d00 */
[----:B----4-:R-:W-:Y:S01]  /*f720*/  @!P3 IMAD.SHL.U32 R79, R76, 0x8, RZ ;  /* 0x000000084c4fb824 */ /* 0x010fe200078e00ff */
[----:B-1----:R-:W-:-:S03]  /*f730*/  @!P2 IADD3 R76, P1, R0, R77, RZ ;  /* 0x0000004d004ca210 */ /* 0x002fc60007f3e0ff */
[----:B------:R-:W-:-:S04]  /*f740*/  @!P3 IMAD.WIDE R80, R79, 0x2, R4 ;  /* 0x000000024f50b825 */ /* 0x000fc800078e0204 */
[----:B------:R-:W-:Y:S01]  /*f750*/  IMAD.MOV.U32 R4, RZ, RZ, R0 ;  /* 0x000000ffff047224 */ /* 0x000fe200078e0000 */
[----:B------:R0:W5:Y:S01]  /*f760*/  @!P3 LD.E.128 R72, desc[UR60][R80.64] ;  /* 0x0000003c5048b980 */ /* 0x000162000c101d00 */
[----:B------:R-:W-:Y:S02]  /*f770*/  IMAD.MOV.U32 R5, RZ, RZ, R23 ;  /* 0x000000ffff057224 */ /* 0x000fe400078e0017 */
[----:B------:R-:W-:Y:S01]  /*f780*/  @!P2 IMAD.X R77, R23, 0x1, R6, P1 ;  /* 0x00000001174da824 */ /* 0x000fe200008e0606 */
[----:B------:R-:W-:Y:S01]  /*f790*/  CS2R R6, SRZ ;  /* 0x0000000000067805 */ /* 0x000fe2000001ff00 */
[----:B------:R-:W-:Y:S01]  /*f7a0*/  @!P3 IMAD.WIDE R78, R79, 0x2, R4 ;  /* 0x000000024f4eb825 */ /* 0x000fe200078e0204 */
[----:B------:R-:W-:-:S04]  /*f7b0*/  CS2R R4, SRZ ;  /* 0x0000000000047805 */ /* 0x000fc8000001ff00 */
[----:B------:R0:W5:Y:S04]  /*f7c0*/  @!P3 LD.E.128 R8, desc[UR60][R78.64] ;  /* 0x0000003c4e08b980 */ /* 0x000168000c101d00 */
[----:B------:R0:W5:Y:S02]  /*f7d0*/  @!P2 LD.E.128 R4, desc[UR60][R76.64] ;  /* 0x0000003c4c04a980 */ /* 0x000164000c101d00 */
.L_x_1917:
[----:B------:R-:W-:Y:S05]  /*f7e0*/  BSYNC B1 ;  /* 0x0000000000017941 */ /* 0x000fea0003800000 */
.L_x_1916:
[----:B0-----:R-:W4:Y:S01]  /*f7f0*/  LDL R78, [R1+0x34] ;  /* 0x00003400014e7983 */ /* 0x001f220000100800 */
[----:B------:R-:W0:Y:S01]  /*f800*/  SYNCS.PHASECHK.TRANS64.TRYWAIT P0, [R16+URZ+0x30800], R139 ;  /* 0x0308008b100075a7 */ /* 0x000e22000800017f */
[----:B-1---5:R-:W-:Y:S01]  /*f810*/  IMAD.MOV.U32 R0, RZ, RZ, R4 ;  /* 0x000000ffff007224 */ /* 0x022fe200078e0004 */
[----:B------:R-:W-:Y:S01]  /*f820*/  BSSY B1, `(.L_x_1918) ;  /* 0x000001e000017945 */ /* 0x000fe20003800000 */
[----:B------:R-:W-:Y:S02]  /*f830*/  IMAD.MOV.U32 R3, RZ, RZ, R5 ;  /* 0x000000ffff037224 */ /* 0x000fe400078e0005 */
        /* <DEDUP_REMOVED lines=18> */
[----:B--2---:R-:W-:Y:S01]  /*f960*/  IMAD.MOV.U32 R21, RZ, RZ, R10 ;  /* 0x000000ffff157224 */ /* 0x004fe200078e000a */
[----:B------:R-:W-:Y:S01]  /*f970*/  PRMT R85, R79, 0x7610, R85 ;  /* 0x000076104f557816 */ /* 0x000fe20000000055 */
[----:B------:R-:W-:-:S02]  /*f980*/  IMAD.MOV.U32 R23, RZ, RZ, R11 ;  /* 0x000000ffff177224 */ /* 0x000fc400078e000b */
[----:B------:R-:W-:Y:S02]  /*f990*/  IMAD.MOV.U32 R76, RZ, RZ, R74 ;  /* 0x000000ffff4c7224 */ /* 0x000fe400078e004a */
[----:B------:R-:W-:Y:S01]  /*f9a0*/  IMAD.MOV.U32 R77, RZ, RZ, R75 ;  /* 0x000000ffff4d7224 */ /* 0x000fe200078e004b */
[----:B----4-:R-:W-:Y:S01]  /*f9b0*/  VIADDMNMX R3, R83, -R78, 0x80, PT ;  /* 0x0000008053037446 */ /* 0x010fe2000380094e */
[----:B------:R-:W-:-:S03]  /*f9c0*/  IMAD.MOV.U32 R78, RZ, RZ, R72 ;  /* 0x000000ffff4e7224 */ /* 0x000fc600078e0048 */
[----:B------:R-:W-:Y:S02]  /*f9d0*/  ISETP.GE.AND P1, PT, R218, R3, PT ;  /* 0x00000003da00720c */ /* 0x000fe40003f26270 */
[----:B------:R-:W-:Y:S01]  /*f9e0*/  PRMT R84, R78, 0x7610, R84 ;  /* 0x000076104e547816 */ /* 0x000fe20000000054 */
[----:B0-----:R-:W-:Y:S10]  /*f9f0*/  @!P0 BRA `(.L_x_1919) ;  /* 0x000001d400a88947 */ /* 0x001ff40003800000 */
.L_x_2282:
[----:B------:R-:W-:Y:S05]  /*fa00*/  BSYNC B1 ;  /* 0x0000000000017941 */ /* 0x000fea0003800000 */
.L_x_1918:
[----:B------:R-:W-:Y:S01]  /*fa10*/  BSSY B1, `(.L_x_1920) ;  /* 0x00000e2000017945 */ /* 0x000fe20003800000 */
[----:B------:R-:W-:Y:S02]  /*fa20*/  PRMT R86, R76, 0x7610, R86 ;  /* 0x000076104c567816 */ /* 0x000fe40000000056 */
[----:B------:R-:W-:Y:S01]  /*fa30*/  PRMT R87, R77, 0x7610, R87 ;  /* 0x000076104d577816 */ /* 0x000fe20000000057 */
[----:B------:R-:W-:Y:S06]  /*fa40*/  @P1 BRA `(.L_x_1921) ;  /* 0x0000000c00781947 */ /* 0x000fec0003800000 */
[----:B------:R1:W5:Y:S01]  /*fa50*/  LDL R157, [R1+0x40] ;  /* 0x00004000019d7983 */ /* 0x0003620000100800 */
[----:B0-----:R-:W0:Y:S01]  /*fa60*/  LDC R139, c[0x0][0x3f4] ;  /* 0x0000fd00ff8b7b82 */ /* 0x001e220000000800 */
[C---:B------:R-:W-:Y:S01]  /*fa70*/  IMAD.SHL.U32 R158, R218.reuse, 0x40, RZ ;  /* 0x00000040da9e7824 */ /* 0x040fe200078e00ff */
[----:B------:R-:W-:Y:S01]  /*fa80*/  BSSY B2, `(.L_x_1922) ;  /* 0x0000070000027945 */ /* 0x000fe20003800000 */
[----:B------:R-:W-:-:S03]  /*fa90*/  IMAD.SHL.U32 R159, R218, 0x40, RZ ;  /* 0x00000040da9f7824 */ /* 0x000fc600078e00ff */
[----:B------:R-:W-:-:S04]  /*faa0*/  LOP3.LUT R158, R158, 0x1c0, RZ, 0xc0, !PT ;  /* 0x000001c09e9e7812 */ /* 0x000fc800078ec0ff */
[----:B------:R-:W-:Y:S02]  /*fab0*/  SHF.R.U32.HI R158, RZ, 0x3, R158 ;  /* 0x00000003ff9e7819 */ /* 0x000fe4000001169e */
[-C--:B0-----:R-:W-:Y:S02]  /*fac0*/  ISETP.GE.AND P0, PT, R18, R139.reuse, PT ;  /* 0x0000008b1200720c */ /* 0x081fe40003f06270 */
[----:B------:R-:W-:-:S11]  /*fad0*/  ISETP.GE.AND P1, PT, R226, R139, PT ;  /* 0x0000008be200720c */ /* 0x000fd60003f26270 */
[----:B-1----:R-:W-:Y:S05]  /*fae0*/  @P0 BRA `(.L_x_1923) ;  /* 0x0000000400a40947 */ /* 0x002fea0003800000 */
[----:B------:R-:W2:Y:S04]  /*faf0*/  LDL R78, [R1+0x58] ;  /* 0x00005800014e7983 */ /* 0x000ea80000100800 */
[----:B------:R-:W3:Y:S01]  /*fb00*/  LDL R160, [R1+0x48] ;  /* 0x0000480001a07983 */ /* 0x000ee20000100800 */
[----:B------:R-:W-:Y:S02]  /*fb10*/  SHF.R.U64 R68, R68, 0x10, R69 ;  /* 0x0000001044447819 */ /* 0x000fe40000001245 */
[----:B------:R-:W-:Y:S02]  /*fb20*/  SHF.R.U64 R145, R60, 0x10, R61 ;  /* 0x000000103c917819 */ /* 0x000fe4000000123d */
[----:B------:R-:W-:Y:S02]  /*fb30*/  SHF.R.U64 R60, R62, 0x10, R63 ;  /* 0x000000103e3c7819 */ /* 0x000fe4000000123f */
[----:B------:R-:W-:-:S02]  /*fb40*/  SHF.R.U64 R62, R70, 0x10, R71 ;  /* 0x00000010463e7819 */ /* 0x000fc40000001247 */
[----:B------:R-:W-:Y:S02]  /*fb50*/  SHF.R.U32.HI R151, RZ, 0x10, R69 ;  /* 0x00000010ff977819 */ /* 0x000fe40000011645 */
[----:B------:R-:W-:Y:S02]  /*fb60*/  SHF.R.U32.HI R71, RZ, 0x10, R71 ;  /* 0x00000010ff477819 */ /* 0x000fe40000011647 */
[----:B------:R-:W-:Y:S02]  /*fb70*/  PRMT R149, R143, 0x5410, R68 ;  /* 0x000054108f957816 */ /* 0x000fe40000000044 */
[----:B------:R-:W-:Y:S02]  /*fb80*/  PRMT R142, R142, 0x5410, R145 ;  /* 0x000054108e8e7816 */ /* 0x000fe40000000091 */
[----:B------:R-:W-:Y:S01]  /*fb90*/  SHF.R.U32.HI R144, RZ, 0x10, R61 ;  /* 0x00000010ff907819 */ /* 0x000fe2000001163d */
[----:B------:R-:W-:Y:S01]  /*fba0*/  IMAD.U32 R150, R149, 0x10000, RZ ;  /* 0x0001000095967824 */ /* 0x000fe200078e00ff */
[----:B------:R-:W-:-:S02]  /*fbb0*/  SHF.R.U32.HI R63, RZ, 0x10, R63 ;  /* 0x00000010ff3f7819 */ /* 0x000fc4000001163f */
[----:B------:R-:W-:Y:S02]  /*fbc0*/  PRMT R69, R85, 0x5432, R62 ;  /* 0x0000543255457816 */ /* 0x000fe4000000003e */
[----:B------:R-:W-:Y:S02]  /*fbd0*/  PRMT R151, R140, 0x5410, R151 ;  /* 0x000054108c977816 */ /* 0x000fe40000000097 */
[----:B------:R-:W-:Y:S02]  /*fbe0*/  PRMT R62, R84, 0x5432, R71 ;  /* 0x00005432543e7816 */ /* 0x000fe40000000047 */
[----:B------:R-:W-:Y:S01]  /*fbf0*/  PRMT R141, R141, 0x5410, R144 ;  /* 0x000054108d8d7816 */ /* 0x000fe20000000090 */
[----:B------:R-:W-:Y:S01]  /*fc00*/  IMAD.U32 R152, R151, 0x10000, RZ ;  /* 0x0001000097987824 */ /* 0x000fe200078e00ff */
[----:B------:R-:W-:Y:S01]  /*fc10*/  PRMT R61, R87, 0x5432, R60 ;  /* 0x00005432573d7816 */ /* 0x000fe2000000003c */
[----:B------:R-:W-:Y:S01]  /*fc20*/  IMAD.U32 R153, R62, 0x10000, RZ ;  /* 0x000100003e997824 */ /* 0x000fe200078e00ff */
[----:B------:R-:W-:-:S02]  /*fc30*/  PRMT R60, R86, 0x5432, R63 ;  /* 0x00005432563c7816 */ /* 0x000fc4000000003f */
[----:B------:R-:W-:Y:S02]  /*fc40*/  LOP3.LUT R149, R149, 0xffff0000, RZ, 0xc0, !PT ;  /* 0xffff000095957812 */ /* 0x000fe400078ec0ff */
[----:B--2---:R-:W-:-:S04]  /*fc50*/  LEA.HI R76, R139, R78, RZ, 0x1d ;  /* 0x0000004e8b4c7211 */ /* 0x004fc800078fe8ff */
        /* <DEDUP_REMOVED lines=8> */
[----:B-----5:R-:W-:Y:S02]  /*fce0*/  IADD3 R81, R76, R79, R157 ;  /* 0x0000004f4c517210 */ /* 0x020fe40007ffe09d */
[----:B---3--:R-:W0:Y:S03]  /*fcf0*/  LDS.128 R76, [R160] ;  /* 0x00000000a04c7984 */ /* 0x008e260000000c00 */
[----:B------:R-:W-:-:S05]  /*fd00*/  IMAD R138, R81, 0x2, R16 ;  /* 0x00000002518a7824 */ /* 0x000fca00078e0210 */
[----:B------:R-:W1:Y:S01]  /*fd10*/  LDS.128 R80, [R138+0x10400] ;  /* 0x010400008a507984 */ /* 0x000e620000000c00 */
[C---:B0-----:R-:W-:Y:S01]  /*fd20*/  IMAD.U32 R143, R76.reuse, 0x10000, RZ ;  /* 0x000100004c8f7824 */ /* 0x041fe200078e00ff */
[----:B------:R-:W-:Y:S01]  /*fd30*/  LOP3.LUT R140, R76, 0xffff0000, RZ, 0xc0, !PT ;  /* 0xffff00004c8c7812 */ /* 0x000fe200078ec0ff */
[----:B------:R-:W-:Y:S01]  /*fd40*/  IMAD.U32 R76, R142, 0x10000, RZ ;  /* 0x000100008e4c7824 */ /* 0x000fe200078e00ff */
[C---:B------:R-:W-:Y:S01]  /*fd50*/  LOP3.LUT R63, R78.reuse, 0xffff0000, RZ, 0xc0, !PT ;  /* 0xffff00004e3f7812 */ /* 0x040fe200078ec0ff */
[----:B------:R-:W-:Y:S01]  /*fd60*/  IMAD.U32 R68, R78, 0x10000, RZ ;  /* 0x000100004e447824 */ /* 0x000fe200078e00ff */
[C---:B------:R-:W-:Y:S01]  /*fd70*/  LOP3.LUT R78, R79.reuse, 0xffff0000, RZ, 0xc0, !PT ;  /* 0xffff00004f4e7812 */ /* 0x040fe200078ec0ff */
[----:B------:R-:W-:Y:S02]  /*fd80*/  IMAD.U32 R145, R79, 0x10000, RZ ;  /* 0x000100004f917824 */ /* 0x000fe400078e00ff */
[C---:B-1----:R-:W-:Y:S01]  /*fd90*/  IMAD.U32 R71, R80.reuse, 0x10000, RZ ;  /* 0x0001000050477824 */ /* 0x042fe200078e00ff */
[----:B------:R-:W-:Y:S01]  /*fda0*/  LOP3.LUT R146, R80, 0xffff0000, RZ, 0xc0, !PT ;  /* 0xffff000050927812 */ /* 0x000fe200078ec0ff */
[C---:B------:R-:W-:Y:S01]  /*fdb0*/  IMAD.U32 R79, R81.reuse, 0x10000, RZ ;  /* 0x00010000514f7824 */ /* 0x040fe200078e00ff */
[----:B------:R-:W-:Y:S01]  /*fdc0*/  LOP3.LUT R147, R81, 0xffff0000, RZ, 0xc0, !PT ;  /* 0xffff000051937812 */ /* 0x000fe200078ec0ff */
[C---:B------:R-:W-:Y:S01]  /*fdd0*/  FMUL.FTZ R154, R71.reuse, R150 ;  /* 0x00000096479a7220 */ /* 0x040fe20000410000 */
[----:B------:R-:W-:Y:S01]  /*fde0*/  FMUL.FTZ R156, R71, R76 ;  /* 0x0000004c479c7220 */ /* 0x000fe20000410000 */
[----:B------:R-:W-:Y:S01]  /*fdf0*/  IMAD.U32 R80, R83, 0x10000, RZ ;  /* 0x0001000053507824 */ /* 0x000fe200078e00ff */
[----:B------:R-:W-:Y:S01]  /*fe00*/  LOP3.LUT R70, R82, 0xffff0000, RZ, 0xc0, !PT ;  /* 0xffff000052467812 */ /* 0x000fe200078ec0ff */
[----:B------:R-:W-:-:S02]  /*fe10*/  IMAD.U32 R81, R141, 0x10000, RZ ;  /* 0x000100008d517824 */ /* 0x000fc400078e00ff */
[----:B------:R-:W-:Y:S01]  /*fe20*/  FFMA.FTZ R71, R143, R76, -R154 ;  /* 0x0000004c8f477223 */ /* 0x000fe2000001089a */
[----:B------:R-:W-:Y:S01]  /*fe30*/  IMAD.U32 R148, R82, 0x10000, RZ ;  /* 0x0001000052947824 */ /* 0x000fe200078e00ff */
[----:B------:R-:W-:Y:S01]  /*fe40*/  LOP3.LUT R82, R83, 0xffff0000, RZ, 0xc0, !PT ;  /* 0xffff000053527812 */ /* 0x000fe200078ec0ff */
[----:B------:R-:W-:Y:S02]  /*fe50*/  IMAD.U32 R144, R77, 0x10000, RZ ;  /* 0x000100004d907824 */ /* 0x000fe400078e00ff */
[----:B------:R-:W-:Y:S01]  /*fe60*/  FMUL.FTZ R155, R79, R152 ;  /* 0x000000984f9b7220 */ /* 0x000fe20000410000 */
[----:B------:R-:W-:Y:S01]  /*fe70*/  FFMA.FTZ R76, R143, R150, R156 ;  /* 0x000000968f4c7223 */ /* 0x000fe2000001009c */
[----:B------:R-:W-:Y:S02]  /*fe80*/  IMAD.U32 R83, R60, 0x10000, RZ ;  /* 0x000100003c537824 */ /* 0x000fe400078e00ff */
[----:B------:R-:W-:Y:S01]  /*fe90*/  FMUL.FTZ R143, R79, R81 ;  /* 0x000000514f8f7220 */ /* 0x000fe20000410000 */
[----:B------:R-:W-:Y:S01]  /*fea0*/  FMUL.FTZ R150, R80, R153 ;  /* 0x0000009950967220 */ /* 0x000fe20000410000 */
[----:B------:R-:W-:Y:S01]  /*feb0*/  FFMA.FTZ R79, R144, R81, -R155 ;  /* 0x00000051904f7223 */ /* 0x000fe2000001089b */
[-C--:B------:R-:W-:Y:S01]  /*fec0*/  FMUL.FTZ R154, R80, R83.reuse ;  /* 0x00000053509a7220 */ /* 0x080fe20000410000 */
[----:B------:R-:W-:Y:S01]  /*fed0*/  FFMA.FTZ R81, R144, R152, R143 ;  /* 0x0000009890517223 */ /* 0x000fe2000001008f */
[----:B------:R-:W-:Y:S01]  /*fee0*/  FFMA.FTZ R80, R145, R83, -R150 ;  /* 0x0000005391507223 */ /* 0x000fe20000010896 */
[----:B------:R-:W-:Y:S01]  /*fef0*/  LOP3.LUT R83, R142, 0xffff0000, RZ, 0xc0, !PT ;  /* 0xffff00008e537812 */ /* 0x000fe200078ec0ff */
[C---:B------:R-:W-:Y:S01]  /*ff00*/  FMUL.FTZ R143, R146.reuse, R149 ;  /* 0x00000095928f7220 */ /* 0x040fe20000410000 */
[----:B------:R-:W-:Y:S01]  /*ff10*/  LOP3.LUT R144, R151, 0xffff0000, RZ, 0xc0, !PT ;  /* 0xffff000097907812 */ /* 0x000fe200078ec0ff */
[----:B------:R-:W-:Y:S01]  /*ff20*/  FFMA.FTZ R154, R145, R153, R154 ;  /* 0x00000099919a7223 */ /* 0x000fe2000001009a */
[----:B------:R-:W-:Y:S01]  /*ff30*/  LOP3.LUT R142, R141, 0xffff0000, RZ, 0xc0, !PT ;  /* 0xffff00008d8e7812 */ /* 0x000fe200078ec0ff */
[----:B------:R-:W-:Y:S01]  /*ff40*/  IMAD.U32 R141, R69, 0x10000, RZ ;  /* 0x00010000458d7824 */ /* 0x000fe200078e00ff */
[----:B------:R-:W-:Y:S01]  /*ff50*/  LOP3.LUT R77, R77, 0xffff0000, RZ, 0xc0, !PT ;  /* 0xffff00004d4d7812 */ /* 0x000fe200078ec0ff */
[C---:B------:R-:W-:Y:S01]  /*ff60*/  FMUL.FTZ R150, R147.reuse, R144 ;  /* 0x0000009093967220 */ /* 0x040fe20000410000 */
[-C--:B------:R-:W-:Y:S01]  /*ff70*/  FMUL.FTZ R145, R146, R83.reuse ;  /* 0x0000005392917220 */ /* 0x080fe20000410000 */
[----:B------:R-:W-:Y:S01]  /*ff80*/  FMUL.FTZ R147, R147, R142 ;  /* 0x0000008e93937220 */ /* 0x000fe20000410000 */
[----:B------:R-:W-:Y:S01]  /*ff90*/  FFMA.FTZ R146, R140, R83, -R143 ;  /* 0x000000538c927223 */ /* 0x000fe2000001088f */
[----:B------:R-:W-:-:S02]  /*ffa0*/  IMAD.U32 R83, R61, 0x10000, RZ ;  /* 0x000100003d537824 */ /* 0x000fc400078e00ff */
[C---:B------:R-:W-:Y:S01]  /*ffb0*/  FMUL.FTZ R143, R148.reuse, R141 ;  /* 0x0000008d948f7220 */ /* 0x040fe20000410000 */
[C---:B------:R-:W-:Y:S01]  /*ffc0*/  FFMA.FTZ R150, R77.reuse, R142, -R150 ;  /* 0x0000008e4d967223 */ /* 0x040fe20000010896 */
[----:B------:R-:W-:Y:S01]  /*ffd0*/  FFMA.FTZ R144, R77, R144, R147 ;  /* 0x000000904d907223 */ /* 0x000fe20000010093 */
[----:B------:R-:W-:Y:S01]  /*ffe0*/  LOP3.LUT R77, R69, 0xffff0000, RZ, 0xc0, !PT ;  /* 0xffff0000454d7812 */ /* 0x000fe200078ec0ff */
[-C--:B------:R-:W-:Y:S01]  /*fff0*/  FMUL.FTZ R147, R148, R83.reuse ;  /* 0x0000005394937220 */ /* 0x080fe20000410000 */
[----:B------:R-:W-:Y:S01]  /*10000*/  FFMA.FTZ R143, R68, R83, -R143 ;  /* 0x00000053448f7223 */ /* 0x000fe2000001088f */
[----:B------:R-:W-:Y:S01]  /*10010*/  LOP3.LUT R61, R61, 0xffff0000, RZ, 0xc0, !PT ;  /* 0xffff00003d3d7812 */ /* 0x000fe200078ec0ff */
[----:B------:R-:W-:Y:S01]  /*10020*/  FFMA.FTZ R145, R140, R149, R145 ;  /* 0x000000958c917223 */ /* 0x000fe20000010091 */
[----:B------:R-:W-:Y:S01]  /*10030*/  LOP3.LUT R83, R62, 0xffff0000, RZ, 0xc0, !PT ;  /* 0xffff00003e537812 */ /* 0x000fe200078ec0ff */
[----:B------:R-:W-:Y:S01]  /*10040*/  FFMA.FTZ R147, R68, R141, R147 ;  /* 0x0000008d44937223 */ /* 0x000fe20000010093 */
[----:B------:R-:W-:Y:S01]  /*10050*/  LOP3.LUT R69, R60, 0xffff0000, RZ, 0xc0, !PT ;  /* 0xffff00003c457812 */ /* 0x000fe200078ec0ff */
[C---:B------:R-:W-:Y:S01]  /*10060*/  FMUL.FTZ R60, R70.reuse, R77 ;  /* 0x0000004d463c7220 */ /* 0x040fe20000410000 */
[----:B------:R-:W-:Y:S01]  /*10070*/  FMUL.FTZ R70, R70, R61 ;  /* 0x0000003d46467220 */ /* 0x000fe20000410000 */
[C---:B------:R-:W-:Y:S01]  /*10080*/  FMUL.FTZ R141, R82.reuse, R83 ;  /* 0x00000053528d7220 */ /* 0x040fe20000410000 */
[----:B------:R-:W-:Y:S01]  /*10090*/  F2FP.BF16.F32.PACK_AB R68, R145, R76 ;  /* 0x0000004c9144723e */ /* 0x000fe200000010ff */
        /* <DEDUP_REMOVED lines=12> */
[----:B------:R-:W-:-:S05]  /*10160*/  F2FP.BF16.F32.PACK_AB R71, R83, R154 ;  /* 0x0000009a5347723e */ /* 0x000fca00000010ff */
[----:B------:R0:W-:Y:S02]  /*10170*/  STS.128 [R138+0x10400], R68 ;  /* 0x010400448a007388 */ /* 0x0001e40000000c00 */
.L_x_1923:
[----:B------:R-:W-:Y:S05]  /*10180*/  BSYNC B2 ;  /* 0x0000000000027941 */ /* 0x000fea0003800000 */
.L_x_1922:
[----:B------:R-:W-:Y:S05]  /*10190*/  @P1 BRA `(.L_x_1921) ;  /* 0x0000000400a41947 */ /* 0x000fea0003800000 */
[----:B0-----:R-:W2:Y:S04]  /*101a0*/  LDL R60, [R1+0x5c] ;  /* 0x00005c00013c7983 */ /* 0x001ea80000100800 */
[----:B------:R-:W3:Y:S01]  /*101b0*/  LDL R82, [R1+0x9c] ;  /* 0x00009c0001527983 */ /* 0x000ee20000100800 */
[----:B------:R-:W-:Y:S02]  /*101c0*/  SHF.R.U64 R79, R56, 0x10, R57 ;  /* 0x00000010384f7819 */ /* 0x000fe40000001239 */
[----:B------:R-:W-:Y:S02]  /*101d0*/  SHF.R.U64 R77, R58, 0x10, R59 ;  /* 0x000000103a4d7819 */ /* 0x000fe4000000123b */
[----:B------:R-:W-:Y:S02]  /*101e0*/  SHF.R.U32.HI R56, RZ, 0x10, R57 ;  /* 0x00000010ff387819 */ /* 0x000fe40000011639 */
[----:B------:R-:W-:-:S02]  /*101f0*/  SHF.R.U32.HI R58, RZ, 0x10, R59 ;  /* 0x00000010ff3a7819 */ /* 0x000fc4000001163b */
[----:B------:R-:W-:Y:S02]  /*10200*/  SHF.R.U64 R59, R64, 0x10, R65 ;  /* 0x00000010403b7819 */ /* 0x000fe40000001241 */
[----:B------:R-:W-:Y:S02]  /*10210*/  SHF.R.U64 R57, R66, 0x10, R67 ;  /* 0x0000001042397819 */ /* 0x000fe40000001243 */
[----:B------:R-:W-:Y:S02]  /*10220*/  SHF.R.U32.HI R64, RZ, 0x10, R65 ;  /* 0x00000010ff407819 */ /* 0x000fe40000011641 */
[----:B------:R-:W-:Y:S02]  /*10230*/  PRMT R135, R135, 0x5410, R56 ;  /* 0x0000541087877816 */ /* 0x000fe40000000038 */
[----:B------:R-:W-:Y:S02]  /*10240*/  PRMT R130, R130, 0x5410, R59 ;  /* 0x0000541082827816 */ /* 0x000fe4000000003b */
[----:B------:R-:W-:-:S02]  /*10250*/  PRMT R132, R132, 0x5410, R57 ;  /* 0x0000541084847816 */ /* 0x000fc40000000039 */
[----:B------:R-:W-:Y:S02]  /*10260*/  SHF.R.U32.HI R66, RZ, 0x10, R67 ;  /* 0x00000010ff427819 */ /* 0x000fe40000011643 */
[----:B------:R-:W-:Y:S02]  /*10270*/  PRMT R137, R137, 0x5410, R58 ;  /* 0x0000541089897816 */ /* 0x000fe4000000003a */
[----:B------:R-:W-:Y:S01]  /*10280*/  PRMT R134, R134, 0x5410, R79 ;  /* 0x0000541086867816 */ /* 0x000fe2000000004f */
[----:B------:R-:W-:Y:S01]  /*10290*/  IMAD.U32 R79, R130, 0x10000, RZ ;  /* 0x00010000824f7824 */ /* 0x000fe200078e00ff */
[----:B------:R-:W-:Y:S02]  /*102a0*/  PRMT R131, R131, 0x5410, R64 ;  /* 0x0000541083837816 */ /* 0x000fe40000000040 */
[----:B------:R-:W-:Y:S01]  /*102b0*/  PRMT R133, R133, 0x5410, R66 ;  /* 0x0000541085857816 */ /* 0x000fe20000000042 */
[----:B------:R-:W-:Y:S01]  /*102c0*/  IMAD.U32 R78, R134, 0x10000, RZ ;  /* 0x00010000864e7824 */ /* 0x000fe200078e00ff */
[----:B------:R-:W-:-:S02]  /*102d0*/  PRMT R136, R136, 0x5410, R77 ;  /* 0x0000541088887816 */ /* 0x000fc4000000004d */
[----:B------:R-:W-:Y:S02]  /*102e0*/  LOP3.LUT R130, R130, 0xffff0000, RZ, 0xc0, !PT ;  /* 0xffff000082827812 */ /* 0x000fe400078ec0ff */
        /* <DEDUP_REMOVED lines=26> */
[C---:B------:R-:W-:Y:S01]  /*10490*/  IMAD.U32 R67, R70.reuse, 0x10000, RZ ;  /* 0x0001000046437824 */ /* 0x040fe200078e00ff */
[----:B------:R-:W-:Y:S01]  /*104a0*/  LOP3.LUT R69, R70, 0xffff0000, RZ, 0xc0, !PT ;  /* 0xffff000046457812 */ /* 0x000fe200078ec0ff */
[C---:B------:R-:W-:Y:S01]  /*104b0*/  IMAD.U32 R77, R71.reuse, 0x10000, RZ ;  /* 0x00010000474d7824 */ /* 0x040fe200078e00ff */
[----:B------:R-:W-:Y:S01]  /*104c0*/  LOP3.LUT R70, R71, 0xffff0000, RZ, 0xc0, !PT ;  /* 0xffff000047467812 */ /* 0x000fe200078ec0ff */
[----:B------:R-:W-:Y:S01]  /*104d0*/  FMUL.FTZ R81, R63, R79 ;  /* 0x0000004f3f517220 */ /* 0x000fe20000410000 */
[----:B------:R-:W-:-:S02]  /*104e0*/  IMAD.U32 R71, R131, 0x10000, RZ ;  /* 0x0001000083477824 */ /* 0x000fc400078e00ff */
[-C--:B------:R-:W-:Y:S01]  /*104f0*/  FMUL.FTZ R83, R63, R78.reuse ;  /* 0x0000004e3f537220 */ /* 0x080fe20000410000 */
[----:B------:R-:W-:Y:S02]  /*10500*/  IMAD.U32 R63, R135, 0x10000, RZ ;  /* 0x00010000873f7824 */ /* 0x000fe400078e00ff */
[----:B------:R-:W-:Y:S01]  /*10510*/  FFMA.FTZ R81, R56, R78, -R81 ;  /* 0x0000004e38517223 */ /* 0x000fe20000010851 */
[----:B------:R-:W-:Y:S01]  /*10520*/  FMUL.FTZ R139, R66, R71 ;  /* 0x00000047428b7220 */ /* 0x000fe20000410000 */
[----:B------:R-:W-:Y:S02]  /*10530*/  IMAD.U32 R78, R133, 0x10000, RZ ;  /* 0x00010000854e7824 */ /* 0x000fe400078e00ff */
[----:B------:R-:W-:Y:S01]  /*10540*/  FFMA.FTZ R83, R56, R79, R83 ;  /* 0x0000004f38537223 */ /* 0x000fe20000010053 */
[----:B------:R-:W-:Y:S02]  /*10550*/  IMAD.U32 R56, R137, 0x10000, RZ ;  /* 0x0001000089387824 */ /* 0x000fe400078e00ff */
[-C--:B------:R-:W-:Y:S01]  /*10560*/  FMUL.FTZ R79, R66, R63.reuse ;  /* 0x0000003f424f7220 */ /* 0x080fe20000410000 */
[C---:B------:R-:W-:Y:S01]  /*10570*/  FFMA.FTZ R139, R58.reuse, R63, -R139 ;  /* 0x0000003f3a8b7223 */ /* 0x040fe2000001088b */
[C---:B------:R-:W-:Y:S01]  /*10580*/  FMUL.FTZ R63, R77.reuse, R78 ;  /* 0x0000004e4d3f7220 */ /* 0x040fe20000410000 */
[-C--:B------:R-:W-:Y:S01]  /*10590*/  FMUL.FTZ R77, R77, R56.reuse ;  /* 0x000000384d4d7220 */ /* 0x080fe20000410000 */
[----:B------:R-:W-:Y:S01]  /*105a0*/  FFMA.FTZ R79, R58, R71, R79 ;  /* 0x000000473a4f7223 */ /* 0x000fe2000001004f */
[----:B------:R-:W-:Y:S01]  /*105b0*/  LOP3.LUT R131, R131, 0xffff0000, RZ, 0xc0, !PT ;  /* 0xffff000083837812 */ /* 0x000fe200078ec0ff */
[C---:B------:R-:W-:Y:S01]  /*105c0*/  FFMA.FTZ R71, R64.reuse, R56, -R63 ;  /* 0x0000003840477223 */ /* 0x040fe2000001083f */
[----:B------:R-:W-:Y:S01]  /*105d0*/  LOP3.LUT R135, R135, 0xffff0000, RZ, 0xc0, !PT ;  /* 0xffff000087877812 */ /* 0x000fe200078ec0ff */
[----:B------:R-:W-:Y:S01]  /*105e0*/  FMUL.FTZ R56, R65, R130 ;  /* 0x0000008241387220 */ /* 0x000fe20000410000 */
[----:B------:R-:W-:Y:S01]  /*105f0*/  FFMA.FTZ R77, R64, R78, R77 ;  /* 0x0000004e404d7223 */ /* 0x000fe2000001004d */
[----:B------:R-:W-:-:S02]  /*10600*/  IMAD.U32 R58, R132, 0x10000, RZ ;  /* 0x00010000843a7824 */ /* 0x000fc400078e00ff */
[-C--:B------:R-:W-:Y:S01]  /*10610*/  FMUL.FTZ R64, R65, R134.reuse ;  /* 0x0000008641407220 */ /* 0x080fe20000410000 */
[C---:B------:R-:W-:Y:S01]  /*10620*/  FMUL.FTZ R63, R68.reuse, R131 ;  /* 0x00000083443f7220 */ /* 0x040fe20000410000 */
[----:B------:R-:W-:Y:S01]  /*10630*/  FFMA.FTZ R134, R57, R134, -R56 ;  /* 0x0000008639867223 */ /* 0x000fe20000010838 */
[-C--:B------:R-:W-:Y:S01]  /*10640*/  FMUL.FTZ R68, R68, R135.reuse ;  /* 0x0000008744447220 */ /* 0x080fe20000410000 */
[----:B------:R-:W-:Y:S02]  /*10650*/  IMAD.U32 R56, R136, 0x10000, RZ ;  /* 0x0001000088387824 */ /* 0x000fe400078e00ff */
[----:B------:R-:W-:Y:S01]  /*10660*/  FMUL.FTZ R78, R67, R58 ;  /* 0x0000003a434e7220 */ /* 0x000fe20000410000 */
[----:B------:R-:W-:Y:S01]  /*10670*/  LOP3.LUT R132, R132, 0xffff0000, RZ, 0xc0, !PT ;  /* 0xffff000084847812 */ /* 0x000fe200078ec0ff */
[----:B------:R-:W-:Y:S01]  /*10680*/  FFMA.FTZ R66, R60, R135, -R63 ;  /* 0x000000873c427223 */ /* 0x000fe2000001083f */
[----:B------:R-:W-:Y:S01]  /*10690*/  LOP3.LUT R136, R136, 0xffff0000, RZ, 0xc0, !PT ;  /* 0xffff000088887812 */ /* 0x000fe200078ec0ff */
[----:B------:R-:W-:Y:S01]  /*106a0*/  FFMA.FTZ R68, R60, R131, R68 ;  /* 0x000000833c447223 */ /* 0x000fe20000010044 */
[----:B------:R-:W-:Y:S01]  /*106b0*/  LOP3.LUT R133, R133, 0xffff0000, RZ, 0xc0, !PT ;  /* 0xffff000085857812 */ /* 0x000fe200078ec0ff */
[-C--:B------:R-:W-:Y:S01]  /*106c0*/  FMUL.FTZ R60, R67, R56.reuse ;  /* 0x00000038433c7220 */ /* 0x080fe20000410000 */
[----:B------:R-:W-:Y:S01]  /*106d0*/  LOP3.LUT R137, R137, 0xffff0000, RZ, 0xc0, !PT ;  /* 0xffff000089897812 */ /* 0x000fe200078ec0ff */
[----:B------:R-:W-:Y:S01]  /*106e0*/  FFMA.FTZ R78, R59, R56, -R78 ;  /* 0x000000383b4e7223 */ /* 0x000fe2000001084e */
[----:B------:R-:W-:Y:S01]  /*106f0*/  FMUL.FTZ R56, R69, R132 ;  /* 0x0000008445387220 */ /* 0x000fe20000410000 */
[----:B------:R-:W-:Y:S01]  /*10700*/  FFMA.FTZ R64, R57, R130, R64 ;  /* 0x0000008239407223 */ /* 0x000fe20000010040 */
[----:B------:R-:W-:Y:S01]  /*10710*/  FMUL.FTZ R69, R69, R136 ;  /* 0x0000008845457220 */ /* 0x000fe20000410000 */
[----:B------:R-:W-:Y:S01]  /*10720*/  FFMA.FTZ R59, R59, R58, R60 ;  /* 0x0000003a3b3b7223 */ /* 0x000fe2000001003c */
[C---:B------:R-:W-:Y:S01]  /*10730*/  FMUL.FTZ R57, R70.reuse, R133 ;  /* 0x0000008546397220 */ /* 0x040fe20000410000 */
[-C--:B------:R-:W-:Y:S01]  /*10740*/  FMUL.FTZ R58, R70, R137.reuse ;  /* 0x00000089463a7220 */ /* 0x080fe20000410000 */
[C---:B------:R-:W-:Y:S01]  /*10750*/  FFMA.FTZ R132, R61.reuse, R132, R69 ;  /* 0x000000843d847223 */ /* 0x040fe20000010045 */
[----:B------:R-:W-:Y:S01]  /*10760*/  FFMA.FTZ R63, R61, R136, -R56 ;  /* 0x000000883d3f7223 */ /* 0x000fe20000010838 */
[C---:B------:R-:W-:Y:S01]  /*10770*/  FFMA.FTZ R70, R62.reuse, R137, -R57 ;  /* 0x000000893e467223 */ /* 0x040fe20000010839 */
        /* <DEDUP_REMOVED lines=11> */
.L_x_1921:
[----:B------:R-:W-:Y:S05]  /*10830*/  BSYNC B1 ;  /* 0x0000000000017941 */ /* 0x000fea0003800000 */
.L_x_1920:
[----:B-1----:R-:W-:Y:S01]  /*10840*/  VIADD R56, R218, 0x20 ;  /* 0x00000020da387836 */ /* 0x002fe20000000000 */
[----:B------:R-:W-:Y:S04]  /*10850*/  BSSY B1, `(.L_x_1924) ;  /* 0x00000e2000017945 */ /* 0x000fe80003800000 */
[----:B------:R-:W-:-:S13]  /*10860*/  ISETP.GE.AND P0, PT, R56, R3, PT ;  /* 0x000000033800720c */ /* 0x000fda0003f06270 */
[----:B------:R-:W-:Y:S05]  /*10870*/  @P0 BRA `(.L_x_1925) ;  /* 0x0000000c007c0947 */ /* 0x000fea0003800000 */
[----:B0-----:R0:W5:Y:S01]  /*10880*/  LDL R70, [R1+0x38] ;  /* 0x0000380001467983 */ /* 0x0011620000100800 */
        /* <DEDUP_REMOVED lines=12> */
[----:B------:R-:W2:Y:S04]  /*10950*/  LDL R56, [R1+0x58] ;  /* 0x0000580001387983 */ /* 0x000ea80000100800 */
[----:B------:R-:W3:Y:S01]  /*10960*/  LDL R80, [R1+0x98] ;  /* 0x0000980001507983 */ /* 0x000ee20000100800 */
[----:B------:R-:W-:Y:S02]  /*10970*/  SHF.R.U64 R69, R44, 0x10, R45 ;  /* 0x000000102c457819 */ /* 0x000fe4000000122d */
[--C-:B------:R-:W-:Y:S02]  /*10980*/  SHF.R.U64 R44, R46, 0x10, R47.reuse ;  /* 0x000000102e2c7819 */ /* 0x100fe4000000122f */
[----:B------:R-:W-:Y:S02]  /*10990*/  SHF.R.U32.HI R46, RZ, 0x10, R47 ;  /* 0x00000010ff2e7819 */ /* 0x000fe4000001162f */
[----:B------:R-:W-:-:S02]  /*109a0*/  SHF.R.U64 R47, R52, 0x10, R53 ;  /* 0x00000010342f7819 */ /* 0x000fc40000001235 */
[----:B------:R-:W-:Y:S02]  /*109b0*/  SHF.R.U32.HI R67, RZ, 0x10, R45 ;  /* 0x00000010ff437819 */ /* 0x000fe4000001162d */
[----:B------:R-:W-:Y:S02]  /*109c0*/  SHF.R.U64 R45, R54, 0x10, R55 ;  /* 0x00000010362d7819 */ /* 0x000fe40000001237 */
[----:B------:R-:W-:Y:S02]  /*109d0*/  SHF.R.U32.HI R52, RZ, 0x10, R53 ;  /* 0x00000010ff347819 */ /* 0x000fe40000011635 */
[----:B------:R-:W-:Y:S02]  /*109e0*/  SHF.R.U32.HI R54, RZ, 0x10, R55 ;  /* 0x00000010ff367819 */ /* 0x000fe40000011637 */
[----:B------:R-:W-:Y:S02]  /*109f0*/  PRMT R124, R124, 0x5410, R47 ;  /* 0x000054107c7c7816 */ /* 0x000fe4000000002f */
[----:B------:R-:W-:-:S02]  /*10a00*/  PRMT R122, R122, 0x5410, R69 ;  /* 0x000054107a7a7816 */ /* 0x000fc40000000045 */
[----:B------:R-:W-:Y:S01]  /*10a10*/  PRMT R125, R125, 0x5410, R44 ;  /* 0x000054107d7d7816 */ /* 0x000fe2000000002c */
[----:B------:R-:W-:Y:S01]  /*10a20*/  IMAD.U32 R69, R124, 0x10000, RZ ;  /* 0x000100007c457824 */ /* 0x000fe200078e00ff */
[----:B------:R-:W-:Y:S02]  /*10a30*/  PRMT R128, R128, 0x5410, R45 ;  /* 0x0000541080807816 */ /* 0x000fe4000000002d */
[----:B------:R-:W-:Y:S02]  /*10a40*/  PRMT R123, R123, 0x5410, R46 ;  /* 0x000054107b7b7816 */ /* 0x000fe4000000002e */
[----:B------:R-:W-:Y:S02]  /*10a50*/  PRMT R129, R129, 0x5410, R52 ;  /* 0x0000541081817816 */ /* 0x000fe40000000034 */
[----:B------:R-:W-:Y:S02]  /*10a60*/  PRMT R127, R127, 0x5410, R54 ;  /* 0x000054107f7f7816 */ /* 0x000fe40000000036 */
[----:B------:R-:W-:Y:S01]  /*10a70*/  PRMT R126, R126, 0x5410, R67 ;  /* 0x000054107e7e7816 */ /* 0x000fe20000000043 */
[----:B------:R-:W-:Y:S01]  /*10a80*/  IMAD.U32 R67, R122, 0x10000, RZ ;  /* 0x000100007a437824 */ /* 0x000fe200078e00ff */
[----:B------:R-:W-:-:S02]  /*10a90*/  LOP3.LUT R124, R124, 0xffff0000, RZ, 0xc0, !PT ;  /* 0xffff00007c7c7812 */ /* 0x000fc400078ec0ff */
[----:B------:R-:W-:Y:S02]  /*10aa0*/  LOP3.LUT R122, R122, 0xffff0000, RZ, 0xc0, !PT ;  /* 0xffff00007a7a7812 */ /* 0x000fe400078ec0ff */
[----:B--2---:R-:W-:-:S04]  /*10ab0*/  LEA.HI R56, R65, R56, RZ, 0x1d ;  /* 0x0000003841387211 */ /* 0x004fc800078fe8ff */
[----:B------:R-:W-:Y:S01]  /*10ac0*/  SHF.R.S32.HI R59, RZ, 0x1f, R56 ;  /* 0x0000001fff3b7819 */ /* 0x000fe20000011438 */
[----:B------:R-:W-:-:S03]  /*10ad0*/  IMAD.SHL.U32 R57, R56, 0x8, RZ ;  /* 0x0000000838397824 */ /* 0x000fc600078e00ff */
[----:B------:R-:W-:Y:S02]  /*10ae0*/  LEA.HI R59, R59, R56, RZ, 0x3 ;  /* 0x000000383b3b7211 */ /* 0x000fe400078f18ff */
[----:B------:R-:W-:-:S03]  /*10af0*/  LOP3.LUT R56, R78, 0x38, R57, 0xf8, !PT ;  /* 0x000000384e387812 */ /* 0x000fc600078ef839 */
[----:B------:R-:W-:Y:S01]  /*10b00*/  IMAD.SHL.U32 R59, R59, 0x400, RZ ;  /* 0x000004003b3b7824 */ /* 0x000fe200078e00ff */
[----:B------:R-:W-:-:S04]  /*10b10*/  LOP3.LUT R56, R56, R76, RZ, 0x3c, !PT ;  /* 0x0000004c38387212 */ /* 0x000fc800078e3cff */
        /* <DEDUP_REMOVED lines=25> */
[C---:B------:R-:W-:Y:S01]  /*10cb0*/  FFMA.FTZ R71, R44.reuse, R67, -R71 ;  /* 0x000000432c477223 */ /* 0x040fe20000010847 */
[----:B------:R-:W-:Y:S01]  /*10cc0*/  FMUL.FTZ R79, R57, R63 ;  /* 0x0000003f394f7220 */ /* 0x000fe20000410000 */
[----:B------:R-:W-:Y:S02]  /*10cd0*/  IMAD.U32 R67, R127, 0x10000, RZ ;  /* 0x000100007f437824 */ /* 0x000fe400078e00ff */
[----:B------:R-:W-:Y:S01]  /*10ce0*/  FFMA.FTZ R77, R44, R69, R77 ;  /* 0x000000452c4d7223 */ /* 0x000fe2000001004d */
[----:B------:R-:W-:Y:S02]  /*10cf0*/  IMAD.U32 R44, R123, 0x10000, RZ ;  /* 0x000100007b2c7824 */ /* 0x000fe400078e00ff */
[-C--:B------:R-:W-:Y:S01]  /*10d00*/  FMUL.FTZ R57, R57, R54.reuse ;  /* 0x0000003639397220 */ /* 0x080fe20000410000 */
[----:B------:R-:W-:Y:S01]  /*10d10*/  FFMA.FTZ R79, R46, R54, -R79 ;  /* 0x000000362e4f7223 */ /* 0x000fe2000001084f */
[C---:B------:R-:W-:Y:S01]  /*10d20*/  FMUL.FTZ R54, R66.reuse, R67 ;  /* 0x0000004342367220 */ /* 0x040fe20000410000 */
[-C--:B------:R-:W-:Y:S01]  /*10d30*/  FMUL.FTZ R66, R66, R44.reuse ;  /* 0x0000002c42427220 */ /* 0x080fe20000410000 */
[----:B------:R-:W-:Y:S01]  /*10d40*/  FFMA.FTZ R57, R46, R63, R57 ;  /* 0x0000003f2e397223 */ /* 0x000fe20000010039 */
[----:B------:R-:W-:Y:S01]  /*10d50*/  LOP3.LUT R129, R129, 0xffff0000, RZ, 0xc0, !PT ;  /* 0xffff000081817812 */ /* 0x000fe200078ec0ff */
[C---:B------:R-:W-:Y:S01]  /*10d60*/  FFMA.FTZ R63, R53.reuse, R44, -R54 ;  /* 0x0000002c353f7223 */ /* 0x040fe20000010836 */
[----:B------:R-:W-:Y:S01]  /*10d70*/  FFMA.FTZ R67, R53, R67, R66 ;  /* 0x0000004335437223 */ /* 0x000fe20000010042 */
[----:B------:R-:W-:Y:S01]  /*10d80*/  LOP3.LUT R53, R126, 0xffff0000, RZ, 0xc0, !PT ;  /* 0xffff00007e357812 */ /* 0x000fe200078ec0ff */
[C---:B------:R-:W-:Y:S01]  /*10d90*/  FMUL.FTZ R44, R55.reuse, R124 ;  /* 0x0000007c372c7220 */ /* 0x040fe20000410000 */
[----:B------:R-:W-:Y:S01]  /*10da0*/  FMUL.FTZ R54, R55, R122 ;  /* 0x0000007a37367220 */ /* 0x000fe20000410000 */
[----:B------:R-:W-:Y:S01]  /*10db0*/  FMUL.FTZ R55, R60, R129 ;  /* 0x000000813c377220 */ /* 0x000fe20000410000 */
[----:B------:R-:W-:-:S02]  /*10dc0*/  IMAD.U32 R46, R128, 0x10000, RZ ;  /* 0x00010000802e7824 */ /* 0x000fc400078e00ff */
[----:B------:R-:W-:Y:S01]  /*10dd0*/  FFMA.FTZ R122, R45, R122, -R44 ;  /* 0x0000007a2d7a7223 */ /* 0x000fe2000001082c */
[-C--:B------:R-:W-:Y:S01]  /*10de0*/  FMUL.FTZ R66, R60, R53.reuse ;  /* 0x000000353c427220 */ /* 0x080fe20000410000 */
[----:B------:R-:W-:Y:S02]  /*10df0*/  IMAD.U32 R44, R125, 0x10000, RZ ;  /* 0x000100007d2c7824 */ /* 0x000fe400078e00ff */
[C---:B------:R-:W-:Y:S01]  /*10e00*/  FFMA.FTZ R60, R56.reuse, R53, -R55 ;  /* 0x00000035383c7223 */ /* 0x040fe20000010837 */
[C---:B------:R-:W-:Y:S01]  /*10e10*/  FMUL.FTZ R68, R59.reuse, R46 ;  /* 0x0000002e3b447220 */ /* 0x040fe20000410000 */
[----:B------:R-:W-:Y:S01]  /*10e20*/  FFMA.FTZ R66, R56, R129, R66 ;  /* 0x0000008138427223 */ /* 0x000fe20000010042 */
[----:B------:R-:W-:Y:S01]  /*10e30*/  FMUL.FTZ R56, R59, R44 ;  /* 0x0000002c3b387220 */ /* 0x000fe20000410000 */
[----:B------:R-:W-:Y:S01]  /*10e40*/  LOP3.LUT R128, R128, 0xffff0000, RZ, 0xc0, !PT ;  /* 0xffff000080807812 */ /* 0x000fe200078ec0ff */
[----:B------:R-:W-:Y:S01]  /*10e50*/  FFMA.FTZ R54, R45, R124, R54 ;  /* 0x0000007c2d367223 */ /* 0x000fe20000010036 */
[----:B------:R-:W-:Y:S01]  /*10e60*/  LOP3.LUT R127, R127, 0xffff0000, RZ, 0xc0, !PT ;  /* 0xffff00007f7f7812 */ /* 0x000fe200078ec0ff */
[----:B------:R-:W-:Y:S01]  /*10e70*/  FFMA.FTZ R68, R47, R44, -R68 ;  /* 0x0000002c2f447223 */ /* 0x000fe20000010844 */
[----:B------:R-:W-:Y:S01]  /*10e80*/  LOP3.LUT R125, R125, 0xffff0000, RZ, 0xc0, !PT ;  /* 0xffff00007d7d7812 */ /* 0x000fe200078ec0ff */
[----:B------:R-:W-:Y:S01]  /*10e90*/  FFMA.FTZ R56, R47, R46, R56 ;  /* 0x0000002e2f387223 */ /* 0x000fe20000010038 */
[----:B------:R-:W-:Y:S01]  /*10ea0*/  LOP3.LUT R123, R123, 0xffff0000, RZ, 0xc0, !PT ;  /* 0xffff00007b7b7812 */ /* 0x000fe200078ec0ff */
[CC--:B------:R-:W-:Y:S01]  /*10eb0*/  FMUL.FTZ R45, R61.reuse, R128.reuse ;  /* 0x000000803d2d7220 */ /* 0x0c0fe20000410000 */
[----:B------:R-:W-:Y:S01]  /*10ec0*/  FMUL.FTZ R47, R62, R127 ;  /* 0x0000007f3e2f7220 */ /* 0x000fe20000410000 */
[----:B------:R-:W-:Y:S01]  /*10ed0*/  FMUL.FTZ R61, R61, R125 ;  /* 0x0000007d3d3d7220 */ /* 0x000fe20000410000 */
[----:B------:R-:W-:Y:S01]  /*10ee0*/  F2FP.BF16.F32.PACK_AB R53, R66, R57 ;  /* 0x000000394235723e */ /* 0x000fe200000010ff */
        /* <DEDUP_REMOVED lines=14> */
.L_x_1927:
[----:B------:R-:W-:Y:S05]  /*10fd0*/  BSYNC B2 ;  /* 0x0000000000027941 */ /* 0x000fea0003800000 */
.L_x_1926:
[----:B------:R-:W-:Y:S05]  /*10fe0*/  @P1 BRA `(.L_x_1925) ;  /* 0x0000000400a01947 */ /* 0x000fea0003800000 */
[----:B0-----:R-:W2:Y:S04]  /*10ff0*/  LDL R44, [R1+0x5c] ;  /* 0x00005c00012c7983 */ /* 0x001ea80000100800 */
[----:B------:R-:W3:Y:S01]  /*11000*/  LDL R62, [R1+0x94] ;  /* 0x00009400013e7983 */ /* 0x000ee20000100800 */
[--C-:B------:R-:W-:Y:S02]  /*11010*/  SHF.R.U64 R59, R40, 0x10, R41.reuse ;  /* 0x00000010283b7819 */ /* 0x100fe40000001229 */
[----:B------:R-:W-:Y:S02]  /*11020*/  SHF.R.U32.HI R58, RZ, 0x10, R41 ;  /* 0x00000010ff3a7819 */ /* 0x000fe40000011629 */
[----:B------:R-:W-:Y:S02]  /*11030*/  SHF.R.U64 R57, R42, 0x10, R43 ;  /* 0x000000102a397819 */ /* 0x000fe4000000122b */
[----:B------:R-:W-:-:S02]  /*11040*/  SHF.R.U64 R40, R48, 0x10, R49 ;  /* 0x0000001030287819 */ /* 0x000fc40000001231 */
[----:B------:R-:W-:Y:S02]  /*11050*/  SHF.R.U64 R41, R50, 0x10, R51 ;  /* 0x0000001032297819 */ /* 0x000fe40000001233 */
[----:B------:R-:W-:Y:S02]  /*11060*/  SHF.R.U32.HI R42, RZ, 0x10, R43 ;  /* 0x00000010ff2a7819 */ /* 0x000fe4000001162b */
[----:B------:R-:W-:Y:S02]  /*11070*/  SHF.R.U32.HI R48, RZ, 0x10, R49 ;  /* 0x00000010ff307819 */ /* 0x000fe40000011631 */
[----:B------:R-:W-:Y:S02]  /*11080*/  PRMT R105, R105, 0x5410, R40 ;  /* 0x0000541069697816 */ /* 0x000fe40000000028 */
[----:B------:R-:W-:Y:S02]  /*11090*/  PRMT R108, R108, 0x5410, R41 ;  /* 0x000054106c6c7816 */ /* 0x000fe40000000029 */
[----:B------:R-:W-:-:S02]  /*110a0*/  SHF.R.U32.HI R50, RZ, 0x10, R51 ;  /* 0x00000010ff327819 */ /* 0x000fc40000011633 */
[----:B------:R-:W-:Y:S02]  /*110b0*/  PRMT R113, R113, 0x5410, R42 ;  /* 0x0000541071717816 */ /* 0x000fe4000000002a */
[----:B------:R-:W-:Y:S01]  /*110c0*/  PRMT R110, R110, 0x5410, R59 ;  /* 0x000054106e6e7816 */ /* 0x000fe2000000003b */
[----:B------:R-:W-:Y:S01]  /*110d0*/  IMAD.U32 R59, R105, 0x10000, RZ ;  /* 0x00010000693b7824 */ /* 0x000fe200078e00ff */
[----:B------:R-:W-:Y:S02]  /*110e0*/  PRMT R107, R107, 0x5410, R48 ;  /* 0x000054106b6b7816 */ /* 0x000fe40000000030 */
[----:B------:R-:W-:Y:S02]  /*110f0*/  PRMT R109, R109, 0x5410, R50 ;  /* 0x000054106d6d7816 */ /* 0x000fe40000000032 */
        /* <DEDUP_REMOVED lines=43> */
[----:B------:R-:W-:Y:S01]  /*113b0*/  FMUL.FTZ R47, R57, R58 ;  /* 0x0000003a392f7220 */ /* 0x000fe20000410000 */
[----:B------:R-:W-:Y:S01]  /*113c0*/  LOP3.LUT R50, R105, 0xffff0000, RZ, 0xc0, !PT ;  /* 0xffff000069327812 */ /* 0x000fe200078ec0ff */
        /* <DEDUP_REMOVED lines=15> */
[----:B------:R-:W-:Y:S01]  /*114c0*/  FFMA.FTZ R48, R41, R50, R48 ;  /* 0x0000003229307223 */ /* 0x000fe20000010030 */
[----:B------:R-:W-:Y:S01]  /*114d0*/  LOP3.LUT R112, R112, 0xffff0000, RZ, 0xc0, !PT ;  /* 0xffff000070707812 */ /* 0x000fe200078ec0ff */
[C---:B------:R-:W-:Y:S01]  /*114e0*/  FFMA.FTZ R50, R44.reuse, R111, -R47 ;  /* 0x0000006f2c327223 */ /* 0x040fe2000001082f */
[----:B------:R-:W-:Y:S01]  /*114f0*/  FFMA.FTZ R52, R44, R107, R52 ;  /* 0x0000006b2c347223 */ /* 0x000fe20000010034 */
[----:B------:R-:W-:Y:S01]  /*11500*/  LOP3.LUT R109, R109, 0xffff0000, RZ, 0xc0, !PT ;  /* 0xffff00006d6d7812 */ /* 0x000fe200078ec0ff */
[-C--:B------:R-:W-:Y:S01]  /*11510*/  FMUL.FTZ R44, R51, R40.reuse ;  /* 0x00000028332c7220 */ /* 0x080fe20000410000 */
[----:B------:R-:W-:Y:S01]  /*11520*/  LOP3.LUT R113, R113, 0xffff0000, RZ, 0xc0, !PT ;  /* 0xffff000071717812 */ /* 0x000fe200078ec0ff */
[----:B------:R-:W-:Y:S01]  /*11530*/  FFMA.FTZ R58, R43, R40, -R58 ;  /* 0x000000282b3a7223 */ /* 0x000fe2000001083a */
[C---:B------:R-:W-:Y:S01]  /*11540*/  FMUL.FTZ R40, R53.reuse, R108 ;  /* 0x0000006c35287220 */ /* 0x040fe20000410000 */
        /* <DEDUP_REMOVED lines=18> */
.L_x_1925:
[----:B------:R-:W-:Y:S05]  /*11670*/  BSYNC B1 ;  /* 0x0000000000017941 */ /* 0x000fea0003800000 */
.L_x_1924:
[----:B-1----:R-:W-:Y:S01]  /*11680*/  VIADD R40, R218, 0x40 ;  /* 0x00000040da287836 */ /* 0x002fe20000000000 */
[----:B------:R-:W-:Y:S04]  /*11690*/  BSSY B1, `(.L_x_1928) ;  /* 0x00000df000017945 */ /* 0x000fe80003800000 */
[----:B------:R-:W-:-:S13]  /*116a0*/  ISETP.GE.AND P0, PT, R40, R3, PT ;  /* 0x000000032800720c */ /* 0x000fda0003f06270 */
[----:B------:R-:W-:Y:S05]  /*116b0*/  @P0 BRA `(.L_x_1929) ;  /* 0x0000000c00700947 */ /* 0x000fea0003800000 */
[----:B0-----:R0:W5:Y:S01]  /*116c0*/  LDL R54, [R1+0x7c] ;  /* 0x00007c0001367983 */ /* 0x0011620000100800 */
[----:B------:R-:W1:Y:S01]  /*116d0*/  LDC R61, c[0x0][0x3f4] ;  /* 0x0000fd00ff3d7b82 */ /* 0x000e620000000800 */
[----:B------:R-:W-:Y:S01]  /*116e0*/  VIADD R56, R218, 0x40 ;  /* 0x00000040da387836 */ /* 0x000fe20000000000 */
[----:B------:R-:W-:Y:S03]  /*116f0*/  BSSY B2, `(.L_x_1930) ;  /* 0x000006f000027945 */ /* 0x000fe60003800000 */
[----:B------:R-:W-:-:S05]  /*11700*/  IMAD.SHL.U32 R56, R56, 0x40, RZ ;  /* 0x0000004038387824 */ /* 0x000fca00078e00ff */
[----:B------:R-:W-:-:S04]  /*11710*/  LOP3.LUT R56, R56, 0x1c0, RZ, 0xc0, !PT ;  /* 0x000001c038387812 */ /* 0x000fc800078ec0ff */
[----:B------:R-:W-:Y:S02]  /*11720*/  SHF.R.U32.HI R48, RZ, 0x3, R56 ;  /* 0x00000003ff307819 */ /* 0x000fe40000011638 */
[-C--:B-1----:R-:W-:Y:S02]  /*11730*/  ISETP.GE.AND P0, PT, R18, R61.reuse, PT ;  /* 0x0000003d1200720c */ /* 0x082fe40003f06270 */
[----:B------:R-:W-:-:S11]  /*11740*/  ISETP.GE.AND P1, PT, R226, R61, PT ;  /* 0x0000003de200720c */ /* 0x000fd60003f26270 */
[----:B0-----:R-:W-:Y:S05]  /*11750*/  @P0 BRA `(.L_x_1931) ;  /* 0x0000000400a00947 */ /* 0x001fea0003800000 */
[----:B------:R-:W2:Y:S04]  /*11760*/  LDL R40, [R1+0x58] ;  /* 0x0000580001287983 */ /* 0x000ea80000100800 */
[----:B------:R-:W3:Y:S01]  /*11770*/  LDL R58, [R1+0x90] ;  /* 0x00009000013a7983 */ /* 0x000ee20000100800 */
[--C-:B------:R-:W-:Y:S02]  /*11780*/  SHF.R.U64 R51, R30, 0x10, R31.reuse ;  /* 0x000000101e337819 */ /* 0x100fe4000000121f */
[----:B------:R-:W-:Y:S02]  /*11790*/  SHF.R.U32.HI R30, RZ, 0x10, R31 ;  /* 0x00000010ff1e7819 */ /* 0x000fe4000001161f */
[----:B------:R-:W-:Y:S02]  /*117a0*/  SHF.R.U64 R31, R36, 0x10, R37 ;  /* 0x00000010241f7819 */ /* 0x000fe40000001225 */
        /* <DEDUP_REMOVED lines=53> */
[-C--:B------:R-:W-:Y:S01]  /*11b00*/  FMUL.FTZ R41, R41, R38.reuse ;  /* 0x0000002629297220 */ /* 0x080fe20000410000 */
[----:B------:R-:W-:Y:S01]  /*11b10*/  FFMA.FTZ R59, R30, R38, -R59 ;  /* 0x000000261e3b7223 */ /* 0x000fe2000001083b */
[----:B------:R-:W-:-:S02]  /*11b20*/  IMAD.U32 R28, R121, 0x10000, RZ ;  /* 0x00010000791c7824 */ /* 0x000fc400078e00ff */
[----:B------:R-:W-:Y:S01]  /*11b30*/  FMUL.FTZ R38, R50, R51 ;  /* 0x0000003332267220 */ /* 0x000fe20000410000 */
[----:B------:R-:W-:Y:S01]  /*11b40*/  FFMA.FTZ R41, R30, R47, R41 ;  /* 0x0000002f1e297223 */ /* 0x000fe20000010029 */
[----:B------:R-:W-:Y:S01]  /*11b50*/  LOP3.LUT R119, R119, 0xffff0000, RZ, 0xc0, !PT ;  /* 0xffff000077777812 */ /* 0x000fe200078ec0ff */
[-C--:B------:R-:W-:Y:S01]  /*11b60*/  FMUL.FTZ R50, R50, R28.reuse ;  /* 0x0000001c32327220 */ /* 0x080fe20000410000 */
[----:B------:R-:W-:Y:S01]  /*11b70*/  FFMA.FTZ R47, R37, R28, -R38 ;  /* 0x0000001c252f7223 */ /* 0x000fe20000010826 */
[----:B------:R-:W-:Y:S01]  /*11b80*/  LOP3.LUT R115, R115, 0xffff0000, RZ, 0xc0, !PT ;  /* 0xffff000073737812 */ /* 0x000fe200078ec0ff */
[----:B------:R-:W-:Y:S01]  /*11b90*/  FMUL.FTZ R28, R39, R114 ;  /* 0x00000072271c7220 */ /* 0x000fe20000410000 */
[----:B------:R-:W-:Y:S01]  /*11ba0*/  FFMA.FTZ R51, R37, R51, R50 ;  /* 0x0000003325337223 */ /* 0x000fe20000010032 */
[-C--:B------:R-:W-:Y:S01]  /*11bb0*/  FMUL.FTZ R38, R39, R118.reuse ;  /* 0x0000007627267220 */ /* 0x080fe20000410000 */
[----:B------:R-:W-:Y:S02]  /*11bc0*/  IMAD.U32 R30, R116, 0x10000, RZ ;  /* 0x00010000741e7824 */ /* 0x000fe400078e00ff */
[----:B------:R-:W-:Y:S01]  /*11bd0*/  FFMA.FTZ R118, R29, R118, -R28 ;  /* 0x000000761d767223 */ /* 0x000fe2000001081c */
[C---:B------:R-:W-:Y:S01]  /*11be0*/  FMUL.FTZ R37, R44.reuse, R115 ;  /* 0x000000732c257220 */ /* 0x040fe20000410000 */
[-C--:B------:R-:W-:Y:S01]  /*11bf0*/  FMUL.FTZ R50, R44, R119.reuse ;  /* 0x000000772c327220 */ /* 0x080fe20000410000 */
[----:B------:R-:W-:Y:S01]  /*11c00*/  IMAD.U32 R28, R120, 0x10000, RZ ;  /* 0x00010000781c7824 */ /* 0x000fe200078e00ff */
[----:B------:R-:W-:Y:S01]  /*11c10*/  LOP3.LUT R116, R116, 0xffff0000, RZ, 0xc0, !PT ;  /* 0xffff000074747812 */ /* 0x000fe200078ec0ff */
[----:B------:R-:W-:Y:S01]  /*11c20*/  FMUL.FTZ R52, R43, R30 ;  /* 0x0000001e2b347220 */ /* 0x000fe20000410000 */
[----:B------:R-:W-:Y:S01]  /*11c30*/  LOP3.LUT R117, R117, 0xffff0000, RZ, 0xc0, !PT ;  /* 0xffff000075757812 */ /* 0x000fe200078ec0ff */
[----:B------:R-:W-:Y:S01]  /*11c40*/  FFMA.FTZ R44, R40, R119, -R37 ;  /* 0x00000077282c7223 */ /* 0x000fe20000010825 */
[----:B------:R-:W-:Y:S01]  /*11c50*/  LOP3.LUT R120, R120, 0xffff0000, RZ, 0xc0, !PT ;  /* 0xffff000078787812 */ /* 0x000fe200078ec0ff */
[----:B------:R-:W-:Y:S01]  /*11c60*/  FFMA.FTZ R50, R40, R115, R50 ;  /* 0x0000007328327223 */ /* 0x000fe20000010032 */
[----:B------:R-:W-:Y:S01]  /*11c70*/  LOP3.LUT R121, R121, 0xffff0000, RZ, 0xc0, !PT ;  /* 0xffff000079797812 */ /* 0x000fe200078ec0ff */
[----:B------:R-:W-:Y:S01]  /*11c80*/  FFMA.FTZ R38, R29, R114, R38 ;  /* 0x000000721d267223 */ /* 0x000fe20000010026 */
[----:B------:R-:W-:Y:S01]  /*11c90*/  FMUL.FTZ R40, R43, R28 ;  /* 0x0000001c2b287220 */ /* 0x000fe20000410000 */
[----:B------:R-:W-:Y:S01]  /*11ca0*/  FMUL.FTZ R29, R45, R116 ;  /* 0x000000742d1d7220 */ /* 0x000fe20000410000 */
[----:B------:R-:W-:Y:S01]  /*11cb0*/  FFMA.FTZ R52, R31, R28, -R52 ;  /* 0x0000001c1f347223 */ /* 0x000fe20000010834 */
[C---:B------:R-:W-:Y:S01]  /*11cc0*/  FMUL.FTZ R37, R46.reuse, R117 ;  /* 0x000000752e257220 */ /* 0x040fe20000410000 */
[----:B------:R-:W-:Y:S01]  /*11cd0*/  FMUL.FTZ R45, R45, R120 ;  /* 0x000000782d2d7220 */ /* 0x000fe20000410000 */
[-C--:B------:R-:W-:Y:S01]  /*11ce0*/  FMUL.FTZ R28, R46, R121.reuse ;  /* 0x000000792e1c7220 */ /* 0x080fe20000410000 */
[----:B------:R-:W-:Y:S01]  /*11cf0*/  FFMA.FTZ R40, R31, R30, R40 ;  /* 0x0000001e1f287223 */ /* 0x000fe20000010028 */
        /* <DEDUP_REMOVED lines=14> */
.L_x_1931:
[----:B------:R-:W-:Y:S05]  /*11de0*/  BSYNC B2 ;  /* 0x0000000000027941 */ /* 0x000fea0003800000 */
.L_x_1930:
        /* <DEDUP_REMOVED lines=105> */
.L_x_1929:
[----:B------:R-:W-:Y:S05]  /*12480*/  BSYNC B1 ;  /* 0x0000000000017941 */ /* 0x000fea0003800000 */
.L_x_1928:
[----:B-1----:R-:W-:-:S05]  /*12490*/  VIADD R24, R218, 0x60 ;  /* 0x00000060da187836 */ /* 0x002fca0000000000 */
[----:B------:R-:W-:-:S13]  /*124a0*/  ISETP.GE.AND P0, PT, R24, R3, PT ;  /* 0x000000031800720c */ /* 0x000fda0003f06270 */
[----:B------:R-:W-:Y:S05]  /*124b0*/  @P0 BRA `(.L_x_1899) ;  /* 0x0000000c00700947 */ /* 0x000fea0003800000 */
[----:B------:R1:W5:Y:S01]  /*124c0*/  LDL R40, [R1+0x78] ;  /* 0x0000780001287983 */ /* 0x0003620000100800 */
[----:B------:R-:W2:Y:S01]  /*124d0*/  LDC R43, c[0x0][0x3f4] ;  /* 0x0000fd00ff2b7b82 */ /* 0x000ea20000000800 */
[----:B------:R-:W-:Y:S01]  /*124e0*/  VIADD R42, R218, 0x60 ;  /* 0x00000060da2a7836 */ /* 0x000fe20000000000 */
[----:B------:R-:W-:Y:S03]  /*124f0*/  BSSY B1, `(.L_x_1932) ;  /* 0x000006f000017945 */ /* 0x000fe60003800000 */
[----:B------:R-:W-:-:S05]  /*12500*/  IMAD.SHL.U32 R42, R42, 0x40, RZ ;  /* 0x000000402a2a7824 */ /* 0x000fca00078e00ff */
[----:B------:R-:W-:-:S04]  /*12510*/  LOP3.LUT R42, R42, 0x1c0, RZ, 0xc0, !PT ;  /* 0x000001c02a2a7812 */ /* 0x000fc800078ec0ff */
[----:B0-----:R-:W-:Y:S02]  /*12520*/  SHF.R.U32.HI R36, RZ, 0x3, R42 ;  /* 0x00000003ff247819 */ /* 0x001fe4000001162a */
[-C--:B--2---:R-:W-:Y:S02]  /*12530*/  ISETP.GE.AND P0, PT, R18, R43.reuse, PT ;  /* 0x0000002b1200720c */ /* 0x084fe40003f06270 */
[----:B------:R-:W-:-:S11]  /*12540*/  ISETP.GE.AND P1, PT, R226, R43, PT ;  /* 0x0000002be200720c */ /* 0x000fd60003f26270 */
[----:B-1----:R-:W-:Y:S05]  /*12550*/  @P0 BRA `(.L_x_1933) ;  /* 0x0000000400a00947 */ /* 0x002fea0003800000 */
[----:B------:R-:W2:Y:S04]  /*12560*/  LDL R24, [R1+0x58] ;  /* 0x0000580001187983 */ /* 0x000ea80000100800 */
[----:B------:R-:W3:Y:S01]  /*12570*/  LDL R38, [R1+0x88] ;  /* 0x0000880001267983 */ /* 0x000ee20000100800 */
[--C-:B------:R-:W-:Y:S02]  /*12580*/  SHF.R.U64 R35, R12, 0x10, R13.reuse ;  /* 0x000000100c237819 */ /* 0x100fe4000000120d */
[----:B------:R-:W-:Y:S02]  /*12590*/  SHF.R.U32.HI R12, RZ, 0x10, R13 ;  /* 0x00000010ff0c7819 */ /* 0x000fe4000001160d */
[--C-:B------:R-:W-:Y:S02]  /*125a0*/  SHF.R.U64 R13, R4, 0x10, R5.reuse ;  /* 0x00000010040d7819 */ /* 0x100fe40000001205 */
[----:B------:R-:W-:-:S02]  /*125b0*/  SHF.R.U32.HI R4, RZ, 0x10, R5 ;  /* 0x00000010ff047819 */ /* 0x000fc40000011605 */
        /* <DEDUP_REMOVED lines=64> */
[C---:B------:R-:W-:Y:S01]  /*129c0*/  FMUL.FTZ R32, R28.reuse, R101 ;  /* 0x000000651c207220 */ /* 0x040fe20000410000 */
[----:B------:R-:W-:Y:S01]  /*129d0*/  FFMA.FTZ R100, R5, R100, -R4 ;  /* 0x0000006405647223 */ /* 0x000fe20000010804 */
[----:B------:R-:W-:Y:S01]  /*129e0*/  FMUL.FTZ R13, R28, R97 ;  /* 0x000000611c0d7220 */ /* 0x000fe20000410000 */
[----:B------:R-:W-:-:S02]  /*129f0*/  IMAD.U32 R6, R98, 0x10000, RZ ;  /* 0x0001000062067824 */ /* 0x000fc400078e00ff */
[----:B------:R-:W-:Y:S01]  /*12a00*/  FFMA.FTZ R32, R24, R97, R32 ;  /* 0x0000006118207223 */ /* 0x000fe20000010020 */
[----:B------:R-:W-:Y:S02]  /*12a10*/  IMAD.U32 R4, R102, 0x10000, RZ ;  /* 0x0001000066047824 */ /* 0x000fe400078e00ff */
[----:B------:R-:W-:Y:S01]  /*12a20*/  FFMA.FTZ R28, R24, R101, -R13 ;  /* 0x00000065181c7223 */ /* 0x000fe2000001080d */
[C---:B------:R-:W-:Y:S01]  /*12a30*/  FMUL.FTZ R34, R27.reuse, R6 ;  /* 0x000000061b227220 */ /* 0x040fe20000410000 */
[----:B------:R-:W-:Y:S01]  /*12a40*/  LOP3.LUT R98, R98, 0xffff0000, RZ, 0xc0, !PT ;  /* 0xffff000062627812 */ /* 0x000fe200078ec0ff */
[----:B------:R-:W-:Y:S01]  /*12a50*/  FMUL.FTZ R24, R27, R4 ;  /* 0x000000041b187220 */ /* 0x000fe20000410000 */
[----:B------:R-:W-:Y:S01]  /*12a60*/  FFMA.FTZ R14, R5, R96, R14 ;  /* 0x00000060050e7223 */ /* 0x000fe2000001000e */
[----:B------:R-:W-:Y:S01]  /*12a70*/  LOP3.LUT R99, R99, 0xffff0000, RZ, 0xc0, !PT ;  /* 0xffff000063637812 */ /* 0x000fe200078ec0ff */
[C---:B------:R-:W-:Y:S01]  /*12a80*/  FFMA.FTZ R34, R7.reuse, R4, -R34 ;  /* 0x0000000407227223 */ /* 0x040fe20000010822 */
[----:B------:R-:W-:Y:S01]  /*12a90*/  LOP3.LUT R102, R102, 0xffff0000, RZ, 0xc0, !PT ;  /* 0xffff000066667812 */ /* 0x000fe200078ec0ff */
[----:B------:R-:W-:Y:S01]  /*12aa0*/  FFMA.FTZ R24, R7, R6, R24 ;  /* 0x0000000607187223 */ /* 0x000fe20000010018 */
[----:B------:R-:W-:Y:S01]  /*12ab0*/  LOP3.LUT R5, R104, 0xffff0000, RZ, 0xc0, !PT ;  /* 0xffff000068057812 */ /* 0x000fe200078ec0ff */
[C---:B------:R-:W-:Y:S01]  /*12ac0*/  FMUL.FTZ R7, R29.reuse, R98 ;  /* 0x000000621d077220 */ /* 0x040fe20000410000 */
[----:B------:R-:W-:Y:S01]  /*12ad0*/  FMUL.FTZ R13, R30, R99 ;  /* 0x000000631e0d7220 */ /* 0x000fe20000410000 */
[----:B------:R-:W-:-:S02]  /*12ae0*/  FMUL.FTZ R29, R29, R102 ;  /* 0x000000661d1d7220 */ /* 0x000fc40000410000 */
[-C--:B------:R-:W-:Y:S01]  /*12af0*/  FMUL.FTZ R4, R30, R5.reuse ;  /* 0x000000051e047220 */ /* 0x080fe20000410000 */
        /* <DEDUP_REMOVED lines=9> */
[----:B------:R-:W-:Y:S02]  /*12b90*/  F2FP.BF16.F32.PACK_AB R13, R32, R25 ;  /* 0x00000019200d723e */ /* 0x000fe400000010ff */
[----:B------:R-:W-:Y:S01]  /*12ba0*/  F2FP.BF16.F32.PACK_AB R14, R29, R24 ;  /* 0x000000181d0e723e */ /* 0x000fe200000010ff */
[----:B------:R0:W-:Y:S01]  /*12bb0*/  STS.128 [R38], R4 ;  /* 0x0000000426007388 */ /* 0x0001e20000000c00 */
[----:B------:R-:W-:-:S05]  /*12bc0*/  F2FP.BF16.F32.PACK_AB R15, R26, R33 ;  /* 0x000000211a0f723e */ /* 0x000fca00000010ff */
[----:B------:R0:W-:Y:S02]  /*12bd0*/  STS.128 [R3+0x10400], R12 ;  /* 0x0104000c03007388 */ /* 0x0001e40000000c00 */
.L_x_1933:
[----:B------:R-:W-:Y:S05]  /*12be0*/  BSYNC B1 ;  /* 0x0000000000017941 */ /* 0x000fea0003800000 */
.L_x_1932:
[----:B------:R-:W-:Y:S05]  /*12bf0*/  @P1 BRA `(.L_x_1899) ;  /* 0x0000000400a01947 */ /* 0x000fea0003800000 */
[----:B0-----:R-:W2:Y:S04]  /*12c00*/  LDL R3, [R1+0x5c] ;  /* 0x00005c0001037983 */ /* 0x001ea80000100800 */
[----:B------:R-:W3:Y:S01]  /*12c10*/  LDL R38, [R1+0x84] ;  /* 0x0000840001267983 */ /* 0x000ee20000100800 */
[----:B------:R-:W-:Y:S02]  /*12c20*/  SHF.R.U64 R25, R8, 0x10, R9 ;  /* 0x0000001008197819 */ /* 0x000fe40000001209 */
[----:B------:R-:W-:Y:S02]  /*12c30*/  SHF.R.U64 R31, R72, 0x10, R73 ;  /* 0x00000010481f7819 */ /* 0x000fe40000001249 */
[----:B------:R-:W-:Y:S02]  /*12c40*/  SHF.R.U32.HI R27, RZ, 0x10, R9 ;  /* 0x00000010ff1b7819 */ /* 0x000fe40000011609 */
[----:B------:R-:W-:-:S02]  /*12c50*/  PRMT R25, R0, 0x5410, R25 ;  /* 0x0000541000197816 */ /* 0x000fc40000000019 */
[----:B------:R-:W-:Y:S02]  /*12c60*/  PRMT R84, R84, 0x5410, R31 ;  /* 0x0000541054547816 */ /* 0x000fe4000000001f */
[----:B------:R-:W-:Y:S01]  /*12c70*/  SHF.R.U32.HI R72, RZ, 0x10, R73 ;  /* 0x00000010ff487819 */ /* 0x000fe20000011649 */
[----:B------:R-:W-:Y:S01]  /*12c80*/  IMAD.U32 R26, R25, 0x10000, RZ ;  /* 0x00010000191a7824 */ /* 0x000fe200078e00ff */
[----:B------:R-:W-:Y:S01]  /*12c90*/  SHF.R.U64 R29, R74, 0x10, R75 ;  /* 0x000000104a1d7819 */ /* 0x000fe2000000124b */
[----:B------:R-:W-:Y:S01]  /*12ca0*/  IMAD.U32 R24, R84, 0x10000, RZ ;  /* 0x0001000054187824 */ /* 0x000fe200078e00ff */
[--C-:B------:R-:W-:Y:S02]  /*12cb0*/  SHF.R.U64 R28, R10, 0x10, R11.reuse ;  /* 0x000000100a1c7819 */ /* 0x100fe4000000120b */
[----:B------:R-:W-:Y:S02]  /*12cc0*/  SHF.R.U32.HI R30, RZ, 0x10, R11 ;  /* 0x00000010ff1e7819 */ /* 0x000fe4000001160b */
[----:B------:R-:W-:-:S02]  /*12cd0*/  PRMT R27, R20, 0x5410, R27 ;  /* 0x00005410141b7816 */ /* 0x000fc4000000001b */
[----:B------:R-:W-:Y:S02]  /*12ce0*/  SHF.R.U32.HI R74, RZ, 0x10, R75 ;  /* 0x00000010ff4a7819 */ /* 0x000fe4000001164b */
[----:B------:R-:W-:Y:S02]  /*12cf0*/  PRMT R85, R85, 0x5410, R72 ;  /* 0x0000541055557816 */ /* 0x000fe40000000048 */
[----:B------:R-:W-:Y:S01]  /*12d00*/  PRMT R86, R86, 0x5410, R29 ;  /* 0x0000541056567816 */ /* 0x000fe2000000001d */
[----:B------:R-:W-:Y:S01]  /*12d10*/  IMAD.U32 R29, R27, 0x10000, RZ ;  /* 0x000100001b1d7824 */ /* 0x000fe200078e00ff */
[----:B------:R-:W-:Y:S02]  /*12d20*/  PRMT R30, R23, 0x5410, R30 ;  /* 0x00005410171e7816 */ /* 0x000fe4000000001e */
[----:B------:R-:W-:Y:S02]  /*12d30*/  PRMT R87, R87, 0x5410, R74 ;  /* 0x0000541057577816 */ /* 0x000fe4000000004a */
[----:B------:R-:W-:-:S02]  /*12d40*/  LOP3.LUT R25, R25, 0xffff0000, RZ, 0xc0, !PT ;  /* 0xffff000019197812 */ /* 0x000fc400078ec0ff */
[----:B------:R-:W-:Y:S02]  /*12d50*/  PRMT R28, R21, 0x5410, R28 ;  /* 0x00005410151c7816 */ /* 0x000fe4000000001c */
        /* <DEDUP_REMOVED lines=29> */
[----:B------:R-:W-:Y:S02]  /*12f30*/  IMAD.U32 R23, R15, 0x10000, RZ ;  /* 0x000100000f177824 */ /* 0x000fe400078e00ff */
[----:B------:R-:W-:Y:S01]  /*12f40*/  FFMA.FTZ R33, R0, R26, R33 ;  /* 0x0000001a00217223 */ /* 0x000fe20000010021 */
[----:B------:R-:W-:Y:S02]  /*12f50*/  IMAD.U32 R24, R30, 0x10000, RZ ;  /* 0x000100001e187824 */ /* 0x000fe400078e00ff */
[-C--:B------:R-:W-:Y:S01]  /*12f60*/  FMUL.FTZ R37, R20, R11.reuse ;  /* 0x0000000b14257220 */ /* 0x080fe20000410000 */
[----:B------:R-:W-:Y:S02]  /*12f70*/  IMAD.U32 R0, R87, 0x10000, RZ ;  /* 0x0001000057007824 */ /* 0x000fe400078e00ff */
[C---:B------:R-:W-:Y:S01]  /*12f80*/  FFMA.FTZ R35, R8.reuse, R11, -R35 ;  /* 0x0000000b08237223 */ /* 0x040fe20000010823 */
[C---:B------:R-:W-:Y:S01]  /*12f90*/  FMUL.FTZ R11, R23.reuse, R24 ;  /* 0x00000018170b7220 */ /* 0x040fe20000410000 */
[----:B------:R-:W-:Y:S01]  /*12fa0*/  FFMA.FTZ R37, R8, R29, R37 ;  /* 0x0000001d08257223 */ /* 0x000fe20000010025 */
[----:B------:R-:W-:Y:S01]  /*12fb0*/  FMUL.FTZ R23, R23, R0 ;  /* 0x0000000017177220 */ /* 0x000fe20000410000 */
[----:B------:R-:W-:-:S02]  /*12fc0*/  IMAD.U32 R21, R14, 0x10000, RZ ;  /* 0x000100000e157824 */ /* 0x000fc400078e00ff */
[----:B------:R-:W-:Y:S01]  /*12fd0*/  FFMA.FTZ R29, R10, R0, -R11 ;  /* 0x000000000a1d7223 */ /* 0x000fe2000001080b */
[----:B------:R-:W-:Y:S01]  /*12fe0*/  LOP3.LUT R11, R84, 0xffff0000, RZ, 0xc0, !PT ;  /* 0xffff0000540b7812 */ /* 0x000fe200078ec0ff */
[----:B------:R-:W-:Y:S01]  /*12ff0*/  FFMA.FTZ R34, R10, R24, R23 ;  /* 0x000000180a227223 */ /* 0x000fe20000010017 */
[----:B------:R-:W-:Y:S01]  /*13000*/  LOP3.LUT R10, R27, 0xffff0000, RZ, 0xc0, !PT ;  /* 0xffff00001b0a7812 */ /* 0x000fe200078ec0ff */
[C---:B------:R-:W-:Y:S01]  /*13010*/  FMUL.FTZ R23, R12.reuse, R25 ;  /* 0x000000190c177220 */ /* 0x040fe20000410000 */
[----:B------:R-:W-:Y:S01]  /*13020*/  LOP3.LUT R0, R85, 0xffff0000, RZ, 0xc0, !PT ;  /* 0xffff000055007812 */ /* 0x000fe200078ec0ff */
[----:B------:R-:W-:Y:S01]  /*13030*/  FMUL.FTZ R27, R12, R11 ;  /* 0x0000000b0c1b7220 */ /* 0x000fe20000410000 */
[----:B------:R-:W-:Y:S02]  /*13040*/  IMAD.U32 R12, R28, 0x10000, RZ ;  /* 0x000100001c0c7824 */ /* 0x000fe400078e00ff */
[----:B------:R-:W-:Y:S01]  /*13050*/  FMUL.FTZ R26, R13, R10 ;  /* 0x0000000a0d1a7220 */ /* 0x000fe20000410000 */
[----:B------:R-:W-:-:S02]  /*13060*/  IMAD.U32 R8, R86, 0x10000, RZ ;  /* 0x0001000056087824 */ /* 0x000fc400078e00ff */
[----:B------:R-:W-:Y:S01]  /*13070*/  FMUL.FTZ R13, R13, R0 ;  /* 0x000000000d0d7220 */ /* 0x000fe20000410000 */
[C---:B------:R-:W-:Y:S01]  /*13080*/  FFMA.FTZ R20, R4.reuse, R11, -R23 ;  /* 0x0000000b04147223 */ /* 0x040fe20000010817 */
[----:B------:R-:W-:Y:S01]  /*13090*/  FFMA.FTZ R24, R4, R25, R27 ;  /* 0x0000001904187223 */ /* 0x000fe2000001001b */
[----:B------:R-:W-:Y:S01]  /*130a0*/  LOP3.LUT R14, R14, 0xffff0000, RZ, 0xc0, !PT ;  /* 0xffff00000e0e7812 */ /* 0x000fe200078ec0ff */
[----:B------:R-:W-:Y:S01]  /*130b0*/  FMUL.FTZ R4, R21, R12 ;  /* 0x0000000c15047220 */ /* 0x000fe20000410000 */
[C---:B------:R-:W-:Y:S01]  /*130c0*/  FFMA.FTZ R26, R5.reuse, R0, -R26 ;  /* 0x00000000051a7223 */ /* 0x040fe2000001081a */
[----:B------:R-:W-:Y:S01]  /*130d0*/  FFMA.FTZ R10, R5, R10, R13 ;  /* 0x0000000a050a7223 */ /* 0x000fe2000001000d */
[-C--:B------:R-:W-:Y:S01]  /*130e0*/  FMUL.FTZ R32, R21, R8.reuse ;  /* 0x0000000815207220 */ /* 0x080fe20000410000 */
[----:B------:R-:W-:Y:S01]  /*130f0*/  LOP3.LUT R11, R28, 0xffff0000, RZ, 0xc0, !PT ;  /* 0xffff00001c0b7812 */ /* 0x000fe200078ec0ff */
[----:B------:R-:W-:Y:S01]  /*13100*/  FFMA.FTZ R13, R9, R8, -R4 ;  /* 0x00000008090d7223 */ /* 0x000fe20000010804 */
[----:B------:R-:W-:Y:S01]  /*13110*/  LOP3.LUT R15, R15, 0xffff0000, RZ, 0xc0, !PT ;  /* 0xffff00000f0f7812 */ /* 0x000fe200078ec0ff */
[----:B------:R-:W-:Y:S01]  /*13120*/  FFMA.FTZ R32, R9, R12, R32 ;  /* 0x0000000c09207223 */ /* 0x000fe20000010020 */
[----:B------:R-:W-:Y:S01]  /*13130*/  LOP3.LUT R5, R86, 0xffff0000, RZ, 0xc0, !PT ;  /* 0xffff000056057812 */ /* 0x000fe200078ec0ff */
[----:B------:R-:W-:Y:S01]  /*13140*/  FMUL.FTZ R9, R14, R11 ;  /* 0x0000000b0e097220 */ /* 0x000fe20000410000 */
[----:B------:R-:W-:-:S02]  /*13150*/  LOP3.LUT R30, R30, 0xffff0000, RZ, 0xc0, !PT ;  /* 0xffff00001e1e7812 */ /* 0x000fc400078ec0ff */
[----:B------:R-:W-:Y:S01]  /*13160*/  LOP3.LUT R0, R87, 0xffff0000, RZ, 0xc0, !PT ;  /* 0xffff000057007812 */ /* 0x000fe200078ec0ff */
[-C--:B------:R-:W-:Y:S01]  /*13170*/  FMUL.FTZ R14, R14, R5.reuse ;  /* 0x000000050e0e7220 */ /* 0x080fe20000410000 */
[----:B------:R-:W-:Y:S01]  /*13180*/  FFMA.FTZ R12, R6, R5, -R9 ;  /* 0x00000005060c7223 */ /* 0x000fe20000010809 */
[C---:B------:R-:W-:Y:S01]  /*13190*/  FMUL.FTZ R4, R15.reuse, R30 ;  /* 0x0000001e0f047220 */ /* 0x040fe20000410000 */
[----:B------:R-:W-:Y:S01]  /*131a0*/  F2FP.BF16.F32.PACK_AB R9, R10, R37 ;  /* 0x000000250a09723e */ /* 0x000fe200000010ff */
[-C--:B------:R-:W-:Y:S01]  /*131b0*/  FMUL.FTZ R15, R15, R0.reuse ;  /* 0x000000000f0f7220 */ /* 0x080fe20000410000 */
        /* <DEDUP_REMOVED lines=8> */
[----:B------:R-:W-:Y:S02]  /*13240*/  F2FP.BF16.F32.PACK_AB R8, R24, R33 ;  /* 0x000000211808723e */ /* 0x000fe400000010ff */
[----:B------:R-:W-:Y:S01]  /*13250*/  F2FP.BF16.F32.PACK_AB R11, R15, R34 ;  /* 0x000000220f0b723e */ /* 0x000fe200000010ff */
[----:B------:R1:W-:Y:S04]  /*13260*/  STS.128 [R38], R4 ;  /* 0x0000000426007388 */ /* 0x0003e80000000c00 */
[----:B------:R1:W-:Y:S02]  /*13270*/  STS.128 [R3+0x10400], R8 ;  /* 0x0104000803007388 */ /* 0x0003e40000000c00 */
.L_x_1899:
[----:B------:R-:W-:Y:S05]  /*13280*/  BSYNC B0 ;  /* 0x0000000000007941 */ /* 0x000fea0003800000 */
.L_x_1859:
[----:B------:R-:W-:Y:S01]  /*13290*/  @!PT LDS RZ, [RZ] ;  /* 0x00000000fffff984 */ /* 0x000fe20000000800 */
[----:B------:R-:W-:Y:S01]  /*132a0*/  @!PT LDS RZ, [RZ] ;  /* 0x00000000fffff984 */ /* 0x000fe20000000800 */
[----:B------:R-:W-:Y:S01]  /*132b0*/  @!PT LDS RZ, [RZ] ;  /* 0x00000000fffff984 */ /* 0x000fe20000000800 */
[----:B------:R-:W-:Y:S01]  /*132c0*/  @!PT LDS RZ, [RZ] ;  /* 0x00000000fffff984 */ /* 0x000fe20000000800 */
[----:B------:R4:W-:Y:S06]  /*132d0*/  MEMBAR.ALL.CTA ;  /* 0x0000000000007992 */ /* 0x0009ec0000008000 */
[----:B----4-:R-:W4:Y:S01]  /*132e0*/  FENCE.VIEW.ASYNC.S ;  /* 0x00000000000073c6 */ /* 0x010f220000000000 */
[----:B------:R-:W-:Y:S05]  /*132f0*/  WARPSYNC.ALL ;  /* 0x0000000000007948 */ /* 0x000fea0003800000 */
[----:B----4-:R-:W-:Y:S06]  /*13300*/  BAR.SYNC.DEFER_BLOCKING 0xd, 0x100 ;  /* 0x0344000000007b1d */ /* 0x010fec0000010000 */
.L_x_1856:
[----:B------:R-:W-:-:S13]  /*13310*/  ISETP.NE.AND P0, PT, R234, 0x3, PT ;  /* 0x00000003ea00780c */ /* 0x000fda0003f05270 */
[----:B------:R-:W-:Y:S05]  /*13320*/  @!P0 BRA `(.L_x_1934) ;  /* 0x0000000000048947 */ /* 0x000fea0003800000 */
[----:B------:R-:W-:Y:S01]  /*13330*/  BPT.TRAP 0x1 ;  /* 0x000000040000795c */ /* 0x000fe20000300000 */
.L_x_1934:
[----:B------:R-:W-:Y:S01]  /*13340*/  IMAD R57, R22, 0x8, R16 ;  /* 0x0000000816397824 */ /* 0x000fe200078e0210 */
[----:B------:R-:W-:-:S04]  /*13350*/  SHF.L.U32 R0, R219, 0x1f, RZ ;  /* 0x0000001fdb007819 */ /* 0x000fc800000006ff */
[----:B------:R4:W0:Y:S01]  /*13360*/  SYNCS.PHASECHK.TRANS64.TRYWAIT P2, [R57+URZ+0x30830], R0 ;  /* 0x03083000390075a7 */ /* 0x000822000804017f */
[----:B------:R-:W-:Y:S05]  /*13370*/  @!P0 BRA `(.L_x_1935) ;  /* 0x0000000000048947 */ /* 0x000fea0003800000 */
[----:B------:R-:W-:Y:S01]  /*13380*/  BPT.TRAP 0x1 ;  /* 0x000000040000795c */ /* 0x000fe20000300000 */
.L_x_1935:
[----:B01----:R-:W0:Y:S02]  /*13390*/  S2R R3, SR_TID.X ;  /* 0x0000000000037919 */ /* 0x003e240000002100 */
[----:B0-----:R-:W-:-:S04]  /*133a0*/  LOP3.LUT R3, R3, 0x7f, RZ, 0xc0, !PT ;  /* 0x0000007f03037812 */ /* 0x001fc800078ec0ff */
[----:B------:R-:W-:Y:S01]  /*133b0*/  ISETP.NE.AND P1, PT, R3, RZ, PT ;  /* 0x000000ff0300720c */ /* 0x000fe20003f25270 */
[----:B------:R-:W-:-:S12]  /*133c0*/  @P2 BRA `(.L_x_1936) ;  /* 0x0000000000082947 */ /* 0x000fd80003800000 */
[----:B------:R-:W0:Y:S02]  /*133d0*/  SYNCS.PHASECHK.TRANS64.TRYWAIT P2, [R57+URZ+0x30830], R0 ;  /* 0x03083000390075a7 */ /* 0x000e24000804017f */
[----:B0-----:R-:W-:Y:S05]  /*133e0*/  @!P2 BRA `(.L_x_1937) ;  /* 0x0000019c0040a947 */ /* 0x001fea0003800000 */
.L_x_1936:
[----:B------:R-:W-:Y:S05]  /*133f0*/  WARPSYNC.ALL ;  /* 0x0000000000007948 */ /* 0x000fea0003800000 */
[----:B0---4-:R-:W-:Y:S01]  /*13400*/  VIADD R0, R16, 0x20400 ;  /* 0x0002040010007836 */ /* 0x011fe20000000000 */
[----:B---3--:R-:W-:-:S04]  /*13410*/  LOP3.LUT R6, R2, 0x10000, RZ, 0xfc, !PT ;  /* 0x0001000002067812 */ /* 0x008fc800078efcff */
[----:B------:R-:W-:-:S04]  /*13420*/  SHF.R.U32.HI R0, RZ, 0x4, R0 ;  /* 0x00000004ff007819 */ /* 0x000fc80000011600 */
[----:B------:R-:W-:-:S04]  /*13430*/  LOP3.LUT R0, R0, 0x3fff, RZ, 0xc0, !PT ;  /* 0x00003fff00007812 */ /* 0x000fc800078ec0ff */
[----:B------:R-:W-:Y:S01]  /*13440*/  LOP3.LUT R4, R0, 0x10000, RZ, 0xfc, !PT ;  /* 0x0001000000047812 */ /* 0x000fe200078efcff */
[----:B------:R-:W-:Y:S02]  /*13450*/  IMAD.MOV.U32 R7, RZ, RZ, 0x40000040 ;  /* 0x40000040ff077424 */ /* 0x000fe400078e00ff */
[----:B------:R-:W-:Y:S02]  /*13460*/  IMAD.MOV.U32 R3, RZ, RZ, 0x40000040 ;  /* 0x40000040ff037424 */ /* 0x000fe400078e00ff */
[----:B------:R-:W-:Y:S01]  /*13470*/  IMAD R2, R22, 0x800, R4 ;  /* 0x0000080016027824 */ /* 0x000fe200078e0204 */
[----:B------:R-:W-:Y:S01]  /*13480*/  R2UR UR4, R6 ;  /* 0x00000000060472ca */ /* 0x000fe200000e0000 */
[----:B--2--5:R-:W-:Y:S01]  /*13490*/  WARPGROUP.ARRIVE ;  /* 0x00000000000079c5 */ /* 0x024fe20000000000 */
[----:B------:R-:W-:Y:S01]  /*134a0*/  R2UR UR5, R7 ;  /* 0x00000000070572ca */ /* 0x000fe200000e0000 */
[----:B------:R0:W-:Y:S01]  /*134b0*/  STL [R1+0x24], R4 ;  /* 0x0000240401007387 */ /* 0x0001e20000100800 */
[----:B------:R-:W-:-:S02]  /*134c0*/  R2UR UR6, R2 ;  /* 0x00000000020672ca */ /* 0x000fc400000e0000 */
[----:B------:R-:W-:Y:S01]  /*134d0*/  R2UR UR7, R3 ;  /* 0x00000000030772ca */ /* 0x000fe200000e0000 */
[----:B------:R-:W-:Y:S01]  /*134e0*/  VIADD R224, R6, 0x2 ;  /* 0x0000000206e07836 */ /* 0x000fe20000000000 */
[----:B------:R-:W2:Y:S01]  /*134f0*/  LDL R63, [R1+0x4c] ;  /* 0x00004c00013f7983 */ /* 0x000ea20000100800 */
[----:B------:R-:W-:Y:S02]  /*13500*/  IMAD.MOV.U32 R225, RZ, RZ, 0x40000040 ;  /* 0x40000040ffe17424 */ /* 0x000fe400078e00ff */
[----:B------:R-:W-:Y:S01]  /*13510*/  IMAD.MOV.U32 R5, RZ, RZ, 0x40000040 ;  /* 0x40000040ff057424 */ /* 0x000fe200078e00ff */
[----:B------:R-:W2:Y:S01]  /*13520*/  LDL R80, [R1+0x34] ;  /* 0x0000340001507983 */ /* 0x000ea20000100800 */
[----:B0-----:R-:W-:Y:S02]  /*13530*/  VIADD R4, R2, 0x2 ;  /* 0x0000000202047836 */ /* 0x001fe40000000000 */
[----:B------:R-:W-:Y:S02]  /*13540*/  VIADD R222, R6, 0x4 ;  /* 0x0000000406de7836 */ /* 0x000fe40000000000 */
[----:B------:R-:W-:-:S02]  /*13550*/  IMAD.MOV.U32 R223, RZ, RZ, 0x40000040 ;  /* 0x40000040ffdf7424 */ /* 0x000fc400078e00ff */
[----:B------:R-:W-:Y:S01]  /*13560*/  HGMMA.64x64x16.F32.BF16 R24, gdesc[UR4], RZ, !UPT, gsb0 ;  /* 0x00e00000041879f0 */ /* 0x000fe2000c0018ff */
[----:B------:R-:W-:Y:S01]  /*13570*/  R2UR UR4, R224 ;  /* 0x00000000e00472ca */ /* 0x000fe200000e0000 */
[----:B------:R-:W-:Y:S01]  /*13580*/  VIADD R216, R6, 0x6 ;  /* 0x0000000606d87836 */ /* 0x000fe20000000000 */
[----:B------:R-:W-:Y:S01]  /*13590*/  R2UR UR5, R225 ;  /* 0x00000000e10572ca */ /* 0x000fe200000e0000 */
[----:B------:R-:W-:Y:S01]  /*135a0*/  IMAD.MOV.U32 R217, RZ, RZ, 0x40000040 ;  /* 0x40000040ffd97424 */ /* 0x000fe200078e00ff */
[----:B------:R-:W-:Y:S01]  /*135b0*/  R2UR UR6, R4 ;  /* 0x00000000040672ca */ /* 0x000fe200000e0000 */
[----:B------:R-:W-:Y:S01]  /*135c0*/  VIADD R4, R2, 0x4 ;  /* 0x0000000402047836 */ /* 0x000fe20000000000 */
[----:B------:R-:W-:Y:S01]  /*135d0*/  R2UR UR7, R5 ;  /* 0x00000000050772ca */ /* 0x000fe200000e0000 */
[----:B------:R-:W-:Y:S02]  /*135e0*/  IMAD.MOV.U32 R5, RZ, RZ, 0x40000040 ;  /* 0x40000040ff057424 */ /* 0x000fe400078e00ff */
[----:B------:R-:W-:-:S02]  /*135f0*/  VIADD R214, R6, 0x400 ;  /* 0x0000040006d67836 */ /* 0x000fc40000000000 */
[----:B------:R-:W-:Y:S02]  /*13600*/  IMAD.MOV.U32 R215, RZ, RZ, 0x40000040 ;  /* 0x40000040ffd77424 */ /* 0x000fe400078e00ff */
[C---:B------:R-:W-:Y:S02]  /*13610*/  VIADD R212, R6.reuse, 0x402 ;  /* 0x0000040206d47836 */ /* 0x040fe40000000000 */
[----:B------:R-:W-:Y:S02]  /*13620*/  IMAD.MOV.U32 R213, RZ, RZ, 0x40000040 ;  /* 0x40000040ffd57424 */ /* 0x000fe400078e00ff */
[C---:B------:R-:W-:Y:S02]  /*13630*/  VIADD R210, R6.reuse, 0x404 ;  /* 0x0000040406d27836 */ /* 0x040fe40000000000 */
        /* <DEDUP_REMOVED lines=17> */
[----:B------:R-:W-:Y:S02]  /*13750*/  VIADD R8, R6, 0xc06 ;  /* 0x00000c0606087836 */ /* 0x000fe40000000000 */
[----:B------:R-:W-:Y:S02]  /*13760*/  IMAD.MOV.U32 R9, RZ, RZ, 0x40000040 ;  /* 0x40000040ff097424 */ /* 0x000fe400078e00ff */
[----:B------:R-:W-:Y:S01]  /*13770*/  IMAD.MOV.U32 R3, RZ, RZ, 0x40000040 ;  /* 0x40000040ff037424 */ /* 0x000fe200078e00ff */
[----:B------:R-:W-:-:S02]  /*13780*/  WARPGROUP.DEPBAR.LE gsb0, 0x0 ;  /* 0x00008000000079c5 */ /* 0x000fc40000010000 */
[----:B------:R-:W-:-:S06]  /*13790*/  WARPGROUP.ARRIVE ;  /* 0x00000000000079c5 */ /* 0x000fcc0000000000 */
[----:B------:R-:W-:Y:S01]  /*137a0*/  HGMMA.64x64x16.F32.BF16 R24, gdesc[UR4], R24, gsb0 ;  /* 0x00e00000041879f0 */ /* 0x000fe20008001818 */
[----:B------:R-:W-:Y:S02]  /*137b0*/  R2UR UR4, R222 ;  /* 0x00000000de0472ca */ /* 0x000fe400000e0000 */
[----:B------:R-:W-:Y:S02]  /*137c0*/  R2UR UR5, R223 ;  /* 0x00000000df0572ca */ /* 0x000fe400000e0000 */
[----:B------:R-:W-:Y:S01]  /*137d0*/  R2UR UR6, R4 ;  /* 0x00000000040672ca */ /* 0x000fe200000e0000 */
[----:B------:R-:W-:Y:S01]  /*137e0*/  VIADD R4, R2, 0x6 ;  /* 0x0000000602047836 */ /* 0x000fe20000000000 */
[----:B------:R-:W-:Y:S01]  /*137f0*/  R2UR UR7, R5 ;  /* 0x00000000050772ca */ /* 0x000fe200000e0000 */
[----:B------:R-:W-:Y:S01]  /*13800*/  IMAD.MOV.U32 R5, RZ, RZ, 0x40000040 ;  /* 0x40000040ff057424 */ /* 0x000fe200078e00ff */
[----:B------:R-:W-:Y:S02]  /*13810*/  WARPGROUP.DEPBAR.LE gsb0, 0x0 ;  /* 0x00008000000079c5 */ /* 0x000fe40000010000 */
[----:B------:R-:W-:-:S09]  /*13820*/  WARPGROUP.ARRIVE ;  /* 0x00000000000079c5 */ /* 0x000fd20000000000 */
        /* <DEDUP_REMOVED lines=94> */
[C---:B------:R-:W-:Y:S01]  /*13e10*/  VIADD R4, R2.reuse, 0x604 ;  /* 0x0000060402047836 */ /* 0x040fe20000000000 */
[----:B------:R-:W-:Y:S01]  /*13e20*/  R2UR UR7, R5 ;  /* 0x00000000050772ca */ /* 0x000fe200000e0000 */
[----:B------:R-:W-:Y:S02]  /*13e30*/  IMAD.MOV.U32 R5, RZ, RZ, 0x40000040 ;  /* 0x40000040ff057424 */ /* 0x000fe400078e00ff */
[----:B------:R-:W-:Y:S01]  /*13e40*/  VIADD R2, R2, 0x606 ;  /* 0x0000060602027836 */ /* 0x000fe20000000000 */
[----:B------:R-:W-:-:S02]  /*13e50*/  WARPGROUP.DEPBAR.LE gsb0, 0x0 ;  /* 0x00008000000079c5 */ /* 0x000fc40000010000 */
[----:B------:R-:W-:-:S07]  /*13e60*/  WARPGROUP.ARRIVE ;  /* 0x00000000000079c5 */ /* 0x000fce0000000000 */
[----:B------:R-:W-:Y:S01]  /*13e70*/  HGMMA.64x64x16.F32.BF16 R24, gdesc[UR4], R24, gsb0 ;  /* 0x00e00000041879f0 */ /* 0x000fe20008001818 */
[----:B------:R-:W-:Y:S02]  /*13e80*/  R2UR UR4, R10 ;  /* 0x000000000a0472ca */ /* 0x000fe400000e0000 */
[----:B------:R-:W-:Y:S02]  /*13e90*/  R2UR UR5, R11 ;  /* 0x000000000b0572ca */ /* 0x000fe400000e0000 */
[----:B------:R-:W-:Y:S02]  /*13ea0*/  R2UR UR6, R4 ;  /* 0x00000000040672ca */ /* 0x000fe400000e0000 */
[----:B------:R-:W-:Y:S01]  /*13eb0*/  R2UR UR7, R5 ;  /* 0x00000000050772ca */ /* 0x000fe200000e0000 */
[----:B------:R-:W-:Y:S02]  /*13ec0*/  WARPGROUP.DEPBAR.LE gsb0, 0x0 ;  /* 0x00008000000079c5 */ /* 0x000fe40000010000 */
[----:B------:R-:W-:-:S10]  /*13ed0*/  WARPGROUP.ARRIVE ;  /* 0x00000000000079c5 */ /* 0x000fd40000000000 */
[----:B------:R-:W-:Y:S01]  /*13ee0*/  HGMMA.64x64x16.F32.BF16 R24, gdesc[UR4], R24, gsb0 ;  /* 0x00e00000041879f0 */ /* 0x000fe20008001818 */
[----:B------:R-:W-:Y:S02]  /*13ef0*/  R2UR UR4, R8 ;  /* 0x00000000080472ca */ /* 0x000fe400000e0000 */
[----:B------:R-:W-:Y:S02]  /*13f00*/  R2UR UR5, R9 ;  /* 0x00000000090572ca */ /* 0x000fe400000e0000 */
[----:B------:R-:W-:Y:S02]  /*13f10*/  R2UR UR6, R2 ;  /* 0x00000000020672ca */ /* 0x000fe400000e0000 */
[----:B------:R-:W-:Y:S02]  /*13f20*/  R2UR UR7, R3 ;  /* 0x00000000030772ca */ /* 0x000fe400000e0000 */
[----:B------:R-:W0:Y:S02]  /*13f30*/  LDC R3, c[0x0][0x448] ;  /* 0x00011200ff037b82 */ /* 0x000e240000000800 */
[----:B0-----:R-:W-:-:S13]  /*13f40*/  ISETP.NE.AND P2, PT, R3, 0x1, PT ;  /* 0x000000010300780c */ /* 0x001fda0003f45270 */
[----:B------:R-:W0:Y:S01]  /*13f50*/  @P2 LDC R3, c[0x0][0x44c] ;  /* 0x00011300ff032b82 */ /* 0x000e220000000800 */
[----:B------:R-:W-:Y:S02]  /*13f60*/  WARPGROUP.DEPBAR.LE gsb0, 0x0 ;  /* 0x00008000000079c5 */ /* 0x000fe40000010000 */
[----:B------:R-:W-:-:S06]  /*13f70*/  WARPGROUP.ARRIVE ;  /* 0x00000000000079c5 */ /* 0x000fcc0000000000 */
[----:B------:R-:W-:Y:S01]  /*13f80*/  HGMMA.64x64x16.F32.BF16 R24, gdesc[UR4], R24, gsb0 ;  /* 0x00e00000041879f0 */ /* 0x000fe20008001818 */
[----:B------:R-:W-:Y:S02]  /*13f90*/  ULDC UR4, c[0x0][0x9d8] ;  /* 0x0002760000047ab9 */ /* 0x000fe40000000800 */
[----:B------:R-:W-:Y:S02]  /*13fa0*/  WARPGROUP.DEPBAR.LE gsb0, 0x0 ;  /* 0x00008000000079c5 */ /* 0x000fe40000010000 */
[----:B------:R-:W-:Y:S01]  /*13fb0*/  FMUL.FTZ R56, R24, UR4 ;  /* 0x0000000418387c20 */ /* 0x000fe20008410000 */
[----:B------:R-:W-:Y:S01]  /*13fc0*/  FMUL.FTZ R2, R36, UR4 ;  /* 0x0000000424027c20 */ /* 0x000fe20008410000 */
[----:B------:R-:W1:Y:S01]  /*13fd0*/  @P2 LDC R24, c[0x0][0x450] ;  /* 0x00011400ff182b82 */ /* 0x000e620000000800 */
[----:B------:R-:W-:Y:S01]  /*13fe0*/  FMUL.FTZ R23, R30, UR4 ;  /* 0x000000041e177c20 */ /* 0x000fe20008410000 */
[----:B------:R-:W-:Y:S01]  /*13ff0*/  FMUL.FTZ R30, R34, UR4 ;  /* 0x00000004221e7c20 */ /* 0x000fe20008410000 */
[----:B------:R-:W-:Y:S01]  /*14000*/  FMUL.FTZ R34, R35, UR4 ;  /* 0x0000000423227c20 */ /* 0x000fe20008410000 */
        /* <DEDUP_REMOVED lines=10> */
[----:B--2---:R-:W-:-:S02]  /*140b0*/  IMAD.IADD R2, R63, 0x1, R80 ;  /* 0x000000013f027824 */ /* 0x004fc400078e0250 */
[----:B------:R-:W-:Y:S01]  /*140c0*/  FMUL.FTZ R5, R27, UR4 ;  /* 0x000000041b057c20 */ /* 0x000fe20008410000 */
[----:B------:R-:W-:Y:S01]  /*140d0*/  FMUL.FTZ R29, R29, UR4 ;  /* 0x000000041d1d7c20 */ /* 0x000fe20008410000 */
[----:B------:R-:W-:Y:S01]  /*140e0*/  FMUL.FTZ R33, R33, UR4 ;  /* 0x0000000421217c20 */ /* 0x000fe20008410000 */
[----:B0-----:R-:W-:-:S04]  /*140f0*/  @P2 IMAD.HI.U32 R3, R2, R3, RZ ;  /* 0x0000000302032227 */ /* 0x001fc800078e00ff */
[----:B------:R-:W-:Y:S01]  /*14100*/  FMUL.FTZ R37, R37, UR4 ;  /* 0x0000000425257c20 */ /* 0x000fe20008410000 */
[----:B------:R-:W-:Y:S01]  /*14110*/  FMUL.FTZ R41, R41, UR4 ;  /* 0x0000000429297c20 */ /* 0x000fe20008410000 */
[----:B------:R0:W2:Y:S01]  /*14120*/  MUFU.TANH R58, R25 ;  /* 0x00000019003a7308 */ /* 0x0000a20000002400 */
[----:B----4-:R-:W-:Y:S02]  /*14130*/  IMAD.MOV.U32 R40, RZ, RZ, R2 ;  /* 0x000000ffff287224 */ /* 0x010fe400078e0002 */
[----:B------:R-:W-:Y:S01]  /*14140*/  FMUL.FTZ R42, R42, UR4 ;  /* 0x000000042a2a7c20 */ /* 0x000fe20008410000 */
[----:B-1----:R-:W-:Y:S01]  /*14150*/  @P2 SHF.R.U32.HI R40, RZ, R24, R3 ;  /* 0x00000018ff282219 */ /* 0x002fe20000011603 */
[----:B------:R-:W-:Y:S01]  /*14160*/  FMUL.FTZ R43, R43, UR4 ;  /* 0x000000042b2b7c20 */ /* 0x000fe20008410000 */
[----:B------:R-:W-:Y:S01]  /*14170*/  FMUL.FTZ R44, R44, UR4 ;  /* 0x000000042c2c7c20 */ /* 0x000fe20008410000 */
[----:B------:R-:W-:Y:S01]  /*14180*/  FMUL.FTZ R45, R45, UR4 ;  /* 0x000000042d2d7c20 */ /* 0x000fe20008410000 */
[----:B------:R-:W-:Y:S01]  /*14190*/  FMUL.FTZ R46, R46, UR4 ;  /* 0x000000042e2e7c20 */ /* 0x000fe20008410000 */
[----:B------:R1:W4:Y:S01]  /*141a0*/  MUFU.TANH R59, R28 ;  /* 0x0000001c003b7308 */ /* 0x0003220000002400 */
[----:B0-----:R-:W0:Y:S01]  /*141b0*/  LDC.64 R24, c[0x0][0x9e0] ;  /* 0x00027800ff187b82 */ /* 0x001e220000000a00 */
[----:B------:R-:W-:Y:S01]  /*141c0*/  FMUL.FTZ R47, R47, UR4 ;  /* 0x000000042f2f7c20 */ /* 0x000fe20008410000 */
[----:B------:R-:W-:Y:S01]  /*141d0*/  FMUL.FTZ R48, R48, UR4 ;  /* 0x0000000430307c20 */ /* 0x000fe20008410000 */
[----:B------:R-:W-:Y:S01]  /*141e0*/  FMUL.FTZ R49, R49, UR4 ;  /* 0x0000000431317c20 */ /* 0x000fe20008410000 */
[----:B------:R-:W-:Y:S01]  /*141f0*/  FMUL.FTZ R50, R50, UR4 ;  /* 0x0000000432327c20 */ /* 0x000fe20008410000 */
[----:B------:R-:W-:Y:S01]  /*14200*/  FMUL.FTZ R4, R51, UR4 ;  /* 0x0000000433047c20 */ /* 0x000fe20008410000 */
[----:B------:R-:W-:Y:S01]  /*14210*/  FMUL.FTZ R52, R52, UR4 ;  /* 0x0000000434347c20 */ /* 0x000fe20008410000 */
[----:B------:R3:W0:Y:S01]  /*14220*/  MUFU.TANH R31, R32 ;  /* 0x00000020001f7308 */ /* 0x0006220000002400 */
[----:B-1----:R-:W-:-:S02]  /*14230*/  IMAD.MOV.U32 R28, RZ, RZ, -0x40 ;  /* 0xffffffc0ff1c7424 */ /* 0x002fc400078e00ff */
[----:B------:R-:W-:Y:S01]  /*14240*/  FMUL.FTZ R53, R53, UR4 ;  /* 0x0000000435357c20 */ /* 0x000fe20008410000 */
[----:B------:R-:W1:Y:S01]  /*14250*/  SHFL.IDX PT, R70, R40, RZ, 0x1c1f ;  /* 0x001c1fff28467589 */ /* 0x000e6200000e0000 */
[----:B------:R-:W-:Y:S02]  /*14260*/  @!P1 VIADD R2, R57, 0x30840 ;  /* 0x0003084039029836 */ /* 0x000fe40000000000 */
[----:B------:R-:W-:Y:S02]  /*14270*/  IMAD R66, R103, R28, 0x40 ;  /* 0x0000004067427424 */ /* 0x000fe400078e021c */
[----:B------:R-:W-:Y:S01]  /*14280*/  FMUL.FTZ R28, R54, UR4 ;  /* 0x00000004361c7c20 */ /* 0x000fe20008410000 */
[----:B------:R2:W0:Y:S01]  /*14290*/  MUFU.TANH R67, R42 ;  /* 0x0000002a00437308 */ /* 0x0004220000002400 */
[----:B---3--:R-:W-:Y:S01]  /*142a0*/  FMUL.FTZ R32, R55, UR4 ;  /* 0x0000000437207c20 */ /* 0x008fe20008410000 */
[----:B------:R-:W-:Y:S01]  /*142b0*/  ULDC UR4, c[0x0][0x9dc] ;  /* 0x0002770000047ab9 */ /* 0x000fe20000000800 */
[----:B------:R-:W-:Y:S01]  /*142c0*/  @!P1 PRMT R2, RZ, 0x654, R2 ;  /* 0x00000654ff029816 */ /* 0x000fe20000000002 */
[----:B------:R-:W-:Y:S01]  /*142d0*/  ULOP3.LUT UR8, URZ, UR4, URZ, 0x33, !UPT ;  /* 0x000000043f087292 */ /* 0x000fe2000f8e333f */
[----:B------:R-:W-:-:S02]  /*142e0*/  LEA R54, R103, 0xffffffc0, 0x6 ;  /* 0xffffffc067367811 */ /* 0x000fc400078e30ff */
[----:B------:R3:W-:Y:S01]  /*142f0*/  @!P1 SYNCS.ARRIVE.TRANS64.RED.A1T0 RZ, [R2+URZ], RZ ;  /* 0x000000ff02ff99a7 */ /* 0x0007e2000810043f */
[----:B------:R-:W0:Y:S01]  /*14300*/  MUFU.TANH R56, R56 ;  /* 0x0000003800387308 */ /* 0x000e220000002400 */
[----:B--2---:R-:W-:Y:S01]  /*14310*/  VIADD R42, R66, 0x1 ;  /* 0x00000001422a7836 */ /* 0x004fe20000000000 */
[----:B0-----:R-:W-:Y:S01]  /*14320*/  ISETP.GE.AND P3, PT, R25, 0x1, PT ;  /* 0x000000011900780c */ /* 0x001fe20003f66270 */
[----:B------:R-:W-:Y:S02]  /*14330*/  IMAD.U32 R27, RZ, RZ, UR8 ;  /* 0x00000008ff1b7e24 */ /* 0x000fe4000f8e00ff */
[----:B------:R-:W-:Y:S02]  /*14340*/  IMAD R42, R229, -0x2, R42 ;  /* 0xfffffffee52a7824 */ /* 0x000fe400078e022a */
[----:B---3--:R-:W-:Y:S01]  /*14350*/  IMAD.IADD R2, R221, 0x1, R66 ;  /* 0x00000001dd027824 */ /* 0x008fe200078e0242 */
[----:B------:R0:W-:Y:S01]  /*14360*/  STL [R1+0x28], R27 ;  /* 0x0000281b01007387 */ /* 0x0001e20000100800 */
[----:B------:R-:W2:Y:S01]  /*14370*/  MUFU.TANH R0, R0 ;  /* 0x0000000000007308 */ /* 0x000ea20000002400 */
[----:B------:R-:W-:Y:S01]  /*14380*/  IADD3 R3, -R220, R42, R221 ;  /* 0x0000002adc037210 */ /* 0x000fe20007ffe1dd */
[----:B------:R-:W-:-:S04]  /*14390*/  IMAD R55, R229, -0x2, R2 ;  /* 0xfffffffee5377824 */ /* 0x000fc800078e0202 */
[C---:B------:R-:W-:Y:S02]  /*143a0*/  IMAD.IADD R68, R3.reuse, 0x1, R24 ;  /* 0x0000000103447824 */ /* 0x040fe400078e0218 */
[----:B------:R-:W3:Y:S01]  /*143b0*/  MUFU.TANH R5, R5 ;  /* 0x0000000500057308 */ /* 0x000ee20000002400 */
[----:B------:R-:W-:Y:S02]  /*143c0*/  VIADD R57, R3, UR8 ;  /* 0x0000000803397c36 */ /* 0x000fe40008000000 */
[----:B-1----:R-:W-:-:S05]  /*143d0*/  VIADDMNMX R42, R70, R68, R55, PT ;  /* 0x00000044462a7246 */ /* 0x002fca0003800137 */
[----:B------:R-:W1:Y:S08]  /*143e0*/  MUFU.TANH R23, R23 ;  /* 0x0000001700177308 */ /* 0x000e700000002400 */
        /* <DEDUP_REMOVED lines=21> */
[----:B------:R4:W0:Y:S02]  /*14540*/  MUFU.TANH R60, R29 ;  /* 0x0000001d003c7308 */ /* 0x0008240000002400 */
[----:B----4-:R-:W-:Y:S01]  /*14550*/  IMAD.IADD R29, R57, 0x1, R70 ;  /* 0x00000001391d7824 */ /* 0x010fe200078e0246 */
[----:B-123--:R-:W-:Y:S06]  /*14560*/  @!P3 BRA `(.L_x_1938) ;  /* 0x000000000050b947 */ /* 0x00efec0003800000 */
[----:B0-----:R-:W-:Y:S01]  /*14570*/  IADD3 R27, -R220, R221, R70 ;  /* 0x000000dddc1b7210 */ /* 0x001fe20007ffe146 */
[----:B------:R-:W-:Y:S03]  /*14580*/  BSSY B0, `(.L_x_1939) ;  /* 0x000000e000007945 */ /* 0x000fe60003800000 */
        /* <DEDUP_REMOVED lines=9> */
.L_x_1940:
[----:B------:R-:W-:-:S13]  /*14620*/  ISETP.NE.AND P4, PT, R25, 0x1, PT ;  /* 0x000000011900780c */ /* 0x000fda0003f85270 */
[----:B------:R-:W0:Y:S02]  /*14630*/  @P4 LDC.64 R2, c[0x0][0x9e8] ;  /* 0x00027a00ff024b82 */ /* 0x000e240000000a00 */
[----:B0-----:R-:W-:-:S05]  /*14640*/  @P4 IMAD.HI.U32 R2, R27, R2, RZ ;  /* 0x000000021b024227 */ /* 0x001fca00078e00ff */
[----:B------:R-:W-:-:S07]  /*14650*/  @P4 SHF.R.U32.HI R27, RZ, R3, R2 ;  /* 0x00000003ff1b4219 */ /* 0x000fce0000011602 */
.L_x_1941:
[----:B------:R-:W-:Y:S05]  /*14660*/  BSYNC B0 ;  /* 0x0000000000007941 */ /* 0x000fea0003800000 */
.L_x_1939:
[----:B------:R-:W-:-:S04]  /*14670*/  IMAD R2, R27, R25, -R54 ;  /* 0x000000191b027224 */ /* 0x000fc800078e0a36 */
[----:B------:R-:W-:-:S05]  /*14680*/  IMAD R2, R229, -0x2, R2 ;  /* 0xfffffffee5027824 */ /* 0x000fca00078e0202 */
[----:B------:R-:W-:Y:S02]  /*14690*/  VIMNMX R29, R29, R2, !PT ;  /* 0x000000021d1d7248 */ /* 0x000fe40007fe0100 */
[----:B------:R-:W-:-:S07]  /*146a0*/  VIADDMNMX R42, R2, R25, R42, PT ;  /* 0x00000019022a7246 */ /* 0x000fce000380012a */
.L_x_1938:
[C---:B------:R-:W-:Y:S01]  /*146b0*/  ISETP.GE.AND P4, PT, R66.reuse, 0x2, PT ;  /* 0x000000024200780c */ /* 0x040fe20003f86270 */
[----:B------:R-:W1:Y:S01]  /*146c0*/  SHFL.IDX PT, R40, R40, 0x1, 0x1c1f ;  /* 0x003c1f0028287f89 */ /* 0x000e6200000e0000 */
[----:B------:R-:W-:Y:S02]  /*146d0*/  ISETP.GE.AND P6, PT, R66, 0x9, PT ;  /* 0x000000094200780c */ /* 0x000fe40003fc6270 */
[----:B------:R-:W-:-:S04]  /*146e0*/  ISETP.GT.AND P5, PT, R29, 0x1, !P4 ;  /* 0x000000011d00780c */ /* 0x000fc800067a4270 */
[----:B------:R-:W-:-:S04]  /*146f0*/  ISETP.LT.OR P5, PT, R42, 0x2, P5 ;  /* 0x000000022a00780c */ /* 0x000fc80002fa1670 */
[----:B------:R-:W-:Y:S02]  /*14700*/  FSEL R73, R58, -INF , !P5 ;  /* 0xff8000003a497808 */ /* 0x000fe40006800000 */
[----:B------:R-:W-:Y:S02]  /*14710*/  ISETP.GT.AND P5, PT, R29, 0x8, !P6 ;  /* 0x000000081d00780c */ /* 0x000fe400077a4270 */
[----:B------:R-:W-:Y:S02]  /*14720*/  P2R R58, PR, RZ, 0x40 ;  /* 0x00000040ff3a7803 */ /* 0x000fe40000000000 */
[----:B------:R-:W-:Y:S02]  /*14730*/  ISETP.LT.OR P5, PT, R42, 0x9, P5 ;  /* 0x000000092a00780c */ /* 0x000fe40002fa1670 */
[----:B------:R-:W-:Y:S02]  /*14740*/  ISETP.GE.AND P6, PT, R66, 0xa, PT ;  /* 0x0000000a4200780c */ /* 0x000fe40003fc6270 */
[----:B------:R-:W-:-:S02]  /*14750*/  FSEL R77, R59, -INF , !P5 ;  /* 0xff8000003b4d7808 */ /* 0x000fc40006800000 */
[C---:B------:R-:W-:Y:S02]  /*14760*/  ISETP.GT.AND P5, PT, R29.reuse, 0x9, !P6 ;  /* 0x000000091d00780c */ /* 0x040fe400077a4270 */
[----:B------:R-:W-:Y:S02]  /*14770*/  P2R R59, PR, RZ, 0x40 ;  /* 0x00000040ff3b7803 */ /* 0x000fe40000000000 */
[----:B------:R-:W-:Y:S02]  /*14780*/  ISETP.LT.OR P5, PT, R42, 0xa, P5 ;  /* 0x0000000a2a00780c */ /* 0x000fe40002fa1670 */
[----:B------:R-:W-:Y:S02]  /*14790*/  ISETP.GE.AND P6, PT, R66, 0x11, PT ;  /* 0x000000114200780c */ /* 0x000fe40003fc6270 */
[----:B0-----:R-:W-:Y:S02]  /*147a0*/  FSEL R81, R60, -INF , !P5 ;  /* 0xff8000003c517808 */ /* 0x001fe40006800000 */
        /* <DEDUP_REMOVED lines=34> */
[----:B------:R-:W-:Y:S01]  /*149d0*/  FSEL R37, R44, -INF , !P5 ;  /* 0xff8000002c257808 */ /* 0x000fe20006800000 */
[----:B-1----:R-:W-:Y:S01]  /*149e0*/  IMAD.IADD R44, R57, 0x1, R40 ;  /* 0x00000001392c7824 */ /* 0x002fe200078e0228 */
        /* <DEDUP_REMOVED lines=25> */
[----:B------:R-:W-:-:S04]  /*14b80*/  ISETP.GT.AND P6, PT, R29, 0x39, !P6 ;  /* 0x000000391d00780c */ /* 0x000fc800077c4270 */
[----:B------:R-:W-:Y:S02]  /*14b90*/  ISETP.LT.OR P6, PT, R42, 0x3a, P6 ;  /* 0x0000003a2a00780c */ /* 0x000fe400037c1670 */
[----:B------:R-:W-:Y:S02]  /*14ba0*/  VIADDMNMX R42, R40, R68, R55, PT ;  /* 0x00000044282a7246 */ /* 0x000fe40003800137 */
[----:B------:R-:W-:Y:S01]  /*14bb0*/  FSEL R29, R53, -INF , !P6 ;  /* 0xff800000351d7808 */ /* 0x000fe20007000000 */
[----:B------:R-:W-:Y:S08]  /*14bc0*/  @!P3 BRA `(.L_x_1942) ;  /* 0x000000000050b947 */ /* 0x000ff00003800000 */
[----:B------:R-:W-:Y:S01]  /*14bd0*/  IADD3 R40, -R220, R221, R40 ;  /* 0x000000dddc287210 */ /* 0x000fe20007ffe128 */
        /* <DEDUP_REMOVED lines=10> */
.L_x_1944:
[----:B------:R-:W-:-:S13]  /*14c80*/  ISETP.NE.AND P6, PT, R25, 0x1, PT ;  /* 0x000000011900780c */ /* 0x000fda0003fc5270 */
[----:B------:R-:W0:Y:S02]  /*14c90*/  @P6 LDC.64 R2, c[0x0][0x9e8] ;  /* 0x00027a00ff026b82 */ /* 0x000e240000000a00 */
[----:B0-----:R-:W-:-:S05]  /*14ca0*/  @P6 IMAD.HI.U32 R2, R40, R2, RZ ;  /* 0x0000000228026227 */ /* 0x001fca00078e00ff */
[----:B------:R-:W-:-:S07]  /*14cb0*/  @P6 SHF.R.U32.HI R40, RZ, R3, R2 ;  /* 0x00000003ff286219 */ /* 0x000fce0000011602 */
.L_x_1945:
[----:B------:R-:W-:Y:S05]  /*14cc0*/  BSYNC B0 ;  /* 0x0000000000007941 */ /* 0x000fea0003800000 */
.L_x_1943:
[----:B------:R-:W-:-:S04]  /*14cd0*/  IMAD R40, R40, R25, -R54 ;  /* 0x0000001928287224 */ /* 0x000fc800078e0a36 */
[----:B------:R-:W-:-:S05]  /*14ce0*/  IMAD R3, R229, -0x2, R40 ;  /* 0xfffffffee5037824 */ /* 0x000fca00078e0228 */
[----:B------:R-:W-:Y:S02]  /*14cf0*/  VIMNMX R44, R44, R3, !PT ;  /* 0x000000032c2c7248 */ /* 0x000fe40007fe0100 */
[----:B------:R-:W-:-:S07]  /*14d00*/  VIADDMNMX R42, R3, R25, R42, PT ;  /* 0x00000019032a7246 */ /* 0x000fce000380012a */
.L_x_1942:
[----:B------:R-:W-:Y:S01]  /*14d10*/  ISETP.GT.AND P4, PT, R44, 0x1, !P4 ;  /* 0x000000012c00780c */ /* 0x000fe20006784270 */
[----:B------:R-:W-:Y:S01]  /*14d20*/  ULDC UR4, c[0x0][0x988] ;  /* 0x0002620000047ab9 */ /* 0x000fe20000000800 */
[----:B------:R-:W-:Y:S01]  /*14d30*/  ISETP.NE.AND P6, PT, R58, RZ, PT ;  /* 0x000000ff3a00720c */ /* 0x000fe20003fc5270 */
[----:B------:R-:W-:Y:S01]  /*14d40*/  IMAD.U32 R2, RZ, RZ, UR4 ;  /* 0x00000004ff027e24 */ /* 0x000fe2000f8e00ff */
[----:B------:R-:W-:Y:S02]  /*14d50*/  ISETP.LT.OR P4, PT, R42, 0x2, P4 ;  /* 0x000000022a00780c */ /* 0x000fe40002781670 */
[C---:B------:R-:W-:Y:S02]  /*14d60*/  ISETP.GT.AND P5, PT, R44.reuse, 0x38, !P5 ;  /* 0x000000382c00780c */ /* 0x040fe40006fa4270 */
[----:B------:R-:W-:Y:S02]  /*14d70*/  FSEL R40, R5, -INF , !P4 ;  /* 0xff80000005287808 */ /* 0x000fe40006000000 */
[----:B------:R-:W-:-:S02]  /*14d80*/  ISETP.GT.AND P4, PT, R44, 0x8, !P6 ;  /* 0x000000082c00780c */ /* 0x000fc40007784270 */
[----:B------:R-:W-:Y:S02]  /*14d90*/  ISETP.NE.AND P6, PT, R48, RZ, PT ;  /* 0x000000ff3000720c */ /* 0x000fe40003fc5270 */
[C---:B------:R-:W-:Y:S02]  /*14da0*/  ISETP.LT.OR P4, PT, R42.reuse, 0x9, P4 ;  /* 0x000000092a00780c */ /* 0x040fe40002781670 */
[----:B------:R-:W-:Y:S02]  /*14db0*/  ISETP.LT.OR P5, PT, R42, 0x39, P5 ;  /* 0x000000392a00780c */ /* 0x000fe40002fa1670 */
[----:B------:R-:W-:Y:S02]  /*14dc0*/  FSEL R55, R23, -INF , !P4 ;  /* 0xff80000017377808 */ /* 0x000fe40006000000 */
[----:B------:R-:W-:-:S04]  /*14dd0*/  ISETP.NE.AND P4, PT, R59, RZ, PT ;  /* 0x000000ff3b00720c */ /* 0x000fc80003f85270 */
[----:B------:R-:W-:-:S04]  /*14de0*/  ISETP.GT.AND P4, PT, R44, 0x9, !P4 ;  /* 0x000000092c00780c */ /* 0x000fc80006784270 */
[----:B------:R-:W-:-:S04]  /*14df0*/  ISETP.LT.OR P4, PT, R42, 0xa, P4 ;  /* 0x0000000a2a00780c */ /* 0x000fc80002781670 */
        /* <DEDUP_REMOVED lines=29> */
[----:B------:R-:W-:Y:S01]  /*14fd0*/  ISETP.NE.AND P4, PT, R76, RZ, PT ;  /* 0x000000ff4c00720c */ /* 0x000fe20003f85270 */
[----:B------:R-:W0:Y:S03]  /*14fe0*/  @P2 LDC R46, c[0x0][0x450] ;  /* 0x00011400ff2e2b82 */ /* 0x000e260000000800 */
[----:B------:R-:W-:-:S04]  /*14ff0*/  ISETP.GT.AND P4, PT, R44, 0x29, !P4 ;  /* 0x000000292c00780c */ /* 0x000fc80006784270 */
[----:B------:R-:W-:-:S04]  /*15000*/  ISETP.LT.OR P4, PT, R42, 0x2a, P4 ;  /* 0x0000002a2a00780c */ /* 0x000fc80002781670 */
[----:B------:R-:W-:Y:S02]  /*15010*/  FSEL R23, R64, -INF , !P4 ;  /* 0xff80000040177808 */ /* 0x000fe40006000000 */
[----:B------:R-:W-:-:S04]  /*15020*/  ISETP.NE.AND P4, PT, R62, RZ, PT ;  /* 0x000000ff3e00720c */ /* 0x000fc80003f85270 */
[----:B------:R-:W-:-:S04]  /*15030*/  ISETP.GT.AND P4, PT, R44, 0x30, !P4 ;  /* 0x000000302c00780c */ /* 0x000fc80006784270 */
[----:B------:R-:W-:-:S04]  /*15040*/  ISETP.LT.OR P4, PT, R42, 0x31, P4 ;  /* 0x000000312a00780c */ /* 0x000fc80002781670 */
[----:B------:R-:W-:Y:S02]  /*15050*/  FSEL R5, R50, -INF , !P4 ;  /* 0xff80000032057808 */ /* 0x000fe40006000000 */
[----:B------:R-:W-:Y:S02]  /*15060*/  ISETP.GT.AND P4, PT, R44, RZ, !P6 ;  /* 0x000000ff2c00720c */ /* 0x000fe40007784270 */
[----:B------:R-:W-:Y:S02]  /*15070*/  ISETP.NE.AND P6, PT, R52, RZ, PT ;  /* 0x000000ff3400720c */ /* 0x000fe40003fc5270 */
[----:B------:R-:W-:Y:S02]  /*15080*/  ISETP.LT.OR P4, PT, R42, 0x1, P4 ;  /* 0x000000012a00780c */ /* 0x000fe40002781670 */
[----:B------:R-:W-:Y:S02]  /*15090*/  ISETP.GT.AND P6, PT, R44, 0x39, !P6 ;  /* 0x000000392c00780c */ /* 0x000fe400077c4270 */
[----:B------:R-:W-:-:S02]  /*150a0*/  FSEL R53, R0, -INF , !P4 ;  /* 0xff80000000357808 */ /* 0x000fc40006000000 */
[----:B------:R-:W-:Y:S02]  /*150b0*/  FMNMX.FTZ R0, R71, R73, !PT ;  /* 0x0000004947007209 */ /* 0x000fe40007810000 */
[----:B------:R-:W-:Y:S02]  /*150c0*/  ISETP.LT.OR P6, PT, R42, 0x3a, P6 ;  /* 0x0000003a2a00780c */ /* 0x000fe400037c1670 */
[----:B------:R-:W-:Y:S02]  /*150d0*/  FMNMX.FTZ R0, R77, R0, !PT ;  /* 0x000000004d007209 */ /* 0x000fe40007810000 */
[----:B------:R-:W-:Y:S02]  /*150e0*/  FSEL R75, R32, -INF , !P6 ;  /* 0xff800000204b7808 */ /* 0x000fe40007000000 */
        /* <DEDUP_REMOVED lines=12> */
[----:B------:R-:W-:-:S05]  /*151b0*/  FMNMX.FTZ R26, R29, R0, !PT ;  /* 0x000000001d1a7209 */ /* 0x000fca0007810000 */
[----:B------:R-:W1:Y:S02]  /*151c0*/  SHFL.BFLY PT, R3, R26, 0x2, 0x1f ;  /* 0x0c401f001a037f89 */ /* 0x000e6400000e0000 */
[----:B-1----:R-:W-:-:S05]  /*151d0*/  FMNMX.FTZ R30, R26, R3, !PT ;  /* 0x000000031a1e7209 */ /* 0x002fca0007810000 */
[----:B------:R-:W1:Y:S02]  /*151e0*/  SHFL.BFLY PT, R3, R30, 0x1, 0x1f ;  /* 0x0c201f001e037f89 */ /* 0x000e6400000e0000 */
[----:B-1----:R-:W-:-:S04]  /*151f0*/  FMNMX.FTZ R3, R30, R3, !PT ;  /* 0x000000031e037209 */ /* 0x002fc80007810000 */
[C---:B------:R-:W-:Y:S01]  /*15200*/  FSETP.NEU.FTZ.AND P4, PT, R3.reuse, -INF , PT ;  /* 0xff8000000300780b */ /* 0x040fe20003f9d000 */
[----:B------:R-:W-:-:S05]  /*15210*/  FMUL.FTZ R0, R3, R2 ;  /* 0x0000000203007220 */ /* 0x000fca0000410000 */
[----:B------:R-:W-:Y:S02]  /*15220*/  FSEL R34, R0, RZ, P4 ;  /* 0x000000ff00227208 */ /* 0x000fe40002000000 */
[----:B------:R-:W-:Y:S02]  /*15230*/  FMNMX.FTZ R0, R53, R40, !PT ;  /* 0x0000002835007209 */ /* 0x000fe40007810000 */
[----:B------:R-:W-:Y:S01]  /*15240*/  ISETP.NE.AND P4, PT, R78, RZ, PT ;  /* 0x000000ff4e00720c */ /* 0x000fe20003f85270 */
[--C-:B------:R-:W-:Y:S01]  /*15250*/  FFMA.FTZ R26, R71, R2, -R34.reuse ;  /* 0x00000002471a7223 */ /* 0x100fe20000010822 */
[----:B------:R-:W-:Y:S01]  /*15260*/  FMNMX.FTZ R0, R55, R0, !PT ;  /* 0x0000000037007209 */ /* 0x000fe20007810000 */
[-CC-:B------:R-:W-:Y:S01]  /*15270*/  FFMA.FTZ R30, R81, R2.reuse, -R34.reuse ;  /* 0x00000002511e7223 */ /* 0x180fe20000010822 */
[----:B------:R-:W-:Y:S01]  /*15280*/  ISETP.GT.AND P4, PT, R44, 0x31, !P4 ;  /* 0x000000312c00780c */ /* 0x000fe20006784270 */
[--C-:B------:R-:W-:Y:S01]  /*15290*/  FFMA.FTZ R51, R51, R2, -R34.reuse ;  /* 0x0000000233337223 */ /* 0x100fe20000010822 */
[----:B------:R-:W-:Y:S01]  /*152a0*/  FMNMX.FTZ R0, R57, R0, !PT ;  /* 0x0000000039007209 */ /* 0x000fe20007810000 */
[----:B------:R-:W-:Y:S01]  /*152b0*/  MUFU.EX2 R26, R26 ;  /* 0x0000001a001a7308 */ /* 0x000fe20000000800 */
[----:B------:R-:W-:Y:S01]  /*152c0*/  ISETP.LT.OR P4, PT, R42, 0x32, P4 ;  /* 0x000000322a00780c */ /* 0x000fe20002781670 */
[--C-:B------:R-:W-:Y:S01]  /*152d0*/  FFMA.FTZ R29, R29, R2, -R34.reuse ;  /* 0x000000021d1d7223 */ /* 0x100fe20000010822 */
[----:B------:R-:W-:Y:S01]  /*152e0*/  FMNMX.FTZ R0, R59, R0, !PT ;  /* 0x000000003b007209 */ /* 0x000fe20007810000 */
[-CC-:B------:R-:W-:Y:S01]  /*152f0*/  FFMA.FTZ R47, R47, R2.reuse, -R34.reuse ;  /* 0x000000022f2f7223 */ /* 0x180fe20000010822 */
[----:B------:R-:W-:Y:S01]  /*15300*/  FSEL R71, R4, -INF , !P4 ;  /* 0xff80000004477808 */ /* 0x000fe20006000000 */
[--C-:B------:R-:W-:Y:S01]  /*15310*/  FFMA.FTZ R4, R73, R2, -R34.reuse ;  /* 0x0000000249047223 */ /* 0x100fe20000010822 */
[----:B------:R-:W-:Y:S01]  /*15320*/  FMNMX.FTZ R0, R61, R0, !PT ;  /* 0x000000003d007209 */ /* 0x000fe20007810000 */
[----:B------:R-:W-:Y:S01]  /*15330*/  MUFU.EX2 R81, R30 ;  /* 0x0000001e00517308 */ /* 0x000fe20000000800 */
[----:B------:R-:W-:Y:S01]  /*15340*/  FSEL R73, R28, -INF , !P5 ;  /* 0xff8000001c497808 */ /* 0x000fe20006800000 */
[--C-:B------:R-:W-:Y:S01]  /*15350*/  FFMA.FTZ R28, R77, R2, -R34.reuse ;  /* 0x000000024d1c7223 */ /* 0x100fe20000010822 */
[----:B------:R-:W-:Y:S01]  /*15360*/  FMNMX.FTZ R0, R63, R0, !PT ;  /* 0x000000003f007209 */ /* 0x000fe20007810000 */
[-CC-:B------:R-:W-:Y:S01]  /*15370*/  FFMA.FTZ R45, R45, R2.reuse, -R34.reuse ;  /* 0x000000022d2d7223 */ /* 0x180fe20000010822 */
[-CC-:B------:R-:W-:Y:S01]  /*15380*/  FFMA.FTZ R43, R43, R2.reuse, -R34.reuse ;  /* 0x000000022b2b7223 */ /* 0x180fe20000010822 */
[--C-:B------:R-:W-:Y:S01]  /*15390*/  FFMA.FTZ R31, R31, R2, -R34.reuse ;  /* 0x000000021f1f7223 */ /* 0x100fe20000010822 */
[----:B------:R-:W-:Y:S01]  /*153a0*/  FMNMX.FTZ R0, R65, R0, !PT ;  /* 0x0000000041007209 */ /* 0x000fe20007810000 */
[----:B------:R-:W1:Y:S01]  /*153b0*/  MUFU.EX2 R79, R4 ;  /* 0x00000004004f7308 */ /* 0x000e620000000800 */
[-CC-:B------:R-:W-:Y:S01]  /*153c0*/  FFMA.FTZ R41, R41, R2.reuse, -R34.reuse ;  /* 0x0000000229297223 */ /* 0x180fe20000010822 */
[--C-:B------:R-:W-:Y:S01]  /*153d0*/  FFMA.FTZ R39, R39, R2, -R34.reuse ;  /* 0x0000000227277223 */ /* 0x100fe20000010822 */
[----:B------:R-:W-:Y:S01]  /*153e0*/  FMNMX.FTZ R0, R67, R0, !PT ;  /* 0x0000000043007209 */ /* 0x000fe20007810000 */
[-CC-:B------:R-:W-:Y:S01]  /*153f0*/  FFMA.FTZ R37, R37, R2.reuse, -R34.reuse ;  /* 0x0000000225257223 */ /* 0x180fe20000010822 */
[-CC-:B------:R-:W-:Y:S01]  /*15400*/  FFMA.FTZ R35, R35, R2.reuse, -R34.reuse ;  /* 0x0000000223237223 */ /* 0x180fe20000010822 */
[--C-:B------:R-:W-:Y:S01]  /*15410*/  FFMA.FTZ R33, R33, R2, -R34.reuse ;  /* 0x0000000221217223 */ /* 0x100fe20000010822 */
[----:B------:R-:W-:Y:S01]  /*15420*/  FMNMX.FTZ R0, R69, R0, !PT ;  /* 0x0000000045007209 */ /* 0x000fe20007810000 */
[----:B------:R-:W2:Y:S01]  /*15430*/  MUFU.EX2 R28, R28 ;  /* 0x0000001c001c7308 */ /* 0x000ea20000000800 */
[----:B------:R-:W-:-:S02]  /*15440*/  FFMA.FTZ R27, R27, R2, -R34 ;  /* 0x000000021b1b7223 */ /* 0x000fc40000010822 */
[----:B------:R-:W-:-:S04]  /*15450*/  FMNMX.FTZ R0, R49, R0, !PT ;  /* 0x0000000031007209 */ /* 0x000fc80007810000 */
[----:B------:R-:W-:Y:S01]  /*15460*/  FMNMX.FTZ R0, R23, R0, !PT ;  /* 0x0000000017007209 */ /* 0x000fe20007810000 */
[----:B------:R-:W3:Y:S01]  /*15470*/  MUFU.EX2 R51, R51 ;  /* 0x0000003300337308 */ /* 0x000ee20000000800 */
[----:B-1----:R-:W-:Y:S02]  /*15480*/  F2FP.BF16.F32.PACK_AB R196, R79, R26 ;  /* 0x0000001a4fc4723e */ /* 0x002fe400000010ff */
[----:B------:R-:W-:-:S04]  /*15490*/  FMNMX.FTZ R0, R5, R0, !PT ;  /* 0x0000000005007209 */ /* 0x000fc80007810000 */
[----:B------:R-:W-:Y:S01]  /*154a0*/  FMNMX.FTZ R0, R71, R0, !PT ;  /* 0x0000000047007209 */ /* 0x000fe20007810000 */
[----:B------:R1:W-:Y:S01]  /*154b0*/  MUFU.EX2 R186, R29 ;  /* 0x0000001d00ba7308 */ /* 0x0003e20000000800 */
[----:B--2---:R-:W-:Y:S02]  /*154c0*/  F2FP.BF16.F32.PACK_AB R198, R81, R28 ;  /* 0x0000001c51c6723e */ /* 0x004fe400000010ff */
[----:B------:R-:W-:-:S04]  /*154d0*/  FMNMX.FTZ R0, R73, R0, !PT ;  /* 0x0000000049007209 */ /* 0x000fc80007810000 */
[----:B------:R-:W-:Y:S01]  /*154e0*/  FMNMX.FTZ R0, R75, R0, !PT ;  /* 0x000000004b007209 */ /* 0x000fe20007810000 */
[----:B------:R-:W2:Y:S01]  /*154f0*/  MUFU.EX2 R192, R47 ;  /* 0x0000002f00c07308 */ /* 0x000ea20000000800 */
[----:B-1----:R-:W-:-:S03]  /*15500*/  FADD.FTZ R29, R26, R79 ;  /* 0x0000004f1a1d7221 */ /* 0x002fc60000010000 */
[----:B------:R-:W1:Y:S01]  /*15510*/  SHFL.BFLY PT, R77, R0, 0x2, 0x1f ;  /* 0x0c401f00004d7f89 */ /* 0x000e6200000e0000 */
[----:B------:R-:W-:-:S03]  /*15520*/  FADD.FTZ R38, R28, R29 ;  /* 0x0000001d1c267221 */ /* 0x000fc60000010000 */
[----:B------:R-:W4:Y:S01]  /*15530*/  MUFU.EX2 R45, R45 ;  /* 0x0000002d002d7308 */ /* 0x000f220000000800 */
[----:B------:R-:W-:-:S07]  /*15540*/  FADD.FTZ R42, R81, R38 ;  /* 0x00000026512a7221 */ /* 0x000fce0000010000 */
[----:B------:R-:W5:Y:S08]  /*15550*/  MUFU.EX2 R194, R43 ;  /* 0x0000002b00c27308 */ /* 0x000f700000000800 */
[----:B------:R3:W-:Y:S01]  /*15560*/  MUFU.EX2 R184, R31 ;  /* 0x0000001f00b87308 */ /* 0x0007e20000000800 */
[----:B-1----:R-:W-:-:S07]  /*15570*/  FMNMX.FTZ R77, R0, R77, !PT ;  /* 0x0000004d004d7209 */ /* 0x002fce0007810000 */
[----:B------:R-:W-:Y:S01]  /*15580*/  MUFU.EX2 R41, R41 ;  /* 0x0000002900297308 */ /* 0x000fe20000000800 */
[----:B------:R-:W1:Y:S01]  /*15590*/  SHFL.BFLY PT, R4, R77, 0x1, 0x1f ;  /* 0x0c201f004d047f89 */ /* 0x000e6200000e0000 */
[----:B---3--:R-:W-:-:S04]  /*155a0*/  FADD.FTZ R31, R51, R42 ;  /* 0x0000002a331f7221 */ /* 0x008fc80000010000 */
[C---:B--2---:R-:W-:Y:S01]  /*155b0*/  FADD.FTZ R44, R192.reuse, R31 ;  /* 0x0000001fc02c7221 */ /* 0x044fe20000010000 */
[----:B------:R-:W-:Y:S01]  /*155c0*/  F2FP.BF16.F32.PACK_AB R192, R192, R51 ;  /* 0x00000033c0c0723e */ /* 0x000fe200000010ff */
[----:B------:R2:W-:Y:S02]  /*155d0*/  MUFU.EX2 R188, R39 ;  /* 0x0000002700bc7308 */ /* 0x0005e40000000800 */
[----:B----4-:R-:W-:-:S04]  /*155e0*/  FADD.FTZ R31, R45, R44 ;  /* 0x0000002c2d1f7221 */ /* 0x010fc80000010000 */
[C---:B-----5:R-:W-:Y:S01]  /*155f0*/  FADD.FTZ R44, R194.reuse, R31 ;  /* 0x0000001fc22c7221 */ /* 0x060fe20000010000 */
[----:B------:R-:W-:Y:S01]  /*15600*/  F2FP.BF16.F32.PACK_AB R194, R194, R45 ;  /* 0x0000002dc2c2723e */ /* 0x000fe200000010ff */
[----:B------:R-:W-:Y:S01]  /*15610*/  MUFU.EX2 R37, R37 ;  /* 0x0000002500257308 */ /* 0x000fe20000000800 */
[----:B--2---:R-:W2:Y:S07]  /*15620*/  @P2 LDC R39, c[0x0][0x44c] ;  /* 0x00011300ff272b82 */ /* 0x004eae0000000800 */
[----:B------:R3:W-:Y:S01]  /*15630*/  MUFU.EX2 R190, R35 ;  /* 0x0000002300be7308 */ /* 0x0007e20000000800 */
[----:B-1----:R-:W-:-:S04]  /*15640*/  FMNMX.FTZ R4, R77, R4, !PT ;  /* 0x000000044d047209 */ /* 0x002fc80007810000 */
[C---:B------:R-:W-:Y:S01]  /*15650*/  FSETP.NEU.FTZ.AND P4, PT, R4.reuse, -INF , PT ;  /* 0xff8000000400780b */ /* 0x040fe20003f9d000 */
[----:B------:R-:W-:Y:S02]  /*15660*/  FMUL.FTZ R0, R4, R2 ;  /* 0x0000000204007220 */ /* 0x000fe40000410000 */
[----:B------:R-:W-:Y:S01]  /*15670*/  MUFU.EX2 R33, R33 ;  /* 0x0000002100217308 */ /* 0x000fe20000000800 */
[----:B---3--:R-:W-:Y:S02]  /*15680*/  IMAD.MOV.U32 R35, RZ, RZ, R80 ;  /* 0x000000ffff237224 */ /* 0x008fe400078e0050 */
[----:B------:R-:W-:-:S05]  /*15690*/  FSEL R0, R0, RZ, P4 ;  /* 0x000000ff00007208 */ /* 0x000fca0002000000 */
[-CC-:B------:R-:W-:Y:S01]  /*156a0*/  FFMA.FTZ R53, R53, R2.reuse, -R0.reuse ;  /* 0x0000000235357223 */ /* 0x180fe20000010800 */
[-CC-:B------:R-:W-:Y:S01]  /*156b0*/  FFMA.FTZ R40, R40, R2.reuse, -R0.reuse ;  /* 0x0000000228287223 */ /* 0x180fe20000010800 */
[-CC-:B------:R-:W-:Y:S01]  /*156c0*/  FFMA.FTZ R55, R55, R2.reuse, -R0.reuse ;  /* 0x0000000237377223 */ /* 0x180fe20000010800 */
[-CC-:B------:R-:W-:Y:S01]  /*156d0*/  FFMA.FTZ R57, R57, R2.reuse, -R0.reuse ;  /* 0x0000000239397223 */ /* 0x180fe20000010800 */
[-CC-:B------:R-:W-:Y:S01]  /*156e0*/  FFMA.FTZ R59, R59, R2.reuse, -R0.reuse ;  /* 0x000000023b3b7223 */ /* 0x180fe20000010800 */
[-CC-:B------:R-:W-:Y:S01]  /*156f0*/  FFMA.FTZ R61, R61, R2.reuse, -R0.reuse ;  /* 0x000000023d3d7223 */ /* 0x180fe20000010800 */
[----:B------:R-:W-:Y:S01]  /*15700*/  MUFU.EX2 R53, R53 ;  /* 0x0000003500357308 */ /* 0x000fe20000000800 */
        /* <DEDUP_REMOVED lines=10> */
[----:B------:R-:W-:Y:S01]  /*157b0*/  FFMA.FTZ R75, R75, R2, -R0 ;  /* 0x000000024b4b7223 */ /* 0x000fe20000010800 */
[----:B--2---:R-:W-:-:S04]  /*157c0*/  @P2 IMAD.HI.U32 R39, R80, R39, RZ ;  /* 0x0000002750272227 */ /* 0x004fc800078e00ff */
[----:B------:R-:W2:Y:S01]  /*157d0*/  MUFU.EX2 R55, R55 ;  /* 0x0000003700377308 */ /* 0x000ea20000000800 */
[----:B0-----:R-:W-:-:S05]  /*157e0*/  @P2 SHF.R.U32.HI R35, RZ, R46, R39 ;  /* 0x0000002eff232219 */ /* 0x001fca0000011627 */
[----:B------:R-:W-:Y:S02]  /*157f0*/  IMAD.IADD R31, R106, 0x1, R35 ;  /* 0x000000016a1f7824 */ /* 0x000fe400078e0223 */
[----:B------:R-:W0:Y:S01]  /*15800*/  MUFU.EX2 R30, R57 ;  /* 0x00000039001e7308 */ /* 0x000e220000000800 */
[----:B-1----:R-:W-:Y:S01]  /*15810*/  FADD.FTZ R38, R53, R40 ;  /* 0x0000002835267221 */ /* 0x002fe20000010000 */
[----:B------:R-:W-:Y:S01]  /*15820*/  F2FP.BF16.F32.PACK_AB R197, R40, R53 ;  /* 0x0000003528c5723e */ /* 0x000fe200000010ff */
[----:B------:R-:W-:-:S05]  /*15830*/  IMAD.IADD R24, R31, 0x1, R24 ;  /* 0x000000011f187824 */ /* 0x000fca00078e0218 */
[----:B------:R-:W1:Y:S01]  /*15840*/  MUFU.EX2 R59, R59 ;  /* 0x0000003b003b7308 */ /* 0x000e620000000800 */
[----:B--2---:R-:W-:-:S07]  /*15850*/  FADD.FTZ R29, R55, R38 ;  /* 0x00000026371d7221 */ /* 0x004fce0000010000 */
[----:B------:R-:W2:Y:S01]  /*15860*/  MUFU.EX2 R32, R61 ;  /* 0x0000003d00207308 */ /* 0x000ea20000000800 */
[C---:B0-----:R-:W-:Y:S01]  /*15870*/  FADD.FTZ R42, R30.reuse, R29 ;  /* 0x0000001d1e2a7221 */ /* 0x041fe20000010000 */
[----:B------:R-:W-:-:S06]  /*15880*/  F2FP.BF16.F32.PACK_AB R199, R30, R55 ;  /* 0x000000371ec7723e */ /* 0x000fcc00000010ff */
[----:B------:R-:W-:Y:S01]  /*15890*/  MUFU.EX2 R63, R63 ;  /* 0x0000003f003f7308 */ /* 0x000fe20000000800 */
[----:B-1----:R-:W-:-:S07]  /*158a0*/  FADD.FTZ R29, R59, R42 ;  /* 0x0000002a3b1d7221 */ /* 0x002fce0000010000 */
[----:B------:R-:W0:Y:S01]  /*158b0*/  MUFU.EX2 R34, R65 ;  /* 0x0000004100227308 */ /* 0x000e220000000800 */
[C---:B--2---:R-:W-:Y:S01]  /*158c0*/  FADD.FTZ R42, R32.reuse, R29 ;  /* 0x0000001d202a7221 */ /* 0x044fe20000010000 */
[----:B------:R-:W-:Y:S01]  /*158d0*/  FADD.FTZ R29, R41, R44 ;  /* 0x0000002c291d7221 */ /* 0x000fe20000010000 */
[----:B------:R-:W-:-:S03]  /*158e0*/  F2FP.BF16.F32.PACK_AB R193, R32, R59 ;  /* 0x0000003b20c1723e */ /* 0x000fc600000010ff */
[C---:B------:R-:W-:Y:S01]  /*158f0*/  FADD.FTZ R44, R188.reuse, R29 ;  /* 0x0000001dbc2c7221 */ /* 0x040fe20000010000 */
[----:B------:R-:W-:Y:S01]  /*15900*/  F2FP.BF16.F32.PACK_AB R188, R188, R41 ;  /* 0x00000029bcbc723e */ /* 0x000fe200000010ff */
[----:B------:R-:W-:Y:S02]  /*15910*/  MUFU.EX2 R67, R67 ;  /* 0x0000004300437308 */ /* 0x000fe40000000800 */
[----:B------:R-:W-:-:S06]  /*15920*/  FADD.FTZ R29, R37, R44 ;  /* 0x0000002c251d7221 */ /* 0x000fcc0000010000 */
[----:B------:R-:W1:Y:S01]  /*15930*/  MUFU.EX2 R36, R69 ;  /* 0x0000004500247308 */ /* 0x000e620000000800 */
[----:B0-----:R-:W-:-:S07]  /*15940*/  F2FP.BF16.F32.PACK_AB R195, R34, R63 ;  /* 0x0000003f22c3723e */ /* 0x001fce00000010ff */
[----:B------:R-:W-:Y:S08]  /*15950*/  MUFU.EX2 R49, R49 ;  /* 0x0000003100317308 */ /* 0x000ff00000000800 */
[----:B------:R0:W2:Y:S01]  /*15960*/  MUFU.EX2 R38, R23 ;  /* 0x0000001700267308 */ /* 0x0000a20000000800 */
[----:B-1----:R-:W-:-:S07]  /*15970*/  F2FP.BF16.F32.PACK_AB R189, R36, R67 ;  /* 0x0000004324bd723e */ /* 0x002fce00000010ff */
[----:B------:R-:W1:Y:S01]  /*15980*/  MUFU.EX2 R5, R5 ;  /* 0x0000000500057308 */ /* 0x000e620000000800 */
[----:B0-----:R-:W-:-:S04]  /*15990*/  FADD.FTZ R23, R63, R42 ;  /* 0x0000002a3f177221 */ /* 0x001fc80000010000 */
[----:B------:R-:W-:-:S03]  /*159a0*/  FADD.FTZ R42, R34, R23 ;  /* 0x00000017222a7221 */ /* 0x000fc60000010000 */
[----:B------:R-:W0:Y:S01]  /*159b0*/  MUFU.EX2 R0, R71 ;  /* 0x0000004700007308 */ /* 0x000e220000000800 */
[----:B------:R-:W-:Y:S01]  /*159c0*/  FADD.FTZ R23, R67, R42 ;  /* 0x0000002a43177221 */ /* 0x000fe20000010000 */
[C---:B------:R-:W-:Y:S01]  /*159d0*/  FADD.FTZ R42, R190.reuse, R29 ;  /* 0x0000001dbe2a7221 */ /* 0x040fe20000010000 */
[----:B------:R-:W-:Y:S02]  /*159e0*/  F2FP.BF16.F32.PACK_AB R190, R190, R37 ;  /* 0x00000025bebe723e */ /* 0x000fe400000010ff */
[----:B------:R-:W-:Y:S01]  /*159f0*/  FADD.FTZ R26, R36, R23 ;  /* 0x00000017241a7221 */ /* 0x000fe20000010000 */
[----:B------:R-:W-:Y:S01]  /*15a00*/  FADD.FTZ R29, R33, R42 ;  /* 0x0000002a211d7221 */ /* 0x000fe20000010000 */
[----:B--2---:R-:W-:Y:S01]  /*15a10*/  F2FP.BF16.F32.PACK_AB R191, R38, R49 ;  /* 0x0000003126bf723e */ /* 0x004fe200000010ff */
[----:B------:R-:W2:Y:S01]  /*15a20*/  MUFU.EX2 R27, R27 ;  /* 0x0000001b001b7308 */ /* 0x000ea20000000800 */
[----:B------:R-:W-:Y:S01]  /*15a30*/  FADD.FTZ R23, R49, R26 ;  /* 0x0000001a31177221 */ /* 0x000fe20000010000 */
[C---:B------:R-:W-:Y:S01]  /*15a40*/  FADD.FTZ R42, R184.reuse, R29 ;  /* 0x0000001db82a7221 */ /* 0x040fe20000010000 */
[----:B------:R-:W-:-:S02]  /*15a50*/  F2FP.BF16.F32.PACK_AB R184, R184, R33 ;  /* 0x00000021b8b8723e */ /* 0x000fc400000010ff */
[----:B------:R-:W-:-:S03]  /*15a60*/  FADD.FTZ R28, R38, R23 ;  /* 0x00000017261c7221 */ /* 0x000fc60000010000 */
[----:B------:R-:W3:Y:S01]  /*15a70*/  MUFU.EX2 R73, R73 ;  /* 0x0000004900497308 */ /* 0x000ee20000000800 */
[----:B-1----:R-:W-:Y:S01]  /*15a80*/  FADD.FTZ R23, R5, R28 ;  /* 0x0000001c05177221 */ /* 0x002fe20000010000 */
[C---:B0-----:R-:W-:Y:S01]  /*15a90*/  F2FP.BF16.F32.PACK_AB R185, R0.reuse, R5 ;  /* 0x0000000500b9723e */ /* 0x041fe200000010ff */
[----:B------:R-:W-:Y:S02]  /*15aa0*/  VIADD R5, R103, 0xfffffffe ;  /* 0xfffffffe67057836 */ /* 0x000fe40000000000 */
[----:B------:R-:W-:-:S03]  /*15ab0*/  FADD.FTZ R28, R0, R23 ;  /* 0x00000017001c7221 */ /* 0x000fc60000010000 */
[----:B------:R-:W0:Y:S01]  /*15ac0*/  MUFU.EX2 R26, R75 ;  /* 0x0000004b001a7308 */ /* 0x000e220000000800 */
[----:B--2---:R-:W-:-:S04]  /*15ad0*/  FADD.FTZ R29, R27, R42 ;  /* 0x0000002a1b1d7221 */ /* 0x004fc80000010000 */
[C---:B------:R-:W-:Y:S01]  /*15ae0*/  FADD.FTZ R228, R186.reuse, R29 ;  /* 0x0000001dbae47221 */ /* 0x040fe20000010000 */
[----:B------:R-:W-:Y:S01]  /*15af0*/  F2FP.BF16.F32.PACK_AB R186, R186, R27 ;  /* 0x0000001bbaba723e */ /* 0x000fe200000010ff */
[----:B---3--:R-:W-:-:S04]  /*15b00*/  FADD.FTZ R227, R73, R28 ;  /* 0x0000001c49e37221 */ /* 0x008fc80000010000 */
[C---:B0-----:R-:W-:Y:S01]  /*15b10*/  FADD.FTZ R227, R26.reuse, R227 ;  /* 0x000000e31ae37221 */ /* 0x041fe20000010000 */
[----:B------:R-:W-:Y:S01]  /*15b20*/  F2FP.BF16.F32.PACK_AB R187, R26, R73 ;  /* 0x000000491abb723e */ /* 0x000fe200000010ff */
[----:B------:R-:W-:Y:S06]  /*15b30*/  @!P3 BRA `(.L_x_1946) ;  /* 0x000000000048b947 */ /* 0x000fec0003800000 */
        /* <DEDUP_REMOVED lines=11> */
.L_x_1948:
[----:B------:R-:W-:-:S13]  /*15bf0*/  ISETP.NE.AND P4, PT, R25, 0x1, PT ;  /* 0x000000011900780c */ /* 0x000fda0003f85270 */
[----:B------:R-:W0:Y:S02]  /*15c00*/  @P4 LDC.64 R26, c[0x0][0x9e8] ;  /* 0x00027a00ff1a4b82 */ /* 0x000e240000000a00 */
[----:B0-----:R-:W-:-:S05]  /*15c10*/  @P4 IMAD.HI.U32 R26, R0, R26, RZ ;  /* 0x0000001a001a4227 */ /* 0x001fca00078e00ff */
[----:B------:R-:W-:-:S07]  /*15c20*/  @P4 SHF.R.U32.HI R0, RZ, R27, R26 ;  /* 0x0000001bff004219 */ /* 0x000fce000001161a */
.L_x_1949:
[----:B------:R-:W-:Y:S05]  /*15c30*/  BSYNC B0 ;  /* 0x0000000000007941 */ /* 0x000fea0003800000 */
.L_x_1947:
[----:B------:R-:W-:-:S05]  /*15c40*/  IMAD R25, R0, R25, R25 ;  /* 0x0000001900197224 */ /* 0x000fca00078e0219 */
[----:B------:R-:W-:-:S07]  /*15c50*/  VIMNMX R24, R24, R25, PT ;  /* 0x0000001918187248 */ /* 0x000fce0003fe0100 */
.L_x_1946:
[----:B------:R-:W2:Y:S01]  /*15c60*/  LDL R25, [R1+0x50] ;  /* 0x0000500001197983 */ /* 0x000ea20000100800 */
[----:B------:R-:W-:Y:S01]  /*15c70*/  SHF.R.S32.HI R23, RZ, 0x1f, R24 ;  /* 0x0000001fff177819 */ /* 0x000fe20000011418 */
[----:B------:R-:W-:Y:S01]  /*15c80*/  BSSY B0, `(.L_x_1950) ;  /* 0x0000352000007945 */ /* 0x000fe20003800000 */
[----:B------:R-:W-:Y:S01]  /*15c90*/  IMAD.MOV.U32 R0, RZ, RZ, 0x3f800000 ;  /* 0x3f800000ff007424 */ /* 0x000fe200078e00ff */
[----:B------:R-:W-:Y:S02]  /*15ca0*/  CS2R R150, SRZ ;  /* 0x0000000000967805 */ /* 0x000fe4000001ff00 */
[----:B------:R-:W-:Y:S01]  /*15cb0*/  LEA.HI R24, R23, R24, RZ, 0x6 ;  /* 0x0000001817187211 */ /* 0x000fe200078f30ff */
[----:B------:R-:W-:Y:S01]  /*15cc0*/  IMAD.MOV.U32 R23, RZ, RZ, 0x3f800000 ;  /* 0x3f800000ff177424 */ /* 0x000fe200078e00ff */
[----:B------:R-:W-:Y:S02]  /*15cd0*/  CS2R R148, SRZ ;  /* 0x0000000000947805 */ /* 0x000fe4000001ff00 */
[----:B------:R-:W-:-:S02]  /*15ce0*/  CS2R R146, SRZ ;  /* 0x0000000000927805 */ /* 0x000fc4000001ff00 */
[----:B------:R-:W-:Y:S02]  /*15cf0*/  SHF.R.S32.HI R24, RZ, 0x6, R24 ;  /* 0x00000006ff187819 */ /* 0x000fe40000011418 */
        /* <DEDUP_REMOVED lines=60> */
[----:B--2---:R-:W-:-:S04]  /*160c0*/  VIMNMX R25, R25, R24, !PT ;  /* 0x0000001819197248 */ /* 0x004fc80007fe0100 */
[----:B------:R-:W-:Y:S01]  /*160d0*/  ISETP.GE.AND P4, PT, R5, R25, PT ;  /* 0x000000190500720c */ /* 0x000fe20003f86270 */
[----:B------:R0:W-:Y:S02]  /*160e0*/  STL [R1+0x1c], R25 ;  /* 0x00001c1901007387 */ /* 0x0001e40000100800 */
[----:B0-----:R-:W-:-:S10]  /*160f0*/  CS2R R24, SRZ ;  /* 0x0000000000187805 */ /* 0x001fd4000001ff00 */
[----:B------:R-:W-:Y:S05]  /*16100*/  @!P4 BRA `(.L_x_1951) ;  /* 0x000000300024c947 */ /* 0x000fea0003800000 */
[----:B------:R-:W-:Y:S01]  /*16110*/  BSSY B1, `(.L_x_1952) ;  /* 0x0000304000017945 */ /* 0x000fe20003800000 */
[----:B------:R-:W-:Y:S02]  /*16120*/  IMAD.MOV.U32 R0, RZ, RZ, 0x3f800000 ;  /* 0x3f800000ff007424 */ /* 0x000fe400078e00ff */
[----:B------:R-:W-:-:S07]  /*16130*/  IMAD.MOV.U32 R151, RZ, RZ, RZ ;  /* 0x000000ffff977224 */ /* 0x000fce00078e00ff */
.L_x_1971:
[----:B------:R-:W-:-:S05]  /*16140*/  VIADD R231, R22, 0x1 ;  /* 0x0000000116e77836 */ /* 0x000fca0000000000 */
[----:B------:R-:W-:-:S04]  /*16150*/  ISETP.NE.AND P4, PT, R231, 0x2, PT ;  /* 0x00000002e700780c */ /* 0x000fc80003f85270 */
[----:B------:R-:W-:Y:S02]  /*16160*/  SEL R230, RZ, 0x1, P4 ;  /* 0x00000001ffe67807 */ /* 0x000fe40002000000 */
[----:B------:R-:W-:Y:S02]  /*16170*/  SEL R231, R231, RZ, P4 ;  /* 0x000000ffe7e77207 */ /* 0x000fe40002000000 */
[----:B------:R-:W-:Y:S01]  /*16180*/  LOP3.LUT R230, R219, R230, RZ, 0x3c, !PT ;  /* 0x000000e6dbe67212 */ /* 0x000fe200078e3cff */
[----:B------:R-:W-:Y:S06]  /*16190*/  @!P0 BRA `(.L_x_1953) ;  /* 0x0000000000048947 */ /* 0x000fec0003800000 */
[----:B------:R-:W-:Y:S01]  /*161a0*/  BPT.TRAP 0x1 ;  /* 0x000000040000795c */ /* 0x000fe20000300000 */
.L_x_1953:
[----:B------:R-:W-:Y:S01]  /*161b0*/  IMAD R2, R231, 0x8, R16 ;  /* 0x00000008e7027824 */ /* 0x000fe200078e0210 */
[----:B------:R-:W-:-:S04]  /*161c0*/  SHF.L.U32 R153, R230, 0x1f, RZ ;  /* 0x0000001fe6997819 */ /* 0x000fc800000006ff */
[----:B------:R0:W1:Y:S01]  /*161d0*/  SYNCS.PHASECHK.TRANS64.TRYWAIT P4, [R2+URZ+0x30830], R153 ;  /* 0x03083099020075a7 */ /* 0x000062000808017f */
[----:B------:R-:W-:Y:S05]  /*161e0*/  @!P0 BRA `(.L_x_1954) ;  /* 0x0000000000048947 */ /* 0x000fea0003800000 */
[----:B------:R-:W-:Y:S01]  /*161f0*/  BPT.TRAP 0x1 ;  /* 0x000000040000795c */ /* 0x000fe20000300000 */
.L_x_1954:
[----:B------:R-:W2:Y:S01]  /*16200*/  LDL R152, [R1+0x24] ;  /* 0x0000240001987983 */ /* 0x000ea20000100800 */
[----:B------:R-:W-:Y:S01]  /*16210*/  BSSY B2, `(.L_x_1955) ;  /* 0x0000007000027945 */ /* 0x000fe20003800000 */
[----:B--2---:R-:W-:-:S04]  /*16220*/  IMAD R152, R231, 0x800, R152 ;  /* 0x00000800e7987824 */ /* 0x004fc800078e0298 */
[C---:B------:R-:W-:Y:S02]  /*16230*/  VIADD R154, R152.reuse, 0x2 ;  /* 0x00000002989a7836 */ /* 0x040fe40000000000 */
[----:B------:R-:W-:Y:S01]  /*16240*/  VIADD R157, R152, 0x4 ;  /* 0x00000004989d7836 */ /* 0x000fe20000000000 */
[----:B-1----:R-:W-:Y:S06]  /*16250*/  @P4 BRA `(.L_x_1956) ;  /* 0x0000000000084947 */ /* 0x002fec0003800000 */
[----:B------:R-:W1:Y:S02]  /*16260*/  SYNCS.PHASECHK.TRANS64.TRYWAIT P4, [R2+URZ+0x30830], R153 ;  /* 0x03083099020075a7 */ /* 0x000e64000808017f */
[----:B-1----:R-:W-:Y:S05]  /*16270*/  @!P4 BRA `(.L_x_1957) ;  /* 0x0000016c00b0c947 */ /* 0x002fea0003800000 */
.L_x_1956:
[----:B------:R-:W-:Y:S05]  /*16280*/  BSYNC B2 ;  /* 0x0000000000027941 */ /* 0x000fea0003800000 */
.L_x_1955:
[----:B------:R-:W-:Y:S01]  /*16290*/  R2UR UR4, R154 ;  /* 0x000000009a0472ca */ /* 0x000fe200000e0000 */
[----:B------:R-:W-:Y:S01]  /*162a0*/  IMAD.MOV.U32 R154, RZ, RZ, R157 ;  /* 0x000000ffff9a7224 */ /* 0x000fe200078e009d */
[----:B------:R-:W-:Y:S01]  /*162b0*/  STL [R1+0xb8], R5 ;  /* 0x0000b80501007387 */ /* 0x000fe20000100800 */
[----:B------:R-:W-:Y:S02]  /*162c0*/  IMAD.MOV.U32 R155, RZ, RZ, 0x40000040 ;  /* 0x40000040ff9b7424 */ /* 0x000fe400078e00ff */
[-C--:B------:R-:W-:Y:S01]  /*162d0*/  FMUL.FTZ R24, R24, R23.reuse ;  /* 0x0000001718187220 */ /* 0x080fe20000410000 */
[C---:B------:R-:W-:Y:S01]  /*162e0*/  VIADD R156, R152.reuse, 0x6 ;  /* 0x00000006989c7836 */ /* 0x040fe20000000000 */
[----:B------:R2:W-:Y:S01]  /*162f0*/  STL [R1+0xb4], R4 ;  /* 0x0000b40401007387 */ /* 0x0005e20000100800 */
[----:B------:R-:W-:Y:S01]  /*16300*/  VIADD R158, R152, 0x204 ;  /* 0x00000204989e7836 */ /* 0x000fe20000000000 */
[C---:B------:R-:W-:Y:S01]  /*16310*/  R2UR UR5, R155.reuse ;  /* 0x000000009b0572ca */ /* 0x040fe200000e0000 */
[----:B01----:R-:W-:Y:S01]  /*16320*/  IMAD.MOV.U32 R153, RZ, RZ, 0x40000040 ;  /* 0x40000040ff997424 */ /* 0x003fe200078e00ff */
[----:B------:R-:W-:Y:S01]  /*16330*/  STL [R1+0xb0], R3 ;  /* 0x0000b00301007387 */ /* 0x000fe20000100800 */
[----:B------:R-:W-:Y:S01]  /*16340*/  R2UR UR58, R156 ;  /* 0x000000009c3a72ca */ /* 0x000fe200000e0000 */
[----:B------:R-:W-:Y:S01]  /*16350*/  VIADD R156, R152, 0x202 ;  /* 0x00000202989c7836 */ /* 0x000fe20000000000 */
[----:B------:R-:W-:Y:S01]  /*16360*/  R2UR UR14, R158 ;  /* 0x000000009e0e72ca */ /* 0x000fe200000e0000 */
[----:B------:R0:W-:Y:S01]  /*16370*/  STL [R1+0xac], R2 ;  /* 0x0000ac0201007387 */ /* 0x0001e20000100800 */
[----:B------:R-:W-:Y:S01]  /*16380*/  VIADD R158, R152, 0x400 ;  /* 0x00000400989e7836 */ /* 0x000fe20000000000 */
[----:B--2---:R-:W-:Y:S01]  /*16390*/  MOV R4, UR38 ;  /* 0x0000002600047c02 */ /* 0x004fe20008000f00 */
[----:B------:R-:W-:Y:S01]  /*163a0*/  IMAD.MOV.U32 R157, RZ, RZ, 0x40000040 ;  /* 0x40000040ff9d7424 */ /* 0x000fe200078e00ff */
[----:B------:R-:W-:Y:S01]  /*163b0*/  R2UR UR38, R154 ;  /* 0x000000009a2672ca */ /* 0x000fe200000e0000 */
[----:B------:R-:W-:Y:S01]  /*163c0*/  VIADD R154, R152, 0x200 ;  /* 0x00000200989a7836 */ /* 0x000fe20000000000 */
[----:B------:R-:W-:Y:S01]  /*163d0*/  R2UR UR10, R156 ;  /* 0x000000009c0a72ca */ /* 0x000fe200000e0000 */
[----:B------:R-:W-:Y:S01]  /*163e0*/  VIADD R156, R152, 0x402 ;  /* 0x00000402989c7836 */ /* 0x000fe20000000000 */
[----:B------:R-:W-:Y:S01]  /*163f0*/  R2UR UR22, R158 ;  /* 0x000000009e1672ca */ /* 0x000fe200000e0000 */
[----:B------:R-:W-:Y:S01]  /*16400*/  VIADD R158, R152, 0x406 ;  /* 0x00000406989e7836 */ /* 0x000fe20000000000 */
[----:B0-----:R-:W-:Y:S01]  /*16410*/  MOV R2, UR39 ;  /* 0x0000002700027c02 */ /* 0x001fe20008000f00 */
[----:B------:R-:W-:Y:S01]  /*16420*/  IMAD.MOV.U32 R159, RZ, RZ, 0x40000040 ;  /* 0x40000040ff9f7424 */ /* 0x000fe200078e00ff */
[----:B------:R-:W-:Y:S01]  /*16430*/  R2UR UR6, R154 ;  /* 0x000000009a0672ca */ /* 0x000fe200000e0000 */
[----:B------:R-:W-:Y:S01]  /*16440*/  VIADD R154, R152, 0x206 ;  /* 0x00000206989a7836 */ /* 0x000fe20000000000 */
[----:B------:R-:W-:Y:S01]  /*16450*/  R2UR UR39, R155 ;  /* 0x000000009b2772ca */ /* 0x000fe200000e0000 */
[----:B------:R0:W-:Y:S01]  /*16460*/  STL [R1+0x18], R2 ;  /* 0x0000180201007387 */ /* 0x0001e20000100800 */
[----:B------:R-:W-:Y:S01]  /*16470*/  MOV R3, UR37 ;  /* 0x0000002500037c02 */ /* 0x000fe20008000f00 */
[-C--:B------:R-:W-:Y:S01]  /*16480*/  FMUL.FTZ R25, R25, R23.reuse ;  /* 0x0000001719197220 */ /* 0x080fe20000410000 */
[----:B------:R-:W-:Y:S01]  /*16490*/  R2UR UR18, R154 ;  /* 0x000000009a1272ca */ /* 0x000fe200000e0000 */
[----:B------:R-:W-:Y:S01]  /*164a0*/  VIADD R154, R152, 0x404 ;  /* 0x00000404989a7836 */ /* 0x000fe20000000000 */
[----:B------:R-:W-:Y:S01]  /*164b0*/  MOV R232, UR38 ;  /* 0x0000002600e87c02 */ /* 0x000fe20008000f00 */
[----:B------:R-:W-:Y:S01]  /*164c0*/  UMOV UR38, UR4 ;  /* 0x0000000400267c82 */ /* 0x000fe20008000000 */
[----:B------:R-:W-:Y:S01]  /*164d0*/  R2UR UR26, R156 ;  /* 0x000000009c1a72ca */ /* 0x000fe200000e0000 */
[----:B------:R-:W-:Y:S01]  /*164e0*/  VIADD R156, R152, 0x604 ;  /* 0x00000604989c7836 */ /* 0x000fe20000000000 */
[----:B------:R-:W-:Y:S01]  /*164f0*/  R2UR UR30, R154 ;  /* 0x000000009a1e72ca */ /* 0x000fe200000e0000 */
[----:B------:R-:W-:Y:S01]  /*16500*/  VIADD R154, R152, 0x600 ;  /* 0x00000600989a7836 */ /* 0x000fe20000000000 */
[----:B0-----:R-:W-:Y:S01]  /*16510*/  MOV R2, UR36 ;  /* 0x0000002400027c02 */ /* 0x001fe20008000f00 */
[-C--:B------:R-:W-:Y:S01]  /*16520*/  FMUL.FTZ R28, R28, R23.reuse ;  /* 0x000000171c1c7220 */ /* 0x080fe20000410000 */
[----:B------:R-:W-:Y:S01]  /*16530*/  MOV R233, UR39 ;  /* 0x0000002700e97c02 */ /* 0x000fe20008000f00 */
[----:B------:R-:W-:Y:S01]  /*16540*/  UMOV UR39, UR5 ;  /* 0x0000000500277c82 */ /* 0x000fe20008000000 */
[----:B------:R-:W-:Y:S01]  /*16550*/  MOV R5, UR38 ;  /* 0x0000002600057c02 */ /* 0x000fe20008000f00 */
[-C--:B------:R-:W-:Y:S01]  /*16560*/  FMUL.FTZ R29, R29, R23.reuse ;  /* 0x000000171d1d7220 */ /* 0x080fe20000410000 */
[----:B------:R-:W-:Y:S01]  /*16570*/  MOV R160, UR39 ;  /* 0x0000002700a07c02 */ /* 0x000fe20008000f00 */
[-C--:B------:R-:W-:Y:S01]  /*16580*/  FMUL.FTZ R32, R32, R23.reuse ;  /* 0x0000001720207220 */ /* 0x080fe20000410000 */
[----:B------:R-:W-:Y:S01]  /*16590*/  R2UR UR34, R158 ;  /* 0x000000009e2272ca */ /* 0x000fe200000e0000 */
[----:B------:R-:W-:Y:S01]  /*165a0*/  VIADD R158, R152, 0x602 ;  /* 0x00000602989e7836 */ /* 0x000fe20000000000 */
[----:B------:R-:W-:Y:S01]  /*165b0*/  R2UR UR42, R154 ;  /* 0x000000009a2a72ca */ /* 0x000fe200000e0000 */
[C---:B------:R-:W-:Y:S01]  /*165c0*/  VIADD R154, R152.reuse, 0x606 ;  /* 0x00000606989a7836 */ /* 0x040fe20000000000 */
[----:B------:R-:W-:Y:S01]  /*165d0*/  R2UR UR38, R152 ;  /* 0x00000000982672ca */ /* 0x000fe200000e0000 */
[-C--:B------:R-:W-:Y:S01]  /*165e0*/  FMUL.FTZ R33, R33, R23.reuse ;  /* 0x0000001721217220 */ /* 0x080fe20000410000 */
[----:B------:R-:W-:Y:S01]  /*165f0*/  R2UR UR39, R153 ;  /* 0x00000000992772ca */ /* 0x000fe200000e0000 */
[-C--:B------:R-:W-:Y:S01]  /*16600*/  FMUL.FTZ R36, R36, R23.reuse ;  /* 0x0000001724247220 */ /* 0x080fe20000410000 */
[----:B------:R-:W-:Y:S01]  /*16610*/  R2UR UR36, R6 ;  /* 0x00000000062472ca */ /* 0x000fe200000e0000 */
[-C--:B------:R-:W-:Y:S01]  /*16620*/  FMUL.FTZ R37, R37, R23.reuse ;  /* 0x0000001725257220 */ /* 0x080fe20000410000 */
[----:B------:R-:W-:Y:S01]  /*16630*/  R2UR UR37, R7 ;  /* 0x00000000072572ca */ /* 0x000fe200000e0000 */
        /* <DEDUP_REMOVED lines=64> */
[----:B------:R-:W-:Y:S01]  /*16a40*/  R2UR UR59, R157 ;  /* 0x000000009d3b72ca */ /* 0x000fe200000e0000 */
[----:B------:R-:W-:Y:S01]  /*16a50*/  IMAD.MOV.U32 R0, RZ, RZ, R160 ;  /* 0x000000ffff007224 */ /* 0x000fe200078e00a0 */
        /* <DEDUP_REMOVED lines=30> */
[----:B------:R-:W-:Y:S01]  /*16c40*/  WARPGROUP.ARRIVE ;  /* 0x00000000000079c5 */ /* 0x000fe20000000000 */
[-C--:B------:R-:W-:Y:S01]  /*16c50*/  FMUL.FTZ R69, R69, R23.reuse ;  /* 0x0000001745457220 */ /* 0x080fe20000410000 */
[-C--:B------:R-:W-:Y:S01]  /*16c60*/  FMUL.FTZ R72, R72, R23.reuse ;  /* 0x0000001748487220 */ /* 0x080fe20000410000 */
[-C--:B------:R-:W-:Y:S01]  /*16c70*/  FMUL.FTZ R73, R73, R23.reuse ;  /* 0x0000001749497220 */ /* 0x080fe20000410000 */
[-C--:B------:R-:W-:Y:S01]  /*16c80*/  FMUL.FTZ R76, R76, R23.reuse ;  /* 0x000000174c4c7220 */ /* 0x080fe20000410000 */
[-C--:B------:R-:W-:Y:S01]  /*16c90*/  FMUL.FTZ R77, R77, R23.reuse ;  /* 0x000000174d4d7220 */ /* 0x080fe20000410000 */
[----:B------:R-:W-:Y:S01]  /*16ca0*/  HGMMA.64x64x16.F32.BF16 R152, gdesc[UR36], RZ, !UPT, gsb0 ;  /* 0x00e00000249879f0 */ /* 0x000fe2000c0018ff */
        /* <DEDUP_REMOVED lines=41> */
[----:B------:R-:W2:Y:S01]  /*16f40*/  LDL.LU R23, [R1+0x18] ;  /* 0x0000180001177983 */ /* 0x000ea20000300800 */
[----:B------:R-:W-:-:S02]  /*16f50*/  R2UR UR57, R217 ;  /* 0x00000000d93972ca */ /* 0x000fc400000e0000 */
[----:B------:R-:W-:Y:S01]  /*16f60*/  R2UR UR4, R214 ;  /* 0x00000000d60472ca */ /* 0x000fe200000e0000 */
[----:B------:R0:W5:Y:S01]  /*16f70*/  LDL.LU R5, [R1+0xb8] ;  /* 0x0000b80001057983 */ /* 0x0001620000300800 */
[----:B------:R-:W-:Y:S02]  /*16f80*/  WARPGROUP.DEPBAR.LE gsb0, 0x0 ;  /* 0x00008000000079c5 */ /* 0x000fe40000010000 */
[----:B------:R-:W-:-:S06]  /*16f90*/  WARPGROUP.ARRIVE ;  /* 0x00000000000079c5 */ /* 0x000fcc0000000000 */
[----:B------:R-:W-:Y:S01]  /*16fa0*/  HGMMA.64x64x16.F32.BF16 R152, gdesc[UR36], R152, gsb0 ;  /* 0x00e00000249879f0 */ /* 0x000fe20008001898 */
[----:B------:R-:W-:Y:S02]  /*16fb0*/  R2UR UR39, R233 ;  /* 0x00000000e92772ca */ /* 0x000fe400000e0000 */
[----:B------:R-:W-:Y:S02]  /*16fc0*/  R2UR UR38, R232 ;  /* 0x00000000e82672ca */ /* 0x000fe400000e0000 */
[----:B------:R-:W-:Y:S02]  /*16fd0*/  R2UR UR36, R222 ;  /* 0x00000000de2472ca */ /* 0x000fe400000e0000 */
[----:B------:R-:W-:Y:S01]  /*16fe0*/  R2UR UR37, R223 ;  /* 0x00000000df2572ca */ /* 0x000fe200000e0000 */
[----:B------:R-:W-:Y:S02]  /*16ff0*/  WARPGROUP.DEPBAR.LE gsb0, 0x0 ;  /* 0x00008000000079c5 */ /* 0x000fe40000010000 */
[----:B------:R-:W-:-:S10]  /*17000*/  WARPGROUP.ARRIVE ;  /* 0x00000000000079c5 */ /* 0x000fd40000000000 */
[----:B------:R-:W-:Y:S03]  /*17010*/  HGMMA.64x64x16.F32.BF16 R152, gdesc[UR36], R152, gsb0 ;  /* 0x00e00000249879f0 */ /* 0x000fe60008001898 */
[----:B------:R-:W-:Y:S02]  /*17020*/  WARPGROUP.DEPBAR.LE gsb0, 0x0 ;  /* 0x00008000000079c5 */ /* 0x000fe40000010000 */
[----:B------:R-:W-:-:S06]  /*17030*/  WARPGROUP.ARRIVE ;  /* 0x00000000000079c5 */ /* 0x000fcc0000000000 */
[----:B------:R-:W-:Y:S01]  /*17040*/  HGMMA.64x64x16.F32.BF16 R152, gdesc[UR56], R152, gsb0 ;  /* 0x00e00000389879f0 */ /* 0x000fe20008001898 */
[----:B------:R-:W-:Y:S02]  /*17050*/  R2UR UR5, R215 ;  /* 0x00000000d70572ca */ /* 0x000fe400000e0000 */
[----:B------:R-:W-:Y:S02]  /*17060*/  WARPGROUP.DEPBAR.LE gsb0, 0x0 ;  /* 0x00008000000079c5 */ /* 0x000fe40000010000 */
[----:B------:R-:W-:-:S09]  /*17070*/  WARPGROUP.ARRIVE ;  /* 0x00000000000079c5 */ /* 0x000fd20000000000 */
[----:B------:R-:W-:Y:S01]  /*17080*/  HGMMA.64x64x16.F32.BF16 R152, gdesc[UR4], R152, gsb0 ;  /* 0x00e00000049879f0 */ /* 0x000fe20008001898 */
[----:B------:R-:W-:Y:S02]  /*17090*/  R2UR UR8, R212 ;  /* 0x00000000d40872ca */ /* 0x000fe400000e0000 */
[----:B------:R-:W-:Y:S01]  /*170a0*/  R2UR UR9, R213 ;  /* 0x00000000d50972ca */ /* 0x000fe200000e0000 */
[----:B------:R-:W-:Y:S02]  /*170b0*/  WARPGROUP.DEPBAR.LE gsb0, 0x0 ;  /* 0x00008000000079c5 */ /* 0x000fe40000010000 */
[----:B------:R-:W-:-:S10]  /*170c0*/  WARPGROUP.ARRIVE ;  /* 0x00000000000079c5 */ /* 0x000fd40000000000 */
        /* <DEDUP_REMOVED lines=34> */
[----:B------:R0:W5:Y:S01]  /*172f0*/  LDL.LU R4, [R1+0xb4] ;  /* 0x0000b40001047983 */ /* 0x0001620000300800 */
[----:B------:R-:W-:Y:S02]  /*17300*/  R2UR UR37, R3 ;  /* 0x00000000032572ca */ /* 0x000fe400000e0000 */
[----:B------:R-:W-:Y:S01]  /*17310*/  R2UR UR36, R2 ;  /* 0x00000000022472ca */ /* 0x000fe200000e0000 */
[----:B------:R0:W5:Y:S04]  /*17320*/  LDL.LU R3, [R1+0xb0] ;  /* 0x0000b00001037983 */ /* 0x0001680000300800 */
[----:B------:R0:W5:Y:S01]  /*17330*/  LDL.LU R2, [R1+0xac] ;  /* 0x0000ac0001027983 */ /* 0x0001620000300800 */
[----:B------:R-:W-:-:S02]  /*17340*/  WARPGROUP.DEPBAR.LE gsb0, 0x0 ;  /* 0x00008000000079c5 */ /* 0x000fc40000010000 */
[----:B------:R-:W-:-:S06]  /*17350*/  WARPGROUP.ARRIVE ;  /* 0x00000000000079c5 */ /* 0x000fcc0000000000 */
        /* <DEDUP_REMOVED lines=16> */
[----:B--2---:R-:W-:Y:S02]  /*17460*/  R2UR UR39, R23 ;  /* 0x00000000172772ca */ /* 0x004fe400000e0000 */
[----:B------:R-:W-:Y:S02]  /*17470*/  WARPGROUP.DEPBAR.LE gsb0, 0x0 ;  /* 0x00008000000079c5 */ /* 0x000fe40000010000 */
[----:B0-----:R-:W-:Y:S11]  /*17480*/  @!P0 BRA `(.L_x_1958) ;  /* 0x0000000000048947 */ /* 0x001ff60003800000 */
[----:B------:R-:W-:Y:S01]  /*17490*/  BPT.TRAP 0x1 ;  /* 0x000000040000795c */ /* 0x000fe20000300000 */
.L_x_1958:
[----:B------:R-:W-:Y:S01]  /*174a0*/  SHF.L.U32 R23, R219, 0x1f, RZ ;  /* 0x0000001fdb177819 */ /* 0x000fe200000006ff */
[----:B------:R-:W-:-:S04]  /*174b0*/  IMAD R0, R22, 0x8, R16 ;  /* 0x0000000816007824 */ /* 0x000fc800078e0210 */
[----:B------:R0:W1:Y:S01]  /*174c0*/  SYNCS.PHASECHK.TRANS64.TRYWAIT P4, [R0+URZ+0x30850], R23 ;  /* 0x03085017000075a7 */ /* 0x000062000808017f */
[----:B------:R-:W-:Y:S05]  /*174d0*/  @!P0 BRA `(.L_x_1959) ;  /* 0x0000000000048947 */ /* 0x000fea0003800000 */
[----:B------:R-:W-:Y:S01]  /*174e0*/  BPT.TRAP 0x1 ;  /* 0x000000040000795c */ /* 0x000fe20000300000 */
.L_x_1959:
[----:B------:R-:W-:Y:S04]  /*174f0*/  BSSY B2, `(.L_x_1960) ;  /* 0x0000004000027945 */ /* 0x000fe80003800000 */
[----:B-1----:R-:W-:Y:S05]  /*17500*/  @P4 BRA `(.L_x_1961) ;  /* 0x0000000000084947 */ /* 0x002fea0003800000 */
[----:B------:R-:W1:Y:S02]  /*17510*/  SYNCS.PHASECHK.TRANS64.TRYWAIT P4, [R0+URZ+0x30850], R23 ;  /* 0x03085017000075a7 */ /* 0x000e64000808017f */
[----:B-1----:R-:W-:Y:S05]  /*17520*/  @!P4 BRA `(.L_x_1962) ;  /* 0x0000015c0018c947 */ /* 0x002fea0003800000 */
.L_x_1961:
[----:B------:R-:W-:Y:S05]  /*17530*/  BSYNC B2 ;  /* 0x0000000000027941 */ /* 0x000fea0003800000 */
.L_x_1960:
[----:B01----:R-:W-:Y:S01]  /*17540*/  VIADD R23, R16, 0x400 ;  /* 0x0000040010177836 */ /* 0x003fe20000000000 */
[----:B------:R-:W-:Y:S01]  /*17550*/  WARPGROUP.ARRIVE ;  /* 0x00000000000079c5 */ /* 0x000fe20000000000 */
[----:B------:R-:W2:Y:S01]  /*17560*/  LDL R232, [R1+0x34] ;  /* 0x0000340001e87983 */ /* 0x000ea20000100800 */
[----:B------:R-:W-:Y:S02]  /*17570*/  ULDC UR5, c[0x0][0x9d8] ;  /* 0x0002760000057ab9 */ /* 0x000fe40000000800 */
[----:B------:R-:W-:Y:S01]  /*17580*/  SHF.R.U32.HI R23, RZ, 0x4, R23 ;  /* 0x00000004ff177819 */ /* 0x000fe20000011617 */
[----:B------:R-:W2:Y:S03]  /*17590*/  LDL R219, [R1+0x4c] ;  /* 0x00004c0001db7983 */ /* 0x000ea60000100800 */
[----:B------:R-:W-:Y:S01]  /*175a0*/  LOP3.LUT R23, R23, 0x3fff, RZ, 0xc0, !PT ;  /* 0x00003fff17177812 */ /* 0x000fe200078ec0ff */
[----:B------:R-:W3:Y:S03]  /*175b0*/  LDL R233, [R1+0x28] ;  /* 0x0000280001e97983 */ /* 0x000ee60000100800 */
[----:B------:R-:W-:-:S05]  /*175c0*/  LOP3.LUT R23, R23, 0x2000000, RZ, 0xfc, !PT ;  /* 0x0200000017177812 */ /* 0x000fca00078efcff */
[----:B------:R-:W-:Y:S02]  /*175d0*/  IMAD R22, R22, 0x800, R23 ;  /* 0x0000080016167824 */ /* 0x000fe400078e0217 */
[----:B------:R-:W-:-:S03]  /*175e0*/  IMAD.MOV.U32 R23, RZ, RZ, 0x40000040 ;  /* 0x40000040ff177424 */ /* 0x000fc600078e00ff */
[----:B------:R-:W-:Y:S02]  /*175f0*/  R2UR UR6, R22 ;  /* 0x00000000160672ca */ /* 0x000fe400000e0000 */
[----:B------:R-:W-:-:S13]  /*17600*/  R2UR UR7, R23 ;  /* 0x00000000170772ca */ /* 0x000fda00000e0000 */
[----:B------:R-:W-:Y:S03]  /*17610*/  HGMMA.64x256x16.F32.BF16 R24, R196, gdesc[UR4].tnspB, R24, gsb0 ;  /* 0x43e00004c4187df0 */ /* 0x000fe60008001818 */
[----:B------:R-:W-:Y:S02]  /*17620*/  WARPGROUP.DEPBAR.LE gsb0, 0x0 ;  /* 0x00008000000079c5 */ /* 0x000fe40000010000 */
[----:B------:R-:W-:Y:S02]  /*17630*/  VIADD R196, R22, 0x80 ;  /* 0x0000008016c47836 */ /* 0x000fe40000000000 */
[----:B------:R-:W-:-:S03]  /*17640*/  IMAD.MOV.U32 R197, RZ, RZ, 0x40000040 ;  /* 0x40000040ffc57424 */ /* 0x000fc600078e00ff */
[----:B------:R-:W-:Y:S02]  /*17650*/  R2UR UR6, R196 ;  /* 0x00000000c40672ca */ /* 0x000fe400000e0000 */
[----:B------:R-:W-:Y:S01]  /*17660*/  R2UR UR7, R197 ;  /* 0x00000000c50772ca */ /* 0x000fe200000e0000 */
[----:B------:R-:W-:-:S15]  /*17670*/  WARPGROUP.ARRIVE ;  /* 0x00000000000079c5 */ /* 0x000fde0000000000 */
[----:B------:R-:W-:Y:S01]  /*17680*/  HGMMA.64x256x16.F32.BF16 R24, R192, gdesc[UR4].tnspB, R24, gsb0 ;  /* 0x43e00004c0187df0 */ /* 0x000fe20008001818 */
[----:B------:R-:W-:Y:S02]  /*17690*/  IMAD.MOV.U32 R23, RZ, RZ, 0x40000040 ;  /* 0x40000040ff177424 */ /* 0x000fe400078e00ff */
[----:B------:R-:W-:Y:S02]  /*176a0*/  WARPGROUP.DEPBAR.LE gsb0, 0x0 ;  /* 0x00008000000079c5 */ /* 0x000fe40000010000 */
[----:B------:R-:W-:Y:S02]  /*176b0*/  VIADD R192, R22, 0x100 ;  /* 0x0000010016c07836 */ /* 0x000fe40000000000 */
[----:B------:R-:W-:-:S03]  /*176c0*/  IMAD.MOV.U32 R193, RZ, RZ, 0x40000040 ;  /* 0x40000040ffc17424 */ /* 0x000fc600078e00ff */
[----:B------:R-:W-:Y:S02]  /*176d0*/  R2UR UR6, R192 ;  /* 0x00000000c00672ca */ /* 0x000fe400000e0000 */
[----:B------:R-:W-:Y:S01]  /*176e0*/  R2UR UR7, R193 ;  /* 0x00000000c10772ca */ /* 0x000fe200000e0000 */
[----:B------:R-:W-:-:S15]  /*176f0*/  WARPGROUP.ARRIVE ;  /* 0x00000000000079c5 */ /* 0x000fde0000000000 */
[----:B------:R-:W-:Y:S01]  /*17700*/  HGMMA.64x256x16.F32.BF16 R24, R188, gdesc[UR4].tnspB, R24, gsb0 ;  /* 0x43e00004bc187df0 */ /* 0x000fe20008001818 */
[----:B------:R-:W-:Y:S01]  /*17710*/  VIADD R22, R22, 0x180 ;  /* 0x0000018016167836 */ /* 0x000fe20000000000 */
[----:B------:R-:W-:Y:S02]  /*17720*/  R2UR UR7, R23 ;  /* 0x00000000170772ca */ /* 0x000fe400000e0000 */
[----:B------:R-:W0:Y:S02]  /*17730*/  @P2 LDC R23, c[0x0][0x450] ;  /* 0x00011400ff172b82 */ /* 0x000e240000000800 */
[----:B------:R-:W-:-:S06]  /*17740*/  R2UR UR6, R22 ;  /* 0x00000000160672ca */ /* 0x000fcc00000e0000 */
[----:B------:R-:W1:Y:S01]  /*17750*/  @P2 LDC R22, c[0x0][0x44c] ;  /* 0x00011300ff162b82 */ /* 0x000e620000000800 */
[----:B-----5:R-:W-:-:S05]  /*17760*/  @!P1 VIADD R2, R2, 0x30840 ;  /* 0x0003084002029836 */ /* 0x020fca0000000000 */
[----:B------:R-:W-:Y:S01]  /*17770*/  @!P1 PRMT R2, RZ, 0x654, R2 ;  /* 0x00000654ff029816 */ /* 0x000fe20000000002 */
[----:B------:R-:W-:Y:S01]  /*17780*/  FMUL.FTZ R153, R153, UR5 ;  /* 0x0000000599997c20 */ /* 0x000fe20008410000 */
[----:B------:R-:W-:Y:S01]  /*17790*/  FMUL.FTZ R158, R158, UR5 ;  /* 0x000000059e9e7c20 */ /* 0x000fe20008410000 */
[----:B------:R-:W-:Y:S01]  /*177a0*/  FMUL.FTZ R159, R159, UR5 ;  /* 0x000000059f9f7c20 */ /* 0x000fe20008410000 */
[----:B------:R-:W-:Y:S01]  /*177b0*/  FMUL.FTZ R160, R160, UR5 ;  /* 0x00000005a0a07c20 */ /* 0x000fe20008410000 */
[----:B------:R-:W-:Y:S01]  /*177c0*/  FMUL.FTZ R165, R165, UR5 ;  /* 0x00000005a5a57c20 */ /* 0x000fe20008410000 */
[----:B------:R-:W-:Y:S01]  /*177d0*/  FMUL.FTZ R169, R169, UR5 ;  /* 0x00000005a9a97c20 */ /* 0x000fe20008410000 */
[----:B------:R-:W-:Y:S01]  /*177e0*/  FMUL.FTZ R173, R173, UR5 ;  /* 0x00000005adad7c20 */ /* 0x000fe20008410000 */
[----:B---3--:R-:W-:Y:S01]  /*177f0*/  R2UR UR4, R233 ;  /* 0x00000000e90472ca */ /* 0x008fe200000e0000 */
[----:B------:R-:W3:Y:S08]  /*17800*/  MUFU.TANH R153, R153 ;  /* 0x0000009900997308 */ /* 0x000ef00000002400 */
[----:B------:R-:W4:Y:S08]  /*17810*/  MUFU.TANH R158, R158 ;  /* 0x0000009e009e7308 */ /* 0x000f300000002400 */
[----:B------:R-:W0:Y:S08]  /*17820*/  MUFU.TANH R159, R159 ;  /* 0x0000009f009f7308 */ /* 0x000e300000002400 */
[----:B------:R-:W0:Y:S08]  /*17830*/  MUFU.TANH R160, R160 ;  /* 0x000000a000a07308 */ /* 0x000e300000002400 */
[----:B------:R-:W0:Y:S08]  /*17840*/  MUFU.TANH R165, R165 ;  /* 0x000000a500a57308 */ /* 0x000e300000002400 */
[----:B------:R-:W0:Y:S01]  /*17850*/  MUFU.TANH R169, R169 ;  /* 0x000000a900a97308 */ /* 0x000e220000002400 */
[----:B------:R-:W-:-:S02]  /*17860*/  WARPGROUP.DEPBAR.LE gsb0, 0x0 ;  /* 0x00008000000079c5 */ /* 0x000fc40000010000 */
[----:B------:R-:W-:-:S06]  /*17870*/  WARPGROUP.ARRIVE ;  /* 0x00000000000079c5 */ /* 0x000fcc0000000000 */
[----:B------:R-:W-:Y:S01]  /*17880*/  HGMMA.64x256x16.F32.BF16 R24, R184, gdesc[UR4].tnspB, R24, gsb0 ;  /* 0x43e00004b8187df0 */ /* 0x000fe20008001818 */
[----:B------:R-:W-:Y:S01]  /*17890*/  FMUL.FTZ R188, R172, UR5 ;  /* 0x00000005acbc7c20 */ /* 0x000fe20008410000 */
[----:B------:R-:W-:Y:S01]  /*178a0*/  FMUL.FTZ R172, R178, UR5 ;  /* 0x00000005b2ac7c20 */ /* 0x000fe20008410000 */
[----:B------:R-:W-:Y:S01]  /*178b0*/  FMUL.FTZ R178, R180, UR5 ;  /* 0x00000005b4b27c20 */ /* 0x000fe20008410000 */
[----:B------:R-:W0:Y:S08]  /*178c0*/  MUFU.TANH R173, R173 ;  /* 0x000000ad00ad7308 */ /* 0x000e300000002400 */
[----:B------:R-:W0:Y:S08]  /*178d0*/  MUFU.TANH R188, R188 ;  /* 0x000000bc00bc7308 */ /* 0x000e300000002400 */
[----:B------:R-:W0:Y:S08]  /*178e0*/  MUFU.TANH R172, R172 ;  /* 0x000000ac00ac7308 */ /* 0x000e300000002400 */
[----:B------:R-:W3:Y:S01]  /*178f0*/  MUFU.TANH R178, R178 ;  /* 0x000000b200b27308 */ /* 0x000ee20000002400 */
[----:B------:R-:W-:-:S02]  /*17900*/  WARPGROUP.DEPBAR.LE gsb0, 0x0 ;  /* 0x00008000000079c5 */ /* 0x000fc40000010000 */
[----:B--2---:R-:W-:Y:S01]  /*17910*/  IMAD.IADD R184, R219, 0x1, R232 ;  /* 0x00000001dbb87824 */ /* 0x004fe200078e02e8 */
[----:B------:R2:W-:Y:S03]  /*17920*/  @!P1 SYNCS.ARRIVE.TRANS64.RED.A1T0 RZ, [R2+URZ], RZ ;  /* 0x000000ff02ff99a7 */ /* 0x0005e6000810043f */
[----:B-1----:R-:W-:-:S04]  /*17930*/  @P2 IMAD.HI.U32 R185, R184, R22, RZ ;  /* 0x00000016b8b92227 */ /* 0x002fc800078e00ff */
[----:B------:R-:W-:Y:S01]  /*17940*/  IMAD.MOV.U32 R22, RZ, RZ, R184 ;  /* 0x000000ffff167224 */ /* 0x000fe200078e00b8 */
[----:B0-----:R-:W-:Y:S01]  /*17950*/  @P2 SHF.R.U32.HI R22, RZ, R23, R185 ;  /* 0x00000017ff162219 */ /* 0x001fe200000116b9 */
[----:B------:R-:W-:Y:S01]  /*17960*/  FMUL.FTZ R185, R161, UR5 ;  /* 0x00000005a1b97c20 */ /* 0x000fe20008410000 */
[----:B--2---:R-:W-:Y:S02]  /*17970*/  IMAD.SHL.U32 R2, R5, 0x40, RZ ;  /* 0x0000004005027824 */ /* 0x004fe400078e00ff */
[----:B------:R-:W-:Y:S01]  /*17980*/  FMUL.FTZ R23, R152, UR5 ;  /* 0x0000000598177c20 */ /* 0x000fe20008410000 */
[----:B------:R-:W-:Y:S01]  /*17990*/  FMUL.FTZ R161, R162, UR5 ;  /* 0x00000005a2a17c20 */ /* 0x000fe20008410000 */
[----:B------:R-:W0:Y:S01]  /*179a0*/  SHFL.IDX PT, R189, R22, RZ, 0x1c1f ;  /* 0x001c1fff16bd7589 */ /* 0x000e2200000e0000 */
        /* <DEDUP_REMOVED lines=19> */
[----:B------:R-:W-:Y:S01]  /*17ae0*/  FMUL.FTZ R177, R183, UR5 ;  /* 0x00000005b7b17c20 */ /* 0x000fe20008410000 */
[----:B------:R-:W-:Y:S01]  /*17af0*/  IMAD R156, R229, -0x2, R156 ;  /* 0xfffffffee59c7824 */ /* 0x000fe200078e029c */
[----:B------:R-:W1:Y:S01]  /*17b00*/  MUFU.TANH R23, R23 ;  /* 0x0000001700177308 */ /* 0x000e620000002400 */
[----:B------:R-:W-:-:S03]  /*17b10*/  ULDC UR5, c[0x0][0x9e0] ;  /* 0x0002780000057ab9 */ /* 0x000fc60000000800 */
[----:B------:R-:W-:-:S04]  /*17b20*/  IADD3 R156, -R220, R156, R221 ;  /* 0x0000009cdc9c7210 */ /* 0x000fc80007ffe1dd */
        /* <DEDUP_REMOVED lines=19> */
[----:B------:R-:W1:Y:S08]  /*17c60*/  MUFU.TANH R175, R175 ;  /* 0x000000af00af7308 */ /* 0x000e700000002400 */
[----:B------:R-:W1:Y:S01]  /*17c70*/  MUFU.TANH R177, R177 ;  /* 0x000000b100b17308 */ /* 0x000e620000002400 */
[----:B------:R-:W-:-:S02]  /*17c80*/  VIADD R183, R156, UR5 ;  /* 0x000000059cb77c36 */ /* 0x000fc40008000000 */
[----:B------:R-:W-:Y:S02]  /*17c90*/  VIADD R182, R156, UR4 ;  /* 0x000000049cb67c36 */ /* 0x000fe40008000000 */
[--C-:B0-----:R-:W-:Y:S02]  /*17ca0*/  IMAD.IADD R181, R183, 0x1, R189.reuse ;  /* 0x00000001b7b57824 */ /* 0x101fe400078e02bd */
[----:B------:R-:W-:Y:S01]  /*17cb0*/  IMAD.IADD R180, R182, 0x1, R189 ;  /* 0x00000001b6b47824 */ /* 0x000fe200078e02bd */
[----:B--234-:R-:W-:Y:S06]  /*17cc0*/  @!P3 BRA `(.L_x_1963) ;  /* 0x000000000060b947 */ /* 0x01cfec0003800000 */
[----:B------:R-:W-:Y:S01]  /*17cd0*/  IADD3 R189, -R220, R221, R189 ;  /* 0x000000dddcbd7210 */ /* 0x000fe20007ffe1bd */
[----:B------:R-:W-:Y:S03]  /*17ce0*/  BSSY B2, `(.L_x_1964) ;  /* 0x0000012000027945 */ /* 0x000fe60003800000 */
[----:B------:R-:W-:-:S13]  /*17cf0*/  ISETP.GT.AND P4, PT, R189, -0x1, PT ;  /* 0xffffffffbd00780c */ /* 0x000fda0003f84270 */
[----:B------:R-:W-:Y:S05]  /*17d00*/  @P4 BRA `(.L_x_1965) ;  /* 0x0000000000244947 */ /* 0x000fea0003800000 */
[----:B------:R-:W-:Y:S01]  /*17d10*/  ULDC UR4, c[0x0][0x9e4] ;  /* 0x0002790000047ab9 */ /* 0x000fe20000000800 */
[----:B------:R-:W-:Y:S01]  /*17d20*/  LOP3.LUT R189, RZ, R189, RZ, 0x33, !PT ;  /* 0x000000bdffbd7212 */ /* 0x000fe200078e33ff */
[----:B------:R-:W-:-:S05]  /*17d30*/  IMAD.U32 R190, RZ, RZ, UR4 ;  /* 0x00000004ffbe7e24 */ /* 0x000fca000f8e00ff */
[----:B------:R-:W-:-:S13]  /*17d40*/  ISETP.NE.AND P4, PT, R190, 0x1, PT ;  /* 0x00000001be00780c */ /* 0x000fda0003f85270 */
[----:B------:R-:W0:Y:S02]  /*17d50*/  @P4 LDC.64 R156, c[0x0][0x9e8] ;  /* 0x00027a00ff9c4b82 */ /* 0x000e240000000a00 */
[----:B0-----:R-:W-:-:S05]  /*17d60*/  @P4 IMAD.HI.U32 R156, R189, R156, RZ ;  /* 0x0000009cbd9c4227 */ /* 0x001fca00078e00ff */
[----:B------:R-:W-:-:S04]  /*17d70*/  @P4 SHF.R.U32.HI R189, RZ, R157, R156 ;  /* 0x0000009dffbd4219 */ /* 0x000fc8000001169c */
[----:B------:R-:W-:Y:S01]  /*17d80*/  LOP3.LUT R189, RZ, R189, RZ, 0x33, !PT ;  /* 0x000000bdffbd7212 */ /* 0x000fe200078e33ff */
[----:B------:R-:W-:Y:S06]  /*17d90*/  BRA `(.L_x_1966) ;  /* 0x0000000000187947 */ /* 0x000fec0003800000 */
.L_x_1965:
[----:B------:R-:W-:Y:S02]  /*17da0*/  ULDC UR4, c[0x0][0x9e4] ;  /* 0x0002790000047ab9 */ /* 0x000fe40000000800 */
[----:B------:R-:W-:-:S05]  /*17db0*/  IMAD.U32 R190, RZ, RZ, UR4 ;  /* 0x00000004ffbe7e24 */ /* 0x000fca000f8e00ff */
[----:B------:R-:W-:-:S13]  /*17dc0*/  ISETP.NE.AND P4, PT, R190, 0x1, PT ;  /* 0x00000001be00780c */ /* 0x000fda0003f85270 */
[----:B------:R-:W0:Y:S02]  /*17dd0*/  @P4 LDC.64 R156, c[0x0][0x9e8] ;  /* 0x00027a00ff9c4b82 */ /* 0x000e240000000a00 */
[----:B0-----:R-:W-:-:S05]  /*17de0*/  @P4 IMAD.HI.U32 R156, R189, R156, RZ ;  /* 0x0000009cbd9c4227 */ /* 0x001fca00078e00ff */
[----:B------:R-:W-:-:S07]  /*17df0*/  @P4 SHF.R.U32.HI R189, RZ, R157, R156 ;  /* 0x0000009dffbd4219 */ /* 0x000fce000001169c */
.L_x_1966:
[----:B------:R-:W-:Y:S05]  /*17e00*/  BSYNC B2 ;  /* 0x0000000000027941 */ /* 0x000fea0003800000 */
.L_x_1964:
[----:B------:R-:W-:-:S04]  /*17e10*/  IMAD R189, R189, R190, -R2 ;  /* 0x000000bebdbd7224 */ /* 0x000fc800078e0a02 */
[----:B------:R-:W-:-:S05]  /*17e20*/  IMAD R189, R229, -0x2, R189 ;  /* 0xfffffffee5bd7824 */ /* 0x000fca00078e02bd */
[----:B------:R-:W-:Y:S02]  /*17e30*/  VIMNMX R180, R180, R189, !PT ;  /* 0x000000bdb4b47248 */ /* 0x000fe40007fe0100 */
[----:B------:R-:W-:-:S07]  /*17e40*/  VIADDMNMX R181, R189, R190, R181, PT ;  /* 0x000000bebdb57246 */ /* 0x000fce00038001b5 */
.L_x_1963:
[----:B------:R-:W-:Y:S01]  /*17e50*/  ISETP.GT.AND P4, PT, R5, -0x1, PT ;  /* 0xffffffff0500780c */ /* 0x000fe20003f84270 */
[----:B------:R-:W0:Y:S03]  /*17e60*/  SHFL.IDX PT, R22, R22, 0x1, 0x1c1f ;  /* 0x003c1f0016167f89 */ /* 0x000e2600000e0000 */
[C---:B------:R-:W-:Y:S02]  /*17e70*/  ISETP.GT.AND P6, PT, R180.reuse, RZ, P4 ;  /* 0x000000ffb400720c */ /* 0x040fe400027c4270 */
[----:B------:R-:W-:Y:S02]  /*17e80*/  ISETP.GT.AND P5, PT, R180, 0x1, P4 ;  /* 0x00000001b400780c */ /* 0x000fe400027a4270 */
[C---:B------:R-:W-:Y:S02]  /*17e90*/  ISETP.LT.OR P6, PT, R181.reuse, 0x1, P6 ;  /* 0x00000001b500780c */ /* 0x040fe400037c1670 */
[----:B------:R-:W-:-:S02]  /*17ea0*/  ISETP.LT.OR P5, PT, R181, 0x2, P5 ;  /* 0x00000002b500780c */ /* 0x000fc40002fa1670 */
[----:B-1----:R-:W-:Y:S02]  /*17eb0*/  FSEL R156, R23, -INF , !P6 ;  /* 0xff800000179c7808 */ /* 0x002fe40007000000 */
[----:B------:R-:W-:Y:S02]  /*17ec0*/  FSEL R153, R153, -INF , !P5 ;  /* 0xff80000099997808 */ /* 0x000fe40006800000 */
[C---:B------:R-:W-:Y:S02]  /*17ed0*/  ISETP.GT.AND P6, PT, R180.reuse, 0x8, P4 ;  /* 0x00000008b400780c */ /* 0x040fe400027c4270 */
[----:B------:R-:W-:Y:S02]  /*17ee0*/  ISETP.GT.AND P5, PT, R180, 0x9, P4 ;  /* 0x00000009b400780c */ /* 0x000fe400027a4270 */
[C---:B------:R-:W-:Y:S02]  /*17ef0*/  ISETP.LT.OR P6, PT, R181.reuse, 0x9, P6 ;  /* 0x00000009b500780c */ /* 0x040fe400037c1670 */
[----:B------:R-:W-:-:S02]  /*17f00*/  ISETP.LT.OR P5, PT, R181, 0xa, P5 ;  /* 0x0000000ab500780c */ /* 0x000fc40002fa1670 */
[----:B------:R-:W-:Y:S01]  /*17f10*/  FSEL R155, R155, -INF , !P6 ;  /* 0xff8000009b9b7808 */ /* 0x000fe20007000000 */
[--C-:B0-----:R-:W-:Y:S01]  /*17f20*/  IMAD.IADD R183, R183, 0x1, R22.reuse ;  /* 0x00000001b7b77824 */ /* 0x101fe200078e0216 */
[----:B------:R-:W-:Y:S01]  /*17f30*/  FSEL R184, R184, -INF , !P5 ;  /* 0xff800000b8b87808 */ /* 0x000fe20006800000 */
[----:B------:R-:W-:Y:S01]  /*17f40*/  IMAD.IADD R182, R182, 0x1, R22 ;  /* 0x00000001b6b67824 */ /* 0x000fe200078e0216 */
        /* <DEDUP_REMOVED lines=35> */
[----:B------:R-:W-:Y:S01]  /*18180*/  FSEL R179, R179, -INF , !P5 ;  /* 0xff800000b3b37808 */ /* 0x000fe20006800000 */
[----:B------:R-:W-:Y:S08]  /*18190*/  @!P3 BRA `(.L_x_1967) ;  /* 0x000000000060b947 */ /* 0x000ff00003800000 */
        /* <DEDUP_REMOVED lines=13> */
.L_x_1969:
[----:B------:R-:W-:Y:S02]  /*18270*/  ULDC UR4, c[0x0][0x9e4] ;  /* 0x0002790000047ab9 */ /* 0x000fe40000000800 */
[----:B------:R-:W-:-:S05]  /*18280*/  IMAD.U32 R180, RZ, RZ, UR4 ;  /* 0x00000004ffb47e24 */ /* 0x000fca000f8e00ff */
[----:B------:R-:W-:-:S13]  /*18290*/  ISETP.NE.AND P5, PT, R180, 0x1, PT ;  /* 0x00000001b400780c */ /* 0x000fda0003fa5270 */
[----:B------:R-:W0:Y:S02]  /*182a0*/  @P5 LDC.64 R22, c[0x0][0x9e8] ;  /* 0x00027a00ff165b82 */ /* 0x000e240000000a00 */
[----:B0-----:R-:W-:-:S05]  /*182b0*/  @P5 IMAD.HI.U32 R22, R157, R22, RZ ;  /* 0x000000169d165227 */ /* 0x001fca00078e00ff */
[----:B------:R-:W-:-:S07]  /*182c0*/  @P5 SHF.R.U32.HI R157, RZ, R23, R22 ;  /* 0x00000017ff9d5219 */ /* 0x000fce0000011616 */
.L_x_1970:
[----:B------:R-:W-:Y:S05]  /*182d0*/  BSYNC B2 ;  /* 0x0000000000027941 */ /* 0x000fea0003800000 */
.L_x_1968:
[----:B------:R-:W-:-:S04]  /*182e0*/  IMAD R2, R157, R180, -R2 ;  /* 0x000000b49d027224 */ /* 0x000fc800078e0a02 */
[----:B------:R-:W-:-:S05]  /*182f0*/  IMAD R2, R229, -0x2, R2 ;  /* 0xfffffffee5027824 */ /* 0x000fca00078e0202 */
[----:B------:R-:W-:Y:S02]  /*18300*/  VIMNMX R182, R182, R2, !PT ;  /* 0x00000002b6b67248 */ /* 0x000fe40007fe0100 */
[----:B------:R-:W-:-:S07]  /*18310*/  VIADDMNMX R183, R2, R180, R183, PT ;  /* 0x000000b402b77246 */ /* 0x000fce00038001b7 */
.L_x_1967:
[----:B------:R-:W-:Y:S01]  /*18320*/  @!P1 VIADD R0, R0, 0x30860 ;  /* 0x0003086000009836 */ /* 0x000fe20000000000 */
[----:B------:R-:W2:Y:S01]  /*18330*/  LDL R180, [R1+0x1c] ;  /* 0x00001c0001b47983 */ /* 0x000ea20000100800 */
[----:B------:R-:W-:Y:S01]  /*18340*/  ULDC UR4, c[0x0][0x988] ;  /* 0x0002620000047ab9 */ /* 0x000fe20000000800 */
[----:B------:R-:W-:Y:S02]  /*18350*/  IMAD.MOV.U32 R219, RZ, RZ, R230 ;  /* 0x000000ffffdb7224 */ /* 0x000fe400078e00e6 */
[----:B------:R-:W-:-:S04]  /*18360*/  @!P1 PRMT R0, RZ, 0x654, R0 ;  /* 0x00000654ff009816 */ /* 0x000fc80000000000 */
[----:B------:R0:W-:Y:S02]  /*18370*/  @!P1 SYNCS.ARRIVE.TRANS64.RED.A1T0 RZ, [R0+URZ], RZ ;  /* 0x000000ff00ff99a7 */ /* 0x0001e4000810043f */
[----:B0-----:R-:W-:-:S04]  /*18380*/  FMNMX.FTZ R0, R156, R3, !PT ;  /* 0x000000039c007209 */ /* 0x001fc80007810000 */
        /* <DEDUP_REMOVED lines=15> */
[----:B------:R-:W0:Y:S02]  /*18480*/  SHFL.BFLY PT, R2, R0, 0x2, 0x1f ;  /* 0x0c401f0000027f89 */ /* 0x000e2400000e0000 */
[----:B0-----:R-:W-:-:S05]  /*18490*/  FMNMX.FTZ R2, R0, R2, !PT ;  /* 0x0000000200027209 */ /* 0x001fca0007810000 */
[----:B------:R-:W0:Y:S02]  /*184a0*/  SHFL.BFLY PT, R157, R2, 0x1, 0x1f ;  /* 0x0c201f00029d7f89 */ /* 0x000e2400000e0000 */
[----:B0-----:R-:W-:Y:S01]  /*184b0*/  FMNMX.FTZ R157, R2, R157, !PT ;  /* 0x0000009d029d7209 */ /* 0x001fe20007810000 */
[----:B------:R-:W-:-:S03]  /*184c0*/  IMAD.U32 R2, RZ, RZ, UR4 ;  /* 0x00000004ff027e24 */ /* 0x000fc6000f8e00ff */
[----:B------:R-:W-:-:S04]  /*184d0*/  FSETP.NEU.FTZ.AND P5, PT, R157, -INF , PT ;  /* 0xff8000009d00780b */ /* 0x000fc80003fbd000 */
[----:B------:R-:W-:-:S05]  /*184e0*/  FSEL R0, R157, RZ, P5 ;  /* 0x000000ff9d007208 */ /* 0x000fca0002800000 */
[----:B------:R-:W-:Y:S01]  /*184f0*/  FADD.FTZ R3, -R0, R3 ;  /* 0x0000000300037221 */ /* 0x000fe20000010100 */
[----:B------:R-:W-:-:S03]  /*18500*/  FMUL.FTZ R0, R157, R2 ;  /* 0x000000029d007220 */ /* 0x000fc60000410000 */
[-C--:B------:R-:W-:Y:S02]  /*18510*/  FMUL.FTZ R3, R3, R2.reuse ;  /* 0x0000000203037220 */ /* 0x080fe40000410000 */
[----:B------:R-:W-:Y:S02]  /*18520*/  FSEL R0, R0, RZ, P5 ;  /* 0x000000ff00007208 */ /* 0x000fe40002800000 */
[----:B------:R-:W-:Y:S01]  /*18530*/  ISETP.GT.AND P5, PT, R182, 0x1, P4 ;  /* 0x00000001b600780c */ /* 0x000fe200027a4270 */
[----:B------:R-:W-:Y:S02]  /*18540*/  MUFU.EX2 R23, R3 ;  /* 0x0000000300177308 */ /* 0x000fe40000000800 */
[-CC-:B------:R-:W-:Y:S01]  /*18550*/  FFMA.FTZ R156, R156, R2.reuse, -R0.reuse ;  /* 0x000000029c9c7223 */ /* 0x180fe20000010800 */
[----:B------:R-:W-:Y:S01]  /*18560*/  ISETP.LT.OR P6, PT, R183, 0x2, P5 ;  /* 0x00000002b700780c */ /* 0x000fe20002fc1670 */
[-CC-:B------:R-:W-:Y:S01]  /*18570*/  FFMA.FTZ R153, R153, R2.reuse, -R0.reuse ;  /* 0x0000000299997223 */ /* 0x180fe20000010800 */
[----:B------:R-:W-:Y:S01]  /*18580*/  ISETP.GT.AND P5, PT, R182, 0x8, P4 ;  /* 0x00000008b600780c */ /* 0x000fe200027a4270 */
[-CC-:B------:R-:W-:Y:S01]  /*18590*/  FFMA.FTZ R155, R155, R2.reuse, -R0.reuse ;  /* 0x000000029b9b7223 */ /* 0x180fe20000010800 */
[----:B------:R-:W-:Y:S01]  /*185a0*/  FSEL R154, R154, -INF , !P6 ;  /* 0xff8000009a9a7808 */ /* 0x000fe20007000000 */
[----:B------:R-:W0:Y:S01]  /*185b0*/  MUFU.EX2 R156, R156 ;  /* 0x0000009c009c7308 */ /* 0x000e220000000800 */
[----:B------:R-:W-:Y:S01]  /*185c0*/  ISETP.GT.AND P6, PT, R182, 0x9, P4 ;  /* 0x00000009b600780c */ /* 0x000fe200027c4270 */
[-CC-:B------:R-:W-:Y:S01]  /*185d0*/  FFMA.FTZ R184, R184, R2.reuse, -R0.reuse ;  /* 0x00000002b8b87223 */ /* 0x180fe20000010800 */
[C---:B------:R-:W-:Y:S01]  /*185e0*/  ISETP.LT.OR P5, PT, R183.reuse, 0x9, P5 ;  /* 0x00000009b700780c */ /* 0x040fe20002fa1670 */
[-CC-:B------:R-:W-:Y:S01]  /*185f0*/  FFMA.FTZ R160, R160, R2.reuse, -R0.reuse ;  /* 0x00000002a0a07223 */ /* 0x180fe20000010800 */
[----:B------:R-:W-:Y:S01]  /*18600*/  ISETP.LT.OR P6, PT, R183, 0xa, P6 ;  /* 0x0000000ab700780c */ /* 0x000fe200037c1670 */
[-CC-:B------:R-:W-:Y:S01]  /*18610*/  FFMA.FTZ R185, R185, R2.reuse, -R0.reuse ;  /* 0x00000002b9b97223 */ /* 0x180fe20000010800 */
[----:B------:R-:W-:Y:S01]  /*18620*/  FSEL R158, R158, -INF , !P5 ;  /* 0xff8000009e9e7808 */ /* 0x000fe20006800000 */
[----:B------:R-:W1:Y:S01]  /*18630*/  MUFU.EX2 R153, R153 ;  /* 0x0000009900997308 */ /* 0x000e620000000800 */
[----:B------:R-:W-:Y:S01]  /*18640*/  FSEL R159, R159, -INF , !P6 ;  /* 0xff8000009f9f7808 */ /* 0x000fe20007000000 */
[-CC-:B------:R-:W-:Y:S01]  /*18650*/  FFMA.FTZ R186, R186, R2.reuse, -R0.reuse ;  /* 0x00000002baba7223 */ /* 0x180fe20000010800 */
[C---:B------:R-:W-:Y:S01]  /*18660*/  ISETP.GT.AND P6, PT, R182.reuse, 0x11, P4 ;  /* 0x00000011b600780c */ /* 0x040fe200027c4270 */
[-CC-:B------:R-:W-:Y:S01]  /*18670*/  FFMA.FTZ R165, R165, R2.reuse, -R0.reuse ;  /* 0x00000002a5a57223 */ /* 0x180fe20000010800 */
[----:B------:R-:W-:Y:S01]  /*18680*/  ISETP.GT.AND P5, PT, R182, 0x10, P4 ;  /* 0x00000010b600780c */ /* 0x000fe200027a4270 */
[----:B------:R-:W-:Y:S01]  /*18690*/  FFMA.FTZ R187, R187, R2, -R0 ;  /* 0x00000002bbbb7223 */ /* 0x000fe20000010800 */
[C---:B------:R-:W-:Y:S01]  /*186a0*/  ISETP.LT.OR P6, PT, R183.reuse, 0x12, P6 ;  /* 0x00000012b700780c */ /* 0x040fe200037c1670 */
[----:B------:R-:W-:Y:S01]  /*186b0*/  MUFU.EX2 R155, R155 ;  /* 0x0000009b009b7308 */ /* 0x000fe20000000800 */
[----:B------:R-:W-:Y:S01]  /*186c0*/  ISETP.LT.OR P5, PT, R183, 0x11, P5 ;  /* 0x00000011b700780c */ /* 0x000fe20002fa1670 */
[----:B0-----:R-:W-:Y:S01]  /*186d0*/  FFMA.FTZ R22, R23, R228, R156 ;  /* 0x000000e417167223 */ /* 0x001fe2000001009c */
[----:B------:R-:W-:Y:S01]  /*186e0*/  FSEL R162, R162, -INF , !P6 ;  /* 0xff800000a2a27808 */ /* 0x000fe20007000000 */
[-CC-:B------:R-:W-:Y:S01]  /*186f0*/  FFMA.FTZ R169, R169, R2.reuse, -R0.reuse ;  /* 0x00000002a9a97223 */ /* 0x180fe20000010800 */
[----:B------:R-:W-:Y:S01]  /*18700*/  ISETP.GT.AND P6, PT, R182, 0x19, P4 ;  /* 0x00000019b600780c */ /* 0x000fe200027c4270 */
[-C--:B------:R-:W-:Y:S01]  /*18710*/  FFMA.FTZ R188, R188, R2.reuse, -R0 ;  /* 0x00000002bcbc7223 */ /* 0x080fe20000010800 */
[----:B------:R-:W-:Y:S01]  /*18720*/  FSEL R161, R161, -INF , !P5 ;  /* 0xff800000a1a17808 */ /* 0x000fe20006800000 */
[----:B------:R-:W0:Y:S01]  /*18730*/  MUFU.EX2 R184, R184 ;  /* 0x000000b800b87308 */ /* 0x000e220000000800 */
[----:B------:R-:W-:Y:S01]  /*18740*/  ISETP.LT.OR P6, PT, R183, 0x1a, P6 ;  /* 0x0000001ab700780c */ /* 0x000fe200037c1670 */
[----:B-1----:R-:W-:Y:S01]  /*18750*/  FADD.FTZ R22, R153, R22 ;  /* 0x0000001699167221 */ /* 0x002fe20000010000 */
[----:B------:R-:W-:Y:S01]  /*18760*/  ISETP.GT.AND P5, PT, R182, 0x18, P4 ;  /* 0x00000018b600780c */ /* 0x000fe200027a4270 */
[-CC-:B------:R-:W-:Y:S01]  /*18770*/  FFMA.FTZ R173, R173, R2.reuse, -R0.reuse ;  /* 0x00000002adad7223 */ /* 0x180fe20000010800 */
[----:B------:R-:W-:Y:S01]  /*18780*/  FSEL R164, R164, -INF , !P6 ;  /* 0xff800000a4a47808 */ /* 0x000fe20007000000 */
[-CC-:B------:R-:W-:Y:S01]  /*18790*/  FFMA.FTZ R174, R174, R2.reuse, -R0.reuse ;  /* 0x00000002aeae7223 */ /* 0x180fe20000010800 */
[----:B------:R-:W-:Y:S01]  /*187a0*/  ISETP.GT.AND P6, PT, R182, 0x21, P4 ;  /* 0x00000021b600780c */ /* 0x000fe200027c4270 */
[----:B------:R-:W-:Y:S01]  /*187b0*/  MUFU.EX2 R160, R160 ;  /* 0x000000a000a07308 */ /* 0x000fe20000000800 */
[C---:B------:R-:W-:Y:S01]  /*187c0*/  ISETP.LT.OR P5, PT, R183.reuse, 0x19, P5 ;  /* 0x00000019b700780c */ /* 0x040fe20002fa1670 */
[-CC-:B------:R-:W-:Y:S01]  /*187d0*/  FFMA.FTZ R176, R176, R2.reuse, -R0.reuse ;  /* 0x00000002b0b07223 */ /* 0x180fe20000010800 */
[----:B------:R-:W-:Y:S01]  /*187e0*/  ISETP.LT.OR P6, PT, R183, 0x22, P6 ;  /* 0x00000022b700780c */ /* 0x000fe200037c1670 */
[-CC-:B------:R-:W-:Y:S01]  /*187f0*/  FFMA.FTZ R178, R178, R2.reuse, -R0.reuse ;  /* 0x00000002b2b27223 */ /* 0x180fe20000010800 */
[----:B------:R-:W-:Y:S01]  /*18800*/  FSEL R163, R163, -INF , !P5 ;  /* 0xff800000a3a37808 */ /* 0x000fe20006800000 */
[----:B------:R-:W-:Y:S01]  /*18810*/  FFMA.FTZ R0, R179, R2, -R0 ;  /* 0x00000002b3007223 */ /* 0x000fe20000010800 */
[----:B------:R-:W-:Y:S01]  /*18820*/  FSEL R167, R167, -INF , !P6 ;  /* 0xff800000a7a77808 */ /* 0x000fe20007000000 */
[----:B------:R-:W1:Y:S01]  /*18830*/  MUFU.EX2 R185, R185 ;  /* 0x000000b900b97308 */ /* 0x000e620000000800 */
[----:B------:R-:W-:-:S02]  /*18840*/  ISETP.GT.AND P6, PT, R182, 0x29, P4 ;  /* 0x00000029b600780c */ /* 0x000fc400027c4270 */
[----:B------:R-:W-:Y:S02]  /*18850*/  ISETP.GT.AND P5, PT, R182, 0x20, P4 ;  /* 0x00000020b600780c */ /* 0x000fe400027a4270 */
[C---:B------:R-:W-:Y:S02]  /*18860*/  ISETP.LT.OR P6, PT, R183.reuse, 0x2a, P6 ;  /* 0x0000002ab700780c */ /* 0x040fe400037c1670 */
[----:B------:R-:W-:Y:S01]  /*18870*/  ISETP.LT.OR P5, PT, R183, 0x21, P5 ;  /* 0x00000021b700780c */ /* 0x000fe20002fa1670 */
[----:B------:R-:W-:Y:S01]  /*18880*/  MUFU.EX2 R186, R186 ;  /* 0x000000ba00ba7308 */ /* 0x000fe20000000800 */
[----:B------:R-:W-:Y:S02]  /*18890*/  FSEL R170, R170, -INF , !P6 ;  /* 0xff800000aaaa7808 */ /* 0x000fe40007000000 */
[----:B------:R-:W-:Y:S02]  /*188a0*/  ISETP.GT.AND P6, PT, R182, RZ, P4 ;  /* 0x000000ffb600720c */ /* 0x000fe400027c4270 */
[----:B------:R-:W-:-:S02]  /*188b0*/  FSEL R166, R166, -INF , !P5 ;  /* 0xff800000a6a67808 */ /* 0x000fc40006800000 */
[C---:B------:R-:W-:Y:S01]  /*188c0*/  ISETP.LT.OR P6, PT, R183.reuse, 0x1, P6 ;  /* 0x00000001b700780c */ /* 0x040fe200037c1670 */
[----:B------:R-:W3:Y:S01]  /*188d0*/  MUFU.EX2 R165, R165 ;  /* 0x000000a500a57308 */ /* 0x000ee20000000800 */
[----:B------:R-:W-:Y:S02]  /*188e0*/  ISETP.GT.AND P5, PT, R182, 0x28, P4 ;  /* 0x00000028b600780c */ /* 0x000fe400027a4270 */
[----:B------:R-:W-:Y:S02]  /*188f0*/  FSEL R3, R152, -INF , !P6 ;  /* 0xff80000098037808 */ /* 0x000fe40007000000 */
[----:B------:R-:W-:Y:S02]  /*18900*/  ISETP.LT.OR P5, PT, R183, 0x29, P5 ;  /* 0x00000029b700780c */ /* 0x000fe40002fa1670 */
[----:B------:R-:W-:Y:S01]  /*18910*/  FMNMX.FTZ R152, R3, R4, !PT ;  /* 0x0000000403987209 */ /* 0x000fe20007810000 */
[----:B------:R-:W-:Y:S01]  /*18920*/  MUFU.EX2 R187, R187 ;  /* 0x000000bb00bb7308 */ /* 0x000fe20000000800 */
[----:B------:R-:W-:-:S02]  /*18930*/  FSEL R168, R168, -INF , !P5 ;  /* 0xff800000a8a87808 */ /* 0x000fc40006800000 */
[----:B------:R-:W-:Y:S02]  /*18940*/  FMNMX.FTZ R152, R154, R152, !PT ;  /* 0x000000989a987209 */ /* 0x000fe40007810000 */
[----:B------:R-:W-:Y:S02]  /*18950*/  ISETP.GT.AND P5, PT, R182, 0x30, P4 ;  /* 0x00000030b600780c */ /* 0x000fe400027a4270 */
[----:B------:R-:W-:Y:S01]  /*18960*/  FMNMX.FTZ R152, R158, R152, !PT ;  /* 0x000000989e987209 */ /* 0x000fe20007810000 */
[----:B------:R-:W4:Y:S01]  /*18970*/  MUFU.EX2 R169, R169 ;  /* 0x000000a900a97308 */ /* 0x000f220000000800 */
[----:B------:R-:W-:Y:S02]  /*18980*/  ISETP.LT.OR P5, PT, R183, 0x31, P5 ;  /* 0x00000031b700780c */ /* 0x000fe40002fa1670 */
[----:B------:R-:W-:Y:S02]  /*18990*/  FMNMX.FTZ R152, R159, R152, !PT ;  /* 0x000000989f987209 */ /* 0x000fe40007810000 */
[----:B------:R-:W-:-:S02]  /*189a0*/  FSEL R172, R172, -INF , !P5 ;  /* 0xff800000acac7808 */ /* 0x000fc40006800000 */
[----:B------:R-:W-:Y:S01]  /*189b0*/  FMNMX.FTZ R152, R161, R152, !PT ;  /* 0x00000098a1987209 */ /* 0x000fe20007810000 */
[----:B------:R4:W-:Y:S01]  /*189c0*/  MUFU.EX2 R190, R188 ;  /* 0x000000bc00be7308 */ /* 0x0009e20000000800 */
[----:B------:R-:W-:Y:S02]  /*189d0*/  ISETP.GT.AND P5, PT, R182, 0x31, P4 ;  /* 0x00000031b600780c */ /* 0x000fe400027a4270 */
[----:B------:R-:W-:Y:S02]  /*189e0*/  FMNMX.FTZ R152, R162, R152, !PT ;  /* 0x00000098a2987209 */ /* 0x000fe40007810000 */
[----:B------:R-:W-:Y:S02]  /*189f0*/  ISETP.GT.AND P6, PT, R182, 0x38, P4 ;  /* 0x00000038b600780c */ /* 0x000fe400027c4270 */
[----:B------:R-:W-:Y:S01]  /*18a00*/  FMNMX.FTZ R152, R163, R152, !PT ;  /* 0x00000098a3987209 */ /* 0x000fe20007810000 */
[----:B------:R-:W-:Y:S01]  /*18a10*/  MUFU.EX2 R173, R173 ;  /* 0x000000ad00ad7308 */ /* 0x000fe20000000800 */
[----:B------:R-:W-:-:S02]  /*18a20*/  ISETP.LT.OR P5, PT, R183, 0x32, P5 ;  /* 0x00000032b700780c */ /* 0x000fc40002fa1670 */
[----:B------:R-:W-:Y:S02]  /*18a30*/  FMNMX.FTZ R152, R164, R152, !PT ;  /* 0x00000098a4987209 */ /* 0x000fe40007810000 */
[----:B------:R-:W-:Y:S02]  /*18a40*/  ISETP.GT.AND P4, PT, R182, 0x39, P4 ;  /* 0x00000039b600780c */ /* 0x000fe40002784270 */
[----:B------:R-:W-:Y:S01]  /*18a50*/  FMNMX.FTZ R152, R166, R152, !PT ;  /* 0x00000098a6987209 */ /* 0x000fe20007810000 */
[----:B------:R-:W-:Y:S01]  /*18a60*/  MUFU.EX2 R174, R174 ;  /* 0x000000ae00ae7308 */ /* 0x000fe20000000800 */
[----:B------:R-:W-:Y:S02]  /*18a70*/  ISETP.LT.OR P6, PT, R183, 0x39, P6 ;  /* 0x00000039b700780c */ /* 0x000fe400037c1670 */
[----:B------:R-:W-:Y:S02]  /*18a80*/  FMNMX.FTZ R152, R167, R152, !PT ;  /* 0x00000098a7987209 */ /* 0x000fe40007810000 */
[----:B------:R-:W-:-:S02]  /*18a90*/  FSEL R171, R171, -INF , !P5 ;  /* 0xff800000abab7808 */ /* 0x000fc40006800000 */
[----:B------:R-:W-:Y:S01]  /*18aa0*/  FMNMX.FTZ R152, R168, R152, !PT ;  /* 0x00000098a8987209 */ /* 0x000fe20007810000 */
[----:B------:R-:W5:Y:S01]  /*18ab0*/  MUFU.EX2 R176, R176 ;  /* 0x000000b000b07308 */ /* 0x000f620000000800 */
[----:B------:R-:W-:Y:S02]  /*18ac0*/  ISETP.LT.OR P4, PT, R183, 0x3a, P4 ;  /* 0x0000003ab700780c */ /* 0x000fe40002781670 */
[----:B------:R-:W-:Y:S02]  /*18ad0*/  FMNMX.FTZ R152, R170, R152, !PT ;  /* 0x00000098aa987209 */ /* 0x000fe40007810000 */
[----:B------:R-:W-:Y:S02]  /*18ae0*/  FSEL R175, R175, -INF , !P6 ;  /* 0xff800000afaf7808 */ /* 0x000fe40007000000 */
[----:B------:R-:W-:Y:S01]  /*18af0*/  FMNMX.FTZ R152, R172, R152, !PT ;  /* 0x00000098ac987209 */ /* 0x000fe20007810000 */
[----:B------:R-:W-:Y:S01]  /*18b00*/  MUFU.EX2 R178, R178 ;  /* 0x000000b200b27308 */ /* 0x000fe20000000800 */
[----:B------:R-:W-:-:S02]  /*18b10*/  FSEL R177, R177, -INF , !P4 ;  /* 0xff800000b1b17808 */ /* 0x000fc40006000000 */
[----:B------:R-:W-:Y:S02]  /*18b20*/  FMNMX.FTZ R152, R171, R152, !PT ;  /* 0x00000098ab987209 */ /* 0x000fe40007810000 */
[----:B------:R-:W-:Y:S02]  /*18b30*/  F2FP.BF16.F32.PACK_AB R196, R153, R156 ;  /* 0x0000009c99c4723e */ /* 0x000fe400000010ff */
[----:B------:R-:W-:Y:S02]  /*18b40*/  FMNMX.FTZ R152, R175, R152, !PT ;  /* 0x00000098af987209 */ /* 0x000fe40007810000 */
[----:B0-----:R-:W-:Y:S02]  /*18b50*/  F2FP.BF16.F32.PACK_AB R198, R184, R155 ;  /* 0x0000009bb8c6723e */ /* 0x001fe400000010ff */
[----:B------:R-:W-:Y:S02]  /*18b60*/  FMNMX.FTZ R153, R177, R152, !PT ;  /* 0x00000098b1997209 */ /* 0x000fe40007810000 */
[----:B-1----:R-:W-:-:S02]  /*18b70*/  F2FP.BF16.F32.PACK_AB R192, R185, R160 ;  /* 0x000000a0b9c0723e */ /* 0x002fc400000010ff */
[----:B---3--:R-:W-:Y:S01]  /*18b80*/  F2FP.BF16.F32.PACK_AB R194, R165, R186 ;  /* 0x000000baa5c2723e */ /* 0x008fe200000010ff */
[----:B------:R-:W0:Y:S01]  /*18b90*/  SHFL.BFLY PT, R152, R153, 0x2, 0x1f ;  /* 0x0c401f0099987f89 */ /* 0x000e2200000e0000 */
[----:B----4-:R-:W-:Y:S02]  /*18ba0*/  F2FP.BF16.F32.PACK_AB R188, R169, R187 ;  /* 0x000000bba9bc723e */ /* 0x010fe400000010ff */
[----:B0-----:R-:W-:-:S05]  /*18bb0*/  FMNMX.FTZ R153, R153, R152, !PT ;  /* 0x0000009899997209 */ /* 0x001fca0007810000 */
[----:B------:R-:W0:Y:S02]  /*18bc0*/  SHFL.BFLY PT, R152, R153, 0x1, 0x1f ;  /* 0x0c201f0099987f89 */ /* 0x000e2400000e0000 */
[----:B0-----:R-:W-:Y:S02]  /*18bd0*/  FMNMX.FTZ R152, R153, R152, !PT ;  /* 0x0000009899987209 */ /* 0x001fe40007810000 */
[----:B------:R0:W1:Y:S02]  /*18be0*/  MUFU.EX2 R153, R0 ;  /* 0x0000000000997308 */ /* 0x0000640000000800 */
[C---:B------:R-:W-:Y:S01]  /*18bf0*/  FSETP.NEU.FTZ.AND P4, PT, R152.reuse, -INF , PT ;  /* 0xff8000009800780b */ /* 0x040fe20003f9d000 */
[----:B------:R-:W-:-:S05]  /*18c00*/  FMUL.FTZ R156, R152, R2 ;  /* 0x00000002989c7220 */ /* 0x000fca0000410000 */
[----:B------:R-:W-:Y:S01]  /*18c10*/  FSEL R156, R156, RZ, P4 ;  /* 0x000000ff9c9c7208 */ /* 0x000fe20002000000 */
[----:B0-----:R-:W-:Y:S01]  /*18c20*/  FADD.FTZ R0, R155, R22 ;  /* 0x000000169b007221 */ /* 0x001fe20000010000 */
[----:B------:R-:W-:Y:S02]  /*18c30*/  FSEL R22, R152, RZ, P4 ;  /* 0x000000ff98167208 */ /* 0x000fe40002000000 */
[----:B--2---:R-:W-:Y:S01]  /*18c40*/  ISETP.GT.AND P4, PT, R5, R180, PT ;  /* 0x000000b40500720c */ /* 0x004fe20003f84270 */
[----:B------:R-:W-:Y:S01]  /*18c50*/  FADD.FTZ R0, R184, R0 ;  /* 0x00000000b8007221 */ /* 0x000fe20000010000 */
[-C--:B------:R-:W-:Y:S01]  /*18c60*/  FFMA.FTZ R3, R3, R2.reuse, -R156 ;  /* 0x0000000203037223 */ /* 0x080fe2000001089c */
[----:B------:R-:W-:Y:S01]  /*18c70*/  FADD.FTZ R22, -R22, R4 ;  /* 0x0000000416167221 */ /* 0x000fe20000010100 */
[-C--:B------:R-:W-:Y:S01]  /*18c80*/  FFMA.FTZ R154, R154, R2.reuse, -R156 ;  /* 0x000000029a9a7223 */ /* 0x080fe2000001089c */
[----:B------:R-:W-:Y:S01]  /*18c90*/  FADD.FTZ R0, R160, R0 ;  /* 0x00000000a0007221 */ /* 0x000fe20000010000 */
[-C--:B------:R-:W-:Y:S01]  /*18ca0*/  FFMA.FTZ R158, R158, R2.reuse, -R156 ;  /* 0x000000029e9e7223 */ /* 0x080fe2000001089c */
[-C--:B------:R-:W-:Y:S01]  /*18cb0*/  FMUL.FTZ R22, R22, R2.reuse ;  /* 0x0000000216167220 */ /* 0x080fe20000410000 */
[----:B------:R-:W-:Y:S01]  /*18cc0*/  MUFU.EX2 R3, R3 ;  /* 0x0000000300037308 */ /* 0x000fe20000000800 */
[----:B------:R-:W-:Y:S01]  /*18cd0*/  FADD.FTZ R0, R185, R0 ;  /* 0x00000000b9007221 */ /* 0x000fe20000010000 */
[-CC-:B------:R-:W-:Y:S01]  /*18ce0*/  FFMA.FTZ R159, R159, R2.reuse, -R156.reuse ;  /* 0x000000029f9f7223 */ /* 0x180fe2000001089c */
[-CC-:B------:R-:W-:Y:S01]  /*18cf0*/  FFMA.FTZ R161, R161, R2.reuse, -R156.reuse ;  /* 0x00000002a1a17223 */ /* 0x180fe2000001089c */
[-C--:B------:R-:W-:Y:S01]  /*18d00*/  FFMA.FTZ R162, R162, R2.reuse, -R156 ;  /* 0x00000002a2a27223 */ /* 0x080fe2000001089c */
[----:B------:R-:W-:Y:S01]  /*18d10*/  FADD.FTZ R4, R186, R0 ;  /* 0x00000000ba047221 */ /* 0x000fe20000010000 */
[-CC-:B------:R-:W-:Y:S01]  /*18d20*/  FFMA.FTZ R163, R163, R2.reuse, -R156.reuse ;  /* 0x00000002a3a37223 */ /* 0x180fe2000001089c */
[-CC-:B------:R-:W-:Y:S01]  /*18d30*/  FFMA.FTZ R164, R164, R2.reuse, -R156.reuse ;  /* 0x00000002a4a47223 */ /* 0x180fe2000001089c */
[----:B------:R-:W0:Y:S01]  /*18d40*/  MUFU.EX2 R0, R22 ;  /* 0x0000001600007308 */ /* 0x000e220000000800 */
[-CC-:B------:R-:W-:Y:S01]  /*18d50*/  FFMA.FTZ R166, R166, R2.reuse, -R156.reuse ;  /* 0x00000002a6a67223 */ /* 0x180fe2000001089c */
[-CC-:B------:R-:W-:Y:S01]  /*18d60*/  FFMA.FTZ R167, R167, R2.reuse, -R156.reuse ;  /* 0x00000002a7a77223 */ /* 0x180fe2000001089c */
[-CC-:B------:R-:W-:Y:S01]  /*18d70*/  FFMA.FTZ R168, R168, R2.reuse, -R156.reuse ;  /* 0x00000002a8a87223 */ /* 0x180fe2000001089c */
[-CC-:B------:R-:W-:Y:S01]  /*18d80*/  FFMA.FTZ R170, R170, R2.reuse, -R156.reuse ;  /* 0x00000002aaaa7223 */ /* 0x180fe2000001089c */
[-C--:B------:R-:W-:Y:S01]  /*18d90*/  FFMA.FTZ R172, R172, R2.reuse, -R156 ;  /* 0x00000002acac7223 */ /* 0x080fe2000001089c */
[----:B------:R-:W-:Y:S01]  /*18da0*/  FADD.FTZ R4, R165, R4 ;  /* 0x00000004a5047221 */ /* 0x000fe20000010000 */
[-CC-:B------:R-:W-:Y:S01]  /*18db0*/  FFMA.FTZ R171, R171, R2.reuse, -R156.reuse ;  /* 0x00000002abab7223 */ /* 0x180fe2000001089c */
[----:B------:R-:W2:Y:S01]  /*18dc0*/  MUFU.EX2 R154, R154 ;  /* 0x0000009a009a7308 */ /* 0x000ea20000000800 */
[-C--:B------:R-:W-:Y:S01]  /*18dd0*/  FFMA.FTZ R175, R175, R2.reuse, -R156 ;  /* 0x00000002afaf7223 */ /* 0x080fe2000001089c */
[----:B------:R-:W-:Y:S01]  /*18de0*/  FADD.FTZ R4, R187, R4 ;  /* 0x00000004bb047221 */ /* 0x000fe20000010000 */
[----:B------:R-:W-:Y:S01]  /*18df0*/  FFMA.FTZ R156, R177, R2, -R156 ;  /* 0x00000002b19c7223 */ /* 0x000fe2000001089c */
[----:B-----5:R-:W-:Y:S01]  /*18e00*/  F2FP.BF16.F32.PACK_AB R184, R176, R174 ;  /* 0x000000aeb0b8723e */ /* 0x020fe200000010ff */
[----:B------:R-:W-:-:S02]  /*18e10*/  VIADD R5, R5, 0xffffffff ;  /* 0xffffffff05057836 */ /* 0x000fc40000000000 */
[----:B------:R-:W-:Y:S01]  /*18e20*/  FADD.FTZ R4, R169, R4 ;  /* 0x00000004a9047221 */ /* 0x000fe20000010000 */
[----:B-1----:R-:W-:Y:S01]  /*18e30*/  F2FP.BF16.F32.PACK_AB R186, R153, R178 ;  /* 0x000000b299ba723e */ /* 0x002fe200000010ff */
[----:B------:R-:W1:Y:S01]  /*18e40*/  MUFU.EX2 R158, R158 ;  /* 0x0000009e009e7308 */ /* 0x000e620000000800 */
[----:B0-----:R-:W-:Y:S01]  /*18e50*/  FFMA.FTZ R227, R0, R227, R3 ;  /* 0x000000e300e37223 */ /* 0x001fe20000010003 */
[----:B------:R-:W-:Y:S01]  /*18e60*/  FADD.FTZ R4, R190, R4 ;  /* 0x00000004be047221 */ /* 0x000fe20000010000 */
[C---:B------:R-:W-:Y:S01]  /*18e70*/  F2FP.BF16.F32.PACK_AB R190, R173.reuse, R190 ;  /* 0x000000beadbe723e */ /* 0x040fe200000010ff */
[----:B------:R-:W-:Y:S02]  /*18e80*/  IMAD.MOV.U32 R22, RZ, RZ, R231 ;  /* 0x000000ffff167224 */ /* 0x000fe400078e00e7 */
[----:B------:R-:W-:Y:S02]  /*18e90*/  FADD.FTZ R4, R173, R4 ;  /* 0x00000004ad047221 */ /* 0x000fe40000010000 */
[----:B------:R-:W0:Y:S01]  /*18ea0*/  MUFU.EX2 R159, R159 ;  /* 0x0000009f009f7308 */ /* 0x000e220000000800 */
[----:B--2---:R-:W-:Y:S01]  /*18eb0*/  FADD.FTZ R227, R154, R227 ;  /* 0x000000e39ae37221 */ /* 0x004fe20000010000 */
[----:B------:R-:W-:Y:S01]  /*18ec0*/  FADD.FTZ R4, R174, R4 ;  /* 0x00000004ae047221 */ /* 0x000fe20000010000 */
[----:B------:R-:W-:Y:S01]  /*18ed0*/  F2FP.BF16.F32.PACK_AB R197, R154, R3 ;  /* 0x000000039ac5723e */ /* 0x000fe200000010ff */
[----:B------:R-:W-:-:S02]  /*18ee0*/  IMAD.MOV.U32 R3, RZ, RZ, R157 ;  /* 0x000000ffff037224 */ /* 0x000fc400078e009d */
[----:B------:R-:W-:Y:S02]  /*18ef0*/  FADD.FTZ R4, R176, R4 ;  /* 0x00000004b0047221 */ /* 0x000fe40000010000 */
[----:B------:R-:W2:Y:S01]  /*18f00*/  MUFU.EX2 R161, R161 ;  /* 0x000000a100a17308 */ /* 0x000ea20000000800 */
[----:B-1----:R-:W-:Y:S01]  /*18f10*/  FADD.FTZ R227, R158, R227 ;  /* 0x000000e39ee37221 */ /* 0x002fe20000010000 */
[----:B------:R-:W-:-:S04]  /*18f20*/  FADD.FTZ R4, R178, R4 ;  /* 0x00000004b2047221 */ /* 0x000fc80000010000 */
[----:B------:R-:W-:Y:S01]  /*18f30*/  FADD.FTZ R228, R153, R4 ;  /* 0x0000000499e47221 */ /* 0x000fe20000010000 */
[----:B------:R-:W-:Y:S01]  /*18f40*/  IMAD.MOV.U32 R4, RZ, RZ, R152 ;  /* 0x000000ffff047224 */ /* 0x000fe200078e0098 */
        /* <DEDUP_REMOVED lines=27> */
[----:B------:R-:W-:-:S03]  /*19100*/  F2FP.BF16.F32.PACK_AB R185, R171, R172 ;  /* 0x000000acabb9723e */ /* 0x000fc600000010ff */
[----:B-1----:R-:W-:-:S04]  /*19110*/  FADD.FTZ R227, R175, R227 ;  /* 0x000000e3afe37221 */ /* 0x002fc80000010000 */
[C---:B0-----:R-:W-:Y:S01]  /*19120*/  FADD.FTZ R227, R156.reuse, R227 ;  /* 0x000000e39ce37221 */ /* 0x041fe20000010000 */
[----:B------:R-:W-:Y:S01]  /*19130*/  F2FP.BF16.F32.PACK_AB R187, R156, R175 ;  /* 0x000000af9cbb723e */ /* 0x000fe200000010ff */
[----:B------:R-:W-:Y:S06]  /*19140*/  @P4 BRA `(.L_x_1971) ;  /* 0xffffffcc00fc4947 */ /* 0x000fec000383ffff */
[----:B------:R-:W-:Y:S05]  /*19150*/  BSYNC B1 ;  /* 0x0000000000017941 */ /* 0x000fea0003800000 */
.L_x_1952:
[----:B------:R-:W-:Y:S02]  /*19160*/  IMAD.MOV.U32 R4, RZ, RZ, R152 ;  /* 0x000000ffff047224 */ /* 0x000fe400078e0098 */
[----:B------:R-:W-:Y:S02]  /*19170*/  IMAD.MOV.U32 R3, RZ, RZ, R157 ;  /* 0x000000ffff037224 */ /* 0x000fe400078e009d */
[----:B------:R-:W-:Y:S02]  /*19180*/  IMAD.MOV.U32 R22, RZ, RZ, R231 ;  /* 0x000000ffff167224 */ /* 0x000fe400078e00e7 */
[----:B------:R-:W-:-:S07]  /*19190*/  IMAD.MOV.U32 R219, RZ, RZ, R230 ;  /* 0x000000ffffdb7224 */ /* 0x000fce00078e00e6 */
.L_x_1951:
[----:B------:R-:W-:Y:S05]  /*191a0*/  BSYNC B0 ;  /* 0x0000000000007941 */ /* 0x000fea0003800000 */
.L_x_1950:
[----:B------:R-:W2:Y:S01]  /*191b0*/  LDL R153, [R1+0x34] ;  /* 0x0000340001997983 */ /* 0x000ea20000100800 */
[----:B------:R-:W0:Y:S01]  /*191c0*/  LDC R152, c[0x0][0x448] ;  /* 0x00011200ff987b82 */ /* 0x000e220000000800 */
[----:B------:R-:W-:-:S07]  /*191d0*/  ULDC UR4, c[0x0][0x9dc] ;  /* 0x0002770000047ab9 */ /* 0x000fce0000000800 */
[----:B------:R-:W1:Y:S01]  /*191e0*/  LDC R156, c[0x0][0x9e4] ;  /* 0x00027900ff9c7b82 */ /* 0x000e620000000800 */
[----:B0-----:R-:W-:Y:S02]  /*191f0*/  ISETP.NE.AND P5, PT, R152, 0x1, PT ;  /* 0x000000019800780c */ /* 0x001fe40003fa5270 */
[----:B-1----:R-:W-:-:S11]  /*19200*/  ISETP.GE.AND P6, PT, R156, 0x1, PT ;  /* 0x000000019c00780c */ /* 0x002fd60003fc6270 */
[----:B------:R-:W0:Y:S08]  /*19210*/  @P5 LDC R154, c[0x0][0x44c] ;  /* 0x00011300ff9a5b82 */ /* 0x000e300000000800 */
[----:B------:R-:W1:Y:S01]  /*19220*/  @P5 LDC R152, c[0x0][0x450] ;  /* 0x00011400ff985b82 */ /* 0x000e620000000800 */
[----:B--2---:R-:W-:-:S04]  /*19230*/  VIADD R153, R153, 0x7f ;  /* 0x0000007f99997836 */ /* 0x004fc80000000000 */
[----:B0-----:R-:W-:-:S05]  /*19240*/  @P5 IMAD.HI.U32 R154, R153, R154, RZ ;  /* 0x0000009a999a5227 */ /* 0x001fca00078e00ff */
[----:B-1----:R-:W-:Y:S02]  /*19250*/  @P5 SHF.R.U32.HI R153, RZ, R152, R154 ;  /* 0x00000098ff995219 */ /* 0x002fe4000001169a */
[----:B------:R-:W-:-:S05]  /*19260*/  IADD3 R152, R221, 0x1, -R220 ;  /* 0x00000001dd987810 */ /* 0x000fca0007ffe8dc */
[----:B------:R-:W-:-:S04]  /*19270*/  IMAD.IADD R153, R152, 0x1, R153 ;  /* 0x0000000198997824 */ /* 0x000fc800078e0299 */
[----:B------:R-:W-:Y:S01]  /*19280*/  VIADD R154, R153, -UR4 ;  /* 0x80000004999a7c36 */ /* 0x000fe20008000000 */
[----:B------:R-:W-:Y:S06]  /*19290*/  @!P6 BRA `(.L_x_1972) ;  /* 0x000000000048e947 */ /* 0x000fec0003800000 */
[----:B------:R-:W-:Y:S01]  /*192a0*/  IMAD.MOV.U32 R155, RZ, RZ, R153 ;  /* 0x000000ffff9b7224 */ /* 0x000fe200078e0099 */
[----:B------:R-:W-:Y:S04]  /*192b0*/  BSSY B0, `(.L_x_1973) ;  /* 0x000000e000007945 */ /* 0x000fe80003800000 */
        /* <DEDUP_REMOVED lines=9> */
.L_x_1974:
[----:B------:R-:W-:-:S13]  /*19350*/  ISETP.NE.AND P2, PT, R156, 0x1, PT ;  /* 0x000000019c00780c */ /* 0x000fda0003f45270 */
[----:B------:R-:W0:Y:S02]  /*19360*/  @P2 LDC.64 R152, c[0x0][0x9e8] ;  /* 0x00027a00ff982b82 */ /* 0x000e240000000a00 */
[----:B0-----:R-:W-:-:S05]  /*19370*/  @P2 IMAD.HI.U32 R152, R155, R152, RZ ;  /* 0x000000989b982227 */ /* 0x001fca00078e00ff */
[----:B------:R-:W-:-:S07]  /*19380*/  @P2 SHF.R.U32.HI R155, RZ, R153, R152 ;  /* 0x00000099ff9b2219 */ /* 0x000fce0000011698 */
.L_x_1975:
[----:B------:R-:W-:Y:S05]  /*19390*/  BSYNC B0 ;  /* 0x0000000000007941 */ /* 0x000fea0003800000 */
.L_x_1973:
[----:B------:R-:W-:-:S05]  /*193a0*/  IMAD R155, R155, R156, RZ ;  /* 0x0000009c9b9b7224 */ /* 0x000fca00078e02ff */
[----:B------:R-:W-:-:S07]  /*193b0*/  VIMNMX R154, R154, R155, !PT ;  /* 0x0000009b9a9a7248 */ /* 0x000fce0007fe0100 */
.L_x_1972:
[----:B------:R-:W2:Y:S01]  /*193c0*/  LDL R153, [R1+0x50] ;  /* 0x0000500001997983 */ /* 0x000ea20000100800 */
[----:B------:R-:W-:Y:S01]  /*193d0*/  VIADD R154, R154, 0x3f ;  /* 0x0000003f9a9a7836 */ /* 0x000fe20000000000 */
[----:B------:R-:W-:Y:S04]  /*193e0*/  BSSY B0, `(.L_x_1976) ;  /* 0x0000263000007945 */ /* 0x000fe80003800000 */
[----:B------:R-:W-:-:S04]  /*193f0*/  SHF.R.S32.HI R152, RZ, 0x1f, R154 ;  /* 0x0000001fff987819 */ /* 0x000fc8000001149a */
[----:B------:R-:W-:-:S04]  /*19400*/  LEA.HI R152, R152, R154, RZ, 0x6 ;  /* 0x0000009a98987211 */ /* 0x000fc800078f30ff */
[----:B------:R-:W-:-:S04]  /*19410*/  SHF.R.S32.HI R152, RZ, 0x6, R152 ;  /* 0x00000006ff987819 */ /* 0x000fc80000011498 */
[----:B--2---:R-:W-:-:S04]  /*19420*/  VIMNMX R153, R153, R152, !PT ;  /* 0x0000009899997248 */ /* 0x004fc80007fe0100 */
[----:B------:R-:W-:Y:S01]  /*19430*/  ISETP.GE.AND P2, PT, R5, R153, PT ;  /* 0x000000990500720c */ /* 0x000fe20003f46270 */
[----:B------:R0:W-:-:S12]  /*19440*/  STL [R1+0x20], R153 ;  /* 0x0000209901007387 */ /* 0x0001d80000100800 */
[----:B0-----:R-:W-:Y:S05]  /*19450*/  @!P2 BRA `(.L_x_1977) ;  /* 0x00000024006ca947 */ /* 0x001fea0003800000 */
[----:B------:R-:W-:Y:S01]  /*19460*/  BSSY B1, `(.L_x_1978) ;  /* 0x0000259000017945 */ /* 0x000fe20003800000 */
[----:B------:R-:W-:Y:S02]  /*19470*/  IMAD.MOV.U32 R233, RZ, RZ, R5 ;  /* 0x000000ffffe97224 */ /* 0x000fe400078e0005 */
[----:B------:R-:W-:Y:S02]  /*19480*/  IMAD.MOV.U32 R231, RZ, RZ, R4 ;  /* 0x000000ffffe77224 */ /* 0x000fe400078e0004 */
[----:B------:R-:W-:Y:S02]  /*19490*/  IMAD.MOV.U32 R230, RZ, RZ, R3 ;  /* 0x000000ffffe67224 */ /* 0x000fe400078e0003 */
[----:B------:R-:W-:Y:S02]  /*194a0*/  IMAD.MOV.U32 R232, RZ, RZ, R219 ;  /* 0x000000ffffe87224 */ /* 0x000fe400078e00db */
[----:B------:R-:W-:-:S07]  /*194b0*/  IMAD.MOV.U32 R5, RZ, RZ, R22 ;  /* 0x000000ffff057224 */ /* 0x000fce00078e0016 */
.L_x_1989:
[----:B------:R-:W-:-:S05]  /*194c0*/  VIADD R22, R5, 0x1 ;  /* 0x0000000105167836 */ /* 0x000fca0000000000 */
[----:B------:R-:W-:-:S04]  /*194d0*/  ISETP.NE.AND P2, PT, R22, 0x2, PT ;  /* 0x000000021600780c */ /* 0x000fc80003f45270 */
[----:B------:R-:W-:Y:S02]  /*194e0*/  SEL R219, RZ, 0x1, P2 ;  /* 0x00000001ffdb7807 */ /* 0x000fe40001000000 */
[----:B------:R-:W-:Y:S02]  /*194f0*/  SEL R22, R22, RZ, P2 ;  /* 0x000000ff16167207 */ /* 0x000fe40001000000 */
[----:B------:R-:W-:Y:S01]  /*19500*/  LOP3.LUT R219, R232, R219, RZ, 0x3c, !PT ;  /* 0x000000dbe8db7212 */ /* 0x000fe200078e3cff */
[----:B------:R-:W-:Y:S06]  /*19510*/  @!P0 BRA `(.L_x_1979) ;  /* 0x0000000000048947 */ /* 0x000fec0003800000 */
[----:B------:R-:W-:Y:S01]  /*19520*/  BPT.TRAP 0x1 ;  /* 0x000000040000795c */ /* 0x000fe20000300000 */
.L_x_1979:
[----:B------:R-:W-:Y:S01]  /*19530*/  IMAD R3, R22, 0x8, R16 ;  /* 0x0000000816037824 */ /* 0x000fe200078e0210 */
[----:B------:R-:W-:-:S04]  /*19540*/  SHF.L.U32 R153, R219, 0x1f, RZ ;  /* 0x0000001fdb997819 */ /* 0x000fc800000006ff */
[----:B------:R0:W1:Y:S01]  /*19550*/  SYNCS.PHASECHK.TRANS64.TRYWAIT P2, [R3+URZ+0x30830], R153 ;  /* 0x03083099030075a7 */ /* 0x000062000804017f */
[----:B------:R-:W-:Y:S05]  /*19560*/  @!P0 BRA `(.L_x_1980) ;  /* 0x0000000000048947 */ /* 0x000fea0003800000 */
[----:B------:R-:W-:Y:S01]  /*19570*/  BPT.TRAP 0x1 ;  /* 0x000000040000795c */ /* 0x000fe20000300000 */
.L_x_1980:
        /* <DEDUP_REMOVED lines=8> */
.L_x_1982:
[----:B------:R-:W-:Y:S05]  /*19600*/  BSYNC B2 ;  /* 0x0000000000027941 */ /* 0x000fea0003800000 */
.L_x_1981:
[----:B------:R-:W-:Y:S01]  /*19610*/  R2UR UR4, R152 ;  /* 0x00000000980472ca */ /* 0x000fe200000e0000 */
[----:B------:R-:W-:Y:S01]  /*19620*/  IMAD.MOV.U32 R152, RZ, RZ, R4 ;  /* 0x000000ffff987224 */ /* 0x000fe200078e0004 */
[----:B------:R2:W-:Y:S01]  /*19630*/  STL [R1+0xb4], R17 ;  /* 0x0000b41101007387 */ /* 0x0005e20000100800 */
[----:B01----:R-:W-:Y:S01]  /*19640*/  IMAD.MOV.U32 R153, RZ, RZ, 0x40000040 ;  /* 0x40000040ff997424 */ /* 0x003fe200078e00ff */
[----:B------:R-:W-:Y:S01]  /*19650*/  MOV R161, UR39 ;  /* 0x0000002700a17c02 */ /* 0x000fe20008000f00 */
[C---:B------:R-:W-:Y:S01]  /*19660*/  VIADD R154, R2.reuse, 0x6 ;  /* 0x00000006029a7836 */ /* 0x040fe20000000000 */
[----:B------:R0:W-:Y:S01]  /*19670*/  STL [R1+0xb0], R16 ;  /* 0x0000b01001007387 */ /* 0x0001e20000100800 */
[----:B------:R-:W-:Y:S01]  /*19680*/  VIADD R156, R2, 0x204 ;  /* 0x00000204029c7836 */ /* 0x000fe20000000000 */
[C---:B------:R-:W-:Y:S01]  /*19690*/  R2UR UR39, R153.reuse ;  /* 0x00000000992772ca */ /* 0x040fe200000e0000 */
[----:B------:R-:W-:Y:S01]  /*196a0*/  IMAD.MOV.U32 R3, RZ, RZ, 0x40000040 ;  /* 0x40000040ff037424 */ /* 0x000fe200078e00ff */
[----:B------:R-:W-:Y:S01]  /*196b0*/  R2UR UR5, R153 ;  /* 0x00000000990572ca */ /* 0x000fe200000e0000 */
[----:B------:R1:W-:Y:S01]  /*196c0*/  STL [R1+0xac], R5 ;  /* 0x0000ac0501007387 */ /* 0x0003e20000100800 */
        /* <DEDUP_REMOVED lines=16> */
[----:B------:R-:W-:Y:S01]  /*197d0*/  MOV R159, UR39 ;  /* 0x00000027009f7c02 */ /* 0x000fe20008000f00 */
[----:B------:R-:W-:Y:S01]  /*197e0*/  UMOV UR39, UR5 ;  /* 0x0000000500277c82 */ /* 0x000fe20008000000 */
[----:B------:R-:W-:Y:S01]  /*197f0*/  MOV R4, UR38 ;  /* 0x0000002600047c02 */ /* 0x000fe20008000f00 */
[----:B------:R-:W-:Y:S01]  /*19800*/  UMOV UR38, UR4 ;  /* 0x0000000400267c82 */ /* 0x000fe20008000000 */
[----:B------:R-:W-:Y:S01]  /*19810*/  R2UR UR30, R152 ;  /* 0x00000000981e72ca */ /* 0x000fe200000e0000 */
[----:B------:R-:W-:Y:S01]  /*19820*/  VIADD R152, R2, 0x600 ;  /* 0x0000060002987836 */ /* 0x000fe20000000000 */
[----:B0-----:R-:W-:Y:S01]  /*19830*/  MOV R16, UR37 ;  /* 0x0000002500107c02 */ /* 0x001fe20008000f00 */
[----:B------:R-:W-:Y:S01]  /*19840*/  IMAD.MOV.U32 R157, RZ, RZ, 0x40000040 ;  /* 0x40000040ff9d7424 */ /* 0x000fe200078e00ff */
[----:B-1----:R-:W-:Y:S01]  /*19850*/  MOV R5, UR36 ;  /* 0x0000002400057c02 */ /* 0x002fe20008000f00 */
[-C--:B------:R-:W-:Y:S01]  /*19860*/  FMUL.FTZ R24, R24, R23.reuse ;  /* 0x0000001718187220 */ /* 0x080fe20000410000 */
[----:B------:R-:W-:Y:S01]  /*19870*/  MOV R158, UR39 ;  /* 0x00000027009e7c02 */ /* 0x000fe20008000f00 */
[-C--:B------:R-:W-:Y:S01]  /*19880*/  FMUL.FTZ R25, R25, R23.reuse ;  /* 0x0000001719197220 */ /* 0x080fe20000410000 */
[----:B------:R-:W-:Y:S01]  /*19890*/  MOV R160, UR38 ;  /* 0x0000002600a07c02 */ /* 0x000fe20008000f00 */
[-C--:B------:R-:W-:Y:S01]  /*198a0*/  FMUL.FTZ R28, R28, R23.reuse ;  /* 0x000000171c1c7220 */ /* 0x080fe20000410000 */
[----:B------:R-:W-:Y:S01]  /*198b0*/  R2UR UR26, R154 ;  /* 0x000000009a1a72ca */ /* 0x000fe200000e0000 */
[----:B------:R-:W-:Y:S01]  /*198c0*/  VIADD R154, R2, 0x604 ;  /* 0x00000604029a7836 */ /* 0x000fe20000000000 */
        /* <DEDUP_REMOVED lines=136> */
[----:B------:R-:W-:Y:S01]  /*1a150*/  IMAD.MOV.U32 R2, RZ, RZ, R160 ;  /* 0x000000ffff027224 */ /* 0x000fe200078e00a0 */
[----:B------:R-:W-:Y:S01]  /*1a160*/  R2UR UR11, R155 ;  /* 0x000000009b0b72ca */ /* 0x000fe200000e0000 */
[----:B------:R-:W-:Y:S01]  /*1a170*/  IMAD.MOV.U32 R3, RZ, RZ, R159 ;  /* 0x000000ffff037224 */ /* 0x000fe200078e009f */
[----:B------:R-:W-:Y:S01]  /*1a180*/  R2UR UR15, R157 ;  /* 0x000000009d0f72ca */ /* 0x000fe200000e0000 */
[----:B------:R-:W-:Y:S01]  /*1a190*/  IMAD.MOV.U32 R0, RZ, RZ, R158 ;  /* 0x000000ffff007224 */ /* 0x000fe200078e009e */
[----:B------:R-:W-:-:S02]  /*1a1a0*/  R2UR UR19, R153 ;  /* 0x00000000991372ca */ /* 0x000fc400000e0000 */
[----:B------:R-:W-:Y:S02]  /*1a1b0*/  R2UR UR23, R157 ;  /* 0x000000009d1772ca */ /* 0x000fe400000e0000 */
[----:B------:R-:W-:Y:S02]  /*1a1c0*/  R2UR UR27, R155 ;  /* 0x000000009b1b72ca */ /* 0x000fe400000e0000 */
[----:B------:R-:W-:Y:S02]  /*1a1d0*/  R2UR UR31, R153 ;  /* 0x00000000991f72ca */ /* 0x000fe400000e0000 */
[----:B------:R-:W-:Y:S02]  /*1a1e0*/  R2UR UR35, R157 ;  /* 0x000000009d2372ca */ /* 0x000fe400000e0000 */
[----:B------:R-:W-:Y:S02]  /*1a1f0*/  R2UR UR43, R153 ;  /* 0x00000000992b72ca */ /* 0x000fe400000e0000 */
[----:B------:R-:W-:-:S02]  /*1a200*/  R2UR UR46, R156 ;  /* 0x000000009c2e72ca */ /* 0x000fc400000e0000 */
[----:B------:R-:W-:Y:S02]  /*1a210*/  R2UR UR47, R157 ;  /* 0x000000009d2f72ca */ /* 0x000fe400000e0000 */
[----:B------:R-:W-:Y:S02]  /*1a220*/  R2UR UR50, R154 ;  /* 0x000000009a3272ca */ /* 0x000fe400000e0000 */
[----:B------:R-:W-:Y:S02]  /*1a230*/  R2UR UR51, R155 ;  /* 0x000000009b3372ca */ /* 0x000fe400000e0000 */
[----:B------:R-:W-:Y:S02]  /*1a240*/  R2UR UR54, R152 ;  /* 0x00000000983672ca */ /* 0x000fe400000e0000 */
[----:B------:R-:W-:Y:S02]  /*1a250*/  R2UR UR55, R153 ;  /* 0x00000000993772ca */ /* 0x000fe400000e0000 */
[----:B------:R-:W-:-:S06]  /*1a260*/  WARPGROUP.ARRIVE ;  /* 0x00000000000079c5 */ /* 0x000fcc0000000000 */
[----:B------:R-:W-:Y:S01]  /*1a270*/  HGMMA.64x64x16.F32.BF16 R152, gdesc[UR36], RZ, !UPT, gsb0 ;  /* 0x00e00000249879f0 */ /* 0x000fe2000c0018ff */
        /* <DEDUP_REMOVED lines=35> */
[----:B------:R0:W5:Y:S01]  /*1a4b0*/  LDL.LU R17, [R1+0xb4] ;  /* 0x0000b40001117983 */ /* 0x0001620000300800 */
[----:B------:R-:W-:Y:S02]  /*1a4c0*/  R2UR UR37, R16 ;  /* 0x00000000102572ca */ /* 0x000fe400000e0000 */
[----:B------:R-:W-:Y:S01]  /*1a4d0*/  R2UR UR36, R5 ;  /* 0x00000000052472ca */ /* 0x000fe200000e0000 */
[----:B------:R0:W5:Y:S01]  /*1a4e0*/  LDL.LU R16, [R1+0xb0] ;  /* 0x0000b00001107983 */ /* 0x0001620000300800 */
[----:B------:R-:W-:-:S02]  /*1a4f0*/  R2UR UR44, R12 ;  /* 0x000000000c2c72ca */ /* 0x000fc400000e0000 */
[----:B------:R-:W-:Y:S01]  /*1a500*/  R2UR UR45, R13 ;  /* 0x000000000d2d72ca */ /* 0x000fe200000e0000 */
[----:B------:R0:W5:Y:S01]  /*1a510*/  LDL.LU R5, [R1+0xac] ;  /* 0x0000ac0001057983 */ /* 0x0001620000300800 */
[----:B------:R-:W-:Y:S02]  /*1a520*/  R2UR UR48, R10 ;  /* 0x000000000a3072ca */ /* 0x000fe400000e0000 */
[----:B------:R-:W-:Y:S02]  /*1a530*/  R2UR UR49, R11 ;  /* 0x000000000b3172ca */ /* 0x000fe400000e0000 */
[----:B------:R-:W-:Y:S02]  /*1a540*/  R2UR UR52, R8 ;  /* 0x00000000083472ca */ /* 0x000fe400000e0000 */
[----:B------:R-:W-:Y:S02]  /*1a550*/  R2UR UR53, R9 ;  /* 0x00000000093572ca */ /* 0x000fe400000e0000 */
[----:B------:R-:W-:Y:S01]  /*1a560*/  R2UR UR39, R23 ;  /* 0x00000000172772ca */ /* 0x000fe200000e0000 */
[----:B------:R-:W-:-:S02]  /*1a570*/  WARPGROUP.DEPBAR.LE gsb0, 0x0 ;  /* 0x00008000000079c5 */ /* 0x000fc40000010000 */
        /* <DEDUP_REMOVED lines=39> */
[----:B0-----:R-:W-:Y:S05]  /*1a7f0*/  @!P0 BRA `(.L_x_1984) ;  /* 0x0000000000048947 */ /* 0x001fea0003800000 */
[----:B------:R-:W-:Y:S01]  /*1a800*/  BPT.TRAP 0x1 ;  /* 0x000000040000795c */ /* 0x000fe20000300000 */
.L_x_1984:
[----:B------:R-:W-:Y:S01]  /*1a810*/  SHF.L.U32 R0, R232, 0x1f, RZ ;  /* 0x0000001fe8007819 */ /* 0x000fe200000006ff */
[----:B-----5:R-:W-:-:S04]  /*1a820*/  IMAD R232, R5, 0x8, R16 ;  /* 0x0000000805e87824 */ /* 0x020fc800078e0210 */
[----:B------:R0:W1:Y:S01]  /*1a830*/  SYNCS.PHASECHK.TRANS64.TRYWAIT P2, [R232+URZ+0x30850], R0 ;  /* 0x03085000e80075a7 */ /* 0x000062000804017f */
[----:B------:R-:W-:Y:S05]  /*1a840*/  @!P0 BRA `(.L_x_1985) ;  /* 0x0000000000048947 */ /* 0x000fea0003800000 */
[----:B------:R-:W-:Y:S01]  /*1a850*/  BPT.TRAP 0x1 ;  /* 0x000000040000795c */ /* 0x000fe20000300000 */
.L_x_1985:
[----:B------:R-:W-:Y:S04]  /*1a860*/  BSSY B2, `(.L_x_1986) ;  /* 0x0000004000027945 */ /* 0x000fe80003800000 */
[----:B-1----:R-:W-:Y:S05]  /*1a870*/  @P2 BRA `(.L_x_1987) ;  /* 0x0000000000082947 */ /* 0x002fea0003800000 */
[----:B------:R-:W1:Y:S02]  /*1a880*/  SYNCS.PHASECHK.TRANS64.TRYWAIT P2, [R232+URZ+0x30850], R0 ;  /* 0x03085000e80075a7 */ /* 0x000e64000804017f */
[----:B-1----:R-:W-:Y:S05]  /*1a890*/  @!P2 BRA `(.L_x_1988) ;  /* 0x000001280064a947 */ /* 0x002fea0003800000 */
.L_x_1987:
[----:B------:R-:W-:Y:S05]  /*1a8a0*/  BSYNC B2 ;  /* 0x0000000000027941 */ /* 0x000fea0003800000 */
.L_x_1986:
[----:B01----:R-:W-:Y:S01]  /*1a8b0*/  VIADD R0, R16, 0x400 ;  /* 0x0000040010007836 */ /* 0x003fe20000000000 */
[----:B------:R-:W-:Y:S01]  /*1a8c0*/  WARPGROUP.ARRIVE ;  /* 0x00000000000079c5 */ /* 0x000fe20000000000 */
[----:B------:R-:W-:Y:S01]  /*1a8d0*/  IMAD.MOV.U32 R3, RZ, RZ, 0x40000040 ;  /* 0x40000040ff037424 */ /* 0x000fe200078e00ff */
[----:B------:R-:W-:Y:S02]  /*1a8e0*/  ULDC UR4, c[0x0][0x9d8] ;  /* 0x0002760000047ab9 */ /* 0x000fe40000000800 */
[----:B------:R-:W-:Y:S02]  /*1a8f0*/  SHF.R.U32.HI R0, RZ, 0x4, R0 ;  /* 0x00000004ff007819 */ /* 0x000fe40000011600 */
[----:B------:R-:W-:Y:S01]  /*1a900*/  R2UR UR7, R3 ;  /* 0x00000000030772ca */ /* 0x000fe200000e0000 */
[----:B------:R-:W-:Y:S01]  /*1a910*/  IMAD.MOV.U32 R3, RZ, RZ, 0x40000040 ;  /* 0x40000040ff037424 */ /* 0x000fe200078e00ff */
[----:B------:R-:W-:-:S04]  /*1a920*/  LOP3.LUT R0, R0, 0x3fff, RZ, 0xc0, !PT ;  /* 0x00003fff00007812 */ /* 0x000fc800078ec0ff */
[----:B------:R-:W-:-:S05]  /*1a930*/  LOP3.LUT R0, R0, 0x2000000, RZ, 0xfc, !PT ;  /* 0x0200000000007812 */ /* 0x000fca00078efcff */
[----:B------:R-:W-:Y:S02]  /*1a940*/  IMAD R2, R5, 0x800, R0 ;  /* 0x0000080005027824 */ /* 0x000fe400078e0200 */
[----:B------:R-:W-:Y:S02]  /*1a950*/  IMAD.MOV.U32 R5, RZ, RZ, 0x40000040 ;  /* 0x40000040ff057424 */ /* 0x000fe400078e00ff */
[C---:B------:R-:W-:Y:S01]  /*1a960*/  VIADD R4, R2.reuse, 0x80 ;  /* 0x0000008002047836 */ /* 0x040fe20000000000 */
[----:B------:R-:W-:-:S13]  /*1a970*/  R2UR UR6, R2 ;  /* 0x00000000020672ca */ /* 0x000fda00000e0000 */
        /* <DEDUP_REMOVED lines=12> */
[----:B------:R-:W-:Y:S02]  /*1aa40*/  WARPGROUP.DEPBAR.LE gsb0, 0x0 ;  /* 0x00008000000079c5 */ /* 0x000fe40000010000 */
[----:B------:R-:W-:-:S15]  /*1aa50*/  WARPGROUP.ARRIVE ;  /* 0x00000000000079c5 */ /* 0x000fde0000000000 */
[----:B------:R-:W-:-:S07]  /*1aa60*/  NOP ;  /* 0x0000000000007918 */ /* 0x000fce0000000000 */
[----:B------:R-:W-:Y:S01]  /*1aa70*/  HGMMA.64x256x16.F32.BF16 R24, R188, gdesc[UR4].tnspB, R24, gsb0 ;  /* 0x43e00004bc187df0 */ /* 0x000fe20008001818 */
[----:B------:R-:W-:Y:S02]  /*1aa80*/  R2UR UR6, R2 ;  /* 0x00000000020672ca */ /* 0x000fe400000e0000 */
[----:B------:R-:W-:Y:S01]  /*1aa90*/  R2UR UR7, R3 ;  /* 0x00000000030772ca */ /* 0x000fe200000e0000 */
[----:B------:R-:W-:Y:S01]  /*1aaa0*/  FMUL.FTZ R0, R152, UR4 ;  /* 0x0000000498007c20 */ /* 0x000fe20008410000 */
[----:B------:R-:W-:Y:S01]  /*1aab0*/  FMUL.FTZ R4, R153, UR4 ;  /* 0x0000000499047c20 */ /* 0x000fe20008410000 */
[----:B------:R-:W-:Y:S01]  /*1aac0*/  FMUL.FTZ R5, R154, UR4 ;  /* 0x000000049a057c20 */ /* 0x000fe20008410000 */
[----:B------:R-:W-:-:S03]  /*1aad0*/  FMUL.FTZ R154, R156, UR4 ;  /* 0x000000049c9a7c20 */ /* 0x000fc60008410000 */
[----:B------:R-:W0:Y:S01]  /*1aae0*/  MUFU.TANH R0, R0 ;  /* 0x0000000000007308 */ /* 0x000e220000002400 */
[----:B------:R-:W-:Y:S01]  /*1aaf0*/  FMUL.FTZ R152, R155, UR4 ;  /* 0x000000049b987c20 */ /* 0x000fe20008410000 */
[----:B------:R-:W-:-:S06]  /*1ab00*/  FMUL.FTZ R155, R157, UR4 ;  /* 0x000000049d9b7c20 */ /* 0x000fcc0008410000 */
[----:B------:R-:W1:Y:S01]  /*1ab10*/  MUFU.TANH R4, R4 ;  /* 0x0000000400047308 */ /* 0x000e620000002400 */
[----:B------:R-:W-:Y:S01]  /*1ab20*/  FMUL.FTZ R157, R160, UR4 ;  /* 0x00000004a09d7c20 */ /* 0x000fe20008410000 */
[----:B------:R-:W-:-:S06]  /*1ab30*/  FMUL.FTZ R153, R158, UR4 ;  /* 0x000000049e997c20 */ /* 0x000fcc0008410000 */
[----:B------:R-:W2:Y:S01]  /*1ab40*/  MUFU.TANH R154, R154 ;  /* 0x0000009a009a7308 */ /* 0x000ea20000002400 */
[----:B------:R-:W-:Y:S01]  /*1ab50*/  FMUL.FTZ R158, R161, UR4 ;  /* 0x00000004a19e7c20 */ /* 0x000fe20008410000 */
[----:B------:R-:W-:Y:S01]  /*1ab60*/  FMUL.FTZ R156, R159, UR4 ;  /* 0x000000049f9c7c20 */ /* 0x000fe20008410000 */
[----:B0-----:R-:W-:-:S05]  /*1ab70*/  FMNMX.FTZ R2, R0, R230, !PT ;  /* 0x000000e600027209 */ /* 0x001fca0007810000 */
[----:B------:R-:W0:Y:S01]  /*1ab80*/  MUFU.TANH R155, R155 ;  /* 0x0000009b009b7308 */ /* 0x000e220000002400 */
[----:B------:R-:W-:Y:S01]  /*1ab90*/  FMUL.FTZ R159, R164, UR4 ;  /* 0x00000004a49f7c20 */ /* 0x000fe20008410000 */
[----:B-1----:R-:W-:-:S06]  /*1aba0*/  FMNMX.FTZ R2, R4, R2, !PT ;  /* 0x0000000204027209 */ /* 0x002fcc0007810000 */
[----:B------:R-:W1:Y:S01]  /*1abb0*/  MUFU.TANH R157, R157 ;  /* 0x0000009d009d7308 */ /* 0x000e620000002400 */
[----:B------:R-:W-:Y:S01]  /*1abc0*/  FMUL.FTZ R160, R165, UR4 ;  /* 0x00000004a5a07c20 */ /* 0x000fe20008410000 */
[----:B--2---:R-:W-:-:S06]  /*1abd0*/  FMNMX.FTZ R2, R154, R2, !PT ;  /* 0x000000029a027209 */ /* 0x004fcc0007810000 */
[----:B------:R-:W2:Y:S01]  /*1abe0*/  MUFU.TANH R158, R158 ;  /* 0x0000009e009e7308 */ /* 0x000ea20000002400 */
[----:B------:R-:W-:Y:S01]  /*1abf0*/  FMUL.FTZ R161, R168, UR4 ;  /* 0x00000004a8a17c20 */ /* 0x000fe20008410000 */
[----:B0-----:R-:W-:-:S06]  /*1ac00*/  FMNMX.FTZ R2, R155, R2, !PT ;  /* 0x000000029b027209 */ /* 0x001fcc0007810000 */
[----:B------:R-:W0:Y:S01]  /*1ac10*/  MUFU.TANH R159, R159 ;  /* 0x0000009f009f7308 */ /* 0x000e220000002400 */
[----:B------:R-:W-:Y:S01]  /*1ac20*/  FMUL.FTZ R164, R169, UR4 ;  /* 0x00000004a9a47c20 */ /* 0x000fe20008410000 */
[----:B-1----:R-:W-:-:S06]  /*1ac30*/  FMNMX.FTZ R2, R157, R2, !PT ;  /* 0x000000029d027209 */ /* 0x002fcc0007810000 */
[----:B------:R-:W1:Y:S01]  /*1ac40*/  MUFU.TANH R160, R160 ;  /* 0x000000a000a07308 */ /* 0x000e620000002400 */
[----:B------:R-:W-:Y:S01]  /*1ac50*/  FMUL.FTZ R165, R172, UR4 ;  /* 0x00000004aca57c20 */ /* 0x000fe20008410000 */
[----:B--2---:R-:W-:-:S06]  /*1ac60*/  FMNMX.FTZ R2, R158, R2, !PT ;  /* 0x000000029e027209 */ /* 0x004fcc0007810000 */
[----:B------:R-:W2:Y:S01]  /*1ac70*/  MUFU.TANH R161, R161 ;  /* 0x000000a100a17308 */ /* 0x000ea20000002400 */
[----:B------:R-:W-:Y:S02]  /*1ac80*/  WARPGROUP.DEPBAR.LE gsb0, 0x0 ;  /* 0x00008000000079c5 */ /* 0x000fe40000010000 */
[----:B------:R-:W-:-:S06]  /*1ac90*/  WARPGROUP.ARRIVE ;  /* 0x00000000000079c5 */ /* 0x000fcc0000000000 */
[----:B------:R-:W-:Y:S01]  /*1aca0*/  HGMMA.64x256x16.F32.BF16 R24, R184, gdesc[UR4].tnspB, R24, gsb0 ;  /* 0x43e00004b8187df0 */ /* 0x000fe20008001818 */
[----:B------:R-:W3:Y:S01]  /*1acb0*/  MUFU.TANH R164, R164 ;  /* 0x000000a400a47308 */ /* 0x000ee20000002400 */
[----:B------:R-:W-:Y:S01]  /*1acc0*/  FMUL.FTZ R168, R173, UR4 ;  /* 0x00000004ada87c20 */ /* 0x000fe20008410000 */
[----:B0-----:R-:W-:Y:S01]  /*1acd0*/  FMNMX.FTZ R2, R159, R2, !PT ;  /* 0x000000029f027209 */ /* 0x001fe20007810000 */
[----:B------:R-:W-:-:S05]  /*1ace0*/  FMUL.FTZ R169, R176, UR4 ;  /* 0x00000004b0a97c20 */ /* 0x000fca0008410000 */
[----:B------:R-:W0:Y:S01]  /*1acf0*/  MUFU.TANH R165, R165 ;  /* 0x000000a500a57308 */ /* 0x000e220000002400 */
[----:B-1----:R-:W-:Y:S01]  /*1ad00*/  FMNMX.FTZ R2, R160, R2, !PT ;  /* 0x00000002a0027209 */ /* 0x002fe20007810000 */
[----:B------:R-:W-:-:S06]  /*1ad10*/  FMUL.FTZ R173, R177, UR4 ;  /* 0x00000004b1ad7c20 */ /* 0x000fcc0008410000 */
[----:B------:R-:W1:Y:S01]  /*1ad20*/  MUFU.TANH R168, R168 ;  /* 0x000000a800a87308 */ /* 0x000e620000002400 */
[----:B--2---:R-:W-:Y:S01]  /*1ad30*/  FMNMX.FTZ R2, R161, R2, !PT ;  /* 0x00000002a1027209 */ /* 0x004fe20007810000 */
[----:B------:R-:W-:-:S06]  /*1ad40*/  FMUL.FTZ R172, R180, UR4 ;  /* 0x00000004b4ac7c20 */ /* 0x000fcc0008410000 */
[----:B------:R-:W2:Y:S01]  /*1ad50*/  MUFU.TANH R169, R169 ;  /* 0x000000a900a97308 */ /* 0x000ea20000002400 */
[----:B---3--:R-:W-:Y:S01]  /*1ad60*/  FMNMX.FTZ R2, R164, R2, !PT ;  /* 0x00000002a4027209 */ /* 0x008fe20007810000 */
[----:B------:R-:W-:-:S06]  /*1ad70*/  FMUL.FTZ R176, R181, UR4 ;  /* 0x00000004b5b07c20 */ /* 0x000fcc0008410000 */
[----:B------:R-:W3:Y:S01]  /*1ad80*/  MUFU.TANH R173, R173 ;  /* 0x000000ad00ad7308 */ /* 0x000ee20000002400 */
[----:B0-----:R-:W-:-:S07]  /*1ad90*/  FMNMX.FTZ R2, R165, R2, !PT ;  /* 0x00000002a5027209 */ /* 0x001fce0007810000 */
[----:B------:R-:W0:Y:S01]  /*1ada0*/  MUFU.TANH R172, R172 ;  /* 0x000000ac00ac7308 */ /* 0x000e220000002400 */
[----:B-1----:R-:W-:-:S07]  /*1adb0*/  FMNMX.FTZ R2, R168, R2, !PT ;  /* 0x00000002a8027209 */ /* 0x002fce0007810000 */
[----:B------:R-:W1:Y:S01]  /*1adc0*/  MUFU.TANH R176, R176 ;  /* 0x000000b000b07308 */ /* 0x000e620000002400 */
[----:B--2---:R-:W-:-:S04]  /*1add0*/  FMNMX.FTZ R2, R169, R2, !PT ;  /* 0x00000002a9027209 */ /* 0x004fc80007810000 */
[----:B---3--:R-:W-:-:S04]  /*1ade0*/  FMNMX.FTZ R2, R173, R2, !PT ;  /* 0x00000002ad027209 */ /* 0x008fc80007810000 */
[----:B0-----:R-:W-:-:S04]  /*1adf0*/  FMNMX.FTZ R2, R172, R2, !PT ;  /* 0x00000002ac027209 */ /* 0x001fc80007810000 */
[----:B-1----:R-:W-:-:S05]  /*1ae00*/  FMNMX.FTZ R2, R176, R2, !PT ;  /* 0x00000002b0027209 */ /* 0x002fca0007810000 */
[----:B------:R-:W0:Y:S01]  /*1ae10*/  SHFL.BFLY PT, R3, R2, 0x2, 0x1f ;  /* 0x0c401f0002037f89 */ /* 0x000e2200000e0000 */
[----:B------:R-:W1:Y:S01]  /*1ae20*/  MUFU.TANH R5, R5 ;  /* 0x0000000500057308 */ /* 0x000e620000002400 */
[----:B------:R-:W-:-:S07]  /*1ae30*/  FMUL.FTZ R162, R162, UR4 ;  /* 0x00000004a2a27c20 */ /* 0x000fce0008410000 */
[----:B------:R-:W2:Y:S01]  /*1ae40*/  MUFU.TANH R152, R152 ;  /* 0x0000009800987308 */ /* 0x000ea20000002400 */
[----:B------:R-:W-:-:S07]  /*1ae50*/  FMUL.FTZ R163, R163, UR4 ;  /* 0x00000004a3a37c20 */ /* 0x000fce0008410000 */
[----:B------:R-:W3:Y:S01]  /*1ae60*/  MUFU.TANH R153, R153 ;  /* 0x0000009900997308 */ /* 0x000ee20000002400 */
[----:B0-----:R-:W-:-:S07]  /*1ae70*/  FMNMX.FTZ R3, R2, R3, !PT ;  /* 0x0000000302037209 */ /* 0x001fce0007810000 */
[----:B------:R-:W0:Y:S01]  /*1ae80*/  MUFU.TANH R156, R156 ;  /* 0x0000009c009c7308 */ /* 0x000e220000002400 */
[----:B-1----:R-:W-:Y:S01]  /*1ae90*/  FMNMX.FTZ R23, R5, R231, !PT ;  /* 0x000000e705177209 */ /* 0x002fe20007810000 */
[----:B------:R-:W1:Y:S01]  /*1aea0*/  SHFL.BFLY PT, R2, R3, 0x1, 0x1f ;  /* 0x0c201f0003027f89 */ /* 0x000e6200000e0000 */
[----:B------:R-:W-:-:S05]  /*1aeb0*/  FMUL.FTZ R166, R166, UR4 ;  /* 0x00000004a6a67c20 */ /* 0x000fca0008410000 */
[----:B------:R-:W4:Y:S01]  /*1aec0*/  MUFU.TANH R162, R162 ;  /* 0x000000a200a27308 */ /* 0x000f220000002400 */
[----:B--2---:R-:W-:Y:S01]  /*1aed0*/  FMNMX.FTZ R23, R152, R23, !PT ;  /* 0x0000001798177209 */ /* 0x004fe20007810000 */
[----:B------:R-:W-:-:S06]  /*1aee0*/  FMUL.FTZ R167, R167, UR4 ;  /* 0x00000004a7a77c20 */ /* 0x000fcc0008410000 */
[----:B------:R-:W2:Y:S01]  /*1aef0*/  MUFU.TANH R163, R163 ;  /* 0x000000a300a37308 */ /* 0x000ea20000002400 */
[----:B---3--:R-:W-:Y:S01]  /*1af00*/  FMNMX.FTZ R23, R153, R23, !PT ;  /* 0x0000001799177209 */ /* 0x008fe20007810000 */
[----:B------:R-:W-:-:S06]  /*1af10*/  FMUL.FTZ R170, R170, UR4 ;  /* 0x00000004aaaa7c20 */ /* 0x000fcc0008410000 */
[----:B------:R-:W3:Y:S01]  /*1af20*/  MUFU.TANH R166, R166 ;  /* 0x000000a600a67308 */ /* 0x000ee20000002400 */
[----:B0-----:R-:W-:Y:S01]  /*1af30*/  FMNMX.FTZ R23, R156, R23, !PT ;  /* 0x000000179c177209 */ /* 0x001fe20007810000 */
[----:B------:R-:W-:-:S06]  /*1af40*/  FMUL.FTZ R171, R171, UR4 ;  /* 0x00000004abab7c20 */ /* 0x000fcc0008410000 */
[----:B------:R-:W0:Y:S01]  /*1af50*/  MUFU.TANH R167, R167 ;  /* 0x000000a700a77308 */ /* 0x000e220000002400 */
[----:B----4-:R-:W-:Y:S01]  /*1af60*/  FMNMX.FTZ R23, R162, R23, !PT ;  /* 0x00000017a2177209 */ /* 0x010fe20007810000 */
[----:B------:R-:W-:-:S06]  /*1af70*/  FMUL.FTZ R174, R174, UR4 ;  /* 0x00000004aeae7c20 */ /* 0x000fcc0008410000 */
[----:B------:R-:W4:Y:S01]  /*1af80*/  MUFU.TANH R170, R170 ;  /* 0x000000aa00aa7308 */ /* 0x000f220000002400 */
[----:B--2---:R-:W-:Y:S01]  /*1af90*/  FMNMX.FTZ R23, R163, R23, !PT ;  /* 0x00000017a3177209 */ /* 0x004fe20007810000 */
[----:B------:R-:W-:Y:S01]  /*1afa0*/  FMUL.FTZ R175, R175, UR4 ;  /* 0x00000004afaf7c20 */ /* 0x000fe20008410000 */
[----:B------:R-:W-:Y:S01]  /*1afb0*/  FMUL.FTZ R177, R178, UR4 ;  /* 0x00000004b2b17c20 */ /* 0x000fe20008410000 */
[----:B-1----:R-:W-:Y:S01]  /*1afc0*/  FMNMX.FTZ R3, R3, R2, !PT ;  /* 0x0000000203037209 */ /* 0x002fe20007810000 */
[----:B------:R-:W-:-:S03]  /*1afd0*/  FMUL.FTZ R178, R179, UR4 ;  /* 0x00000004b3b27c20 */ /* 0x000fc60008410000 */
[----:B------:R-:W1:Y:S01]  /*1afe0*/  MUFU.TANH R171, R171 ;  /* 0x000000ab00ab7308 */ /* 0x000e620000002400 */
[----:B------:R-:W-:Y:S02]  /*1aff0*/  WARPGROUP.DEPBAR.LE gsb0, 0x0 ;  /* 0x00008000000079c5 */ /* 0x000fe40000010000 */
[----:B------:R-:W2:Y:S05]  /*1b000*/  LDL R187, [R1+0x20] ;  /* 0x0000200001bb7983 */ /* 0x000eaa0000100800 */
[----:B------:R-:W5:Y:S01]  /*1b010*/  MUFU.TANH R174, R174 ;  /* 0x000000ae00ae7308 */ /* 0x000f620000002400 */
[----:B------:R-:W-:Y:S01]  /*1b020*/  FMUL.FTZ R179, R182, UR4 ;  /* 0x00000004b6b37c20 */ /* 0x000fe20008410000 */
[----:B------:R-:W-:Y:S01]  /*1b030*/  FMUL.FTZ R180, R183, UR4 ;  /* 0x00000004b7b47c20 */ /* 0x000fe20008410000 */
[----:B------:R-:W-:Y:S01]  /*1b040*/  ULDC UR4, c[0x0][0x988] ;  /* 0x0002620000047ab9 */ /* 0x000fe20000000800 */
[----:B---3--:R-:W-:Y:S01]  /*1b050*/  FMNMX.FTZ R23, R166, R23, !PT ;  /* 0x00000017a6177209 */ /* 0x008fe20007810000 */
[----:B------:R-:W-:Y:S01]  /*1b060*/  FADD.FTZ R181, -R3, R230 ;  /* 0x000000e603b57221 */ /* 0x000fe20000010100 */
[----:B------:R-:W-:-:S02]  /*1b070*/  IMAD.U32 R2, RZ, RZ, UR4 ;  /* 0x00000004ff027e24 */ /* 0x000fc4000f8e00ff */
[----:B------:R-:W3:Y:S01]  /*1b080*/  MUFU.TANH R175, R175 ;  /* 0x000000af00af7308 */ /* 0x000ee20000002400 */
[----:B0-----:R-:W-:Y:S01]  /*1b090*/  FMNMX.FTZ R182, R167, R23, !PT ;  /* 0x00000017a7b67209 */ /* 0x001fe20007810000 */
[----:B------:R-:W-:Y:S01]  /*1b0a0*/  FMUL.FTZ R181, R181, R2 ;  /* 0x00000002b5b57220 */ /* 0x000fe20000410000 */
[----:B------:R-:W-:Y:S02]  /*1b0b0*/  @!P1 VIADD R232, R232, 0x30860 ;  /* 0x00030860e8e89836 */ /* 0x000fe40000000000 */
[----:B----4-:R-:W-:Y:S01]  /*1b0c0*/  FMNMX.FTZ R182, R170, R182, !PT ;  /* 0x000000b6aab67209 */ /* 0x010fe20007810000 */
[----:B------:R-:W-:Y:S02]  /*1b0d0*/  IMAD.MOV.U32 R230, RZ, RZ, R3 ;  /* 0x000000ffffe67224 */ /* 0x000fe400078e0003 */
[----:B------:R-:W0:Y:S01]  /*1b0e0*/  MUFU.TANH R177, R177 ;  /* 0x000000b100b17308 */ /* 0x000e220000002400 */
[----:B-1----:R-:W-:Y:S02]  /*1b0f0*/  FMNMX.FTZ R182, R171, R182, !PT ;  /* 0x000000b6abb67209 */ /* 0x002fe40007810000 */
[----:B------:R-:W-:-:S05]  /*1b100*/  @!P1 PRMT R232, RZ, 0x654, R232 ;  /* 0x00000654ffe89816 */ /* 0x000fca00000000e8 */
[----:B------:R1:W-:Y:S08]  /*1b110*/  MUFU.EX2 R23, R181 ;  /* 0x000000b500177308 */ /* 0x0003f00000000800 */
[----:B------:R-:W4:Y:S01]  /*1b120*/  MUFU.TANH R178, R178 ;  /* 0x000000b200b27308 */ /* 0x000f220000002400 */
[----:B-1----:R-:W-:-:S04]  /*1b130*/  FMUL.FTZ R181, R3, R2 ;  /* 0x0000000203b57220 */ /* 0x002fc80000410000 */
[--C-:B------:R-:W-:Y:S01]  /*1b140*/  FFMA.FTZ R196, R0, R2, -R181.reuse ;  /* 0x0000000200c47223 */ /* 0x100fe200000108b5 */
[----:B-----5:R-:W-:Y:S01]  /*1b150*/  FMNMX.FTZ R0, R174, R182, !PT ;  /* 0x000000b6ae007209 */ /* 0x020fe20007810000 */
[-CC-:B------:R-:W-:Y:S01]  /*1b160*/  FFMA.FTZ R4, R4, R2.reuse, -R181.reuse ;  /* 0x0000000204047223 */ /* 0x180fe200000108b5 */
[----:B------:R-:W1:Y:S01]  /*1b170*/  MUFU.TANH R179, R179 ;  /* 0x000000b300b37308 */ /* 0x000e620000002400 */
[--C-:B------:R-:W-:Y:S01]  /*1b180*/  FFMA.FTZ R188, R161, R2, -R181.reuse ;  /* 0x00000002a1bc7223 */ /* 0x100fe200000108b5 */
[----:B---3--:R-:W-:Y:S01]  /*1b190*/  FMNMX.FTZ R0, R175, R0, !PT ;  /* 0x00000000af007209 */ /* 0x008fe20007810000 */
[-CC-:B------:R-:W-:Y:S01]  /*1b1a0*/  FFMA.FTZ R198, R154, R2.reuse, -R181.reuse ;  /* 0x000000029ac67223 */ /* 0x180fe200000108b5 */
[-CC-:B------:R-:W-:Y:S01]  /*1b1b0*/  FFMA.FTZ R183, R155, R2.reuse, -R181.reuse ;  /* 0x000000029bb77223 */ /* 0x180fe200000108b5 */
[--C-:B------:R-:W-:Y:S01]  /*1b1c0*/  FFMA.FTZ R192, R157, R2, -R181.reuse ;  /* 0x000000029dc07223 */ /* 0x100fe200000108b5 */
[----:B0-----:R-:W-:Y:S01]  /*1b1d0*/  FMNMX.FTZ R0, R177, R0, !PT ;  /* 0x00000000b1007209 */ /* 0x001fe20007810000 */
[-CC-:B------:R-:W-:Y:S01]  /*1b1e0*/  FFMA.FTZ R154, R158, R2.reuse, -R181.reuse ;  /* 0x000000029e9a7223 */ /* 0x180fe200000108b5 */
[----:B------:R-:W0:Y:S01]  /*1b1f0*/  MUFU.TANH R180, R180 ;  /* 0x000000b400b47308 */ /* 0x000e220000002400 */
[--C-:B------:R-:W-:Y:S01]  /*1b200*/  FFMA.FTZ R194, R159, R2, -R181.reuse ;  /* 0x000000029fc27223 */ /* 0x100fe200000108b5 */
[----:B----4-:R-:W-:Y:S01]  /*1b210*/  FMNMX.FTZ R0, R178, R0, !PT ;  /* 0x00000000b2007209 */ /* 0x010fe20007810000 */
[-CC-:B------:R-:W-:Y:S01]  /*1b220*/  FFMA.FTZ R155, R160, R2.reuse, -R181.reuse ;  /* 0x00000002a09b7223 */ /* 0x180fe200000108b5 */
[-CC-:B------:R-:W-:Y:S01]  /*1b230*/  FFMA.FTZ R157, R164, R2.reuse, -R181.reuse ;  /* 0x00000002a49d7223 */ /* 0x180fe200000108b5 */
[-CC-:B------:R-:W-:Y:S01]  /*1b240*/  FFMA.FTZ R190, R165, R2.reuse, -R181.reuse ;  /* 0x00000002a5be7223 */ /* 0x180fe200000108b5 */
[-CC-:B------:R-:W-:Y:S01]  /*1b250*/  FFMA.FTZ R158, R168, R2.reuse, -R181.reuse ;  /* 0x00000002a89e7223 */ /* 0x180fe200000108b5 */
[--C-:B------:R-:W-:Y:S01]  /*1b260*/  FFMA.FTZ R184, R169, R2, -R181.reuse ;  /* 0x00000002a9b87223 */ /* 0x100fe200000108b5 */
[----:B------:R3:W-:Y:S01]  /*1b270*/  MUFU.EX2 R182, R4 ;  /* 0x0000000400b67308 */ /* 0x0007e20000000800 */
[----:B-1----:R-:W-:Y:S01]  /*1b280*/  FMNMX.FTZ R0, R179, R0, !PT ;  /* 0x00000000b3007209 */ /* 0x002fe20007810000 */
[-CC-:B------:R-:W-:Y:S01]  /*1b290*/  FFMA.FTZ R159, R173, R2.reuse, -R181.reuse ;  /* 0x00000002ad9f7223 */ /* 0x180fe200000108b5 */
[-CC-:B------:R-:W-:Y:S01]  /*1b2a0*/  FFMA.FTZ R186, R172, R2.reuse, -R181.reuse ;  /* 0x00000002acba7223 */ /* 0x180fe200000108b5 */
[----:B------:R-:W-:-:S04]  /*1b2b0*/  FFMA.FTZ R160, R176, R2, -R181 ;  /* 0x00000002b0a07223 */ /* 0x000fc800000108b5 */
[----:B------:R-:W-:Y:S01]  /*1b2c0*/  MUFU.EX2 R196, R196 ;  /* 0x000000c400c47308 */ /* 0x000fe20000000800 */
[----:B0-----:R-:W-:-:S05]  /*1b2d0*/  FMNMX.FTZ R0, R180, R0, !PT ;  /* 0x00000000b4007209 */ /* 0x001fca0007810000 */
[----:B---3--:R-:W0:Y:S02]  /*1b2e0*/  SHFL.BFLY PT, R4, R0, 0x2, 0x1f ;  /* 0x0c401f0000047f89 */ /* 0x008e2400000e0000 */
        /* <DEDUP_REMOVED lines=9> */
[----:B0-----:R-:W-:-:S05]  /*1b380*/  FMNMX.FTZ R4, R0, R4, !PT ;  /* 0x0000000400047209 */ /* 0x001fca0007810000 */
[C---:B------:R-:W-:Y:S01]  /*1b390*/  FADD.FTZ R0, -R4.reuse, R231 ;  /* 0x000000e704007221 */ /* 0x040fe20000010100 */
[-C--:B------:R-:W-:Y:S01]  /*1b3a0*/  FMUL.FTZ R161, R4, R2.reuse ;  /* 0x0000000204a17220 */ /* 0x080fe20000410000 */
[----:B------:R-:W-:Y:S01]  /*1b3b0*/  MUFU.EX2 R157, R157 ;  /* 0x0000009d009d7308 */ /* 0x000fe20000000800 */
[----:B------:R-:W-:Y:S02]  /*1b3c0*/  IMAD.MOV.U32 R231, RZ, RZ, R4 ;  /* 0x000000ffffe77224 */ /* 0x000fe400078e0004 */
[-C--:B------:R-:W-:Y:S01]  /*1b3d0*/  FMUL.FTZ R0, R0, R2.reuse ;  /* 0x0000000200007220 */ /* 0x080fe20000410000 */
[-CC-:B------:R-:W-:Y:S01]  /*1b3e0*/  FFMA.FTZ R197, R5, R2.reuse, -R161.reuse ;  /* 0x0000000205c57223 */ /* 0x180fe200000108a1 */
[-CC-:B------:R-:W-:Y:S01]  /*1b3f0*/  FFMA.FTZ R5, R152, R2.reuse, -R161.reuse ;  /* 0x0000000298057223 */ /* 0x180fe200000108a1 */
[-CC-:B------:R-:W-:Y:S01]  /*1b400*/  FFMA.FTZ R199, R153, R2.reuse, -R161.reuse ;  /* 0x0000000299c77223 */ /* 0x180fe200000108a1 */
[-CC-:B------:R-:W-:Y:S01]  /*1b410*/  FFMA.FTZ R152, R156, R2.reuse, -R161.reuse ;  /* 0x000000029c987223 */ /* 0x180fe200000108a1 */
[----:B------:R-:W-:Y:S01]  /*1b420*/  @!P1 IMAD R153, R22, 0x8, R16 ;  /* 0x0000000816999824 */ /* 0x000fe200078e0210 */
[----:B------:R-:W-:Y:S01]  /*1b430*/  MUFU.EX2 R0, R0 ;  /* 0x0000000000007308 */ /* 0x000fe20000000800 */
[-CC-:B------:R-:W-:Y:S01]  /*1b440*/  FFMA.FTZ R193, R162, R2.reuse, -R161.reuse ;  /* 0x00000002a2c17223 */ /* 0x180fe200000108a1 */
[----:B------:R-:W-:Y:S01]  /*1b450*/  FFMA.FTZ R163, R163, R2, -R161 ;  /* 0x00000002a3a37223 */ /* 0x000fe200000108a1 */
[----:B------:R-:W-:-:S02]  /*1b460*/  @!P1 VIADD R156, R153, 0x30840 ;  /* 0x00030840999c9836 */ /* 0x000fc40000000000 */
[-CC-:B------:R-:W-:Y:S01]  /*1b470*/  FFMA.FTZ R195, R166, R2.reuse, -R161.reuse ;  /* 0x00000002a6c37223 */ /* 0x180fe200000108a1 */
[-CC-:B------:R-:W-:Y:S01]  /*1b480*/  FFMA.FTZ R189, R170, R2.reuse, -R161.reuse ;  /* 0x00000002aabd7223 */ /* 0x180fe200000108a1 */
[-CC-:B------:R-:W-:Y:S01]  /*1b490*/  FFMA.FTZ R162, R171, R2.reuse, -R161.reuse ;  /* 0x00000002aba27223 */ /* 0x180fe200000108a1 */
[-CC-:B------:R-:W-:Y:S01]  /*1b4a0*/  FFMA.FTZ R174, R174, R2.reuse, -R161.reuse ;  /* 0x00000002aeae7223 */ /* 0x180fe200000108a1 */
[----:B------:R-:W0:Y:S01]  /*1b4b0*/  MUFU.EX2 R197, R197 ;  /* 0x000000c500c57308 */ /* 0x000e220000000800 */
[----:B------:R-:W-:Y:S01]  /*1b4c0*/  @!P1 PRMT R156, RZ, 0x654, R156 ;  /* 0x00000654ff9c9816 */ /* 0x000fe2000000009c */
[-CC-:B------:R-:W-:Y:S01]  /*1b4d0*/  FFMA.FTZ R175, R175, R2.reuse, -R161.reuse ;  /* 0x00000002afaf7223 */ /* 0x180fe200000108a1 */
[-CC-:B------:R-:W-:Y:S01]  /*1b4e0*/  FFMA.FTZ R177, R177, R2.reuse, -R161.reuse ;  /* 0x00000002b1b17223 */ /* 0x180fe200000108a1 */
[-CC-:B------:R-:W-:Y:S01]  /*1b4f0*/  FFMA.FTZ R178, R178, R2.reuse, -R161.reuse ;  /* 0x00000002b2b27223 */ /* 0x180fe200000108a1 */
[----:B------:R1:W-:Y:S01]  /*1b500*/  @!P1 SYNCS.ARRIVE.TRANS64.RED.A1T0 RZ, [R156+URZ], RZ ;  /* 0x000000ff9cff99a7 */ /* 0x0003e2000810043f */
[----:B------:R-:W-:-:S02]  /*1b510*/  FFMA.FTZ R179, R179, R2, -R161 ;  /* 0x00000002b3b37223 */ /* 0x000fc400000108a1 */
[----:B------:R-:W3:Y:S01]  /*1b520*/  MUFU.EX2 R5, R5 ;  /* 0x0000000500057308 */ /* 0x000ee20000000800 */
[-CC-:B-1----:R-:W-:Y:S01]  /*1b530*/  FFMA.FTZ R156, R167, R2.reuse, -R161.reuse ;  /* 0x00000002a79c7223 */ /* 0x182fe200000108a1 */
[----:B------:R-:W-:Y:S01]  /*1b540*/  FFMA.FTZ R161, R180, R2, -R161 ;  /* 0x00000002b4a17223 */ /* 0x000fe200000108a1 */
[----:B------:R1:W-:Y:S05]  /*1b550*/  @!P1 SYNCS.ARRIVE.TRANS64.RED.A1T0 RZ, [R232+URZ], RZ ;  /* 0x000000ffe8ff99a7 */ /* 0x0003ea000810043f */
[----:B------:R-:W4:Y:S01]  /*1b560*/  MUFU.EX2 R199, R199 ;  /* 0x000000c700c77308 */ /* 0x000f220000000800 */
[----:B0-----:R-:W-:Y:S01]  /*1b570*/  FFMA.FTZ R227, R0, R227, R197 ;  /* 0x000000e300e37223 */ /* 0x001fe200000100c5 */
[----:B-1----:R-:W-:-:S06]  /*1b580*/  IMAD.MOV.U32 R232, RZ, RZ, R219 ;  /* 0x000000ffffe87224 */ /* 0x002fcc00078e00db */
[----:B------:R-:W0:Y:S01]  /*1b590*/  MUFU.EX2 R152, R152 ;  /* 0x0000009800987308 */ /* 0x000e220000000800 */
[C---:B---3--:R-:W-:Y:S01]  /*1b5a0*/  FADD.FTZ R227, R5.reuse, R227 ;  /* 0x000000e305e37221 */ /* 0x048fe20000010000 */
[----:B------:R-:W-:Y:S01]  /*1b5b0*/  F2FP.BF16.F32.PACK_AB R197, R5, R197 ;  /* 0x000000c505c5723e */ /* 0x000fe200000010ff */
[----:B------:R-:W-:-:S05]  /*1b5c0*/  IMAD.MOV.U32 R5, RZ, RZ, R22 ;  /* 0x000000ffff057224 */ /* 0x000fca00078e0016 */
[----:B------:R-:W1:Y:S01]  /*1b5d0*/  MUFU.EX2 R193, R193 ;  /* 0x000000c100c17308 */ /* 0x000e620000000800 */
[----:B----4-:R-:W-:-:S07]  /*1b5e0*/  FADD.FTZ R227, R199, R227 ;  /* 0x000000e3c7e37221 */ /* 0x010fce0000010000 */
[----:B------:R3:W4:Y:S01]  /*1b5f0*/  MUFU.EX2 R153, R163 ;  /* 0x000000a300997308 */ /* 0x0007220000000800 */
[C---:B0-----:R-:W-:Y:S01]  /*1b600*/  FADD.FTZ R164, R152.reuse, R227 ;  /* 0x000000e398a47221 */ /* 0x041fe20000010000 */
[----:B------:R-:W-:-:S06]  /*1b610*/  F2FP.BF16.F32.PACK_AB R199, R152, R199 ;  /* 0x000000c798c7723e */ /* 0x000fcc00000010ff */
[----:B------:R-:W0:Y:S01]  /*1b620*/  MUFU.EX2 R195, R195 ;  /* 0x000000c300c37308 */ /* 0x000e220000000800 */
[----:B---3--:R-:W-:Y:S01]  /*1b630*/  FFMA.FTZ R163, R23, R228, R196 ;  /* 0x000000e417a37223 */ /* 0x008fe200000100c4 */
[----:B-1----:R-:W-:Y:S01]  /*1b640*/  FADD.FTZ R164, R193, R164 ;  /* 0x000000a4c1a47221 */ /* 0x002fe20000010000 */
[C---:B------:R-:W-:Y:S02]  /*1b650*/  F2FP.BF16.F32.PACK_AB R196, R182.reuse, R196 ;  /* 0x000000c4b6c4723e */ /* 0x040fe400000010ff */
[----:B------:R-:W-:-:S03]  /*1b660*/  FADD.FTZ R163, R182, R163 ;  /* 0x000000a3b6a37221 */ /* 0x000fc60000010000 */
[----:B------:R-:W1:Y:S01]  /*1b670*/  MUFU.EX2 R156, R156 ;  /* 0x0000009c009c7308 */ /* 0x000e620000000800 */
[----:B------:R-:W-:Y:S01]  /*1b680*/  FADD.FTZ R163, R198, R163 ;  /* 0x000000a3c6a37221 */ /* 0x000fe20000010000 */
[----:B----4-:R-:W-:Y:S01]  /*1b690*/  FADD.FTZ R164, R153, R164 ;  /* 0x000000a499a47221 */ /* 0x010fe20000010000 */
[C---:B------:R-:W-:Y:S02]  /*1b6a0*/  F2FP.BF16.F32.PACK_AB R198, R183.reuse, R198 ;  /* 0x000000c6b7c6723e */ /* 0x040fe400000010ff */
[----:B------:R-:W-:Y:S01]  /*1b6b0*/  FADD.FTZ R163, R183, R163 ;  /* 0x000000a3b7a37221 */ /* 0x000fe20000010000 */
[----:B------:R-:W-:Y:S02]  /*1b6c0*/  F2FP.BF16.F32.PACK_AB R193, R153, R193 ;  /* 0x000000c199c1723e */ /* 0x000fe400000010ff */
[----:B------:R-:W3:Y:S01]  /*1b6d0*/  MUFU.EX2 R189, R189 ;  /* 0x000000bd00bd7308 */ /* 0x000ee20000000800 */
[----:B------:R-:W-:Y:S01]  /*1b6e0*/  FADD.FTZ R163, R192, R163 ;  /* 0x000000a3c0a37221 */ /* 0x000fe20000010000 */
[----:B0-----:R-:W-:Y:S01]  /*1b6f0*/  FADD.FTZ R164, R195, R164 ;  /* 0x000000a4c3a47221 */ /* 0x001fe20000010000 */
[----:B------:R-:W-:-:S02]  /*1b700*/  F2FP.BF16.F32.PACK_AB R192, R154, R192 ;  /* 0x000000c09ac0723e */ /* 0x000fc400000010ff */
[----:B------:R-:W-:-:S03]  /*1b710*/  FADD.FTZ R163, R154, R163 ;  /* 0x000000a39aa37221 */ /* 0x000fc60000010000 */
[----:B------:R-:W0:Y:S01]  /*1b720*/  MUFU.EX2 R162, R162 ;  /* 0x000000a200a27308 */ /* 0x000e220000000800 */
[----:B------:R-:W-:Y:S01]  /*1b730*/  FADD.FTZ R163, R194, R163 ;  /* 0x000000a3c2a37221 */ /* 0x000fe20000010000 */
[C---:B-1----:R-:W-:Y:S01]  /*1b740*/  FADD.FTZ R164, R156.reuse, R164 ;  /* 0x000000a49ca47221 */ /* 0x042fe20000010000 */
[C---:B------:R-:W-:Y:S02]  /*1b750*/  F2FP.BF16.F32.PACK_AB R194, R155.reuse, R194 ;  /* 0x000000c29bc2723e */ /* 0x040fe400000010ff */
[----:B------:R-:W-:Y:S01]  /*1b760*/  FADD.FTZ R163, R155, R163 ;  /* 0x000000a39ba37221 */ /* 0x000fe20000010000 */
[----:B------:R-:W-:Y:S02]  /*1b770*/  F2FP.BF16.F32.PACK_AB R195, R156, R195 ;  /* 0x000000c39cc3723e */ /* 0x000fe400000010ff */
[----:B------:R-:W1:Y:S01]  /*1b780*/  MUFU.EX2 R190, R190 ;  /* 0x000000be00be7308 */ /* 0x000e620000000800 */
[----:B------:R-:W-:Y:S01]  /*1b790*/  FADD.FTZ R163, R188, R163 ;  /* 0x000000a3bca37221 */ /* 0x000fe20000010000 */
[----:B---3--:R-:W-:Y:S01]  /*1b7a0*/  FADD.FTZ R164, R189, R164 ;  /* 0x000000a4bda47221 */ /* 0x008fe20000010000 */
[----:B------:R-:W-:-:S02]  /*1b7b0*/  F2FP.BF16.F32.PACK_AB R188, R157, R188 ;  /* 0x000000bc9dbc723e */ /* 0x000fc400000010ff */
[----:B------:R-:W-:-:S03]  /*1b7c0*/  FADD.FTZ R163, R157, R163 ;  /* 0x000000a39da37221 */ /* 0x000fc60000010000 */
        /* <DEDUP_REMOVED lines=10> */
[----:B------:R-:W0:Y:S01]  /*1b870*/  MUFU.EX2 R177, R177 ;  /* 0x000000b100b17308 */ /* 0x000e220000000800 */
[C---:B-1----:R-:W-:Y:S01]  /*1b880*/  FADD.FTZ R164, R175.reuse, R164 ;  /* 0x000000a4afa47221 */ /* 0x042fe20000010000 */
[----:B------:R-:W-:-:S06]  /*1b890*/  F2FP.BF16.F32.PACK_AB R191, R175, R174 ;  /* 0x000000aeafbf723e */ /* 0x000fcc00000010ff */
[----:B------:R-:W1:Y:S01]  /*1b8a0*/  MUFU.EX2 R159, R159 ;  /* 0x0000009f009f7308 */ /* 0x000e620000000800 */
[----:B---3--:R-:W-:-:S07]  /*1b8b0*/  FADD.FTZ R163, R184, R163 ;  /* 0x000000a3b8a37221 */ /* 0x008fce0000010000 */
[----:B------:R-:W3:Y:S01]  /*1b8c0*/  MUFU.EX2 R178, R178 ;  /* 0x000000b200b27308 */ /* 0x000ee20000000800 */
[----:B0-----:R-:W-:-:S07]  /*1b8d0*/  FADD.FTZ R164, R177, R164 ;  /* 0x000000a4b1a47221 */ /* 0x001fce0000010000 */
[----:B------:R-:W0:Y:S01]  /*1b8e0*/  MUFU.EX2 R186, R186 ;  /* 0x000000ba00ba7308 */ /* 0x000e220000000800 */
[C---:B-1----:R-:W-:Y:S01]  /*1b8f0*/  FADD.FTZ R163, R159.reuse, R163 ;  /* 0x000000a39fa37221 */ /* 0x042fe20000010000 */
[----:B------:R-:W-:-:S06]  /*1b900*/  F2FP.BF16.F32.PACK_AB R184, R159, R184 ;  /* 0x000000b89fb8723e */ /* 0x000fcc00000010ff */
[----:B------:R-:W1:Y:S01]  /*1b910*/  MUFU.EX2 R179, R179 ;  /* 0x000000b300b37308 */ /* 0x000e620000000800 */
[C---:B--2---:R-:W-:Y:S01]  /*1b920*/  ISETP.GT.AND P2, PT, R233.reuse, R187, PT ;  /* 0x000000bbe900720c */ /* 0x044fe20003f44270 */
[C---:B---3--:R-:W-:Y:S01]  /*1b930*/  FADD.FTZ R164, R178.reuse, R164 ;  /* 0x000000a4b2a47221 */ /* 0x048fe20000010000 */
[----:B------:R-:W-:Y:S01]  /*1b940*/  F2FP.BF16.F32.PACK_AB R185, R178, R177 ;  /* 0x000000b1b2b9723e */ /* 0x000fe200000010ff */
[----:B------:R-:W-:-:S04]  /*1b950*/  VIADD R233, R233, 0xffffffff ;  /* 0xffffffffe9e97836 */ /* 0x000fc80000000000 */
[----:B------:R-:W2:Y:S01]  /*1b960*/  MUFU.EX2 R160, R160 ;  /* 0x000000a000a07308 */ /* 0x000ea20000000800 */
[----:B0-----:R-:W-:-:S07]  /*1b970*/  FADD.FTZ R163, R186, R163 ;  /* 0x000000a3baa37221 */ /* 0x001fce0000010000 */
[----:B------:R-:W0:Y:S01]  /*1b980*/  MUFU.EX2 R161, R161 ;  /* 0x000000a100a17308 */ /* 0x000e220000000800 */
[----:B-1----:R-:W-:Y:S01]  /*1b990*/  FADD.FTZ R164, R179, R164 ;  /* 0x000000a4b3a47221 */ /* 0x002fe20000010000 */
[C---:B--2---:R-:W-:Y:S01]  /*1b9a0*/  FADD.FTZ R228, R160.reuse, R163 ;  /* 0x000000a3a0e47221 */ /* 0x044fe20000010000 */
[----:B------:R-:W-:Y:S02]  /*1b9b0*/  F2FP.BF16.F32.PACK_AB R186, R160, R186 ;  /* 0x000000baa0ba723e */ /* 0x000fe400000010ff */
[C---:B0-----:R-:W-:Y:S01]  /*1b9c0*/  FADD.FTZ R227, R161.reuse, R164 ;  /* 0x000000a4a1e37221 */ /* 0x041fe20000010000 */
[----:B------:R-:W-:Y:S01]  /*1b9d0*/  F2FP.BF16.F32.PACK_AB R187, R161, R179 ;  /* 0x000000b3a1bb723e */ /* 0x000fe200000010ff */
[----:B------:R-:W-:Y:S06]  /*1b9e0*/  @P2 BRA `(.L_x_1989) ;  /* 0xffffffd800b42947 */ /* 0x000fec000383ffff */
[----:B------:R-:W-:Y:S05]  /*1b9f0*/  BSYNC B1 ;  /* 0x0000000000017941 */ /* 0x000fea0003800000 */
.L_x_1978:
[----:B------:R-:W-:-:S07]  /*1ba00*/  IMAD.MOV.U32 R5, RZ, RZ, R233 ;  /* 0x000000ffff057224 */ /* 0x000fce00078e00e9 */
.L_x_1977:
[----:B------:R-:W-:Y:S05]  /*1ba10*/  BSYNC B0 ;  /* 0x0000000000007941 */ /* 0x000fea0003800000 */
.L_x_1976:
[----:B------:R-:W2:Y:S01]  /*1ba20*/  LDL R152, [R1+0x50] ;  /* 0x0000500001987983 */ /* 0x000ea20000100800 */
[----:B------:R-:W-:Y:S01]  /*1ba30*/  BSSY B0, `(.L_x_1990) ;  /* 0x000030c000007945 */ /* 0x000fe20003800000 */
[----:B--2---:R-:W-:-:S13]  /*1ba40*/  ISETP.GE.AND P2, PT, R5, R152, PT ;  /* 0x000000980500720c */ /* 0x004fda0003f46270 */
[----:B------:R-:W-:Y:S05]  /*1ba50*/  @!P2 BRA `(.L_x_1991) ;  /* 0x000000300024a947 */ /* 0x000fea0003800000 */
[----:B------:R-:W-:Y:S02]  /*1ba60*/  IMAD.MOV.U32 R230, RZ, RZ, R4 ;  /* 0x000000ffffe67224 */ /* 0x000fe400078e0004 */
[----:B------:R-:W-:Y:S02]  /*1ba70*/  IMAD.MOV.U32 R231, RZ, RZ, R3 ;  /* 0x000000ffffe77224 */ /* 0x000fe400078e0003 */
[----:B------:R-:W-:Y:S02]  /*1ba80*/  IMAD.MOV.U32 R233, RZ, RZ, R219 ;  /* 0x000000ffffe97224 */ /* 0x000fe400078e00db */
[----:B------:R-:W-:-:S07]  /*1ba90*/  IMAD.MOV.U32 R232, RZ, RZ, R22 ;  /* 0x000000ffffe87224 */ /* 0x000fce00078e0016 */
.L_x_2010:
[----:B------:R-:W-:-:S05]  /*1baa0*/  VIADD R4, R232, 0x1 ;  /* 0x00000001e8047836 */ /* 0x000fca0000000000 */
[----:B------:R-:W-:-:S04]  /*1bab0*/  ISETP.NE.AND P2, PT, R4, 0x2, PT ;  /* 0x000000020400780c */ /* 0x000fc80003f45270 */
[----:B------:R-:W-:Y:S02]  /*1bac0*/  SEL R4, R4, RZ, P2 ;  /* 0x000000ff04047207 */ /* 0x000fe40001000000 */
[----:B------:R-:W-:-:S03]  /*1bad0*/  SEL R219, RZ, 0x1, P2 ;  /* 0x00000001ffdb7807 */ /* 0x000fc60001000000 */
[----:B------:R-:W-:Y:S01]  /*1bae0*/  IMAD.MOV.U32 R22, RZ, RZ, R4 ;  /* 0x000000ffff167224 */ /* 0x000fe200078e0004 */
[----:B------:R-:W-:Y:S01]  /*1baf0*/  LOP3.LUT R219, R233, R219, RZ, 0x3c, !PT ;  /* 0x000000dbe9db7212 */ /* 0x000fe200078e3cff */
[----:B------:R-:W-:Y:S06]  /*1bb00*/  @!P0 BRA `(.L_x_1992) ;  /* 0x0000000000048947 */ /* 0x000fec0003800000 */
[----:B------:R-:W-:Y:S01]  /*1bb10*/  BPT.TRAP 0x1 ;  /* 0x000000040000795c */ /* 0x000fe20000300000 */
.L_x_1992:
[----:B------:R-:W-:Y:S01]  /*1bb20*/  IMAD R3, R22, 0x8, R16 ;  /* 0x0000000816037824 */ /* 0x000fe200078e0210 */
[----:B------:R-:W-:-:S04]  /*1bb30*/  SHF.L.U32 R153, R219, 0x1f, RZ ;  /* 0x0000001fdb997819 */ /* 0x000fc800000006ff */
[----:B------:R0:W1:Y:S01]  /*1bb40*/  SYNCS.PHASECHK.TRANS64.TRYWAIT P2, [R3+URZ+0x30830], R153 ;  /* 0x03083099030075a7 */ /* 0x000062000804017f */
[----:B------:R-:W-:Y:S05]  /*1bb50*/  @!P0 BRA `(.L_x_1993) ;  /* 0x0000000000048947 */ /* 0x000fea0003800000 */
[----:B------:R-:W-:Y:S01]  /*1bb60*/  BPT.TRAP 0x1 ;  /* 0x000000040000795c */ /* 0x000fe20000300000 */
.L_x_1993:
        /* <DEDUP_REMOVED lines=8> */
.L_x_1995:
[----:B------:R-:W-:Y:S05]  /*1bbf0*/  BSYNC B1 ;  /* 0x0000000000017941 */ /* 0x000fea0003800000 */
.L_x_1994:
[----:B------:R-:W-:Y:S01]  /*1bc00*/  R2UR UR4, R152 ;  /* 0x00000000980472ca */ /* 0x000fe200000e0000 */
[----:B------:R-:W-:Y:S01]  /*1bc10*/  IMAD.MOV.U32 R152, RZ, RZ, R155 ;  /* 0x000000ffff987224 */ /* 0x000fe200078e009b */
[----:B------:R-:W-:Y:S01]  /*1bc20*/  STL [R1+0xb8], R17 ;  /* 0x0000b81101007387 */ /* 0x000fe20000100800 */
        /* <DEDUP_REMOVED lines=9> */
[----:B------:R-:W-:Y:S01]  /*1bcc0*/  R2UR UR58, R154 ;  /* 0x000000009a3a72ca */ /* 0x000fe200000e0000 */
[----:B------:R-:W-:Y:S01]  /*1bcd0*/  VIADD R154, R2, 0x202 ;  /* 0x00000202029a7836 */ /* 0x000fe20000000000 */
[----:B------:R-:W-:Y:S01]  /*1bce0*/  R2UR UR14, R156 ;  /* 0x000000009c0e72ca */ /* 0x000fe200000e0000 */
[----:B------:R-:W-:Y:S01]  /*1bcf0*/  VIADD R156, R2, 0x400 ;  /* 0x00000400029c7836 */ /* 0x000fe20000000000 */
[----:B0-----:R-:W-:Y:S01]  /*1bd00*/  MOV R16, UR38 ;  /* 0x0000002600107c02 */ /* 0x001fe20008000f00 */
[----:B------:R-:W-:Y:S01]  /*1bd10*/  STL [R1+0xac], R4 ;  /* 0x0000ac0401007387 */ /* 0x000fe20000100800 */
[----:B------:R-:W-:Y:S01]  /*1bd20*/  R2UR UR38, R152 ;  /* 0x00000000982672ca */ /* 0x000fe200000e0000 */
[----:B------:R-:W-:Y:S01]  /*1bd30*/  VIADD R152, R2, 0x200 ;  /* 0x0000020002987836 */ /* 0x000fe20000000000 */
[----:B------:R-:W-:Y:S01]  /*1bd40*/  R2UR UR10, R154 ;  /* 0x000000009a0a72ca */ /* 0x000fe200000e0000 */
[----:B------:R0:W-:Y:S01]  /*1bd50*/  STL [R1+0x20], R3 ;  /* 0x0000200301007387 */ /* 0x0001e20000100800 */
[----:B------:R-:W-:Y:S01]  /*1bd60*/  R2UR UR22, R156 ;  /* 0x000000009c1672ca */ /* 0x000fe200000e0000 */
[----:B------:R-:W-:Y:S01]  /*1bd70*/  VIADD R154, R2, 0x402 ;  /* 0x00000402029a7836 */ /* 0x000fe20000000000 */
[----:B------:R-:W-:Y:S01]  /*1bd80*/  R2UR UR6, R152 ;  /* 0x00000000980672ca */ /* 0x000fe200000e0000 */
[C---:B------:R-:W-:Y:S01]  /*1bd90*/  VIADD R152, R2.reuse, 0x206 ;  /* 0x0000020602987836 */ /* 0x040fe20000000000 */
[----:B------:R-:W-:Y:S01]  /*1bda0*/  MOV R159, UR39 ;  /* 0x00000027009f7c02 */ /* 0x000fe20008000f00 */
[----:B------:R-:W-:Y:S01]  /*1bdb0*/  VIADD R156, R2, 0x406 ;  /* 0x00000406029c7836 */ /* 0x000fe20000000000 */
[----:B------:R-:W-:Y:S01]  /*1bdc0*/  UMOV UR39, UR5 ;  /* 0x0000000500277c82 */ /* 0x000fe20008000000 */
[----:B-1----:R-:W-:Y:S01]  /*1bdd0*/  MOV R5, UR37 ;  /* 0x0000002500057c02 */ /* 0x002fe20008000f00 */
[----:B------:R-:W-:Y:S01]  /*1bde0*/  IMAD.MOV.U32 R157, RZ, RZ, 0x40000040 ;  /* 0x40000040ff9d7424 */ /* 0x000fe200078e00ff */
[----:B------:R-:W-:Y:S01]  /*1bdf0*/  R2UR UR18, R152 ;  /* 0x00000000981272ca */ /* 0x000fe200000e0000 */
[----:B------:R-:W-:Y:S01]  /*1be00*/  VIADD R152, R2, 0x404 ;  /* 0x0000040402987836 */ /* 0x000fe20000000000 */
[----:B------:R-:W-:Y:S01]  /*1be10*/  MOV R17, UR38 ;  /* 0x0000002600117c02 */ /* 0x000fe20008000f00 */
[----:B0-----:R-:W-:Y:S01]  /*1be20*/  IMAD.MOV.U32 R3, RZ, RZ, 0x40000040 ;  /* 0x40000040ff037424 */ /* 0x001fe200078e00ff */
[----:B------:R-:W-:Y:S01]  /*1be30*/  UMOV UR38, UR4 ;  /* 0x0000000400267c82 */ /* 0x000fe20008000000 */
[----:B------:R-:W-:Y:S01]  /*1be40*/  MOV R4, UR36 ;  /* 0x0000002400047c02 */ /* 0x000fe20008000f00 */
[-C--:B------:R-:W-:Y:S01]  /*1be50*/  FMUL.FTZ R24, R24, R23.reuse ;  /* 0x0000001718187220 */ /* 0x080fe20000410000 */
[----:B------:R-:W-:Y:S01]  /*1be60*/  R2UR UR30, R152 ;  /* 0x00000000981e72ca */ /* 0x000fe200000e0000 */
[----:B------:R-:W-:Y:S01]  /*1be70*/  VIADD R152, R2, 0x600 ;  /* 0x0000060002987836 */ /* 0x000fe20000000000 */
        /* <DEDUP_REMOVED lines=166> */
[----:B------:R-:W-:-:S02]  /*1c8e0*/  WARPGROUP.DEPBAR.LE gsb0, 0x0 ;  /* 0x00008000000079c5 */ /* 0x000fc40000010000 */
[----:B------:R-:W-:-:S06]  /*1c8f0*/  WARPGROUP.ARRIVE ;  /* 0x00000000000079c5 */ /* 0x000fcc0000000000 */
[----:B------:R-:W-:Y:S01]  /*1c900*/  HGMMA.64x64x16.F32.BF16 R152, gdesc[UR36], R152, gsb0 ;  /* 0x00e00000249879f0 */ /* 0x000fe20008001898 */
[----:B------:R-:W-:Y:S02]  /*1c910*/  R2UR UR39, R3 ;  /* 0x00000000032772ca */ /* 0x000fe400000e0000 */
[----:B------:R-:W-:Y:S02]  /*1c920*/  R2UR UR38, R17 ;  /* 0x00000000112672ca */ /* 0x000fe400000e0000 */
[----:B------:R-:W-:Y:S01]  /*1c930*/  R2UR UR36, R222 ;  /* 0x00000000de2472ca */ /* 0x000fe200000e0000 */
[----:B------:R0:W5:Y:S01]  /*1c940*/  LDL.LU R17, [R1+0xb8] ;  /* 0x0000b80001117983 */ /* 0x0001620000300800 */
[----:B------:R-:W-:Y:S01]  /*1c950*/  R2UR UR37, R223 ;  /* 0x00000000df2572ca */ /* 0x000fe200000e0000 */
[----:B------:R-:W-:Y:S02]  /*1c960*/  WARPGROUP.DEPBAR.LE gsb0, 0x0 ;  /* 0x00008000000079c5 */ /* 0x000fe40000010000 */
[----:B------:R-:W-:-:S10]  /*1c970*/  WARPGROUP.ARRIVE ;  /* 0x00000000000079c5 */ /* 0x000fd40000000000 */
        /* <DEDUP_REMOVED lines=75> */
.L_x_1997:
[----:B------:R-:W-:Y:S01]  /*1ce30*/  SHF.L.U32 R2, R233, 0x1f, RZ ;  /* 0x0000001fe9027819 */ /* 0x000fe200000006ff */
[----:B-----5:R-:W-:-:S04]  /*1ce40*/  IMAD R0, R232, 0x8, R16 ;  /* 0x00000008e8007824 */ /* 0x020fc800078e0210 */
[----:B------:R0:W1:Y:S01]  /*1ce50*/  SYNCS.PHASECHK.TRANS64.TRYWAIT P2, [R0+URZ+0x30850], R2 ;  /* 0x03085002000075a7 */ /* 0x000062000804017f */
[----:B------:R-:W-:Y:S05]  /*1ce60*/  @!P0 BRA `(.L_x_1998) ;  /* 0x0000000000048947 */ /* 0x000fea0003800000 */
[----:B------:R-:W-:Y:S01]  /*1ce70*/  BPT.TRAP 0x1 ;  /* 0x000000040000795c */ /* 0x000fe20000300000 */
.L_x_1998:
[----:B------:R-:W-:Y:S04]  /*1ce80*/  BSSY B1, `(.L_x_1999) ;  /* 0x0000004000017945 */ /* 0x000fe80003800000 */
[----:B-1----:R-:W-:Y:S05]  /*1ce90*/  @P2 BRA `(.L_x_2000) ;  /* 0x0000000000082947 */ /* 0x002fea0003800000 */
[----:B------:R-:W1:Y:S02]  /*1cea0*/  SYNCS.PHASECHK.TRANS64.TRYWAIT P2, [R0+URZ+0x30850], R2 ;  /* 0x03085002000075a7 */ /* 0x000e64000804017f */
[----:B-1----:R-:W-:Y:S05]  /*1ceb0*/  @!P2 BRA `(.L_x_2001) ;  /* 0x000001040004a947 */ /* 0x002fea0003800000 */
.L_x_2000:
[----:B------:R-:W-:Y:S05]  /*1cec0*/  BSYNC B1 ;  /* 0x0000000000017941 */ /* 0x000fea0003800000 */
.L_x_1999:
[----:B01----:R-:W-:Y:S01]  /*1ced0*/  VIADD R2, R16, 0x400 ;  /* 0x0000040010027836 */ /* 0x003fe20000000000 */
[----:B------:R-:W2:Y:S01]  /*1cee0*/  LDL R233, [R1+0x28] ;  /* 0x0000280001e97983 */ /* 0x000ea20000100800 */
[----:B------:R-:W-:Y:S01]  /*1cef0*/  IMAD.MOV.U32 R3, RZ, RZ, 0x40000040 ;  /* 0x40000040ff037424 */ /* 0x000fe200078e00ff */
[----:B------:R-:W-:Y:S01]  /*1cf00*/  WARPGROUP.ARRIVE ;  /* 0x00000000000079c5 */ /* 0x000fe20000000000 */
[----:B------:R-:W-:Y:S01]  /*1cf10*/  ULDC UR5, c[0x0][0x9d8] ;  /* 0x0002760000057ab9 */ /* 0x000fe20000000800 */
[----:B------:R-:W-:Y:S01]  /*1cf20*/  SHF.R.U32.HI R2, RZ, 0x4, R2 ;  /* 0x00000004ff027819 */ /* 0x000fe20000011602 */
[----:B------:R-:W3:Y:S03]  /*1cf30*/  LDL R23, [R1+0x4c] ;  /* 0x00004c0001177983 */ /* 0x000ee60000100800 */
[----:B------:R-:W-:-:S04]  /*1cf40*/  LOP3.LUT R2, R2, 0x3fff, RZ, 0xc0, !PT ;  /* 0x00003fff02027812 */ /* 0x000fc800078ec0ff */
[----:B------:R-:W-:-:S05]  /*1cf50*/  LOP3.LUT R2, R2, 0x2000000, RZ, 0xfc, !PT ;  /* 0x0200000002027812 */ /* 0x000fca00078efcff */
[----:B------:R-:W-:Y:S01]  /*1cf60*/  IMAD R2, R232, 0x800, R2 ;  /* 0x00000800e8027824 */ /* 0x000fe200078e0202 */
[----:B------:R-:W-:-:S04]  /*1cf70*/  R2UR UR7, R3 ;  /* 0x00000000030772ca */ /* 0x000fc800000e0000 */
[----:B------:R-:W-:-:S13]  /*1cf80*/  R2UR UR6, R2 ;  /* 0x00000000020672ca */ /* 0x000fda00000e0000 */
[----:B------:R-:W-:Y:S01]  /*1cf90*/  HGMMA.64x256x16.F32.BF16 R24, R196, gdesc[UR4].tnspB, R24, gsb0 ;  /* 0x43e00004c4187df0 */ /* 0x000fe20008001818 */
[----:B--2---:R-:W-:Y:S02]  /*1cfa0*/  R2UR UR4, R233 ;  /* 0x00000000e90472ca */ /* 0x004fe400000e0000 */
[----:B------:R-:W3:Y:S01]  /*1cfb0*/  LDL R233, [R1+0x34] ;  /* 0x0000340001e97983 */ /* 0x000ee20000100800 */
[----:B------:R-:W-:Y:S02]  /*1cfc0*/  IMAD.MOV.U32 R3, RZ, RZ, 0x40000040 ;  /* 0x40000040ff037424 */ /* 0x000fe400078e00ff */
[----:B------:R-:W-:Y:S01]  /*1cfd0*/  FMUL.FTZ R153, R153, UR5 ;  /* 0x0000000599997c20 */ /* 0x000fe20008410000 */
[----:B------:R-:W-:Y:S02]  /*1cfe0*/  WARPGROUP.DEPBAR.LE gsb0, 0x0 ;  /* 0x00008000000079c5 */ /* 0x000fe40000010000 */
[----:B------:R-:W-:Y:S01]  /*1cff0*/  VIADD R196, R2, 0x80 ;  /* 0x0000008002c47836 */ /* 0x000fe20000000000 */
[----:B------:R-:W-:Y:S01]  /*1d000*/  WARPGROUP.ARRIVE ;  /* 0x00000000000079c5 */ /* 0x000fe20000000000 */
[----:B------:R-:W-:-:S02]  /*1d010*/  IMAD.MOV.U32 R197, RZ, RZ, 0x40000040 ;  /* 0x40000040ffc57424 */ /* 0x000fc400078e00ff */
[----:B------:R-:W-:Y:S01]  /*1d020*/  FMUL.FTZ R160, R160, UR5 ;  /* 0x00000005a0a07c20 */ /* 0x000fe20008410000 */
[----:B------:R-:W-:Y:S01]  /*1d030*/  @!P1 IMAD R4, R4, 0x8, R16 ;  /* 0x0000000804049824 */ /* 0x000fe200078e0210 */
[----:B------:R-:W-:Y:S01]  /*1d040*/  R2UR UR6, R196 ;  /* 0x00000000c40672ca */ /* 0x000fe200000e0000 */
[----:B------:R-:W-:Y:S01]  /*1d050*/  FMUL.FTZ R165, R165, UR5 ;  /* 0x00000005a5a57c20 */ /* 0x000fe20008410000 */
[----:B------:R-:W-:Y:S01]  /*1d060*/  R2UR UR7, R197 ;  /* 0x00000000c50772ca */ /* 0x000fe200000e0000 */
[----:B------:R-:W-:Y:S02]  /*1d070*/  @!P1 VIADD R4, R4, 0x30840 ;  /* 0x0003084004049836 */ /* 0x000fe40000000000 */
[----:B------:R-:W-:Y:S01]  /*1d080*/  FMUL.FTZ R169, R169, UR5 ;  /* 0x00000005a9a97c20 */ /* 0x000fe20008410000 */
[----:B------:R-:W-:Y:S01]  /*1d090*/  FMUL.FTZ R172, R172, UR5 ;  /* 0x00000005acac7c20 */ /* 0x000fe20008410000 */
[----:B------:R-:W-:Y:S01]  /*1d0a0*/  FMUL.FTZ R173, R173, UR5 ;  /* 0x00000005adad7c20 */ /* 0x000fe20008410000 */
[----:B------:R-:W0:Y:S01]  /*1d0b0*/  MUFU.TANH R153, R153 ;  /* 0x0000009900997308 */ /* 0x000e220000002400 */
[----:B------:R-:W-:-:S06]  /*1d0c0*/  @!P1 PRMT R4, RZ, 0x654, R4 ;  /* 0x00000654ff049816 */ /* 0x000fcc0000000004 */
[----:B------:R-:W-:Y:S01]  /*1d0d0*/  HGMMA.64x256x16.F32.BF16 R24, R192, gdesc[UR4].tnspB, R24, gsb0 ;  /* 0x43e00004c0187df0 */ /* 0x000fe20008001818 */
[----:B------:R-:W1:Y:S08]  /*1d0e0*/  MUFU.TANH R160, R160 ;  /* 0x000000a000a07308 */ /* 0x000e700000002400 */
[----:B------:R-:W2:Y:S08]  /*1d0f0*/  MUFU.TANH R165, R165 ;  /* 0x000000a500a57308 */ /* 0x000eb00000002400 */
[----:B------:R-:W4:Y:S08]  /*1d100*/  MUFU.TANH R169, R169 ;  /* 0x000000a900a97308 */ /* 0x000f300000002400 */
[----:B------:R-:W0:Y:S08]  /*1d110*/  MUFU.TANH R172, R172 ;  /* 0x000000ac00ac7308 */ /* 0x000e300000002400 */
[----:B------:R-:W0:Y:S01]  /*1d120*/  MUFU.TANH R173, R173 ;  /* 0x000000ad00ad7308 */ /* 0x000e220000002400 */
[----:B------:R-:W-:-:S02]  /*1d130*/  WARPGROUP.DEPBAR.LE gsb0, 0x0 ;  /* 0x00008000000079c5 */ /* 0x000fc40000010000 */
[C---:B------:R-:W-:Y:S01]  /*1d140*/  VIADD R192, R2.reuse, 0x100 ;  /* 0x0000010002c07836 */ /* 0x040fe20000000000 */
[----:B------:R-:W-:Y:S01]  /*1d150*/  WARPGROUP.ARRIVE ;  /* 0x00000000000079c5 */ /* 0x000fe20000000000 */
[----:B------:R-:W-:Y:S02]  /*1d160*/  IMAD.MOV.U32 R193, RZ, RZ, 0x40000040 ;  /* 0x40000040ffc17424 */ /* 0x000fe400078e00ff */
[----:B------:R-:W-:Y:S01]  /*1d170*/  VIADD R2, R2, 0x180 ;  /* 0x0000018002027836 */ /* 0x000fe20000000000 */
[----:B------:R-:W-:Y:S01]  /*1d180*/  R2UR UR6, R192 ;  /* 0x00000000c00672ca */ /* 0x000fe200000e0000 */
[----:B---3--:R-:W-:Y:S01]  /*1d190*/  IMAD.IADD R23, R23, 0x1, R233 ;  /* 0x0000000117177824 */ /* 0x008fe200078e02e9 */
[----:B------:R-:W-:-:S13]  /*1d1a0*/  R2UR UR7, R193 ;  /* 0x00000000c10772ca */ /* 0x000fda00000e0000 */
[----:B------:R-:W-:Y:S01]  /*1d1b0*/  HGMMA.64x256x16.F32.BF16 R24, R188, gdesc[UR4].tnspB, R24, gsb0 ;  /* 0x43e00004bc187df0 */ /* 0x000fe20008001818 */
[----:B------:R-:W-:Y:S02]  /*1d1c0*/  R2UR UR6, R2 ;  /* 0x00000000020672ca */ /* 0x000fe400000e0000 */
[----:B------:R-:W-:Y:S01]  /*1d1d0*/  R2UR UR7, R3 ;  /* 0x00000000030772ca */ /* 0x000fe200000e0000 */
[----:B------:R-:W3:Y:S08]  /*1d1e0*/  @P5 LDC R2, c[0x0][0x44c] ;  /* 0x00011300ff025b82 */ /* 0x000ef00000000800 */
[----:B------:R-:W5:Y:S01]  /*1d1f0*/  @P5 LDC R3, c[0x0][0x450] ;  /* 0x00011400ff035b82 */ /* 0x000f620000000800 */
[----:B------:R-:W-:-:S02]  /*1d200*/  WARPGROUP.DEPBAR.LE gsb0, 0x0 ;  /* 0x00008000000079c5 */ /* 0x000fc40000010000 */
[----:B------:R-:W-:-:S13]  /*1d210*/  WARPGROUP.ARRIVE ;  /* 0x00000000000079c5 */ /* 0x000fda0000000000 */
[----:B------:R-:W-:Y:S03]  /*1d220*/  HGMMA.64x256x16.F32.BF16 R24, R184, gdesc[UR4].tnspB, R24, gsb0 ;  /* 0x43e00004b8187df0 */ /* 0x000fe60008001818 */
[----:B------:R-:W-:Y:S02]  /*1d230*/  WARPGROUP.DEPBAR.LE gsb0, 0x0 ;  /* 0x00008000000079c5 */ /* 0x000fe40000010000 */
[----:B---3--:R-:W-:-:S04]  /*1d240*/  @P5 IMAD.HI.U32 R184, R23, R2, RZ ;  /* 0x0000000217b85227 */ /* 0x008fc800078e00ff */
[----:B------:R-:W-:Y:S01]  /*1d250*/  FMUL.FTZ R185, R161, UR5 ;  /* 0x00000005a1b97c20 */ /* 0x000fe20008410000 */
[----:B------:R-:W-:Y:S01]  /*1d260*/  FMUL.FTZ R161, R163, UR5 ;  /* 0x00000005a3a17c20 */ /* 0x000fe20008410000 */
[----:B------:R-:W-:Y:S01]  /*1d270*/  FMUL.FTZ R163, R167, UR5 ;  /* 0x00000005a7a37c20 */ /* 0x000fe20008410000 */
[----:B------:R-:W-:Y:S01]  /*1d280*/  IMAD.MOV.U32 R2, RZ, RZ, R23 ;  /* 0x000000ffff027224 */ /* 0x000fe200078e0017 */
[----:B-----5:R-:W-:Y:S01]  /*1d290*/  @P5 SHF.R.U32.HI R2, RZ, R3, R184 ;  /* 0x00000003ff025219 */ /* 0x020fe200000116b8 */
[----:B------:R-:W-:Y:S01]  /*1d2a0*/  FMUL.FTZ R167, R174, UR5 ;  /* 0x00000005aea77c20 */ /* 0x000fe20008410000 */
[----:B------:R-:W-:Y:S01]  /*1d2b0*/  FMUL.FTZ R3, R152, UR5 ;  /* 0x0000000598037c20 */ /* 0x000fe20008410000 */
[----:B------:R-:W-:Y:S01]  /*1d2c0*/  FMUL.FTZ R174, R176, UR5 ;  /* 0x00000005b0ae7c20 */ /* 0x000fe20008410000 */
[----:B------:R-:W-:Y:S01]  /*1d2d0*/  FMUL.FTZ R152, R154, UR5 ;  /* 0x000000059a987c20 */ /* 0x000fe20008410000 */
[----:B------:R-:W-:Y:S01]  /*1d2e0*/  FMUL.FTZ R176, R177, UR5 ;  /* 0x00000005b1b07c20 */ /* 0x000fe20008410000 */
[----:B------:R-:W-:Y:S01]  /*1d2f0*/  FMUL.FTZ R154, R158, UR5 ;  /* 0x000000059e9a7c20 */ /* 0x000fe20008410000 */
[----:B------:R-:W3:Y:S01]  /*1d300*/  SHFL.IDX PT, R188, R2, RZ, 0x1c1f ;  /* 0x001c1fff02bc7589 */ /* 0x000ee200000e0000 */
[----:B------:R-:W-:-:S02]  /*1d310*/  IMAD.SHL.U32 R177, R5, 0x40, RZ ;  /* 0x0000004005b17824 */ /* 0x000fc400078e00ff */
        /* <DEDUP_REMOVED lines=12> */
[----:B------:R5:W-:Y:S01]  /*1d3e0*/  @!P1 SYNCS.ARRIVE.TRANS64.RED.A1T0 RZ, [R4+URZ], RZ ;  /* 0x000000ff04ff99a7 */ /* 0x000be2000810043f */
[----:B------:R-:W-:Y:S01]  /*1d3f0*/  IADD3 R156, -R177, 0x1, RZ ;  /* 0x00000001b19c7810 */ /* 0x000fe20007ffe1ff */
[----:B------:R-:W-:Y:S01]  /*1d400*/  FMUL.FTZ R184, R157, UR5 ;  /* 0x000000059db87c20 */ /* 0x000fe20008410000 */
[----:B------:R-:W-:Y:S01]  /*1d410*/  FMUL.FTZ R178, R180, UR5 ;  /* 0x00000005b4b27c20 */ /* 0x000fe20008410000 */
[----:B------:R-:W-:Y:S01]  /*1d420*/  FMUL.FTZ R179, R181, UR5 ;  /* 0x00000005b5b37c20 */ /* 0x000fe20008410000 */
[----:B------:R-:W-:Y:S01]  /*1d430*/  FMUL.FTZ R175, R183, UR5 ;  /* 0x00000005b7af7c20 */ /* 0x000fe20008410000 */
[----:B------:R-:W-:Y:S01]  /*1d440*/  IMAD R156, R229, -0x2, R156 ;  /* 0xfffffffee59c7824 */ /* 0x000fe200078e029c */
[----:B------:R-:W0:Y:S01]  /*1d450*/  MUFU.TANH R3, R3 ;  /* 0x0000000300037308 */ /* 0x000e220000002400 */
[----:B-----5:R-:W-:Y:S01]  /*1d460*/  FMUL.FTZ R4, R182, UR5 ;  /* 0x00000005b6047c20 */ /* 0x020fe20008410000 */
[----:B------:R-:W-:-:S02]  /*1d470*/  ULDC UR5, c[0x0][0x9e0] ;  /* 0x0002780000057ab9 */ /* 0x000fc40000000800 */
[----:B------:R-:W-:-:S04]  /*1d480*/  IADD3 R156, -R220, R156, R221 ;  /* 0x0000009cdc9c7210 */ /* 0x000fc80007ffe1dd */
[----:B------:R-:W0:Y:S01]  /*1d490*/  MUFU.TANH R152, R152 ;  /* 0x0000009800987308 */ /* 0x000e220000002400 */
[C---:B------:R-:W-:Y:S02]  /*1d4a0*/  VIADD R183, R156.reuse, UR5 ;  /* 0x000000059cb77c36 */ /* 0x040fe40008000000 */
[----:B------:R-:W-:Y:S02]  /*1d4b0*/  VIADD R182, R156, UR4 ;  /* 0x000000049cb67c36 */ /* 0x000fe40008000000 */
[--C-:B---3--:R-:W-:Y:S02]  /*1d4c0*/  IMAD.IADD R181, R183, 0x1, R188.reuse ;  /* 0x00000001b7b57824 */ /* 0x108fe400078e02bc */
[----:B------:R-:W-:Y:S01]  /*1d4d0*/  IMAD.IADD R180, R182, 0x1, R188 ;  /* 0x00000001b6b47824 */ /* 0x000fe200078e02bc */
[----:B------:R-:W3:Y:S08]  /*1d4e0*/  MUFU.TANH R23, R23 ;  /* 0x0000001700177308 */ /* 0x000ef00000002400 */
        /* <DEDUP_REMOVED lines=32> */
[----:B------:R-:W1:Y:S02]  /*1d6f0*/  @P2 LDC.64 R156, c[0x0][0x9e8] ;  /* 0x00027a00ff9c2b82 */ /* 0x000e640000000a00 */
[----:B-1----:R-:W-:-:S05]  /*1d700*/  @P2 IMAD.HI.U32 R156, R188, R156, RZ ;  /* 0x0000009cbc9c2227 */ /* 0x002fca00078e00ff */
[----:B------:R-:W-:-:S04]  /*1d710*/  @P2 SHF.R.U32.HI R188, RZ, R157, R156 ;  /* 0x0000009dffbc2219 */ /* 0x000fc8000001169c */
[----:B------:R-:W-:Y:S01]  /*1d720*/  LOP3.LUT R188, RZ, R188, RZ, 0x33, !PT ;  /* 0x000000bcffbc7212 */ /* 0x000fe200078e33ff */
[----:B------:R-:W-:Y:S06]  /*1d730*/  BRA `(.L_x_2005) ;  /* 0x0000000000187947 */ /* 0x000fec0003800000 */
.L_x_2004:
[----:B------:R-:W-:Y:S02]  /*1d740*/  ULDC UR4, c[0x0][0x9e4] ;  /* 0x0002790000047ab9 */ /* 0x000fe40000000800 */
[----:B------:R-:W-:-:S05]  /*1d750*/  IMAD.U32 R189, RZ, RZ, UR4 ;  /* 0x00000004ffbd7e24 */ /* 0x000fca000f8e00ff */
[----:B------:R-:W-:-:S13]  /*1d760*/  ISETP.NE.AND P2, PT, R189, 0x1, PT ;  /* 0x00000001bd00780c */ /* 0x000fda0003f45270 */
[----:B------:R-:W1:Y:S02]  /*1d770*/  @P2 LDC.64 R156, c[0x0][0x9e8] ;  /* 0x00027a00ff9c2b82 */ /* 0x000e640000000a00 */
[----:B-1----:R-:W-:-:S05]  /*1d780*/  @P2 IMAD.HI.U32 R156, R188, R156, RZ ;  /* 0x0000009cbc9c2227 */ /* 0x002fca00078e00ff */
[----:B------:R-:W-:-:S07]  /*1d790*/  @P2 SHF.R.U32.HI R188, RZ, R157, R156 ;  /* 0x0000009dffbc2219 */ /* 0x000fce000001169c */
.L_x_2005:
[----:B------:R-:W-:Y:S05]  /*1d7a0*/  BSYNC B1 ;  /* 0x0000000000017941 */ /* 0x000fea0003800000 */
.L_x_2003:
[----:B------:R-:W-:-:S04]  /*1d7b0*/  IMAD R188, R188, R189, -R177 ;  /* 0x000000bdbcbc7224 */ /* 0x000fc800078e0ab1 */
[----:B------:R-:W-:-:S05]  /*1d7c0*/  IMAD R188, R229, -0x2, R188 ;  /* 0xfffffffee5bc7824 */ /* 0x000fca00078e02bc */
[----:B------:R-:W-:Y:S02]  /*1d7d0*/  VIMNMX R180, R180, R188, !PT ;  /* 0x000000bcb4b47248 */ /* 0x000fe40007fe0100 */
[----:B------:R-:W-:-:S07]  /*1d7e0*/  VIADDMNMX R181, R188, R189, R181, PT ;  /* 0x000000bdbcb57246 */ /* 0x000fce00038001b5 */
.L_x_2002:
[----:B------:R-:W-:Y:S01]  /*1d7f0*/  ISETP.GT.AND P2, PT, R5, -0x1, PT ;  /* 0xffffffff0500780c */ /* 0x000fe20003f44270 */
[----:B------:R-:W1:Y:S03]  /*1d800*/  SHFL.IDX PT, R2, R2, 0x1, 0x1c1f ;  /* 0x003c1f0002027f89 */ /* 0x000e6600000e0000 */
[C---:B------:R-:W-:Y:S02]  /*1d810*/  ISETP.GT.AND P4, PT, R180.reuse, RZ, P2 ;  /* 0x000000ffb400720c */ /* 0x040fe40001784270 */
[----:B------:R-:W-:Y:S02]  /*1d820*/  ISETP.GT.AND P3, PT, R180, 0x1, P2 ;  /* 0x00000001b400780c */ /* 0x000fe40001764270 */
[C---:B------:R-:W-:Y:S02]  /*1d830*/  ISETP.LT.OR P4, PT, R181.reuse, 0x1, P4 ;  /* 0x00000001b500780c */ /* 0x040fe40002781670 */
[----:B------:R-:W-:-:S02]  /*1d840*/  ISETP.LT.OR P3, PT, R181, 0x2, P3 ;  /* 0x00000002b500780c */ /* 0x000fc40001f61670 */
[----:B0-----:R-:W-:Y:S02]  /*1d850*/  FSEL R156, R3, -INF , !P4 ;  /* 0xff800000039c7808 */ /* 0x001fe40006000000 */
[----:B------:R-:W-:Y:S02]  /*1d860*/  FSEL R153, R153, -INF , !P3 ;  /* 0xff80000099997808 */ /* 0x000fe40005800000 */
[C---:B------:R-:W-:Y:S02]  /*1d870*/  ISETP.GT.AND P4, PT, R180.reuse, 0x8, P2 ;  /* 0x00000008b400780c */ /* 0x040fe40001784270 */
[----:B------:R-:W-:Y:S02]  /*1d880*/  ISETP.GT.AND P3, PT, R180, 0x9, P2 ;  /* 0x00000009b400780c */ /* 0x000fe40001764270 */
[C---:B------:R-:W-:Y:S02]  /*1d890*/  ISETP.LT.OR P4, PT, R181.reuse, 0x9, P4 ;  /* 0x00000009b500780c */ /* 0x040fe40002781670 */
[----:B------:R-:W-:-:S02]  /*1d8a0*/  ISETP.LT.OR P3, PT, R181, 0xa, P3 ;  /* 0x0000000ab500780c */ /* 0x000fc40001f61670 */
[----:B------:R-:W-:Y:S01]  /*1d8b0*/  FSEL R155, R155, -INF , !P4 ;  /* 0xff8000009b9b7808 */ /* 0x000fe20006000000 */
[--C-:B-1----:R-:W-:Y:S01]  /*1d8c0*/  IMAD.IADD R183, R183, 0x1, R2.reuse ;  /* 0x00000001b7b77824 */ /* 0x102fe200078e0202 */
        /* <DEDUP_REMOVED lines=52> */
.L_x_2008:
[----:B------:R-:W-:Y:S02]  /*1dc10*/  ULDC UR4, c[0x0][0x9e4] ;  /* 0x0002790000047ab9 */ /* 0x000fe40000000800 */
[----:B------:R-:W-:-:S05]  /*1dc20*/  IMAD.U32 R180, RZ, RZ, UR4 ;  /* 0x00000004ffb47e24 */ /* 0x000fca000f8e00ff */
[----:B------:R-:W-:-:S13]  /*1dc30*/  ISETP.NE.AND P3, PT, R180, 0x1, PT ;  /* 0x00000001b400780c */ /* 0x000fda0003f65270 */
[----:B------:R-:W0:Y:S02]  /*1dc40*/  @P3 LDC.64 R2, c[0x0][0x9e8] ;  /* 0x00027a00ff023b82 */ /* 0x000e240000000a00 */
[----:B0-----:R-:W-:-:S05]  /*1dc50*/  @P3 IMAD.HI.U32 R2, R157, R2, RZ ;  /* 0x000000029d023227 */ /* 0x001fca00078e00ff */
[----:B------:R-:W-:-:S07]  /*1dc60*/  @P3 SHF.R.U32.HI R157, RZ, R3, R2 ;  /* 0x00000003ff9d3219 */ /* 0x000fce0000011602 */
.L_x_2009:
[----:B------:R-:W-:Y:S05]  /*1dc70*/  BSYNC B1 ;  /* 0x0000000000017941 */ /* 0x000fea0003800000 */
.L_x_2007:
[----:B------:R-:W-:-:S04]  /*1dc80*/  IMAD R157, R157, R180, -R177 ;  /* 0x000000b49d9d7224 */ /* 0x000fc800078e0ab1 */
[----:B------:R-:W-:-:S05]  /*1dc90*/  IMAD R157, R229, -0x2, R157 ;  /* 0xfffffffee59d7824 */ /* 0x000fca00078e029d */
[----:B------:R-:W-:Y:S02]  /*1dca0*/  VIMNMX R182, R182, R157, !PT ;  /* 0x0000009db6b67248 */ /* 0x000fe40007fe0100 */
[----:B------:R-:W-:-:S07]  /*1dcb0*/  VIADDMNMX R183, R157, R180, R183, PT ;  /* 0x000000b49db77246 */ /* 0x000fce00038001b7 */
.L_x_2006:
[----:B------:R-:W-:Y:S01]  /*1dcc0*/  @!P1 VIADD R0, R0, 0x30860 ;  /* 0x0003086000009836 */ /* 0x000fe20000000000 */
[----:B------:R-:W2:Y:S01]  /*1dcd0*/  LDL R180, [R1+0x50] ;  /* 0x0000500001b47983 */ /* 0x000ea20000100800 */
[----:B------:R-:W-:Y:S01]  /*1dce0*/  ULDC UR4, c[0x0][0x988] ;  /* 0x0002620000047ab9 */ /* 0x000fe20000000800 */
[----:B------:R-:W-:Y:S02]  /*1dcf0*/  IMAD.MOV.U32 R233, RZ, RZ, R219 ;  /* 0x000000ffffe97224 */ /* 0x000fe400078e00db */
[----:B------:R-:W-:Y:S01]  /*1dd00*/  @!P1 PRMT R0, RZ, 0x654, R0 ;  /* 0x00000654ff009816 */ /* 0x000fe20000000000 */
[----:B------:R-:W-:-:S03]  /*1dd10*/  IMAD.MOV.U32 R232, RZ, RZ, R22 ;  /* 0x000000ffffe87224 */ /* 0x000fc600078e0016 */
        /* <DEDUP_REMOVED lines=22> */
[C---:B------:R-:W-:Y:S01]  /*1de80*/  FSETP.NEU.FTZ.AND P3, PT, R3.reuse, -INF , PT ;  /* 0xff8000000300780b */ /* 0x040fe20003f7d000 */
[----:B------:R-:W-:-:S03]  /*1de90*/  FMUL.FTZ R0, R3, R2 ;  /* 0x0000000203007220 */ /* 0x000fc60000410000 */
[----:B------:R-:W-:Y:S02]  /*1dea0*/  FSEL R157, R3, RZ, P3 ;  /* 0x000000ff039d7208 */ /* 0x000fe40001800000 */
[----:B------:R-:W-:Y:S02]  /*1deb0*/  FSEL R0, R0, RZ, P3 ;  /* 0x000000ff00007208 */ /* 0x000fe40001800000 */
[----:B------:R-:W-:Y:S01]  /*1dec0*/  ISETP.GT.AND P3, PT, R182, 0x1, P2 ;  /* 0x00000001b600780c */ /* 0x000fe20001764270 */
[----:B------:R-:W-:Y:S01]  /*1ded0*/  FADD.FTZ R157, -R157, R231 ;  /* 0x000000e79d9d7221 */ /* 0x000fe20000010100 */
[----:B------:R-:W-:Y:S02]  /*1dee0*/  IMAD.MOV.U32 R231, RZ, RZ, R3 ;  /* 0x000000ffffe77224 */ /* 0x000fe400078e0003 */
[-CC-:B------:R-:W-:Y:S01]  /*1def0*/  FFMA.FTZ R156, R156, R2.reuse, -R0.reuse ;  /* 0x000000029c9c7223 */ /* 0x180fe20000010800 */
[----:B------:R-:W-:Y:S01]  /*1df00*/  ISETP.LT.OR P4, PT, R183, 0x2, P3 ;  /* 0x00000002b700780c */ /* 0x000fe20001f81670 */
[-C--:B------:R-:W-:Y:S01]  /*1df10*/  FMUL.FTZ R157, R157, R2.reuse ;  /* 0x000000029d9d7220 */ /* 0x080fe20000410000 */
[-CC-:B------:R-:W-:Y:S01]  /*1df20*/  FFMA.FTZ R153, R153, R2.reuse, -R0.reuse ;  /* 0x0000000299997223 */ /* 0x180fe20000010800 */
[C---:B------:R-:W-:Y:S01]  /*1df30*/  ISETP.GT.AND P3, PT, R182.reuse, 0x8, P2 ;  /* 0x00000008b600780c */ /* 0x040fe20001764270 */
[-CC-:B------:R-:W-:Y:S01]  /*1df40*/  FFMA.FTZ R155, R155, R2.reuse, -R0.reuse ;  /* 0x000000029b9b7223 */ /* 0x180fe20000010800 */
[----:B------:R-:W-:Y:S01]  /*1df50*/  FSEL R177, R23, -INF , !P4 ;  /* 0xff80000017b17808 */ /* 0x000fe20006000000 */
[----:B------:R-:W-:Y:S01]  /*1df60*/  MUFU.EX2 R156, R156 ;  /* 0x0000009c009c7308 */ /* 0x000fe20000000800 */
[----:B------:R-:W-:Y:S01]  /*1df70*/  ISETP.GT.AND P4, PT, R182, 0x9, P2 ;  /* 0x00000009b600780c */ /* 0x000fe20001784270 */
[-CC-:B------:R-:W-:Y:S01]  /*1df80*/  FFMA.FTZ R184, R184, R2.reuse, -R0.reuse ;  /* 0x00000002b8b87223 */ /* 0x180fe20000010800 */
[C---:B------:R-:W-:Y:S01]  /*1df90*/  ISETP.LT.OR P3, PT, R183.reuse, 0x9, P3 ;  /* 0x00000009b700780c */ /* 0x040fe20001f61670 */
[-CC-:B------:R-:W-:Y:S01]  /*1dfa0*/  FFMA.FTZ R160, R160, R2.reuse, -R0.reuse ;  /* 0x00000002a0a07223 */ /* 0x180fe20000010800 */
[----:B------:R-:W-:Y:S01]  /*1dfb0*/  ISETP.LT.OR P4, PT, R183, 0xa, P4 ;  /* 0x0000000ab700780c */ /* 0x000fe20002781670 */
[-CC-:B------:R-:W-:Y:S01]  /*1dfc0*/  FFMA.FTZ R185, R185, R2.reuse, -R0.reuse ;  /* 0x00000002b9b97223 */ /* 0x180fe20000010800 */
[----:B------:R-:W-:Y:S01]  /*1dfd0*/  FSEL R154, R154, -INF , !P3 ;  /* 0xff8000009a9a7808 */ /* 0x000fe20005800000 */
[----:B------:R-:W0:Y:S01]  /*1dfe0*/  MUFU.EX2 R23, R157 ;  /* 0x0000009d00177308 */ /* 0x000e220000000800 */
[----:B------:R-:W-:Y:S01]  /*1dff0*/  FSEL R158, R158, -INF , !P4 ;  /* 0xff8000009e9e7808 */ /* 0x000fe20006000000 */
[-CC-:B------:R-:W-:Y:S01]  /*1e000*/  FFMA.FTZ R186, R186, R2.reuse, -R0.reuse ;  /* 0x00000002baba7223 */ /* 0x180fe20000010800 */
[C---:B------:R-:W-:Y:S01]  /*1e010*/  ISETP.GT.AND P4, PT, R182.reuse, 0x11, P2 ;  /* 0x00000011b600780c */ /* 0x040fe20001784270 */
[-CC-:B------:R-:W-:Y:S01]  /*1e020*/  FFMA.FTZ R165, R165, R2.reuse, -R0.reuse ;  /* 0x00000002a5a57223 */ /* 0x180fe20000010800 */
[----:B------:R-:W-:Y:S01]  /*1e030*/  ISETP.GT.AND P3, PT, R182, 0x10, P2 ;  /* 0x00000010b600780c */ /* 0x000fe20001764270 */
[-CC-:B------:R-:W-:Y:S01]  /*1e040*/  FFMA.FTZ R187, R187, R2.reuse, -R0.reuse ;  /* 0x00000002bbbb7223 */ /* 0x180fe20000010800 */
[C---:B------:R-:W-:Y:S01]  /*1e050*/  ISETP.LT.OR P4, PT, R183.reuse, 0x12, P4 ;  /* 0x00000012b700780c */ /* 0x040fe20002781670 */
[----:B------:R0:W1:Y:S01]  /*1e060*/  MUFU.EX2 R196, R153 ;  /* 0x0000009900c47308 */ /* 0x0000620000000800 */
[----:B------:R-:W-:Y:S01]  /*1e070*/  ISETP.LT.OR P3, PT, R183, 0x11, P3 ;  /* 0x00000011b700780c */ /* 0x000fe20001f61670 */
[-CC-:B------:R-:W-:Y:S01]  /*1e080*/  FFMA.FTZ R169, R169, R2.reuse, -R0.reuse ;  /* 0x00000002a9a97223 */ /* 0x180fe20000010800 */
[----:B------:R-:W-:Y:S01]  /*1e090*/  FSEL R161, R161, -INF , !P4 ;  /* 0xff800000a1a17808 */ /* 0x000fe20006000000 */
[-CC-:B------:R-:W-:Y:S01]  /*1e0a0*/  FFMA.FTZ R172, R172, R2.reuse, -R0.reuse ;  /* 0x00000002acac7223 */ /* 0x180fe20000010800 */
[C---:B------:R-:W-:Y:S01]  /*1e0b0*/  ISETP.GT.AND P4, PT, R182.reuse, 0x19, P2 ;  /* 0x00000019b600780c */ /* 0x040fe20001784270 */
[----:B------:R-:W-:Y:S01]  /*1e0c0*/  FFMA.FTZ R173, R173, R2, -R0 ;  /* 0x00000002adad7223 */ /* 0x000fe20000010800 */
[----:B------:R-:W-:Y:S01]  /*1e0d0*/  FSEL R159, R159, -INF , !P3 ;  /* 0xff8000009f9f7808 */ /* 0x000fe20005800000 */
[----:B------:R-:W-:Y:S01]  /*1e0e0*/  MUFU.EX2 R155, R155 ;  /* 0x0000009b009b7308 */ /* 0x000fe20000000800 */
[----:B------:R-:W-:Y:S01]  /*1e0f0*/  ISETP.LT.OR P4, PT, R183, 0x1a, P4 ;  /* 0x0000001ab700780c */ /* 0x000fe20002781670 */
[----:B0-----:R-:W-:Y:S01]  /*1e100*/  FFMA.FTZ R153, R23, R228, R156 ;  /* 0x000000e417997223 */ /* 0x001fe2000001009c */
[----:B------:R-:W-:Y:S01]  /*1e110*/  ISETP.GT.AND P3, PT, R182, 0x18, P2 ;  /* 0x00000018b600780c */ /* 0x000fe20001764270 */
[-CC-:B------:R-:W-:Y:S01]  /*1e120*/  FFMA.FTZ R174, R174, R2.reuse, -R0.reuse ;  /* 0x00000002aeae7223 */ /* 0x180fe20000010800 */
[----:B------:R-:W-:Y:S01]  /*1e130*/  FSEL R163, R163, -INF , !P4 ;  /* 0xff800000a3a37808 */ /* 0x000fe20006000000 */
[--C-:B------:R-:W-:Y:S01]  /*1e140*/  FFMA.FTZ R176, R176, R2, -R0.reuse ;  /* 0x00000002b0b07223 */ /* 0x100fe20000010800 */
[----:B------:R-:W-:Y:S01]  /*1e150*/  ISETP.GT.AND P4, PT, R182, 0x21, P2 ;  /* 0x00000021b600780c */ /* 0x000fe20001784270 */
[----:B------:R-:W0:Y:S01]  /*1e160*/  MUFU.EX2 R184, R184 ;  /* 0x000000b800b87308 */ /* 0x000e220000000800 */
[C---:B-1----:R-:W-:Y:S01]  /*1e170*/  FADD.FTZ R153, R196.reuse, R153 ;  /* 0x00000099c4997221 */ /* 0x042fe20000010000 */
[----:B------:R-:W-:Y:S01]  /*1e180*/  F2FP.BF16.F32.PACK_AB R196, R196, R156 ;  /* 0x0000009cc4c4723e */ /* 0x000fe200000010ff */
[-CC-:B------:R-:W-:Y:S01]  /*1e190*/  FFMA.FTZ R178, R178, R2.reuse, -R0.reuse ;  /* 0x00000002b2b27223 */ /* 0x180fe20000010800 */
[----:B------:R-:W-:Y:S01]  /*1e1a0*/  ISETP.LT.OR P4, PT, R183, 0x22, P4 ;  /* 0x00000022b700780c */ /* 0x000fe20002781670 */
[----:B------:R-:W-:Y:S01]  /*1e1b0*/  FFMA.FTZ R0, R179, R2, -R0 ;  /* 0x00000002b3007223 */ /* 0x000fe20000010800 */
[----:B------:R-:W-:-:S02]  /*1e1c0*/  ISETP.LT.OR P3, PT, R183, 0x19, P3 ;  /* 0x00000019b700780c */ /* 0x000fc40001f61670 */
[----:B------:R-:W-:Y:S01]  /*1e1d0*/  FSEL R166, R166, -INF , !P4 ;  /* 0xff800000a6a67808 */ /* 0x000fe20006000000 */
[----:B------:R-:W-:Y:S01]  /*1e1e0*/  MUFU.EX2 R160, R160 ;  /* 0x000000a000a07308 */ /* 0x000fe20000000800 */
[----:B------:R-:W-:Y:S02]  /*1e1f0*/  ISETP.GT.AND P4, PT, R182, 0x29, P2 ;  /* 0x00000029b600780c */ /* 0x000fe40001784270 */
[----:B------:R-:W-:Y:S02]  /*1e200*/  FSEL R162, R162, -INF , !P3 ;  /* 0xff800000a2a27808 */ /* 0x000fe40005800000 */
[----:B------:R-:W-:Y:S02]  /*1e210*/  ISETP.LT.OR P4, PT, R183, 0x2a, P4 ;  /* 0x0000002ab700780c */ /* 0x000fe40002781670 */
[----:B------:R-:W-:Y:S01]  /*1e220*/  ISETP.GT.AND P3, PT, R182, 0x20, P2 ;  /* 0x00000020b600780c */ /* 0x000fe20001764270 */
[----:B------:R-:W1:Y:S01]  /*1e230*/  MUFU.EX2 R185, R185 ;  /* 0x000000b900b97308 */ /* 0x000e620000000800 */
[----:B------:R-:W-:-:S02]  /*1e240*/  FSEL R168, R168, -INF , !P4 ;  /* 0xff800000a8a87808 */ /* 0x000fc40006000000 */
[----:B------:R-:W-:Y:S02]  /*1e250*/  ISETP.GT.AND P4, PT, R182, RZ, P2 ;  /* 0x000000ffb600720c */ /* 0x000fe40001784270 */
[C---:B------:R-:W-:Y:S02]  /*1e260*/  ISETP.LT.OR P3, PT, R183.reuse, 0x21, P3 ;  /* 0x00000021b700780c */ /* 0x040fe40001f61670 */
[----:B------:R-:W-:Y:S01]  /*1e270*/  ISETP.LT.OR P4, PT, R183, 0x1, P4 ;  /* 0x00000001b700780c */ /* 0x000fe20002781670 */
[----:B------:R-:W-:Y:S01]  /*1e280*/  MUFU.EX2 R186, R186 ;  /* 0x000000ba00ba7308 */ /* 0x000fe20000000800 */
[----:B------:R-:W-:Y:S02]  /*1e290*/  FSEL R164, R164, -INF , !P3 ;  /* 0xff800000a4a47808 */ /* 0x000fe40005800000 */
[----:B------:R-:W-:Y:S02]  /*1e2a0*/  FSEL R152, R152, -INF , !P4 ;  /* 0xff80000098987808 */ /* 0x000fe40006000000 */
[----:B------:R-:W-:-:S02]  /*1e2b0*/  ISETP.GT.AND P3, PT, R182, 0x28, P2 ;  /* 0x00000028b600780c */ /* 0x000fc40001764270 */
[----:B------:R-:W-:Y:S01]  /*1e2c0*/  FMNMX.FTZ R156, R152, R230, !PT ;  /* 0x000000e6989c7209 */ /* 0x000fe20007810000 */
[----:B------:R-:W3:Y:S01]  /*1e2d0*/  MUFU.EX2 R165, R165 ;  /* 0x000000a500a57308 */ /* 0x000ee20000000800 */
[----:B------:R-:W-:Y:S02]  /*1e2e0*/  ISETP.LT.OR P3, PT, R183, 0x29, P3 ;  /* 0x00000029b700780c */ /* 0x000fe40001f61670 */
[----:B------:R-:W-:Y:S02]  /*1e2f0*/  FMNMX.FTZ R156, R177, R156, !PT ;  /* 0x0000009cb19c7209 */ /* 0x000fe40007810000 */
[----:B------:R-:W-:Y:S02]  /*1e300*/  FSEL R167, R167, -INF , !P3 ;  /* 0xff800000a7a77808 */ /* 0x000fe40005800000 */
[----:B------:R-:W-:Y:S01]  /*1e310*/  FMNMX.FTZ R156, R154, R156, !PT ;  /* 0x0000009c9a9c7209 */ /* 0x000fe20007810000 */
[----:B------:R-:W-:Y:S01]  /*1e320*/  MUFU.EX2 R187, R187 ;  /* 0x000000bb00bb7308 */ /* 0x000fe20000000800 */
[----:B------:R-:W-:-:S02]  /*1e330*/  ISETP.GT.AND P3, PT, R182, 0x30, P2 ;  /* 0x00000030b600780c */ /* 0x000fc40001764270 */
[----:B------:R-:W-:Y:S02]  /*1e340*/  FMNMX.FTZ R156, R158, R156, !PT ;  /* 0x0000009c9e9c7209 */ /* 0x000fe40007810000 */
[----:B------:R-:W-:Y:S02]  /*1e350*/  ISETP.LT.OR P3, PT, R183, 0x31, P3 ;  /* 0x00000031b700780c */ /* 0x000fe40001f61670 */
[----:B------:R-:W-:Y:S01]  /*1e360*/  FMNMX.FTZ R156, R159, R156, !PT ;  /* 0x0000009c9f9c7209 */ /* 0x000fe20007810000 */
[----:B------:R-:W4:Y:S01]  /*1e370*/  MUFU.EX2 R169, R169 ;  /* 0x000000a900a97308 */ /* 0x000f220000000800 */
[----:B------:R-:W-:Y:S02]  /*1e380*/  FSEL R171, R171, -INF , !P3 ;  /* 0xff800000abab7808 */ /* 0x000fe40005800000 */
[----:B------:R-:W-:Y:S02]  /*1e390*/  FMNMX.FTZ R156, R161, R156, !PT ;  /* 0x0000009ca19c7209 */ /* 0x000fe40007810000 */
[----:B------:R-:W-:-:S02]  /*1e3a0*/  ISETP.GT.AND P3, PT, R182, 0x31, P2 ;  /* 0x00000031b600780c */ /* 0x000fc40001764270 */
[----:B------:R-:W-:Y:S01]  /*1e3b0*/  FMNMX.FTZ R156, R162, R156, !PT ;  /* 0x0000009ca29c7209 */ /* 0x000fe20007810000 */
[----:B------:R-:W-:Y:S01]  /*1e3c0*/  MUFU.EX2 R172, R172 ;  /* 0x000000ac00ac7308 */ /* 0x000fe20000000800 */
[----:B------:R-:W-:Y:S02]  /*1e3d0*/  ISETP.GT.AND P4, PT, R182, 0x38, P2 ;  /* 0x00000038b600780c */ /* 0x000fe40001784270 */
[----:B------:R-:W-:Y:S02]  /*1e3e0*/  FMNMX.FTZ R156, R163, R156, !PT ;  /* 0x0000009ca39c7209 */ /* 0x000fe40007810000 */
[----:B------:R-:W-:Y:S02]  /*1e3f0*/  ISETP.LT.OR P3, PT, R183, 0x32, P3 ;  /* 0x00000032b700780c */ /* 0x000fe40001f61670 */
[----:B------:R-:W-:Y:S01]  /*1e400*/  FMNMX.FTZ R156, R164, R156, !PT ;  /* 0x0000009ca49c7209 */ /* 0x000fe20007810000 */
[----:B------:R-:W5:Y:S01]  /*1e410*/  MUFU.EX2 R173, R173 ;  /* 0x000000ad00ad7308 */ /* 0x000f620000000800 */
[----:B------:R-:W-:-:S02]  /*1e420*/  ISETP.GT.AND P2, PT, R182, 0x39, P2 ;  /* 0x00000039b600780c */ /* 0x000fc40001744270 */
[----:B------:R-:W-:Y:S02]  /*1e430*/  FMNMX.FTZ R156, R166, R156, !PT ;  /* 0x0000009ca69c7209 */ /* 0x000fe40007810000 */
[----:B------:R-:W-:Y:S02]  /*1e440*/  ISETP.LT.OR P4, PT, R183, 0x39, P4 ;  /* 0x00000039b700780c */ /* 0x000fe40002781670 */
[----:B------:R-:W-:Y:S01]  /*1e450*/  FMNMX.FTZ R156, R167, R156, !PT ;  /* 0x0000009ca79c7209 */ /* 0x000fe20007810000 */
[----:B------:R-:W-:Y:S01]  /*1e460*/  MUFU.EX2 R174, R174 ;  /* 0x000000ae00ae7308 */ /* 0x000fe20000000800 */
[----:B------:R-:W-:Y:S02]  /*1e470*/  FSEL R170, R170, -INF , !P3 ;  /* 0xff800000aaaa7808 */ /* 0x000fe40005800000 */
[----:B------:R-:W-:Y:S02]  /*1e480*/  FMNMX.FTZ R156, R168, R156, !PT ;  /* 0x0000009ca89c7209 */ /* 0x000fe40007810000 */
[----:B------:R-:W-:-:S02]  /*1e490*/  ISETP.LT.OR P2, PT, R183, 0x3a, P2 ;  /* 0x0000003ab700780c */ /* 0x000fc40001741670 */
[----:B------:R-:W-:Y:S01]  /*1e4a0*/  FMNMX.FTZ R157, R171, R156, !PT ;  /* 0x0000009cab9d7209 */ /* 0x000fe20007810000 */
[----:B------:R-:W2:Y:S01]  /*1e4b0*/  MUFU.EX2 R176, R176 ;  /* 0x000000b000b07308 */ /* 0x000ea20000000800 */
[----:B------:R-:W-:Y:S02]  /*1e4c0*/  FSEL R156, R4, -INF , !P4 ;  /* 0xff800000049c7808 */ /* 0x000fe40006000000 */
[----:B------:R-:W-:Y:S02]  /*1e4d0*/  FMNMX.FTZ R157, R170, R157, !PT ;  /* 0x0000009daa9d7209 */ /* 0x000fe40007810000 */
[----:B------:R-:W-:Y:S02]  /*1e4e0*/  FSEL R175, R175, -INF , !P2 ;  /* 0xff800000afaf7808 */ /* 0x000fe40005000000 */
[----:B------:R-:W-:Y:S01]  /*1e4f0*/  FMNMX.FTZ R157, R156, R157, !PT ;  /* 0x0000009d9c9d7209 */ /* 0x000fe20007810000 */
[----:B------:R-:W-:Y:S01]  /*1e500*/  MUFU.EX2 R178, R178 ;  /* 0x000000b200b27308 */ /* 0x000fe20000000800 */
[----:B0-----:R-:W-:-:S02]  /*1e510*/  F2FP.BF16.F32.PACK_AB R198, R184, R155 ;  /* 0x0000009bb8c6723e */ /* 0x001fc400000010ff */
[----:B------:R-:W-:Y:S02]  /*1e520*/  FMNMX.FTZ R157, R175, R157, !PT ;  /* 0x0000009daf9d7209 */ /* 0x000fe40007810000 */
[----:B-1----:R-:W-:Y:S02]  /*1e530*/  F2FP.BF16.F32.PACK_AB R192, R185, R160 ;  /* 0x000000a0b9c0723e */ /* 0x002fe400000010ff */
[----:B---3--:R-:W-:Y:S01]  /*1e540*/  F2FP.BF16.F32.PACK_AB R194, R165, R186 ;  /* 0x000000baa5c2723e */ /* 0x008fe200000010ff */
[----:B------:R-:W0:Y:S01]  /*1e550*/  SHFL.BFLY PT, R4, R157, 0x2, 0x1f ;  /* 0x0c401f009d047f89 */ /* 0x000e2200000e0000 */
[----:B----4-:R-:W-:Y:S02]  /*1e560*/  F2FP.BF16.F32.PACK_AB R188, R169, R187 ;  /* 0x000000bba9bc723e */ /* 0x010fe400000010ff */
[----:B-----5:R-:W-:Y:S02]  /*1e570*/  F2FP.BF16.F32.PACK_AB R190, R173, R172 ;  /* 0x000000acadbe723e */ /* 0x020fe400000010ff */
        /* <DEDUP_REMOVED lines=11> */
[-CC-:B------:R-:W-:Y:S01]  /*1e630*/  FFMA.FTZ R152, R152, R2.reuse, -R179.reuse ;  /* 0x0000000298987223 */ /* 0x180fe200000108b3 */
[----:B------:R-:W-:Y:S01]  /*1e640*/  FADD.FTZ R153, -R153, R230 ;  /* 0x000000e699997221 */ /* 0x000fe20000010100 */
[-CC-:B------:R-:W-:Y:S01]  /*1e650*/  FFMA.FTZ R177, R177, R2.reuse, -R179.reuse ;  /* 0x00000002b1b17223 */ /* 0x180fe200000108b3 */
[----:B------:R-:W-:Y:S01]  /*1e660*/  FADD.FTZ R0, R160, R0 ;  /* 0x00000000a0007221 */ /* 0x000fe20000010000 */
[-CC-:B------:R-:W-:Y:S01]  /*1e670*/  FFMA.FTZ R154, R154, R2.reuse, -R179.reuse ;  /* 0x000000029a9a7223 */ /* 0x180fe200000108b3 */
[-C--:B------:R-:W-:Y:S01]  /*1e680*/  FMUL.FTZ R153, R153, R2.reuse ;  /* 0x0000000299997220 */ /* 0x080fe20000410000 */
[----:B------:R-:W-:Y:S01]  /*1e690*/  MUFU.EX2 R152, R152 ;  /* 0x0000009800987308 */ /* 0x000fe20000000800 */
[----:B------:R-:W-:Y:S01]  /*1e6a0*/  FADD.FTZ R0, R185, R0 ;  /* 0x00000000b9007221 */ /* 0x000fe20000010000 */
[-CC-:B------:R-:W-:Y:S01]  /*1e6b0*/  FFMA.FTZ R158, R158, R2.reuse, -R179.reuse ;  /* 0x000000029e9e7223 */ /* 0x180fe200000108b3 */
[-CC-:B------:R-:W-:Y:S01]  /*1e6c0*/  FFMA.FTZ R159, R159, R2.reuse, -R179.reuse ;  /* 0x000000029f9f7223 */ /* 0x180fe200000108b3 */
[-CC-:B------:R-:W-:Y:S01]  /*1e6d0*/  FFMA.FTZ R161, R161, R2.reuse, -R179.reuse ;  /* 0x00000002a1a17223 */ /* 0x180fe200000108b3 */
[----:B------:R-:W-:Y:S01]  /*1e6e0*/  FADD.FTZ R0, R186, R0 ;  /* 0x00000000ba007221 */ /* 0x000fe20000010000 */
[-CC-:B------:R-:W-:Y:S01]  /*1e6f0*/  FFMA.FTZ R162, R162, R2.reuse, -R179.reuse ;  /* 0x00000002a2a27223 */ /* 0x180fe200000108b3 */
[-CC-:B------:R-:W-:Y:S01]  /*1e700*/  FFMA.FTZ R163, R163, R2.reuse, -R179.reuse ;  /* 0x00000002a3a37223 */ /* 0x180fe200000108b3 */
[----:B------:R-:W0:Y:S01]  /*1e710*/  MUFU.EX2 R177, R177 ;  /* 0x000000b100b17308 */ /* 0x000e220000000800 */
[----:B------:R-:W-:Y:S01]  /*1e720*/  FADD.FTZ R0, R165, R0 ;  /* 0x00000000a5007221 */ /* 0x000fe20000010000 */
[-CC-:B------:R-:W-:Y:S01]  /*1e730*/  FFMA.FTZ R164, R164, R2.reuse, -R179.reuse ;  /* 0x00000002a4a47223 */ /* 0x180fe200000108b3 */
[-CC-:B------:R-:W-:Y:S01]  /*1e740*/  FFMA.FTZ R166, R166, R2.reuse, -R179.reuse ;  /* 0x00000002a6a67223 */ /* 0x180fe200000108b3 */
[-CC-:B------:R-:W-:Y:S01]  /*1e750*/  FFMA.FTZ R167, R167, R2.reuse, -R179.reuse ;  /* 0x00000002a7a77223 */ /* 0x180fe200000108b3 */
[----:B------:R-:W-:Y:S01]  /*1e760*/  FADD.FTZ R155, R187, R0 ;  /* 0x00000000bb9b7221 */ /* 0x000fe20000010000 */
[-CC-:B------:R-:W-:Y:S01]  /*1e770*/  FFMA.FTZ R168, R168, R2.reuse, -R179.reuse ;  /* 0x00000002a8a87223 */ /* 0x180fe200000108b3 */
[-CC-:B------:R-:W-:Y:S01]  /*1e780*/  FFMA.FTZ R171, R171, R2.reuse, -R179.reuse ;  /* 0x00000002abab7223 */ /* 0x180fe200000108b3 */
[----:B------:R2:W3:Y:S01]  /*1e790*/  MUFU.EX2 R0, R153 ;  /* 0x0000009900007308 */ /* 0x0004e20000000800 */
[-CC-:B------:R-:W-:Y:S01]  /*1e7a0*/  FFMA.FTZ R170, R170, R2.reuse, -R179.reuse ;  /* 0x00000002aaaa7223 */ /* 0x180fe200000108b3 */
[-C--:B------:R-:W-:Y:S01]  /*1e7b0*/  FFMA.FTZ R156, R156, R2.reuse, -R179 ;  /* 0x000000029c9c7223 */ /* 0x080fe200000108b3 */
[----:B------:R-:W-:Y:S01]  /*1e7c0*/  FADD.FTZ R155, R169, R155 ;  /* 0x0000009ba99b7221 */ /* 0x000fe20000010000 */
[----:B------:R-:W-:Y:S01]  /*1e7d0*/  FFMA.FTZ R175, R175, R2, -R179 ;  /* 0x00000002afaf7223 */ /* 0x000fe200000108b3 */
[----:B------:R-:W-:Y:S01]  /*1e7e0*/  F2FP.BF16.F32.PACK_AB R184, R176, R174 ;  /* 0x000000aeb0b8723e */ /* 0x000fe200000010ff */
[----:B------:R-:W-:-:S02]  /*1e7f0*/  VIADD R5, R5, 0xffffffff ;  /* 0xffffffff05057836 */ /* 0x000fc40000000000 */
[----:B------:R-:W-:Y:S01]  /*1e800*/  FADD.FTZ R155, R172, R155 ;  /* 0x0000009bac9b7221 */ /* 0x000fe20000010000 */
[----:B------:R-:W4:Y:S01]  /*1e810*/  MUFU.EX2 R154, R154 ;  /* 0x0000009a009a7308 */ /* 0x000f220000000800 */
[----:B-1----:R-:W-:Y:S01]  /*1e820*/  F2FP.BF16.F32.PACK_AB R186, R157, R178 ;  /* 0x000000b29dba723e */ /* 0x002fe200000010ff */
[----:B------:R-:W-:Y:S02]  /*1e830*/  IMAD.MOV.U32 R230, RZ, RZ, R4 ;  /* 0x000000ffffe67224 */ /* 0x000fe400078e0004 */
[----:B------:R-:W-:Y:S01]  /*1e840*/  FADD.FTZ R155, R173, R155 ;  /* 0x0000009bad9b7221 */ /* 0x000fe20000010000 */
[----:B0-----:R-:W-:-:S03]  /*1e850*/  F2FP.BF16.F32.PACK_AB R197, R177, R152 ;  /* 0x00000098b1c5723e */ /* 0x001fc600000010ff */
[----:B--2---:R-:W-:Y:S01]  /*1e860*/  FADD.FTZ R153, R174, R155 ;  /* 0x0000009bae997221 */ /* 0x004fe20000010000 */
[----:B------:R-:W0:Y:S01]  /*1e870*/  MUFU.EX2 R158, R158 ;  /* 0x0000009e009e7308 */ /* 0x000e220000000800 */
[----:B---3--:R-:W-:Y:S02]  /*1e880*/  FFMA.FTZ R227, R0, R227, R152 ;  /* 0x000000e300e37223 */ /* 0x008fe40000010098 */
[----:B------:R-:W-:Y:S02]  /*1e890*/  FADD.FTZ R153, R176, R153 ;  /* 0x00000099b0997221 */ /* 0x000fe40000010000 */
[----:B------:R-:W-:Y:S02]  /*1e8a0*/  FADD.FTZ R227, R177, R227 ;  /* 0x000000e3b1e37221 */ /* 0x000fe40000010000 */
[----:B------:R-:W-:Y:S01]  /*1e8b0*/  FADD.FTZ R153, R178, R153 ;  /* 0x00000099b2997221 */ /* 0x000fe20000010000 */
[----:B------:R-:W1:Y:S01]  /*1e8c0*/  MUFU.EX2 R159, R159 ;  /* 0x0000009f009f7308 */ /* 0x000e620000000800 */
[----:B----4-:R-:W-:-:S02]  /*1e8d0*/  FADD.FTZ R227, R154, R227 ;  /* 0x000000e39ae37221 */ /* 0x010fc40000010000 */
[----:B------:R-:W-:-:S05]  /*1e8e0*/  FADD.FTZ R228, R157, R153 ;  /* 0x000000999de47221 */ /* 0x000fca0000010000 */
        /* <DEDUP_REMOVED lines=27> */
[----:B------:R-:W-:-:S03]  /*1eaa0*/  F2FP.BF16.F32.PACK_AB R185, R170, R171 ;  /* 0x000000abaab9723e */ /* 0x000fc600000010ff */
[----:B--2---:R-:W-:-:S04]  /*1eab0*/  FADD.FTZ R227, R156, R227 ;  /* 0x000000e39ce37221 */ /* 0x004fc80000010000 */
[C---:B0-----:R-:W-:Y:S01]  /*1eac0*/  FADD.FTZ R227, R175.reuse, R227 ;  /* 0x000000e3afe37221 */ /* 0x041fe20000010000 */
[----:B------:R-:W-:Y:S01]  /*1ead0*/  F2FP.BF16.F32.PACK_AB R187, R175, R156 ;  /* 0x0000009cafbb723e */ /* 0x000fe200000010ff */
[----:B------:R-:W-:Y:S06]  /*1eae0*/  @P2 BRA `(.L_x_2010) ;  /* 0xffffffcc00ec2947 */ /* 0x000fec000383ffff */
.L_x_1991:
[----:B------:R-:W-:Y:S05]  /*1eaf0*/  BSYNC B0 ;  /* 0x0000000000007941 */ /* 0x000fea0003800000 */
.L_x_1990:
        /* <DEDUP_REMOVED lines=131> */
.L_x_2011:
[----:B------:R-:W-:Y:S01]  /*1f330*/  IMAD R12, R22, 0x8, R16 ;  /* 0x00000008160c7824 */ /* 0x000fe200078e0210 */
[----:B------:R-:W-:-:S04]  /*1f340*/  SHF.L.U32 R5, R219, 0x1f, RZ ;  /* 0x0000001fdb057819 */ /* 0x000fc800000006ff */
[----:B------:R0:W1:Y:S01]  /*1f350*/  SYNCS.PHASECHK.TRANS64.TRYWAIT P2, [R12+URZ+0x30850], R5 ;  /* 0x030850050c0075a7 */ /* 0x000062000804017f */
[----:B------:R-:W-:Y:S05]  /*1f360*/  @!P0 BRA `(.L_x_2012) ;  /* 0x0000000000048947 */ /* 0x000fea0003800000 */
[----:B------:R-:W-:Y:S01]  /*1f370*/  BPT.TRAP 0x1 ;  /* 0x000000040000795c */ /* 0x000fe20000300000 */
.L_x_2012:
        /* <DEDUP_REMOVED lines=9> */
.L_x_2014:
[----:B------:R-:W-:Y:S05]  /*1f410*/  BSYNC B0 ;  /* 0x0000000000007941 */ /* 0x000fea0003800000 */
.L_x_2013:
[----:B------:R-:W-:Y:S01]  /*1f420*/  IMAD.MOV.U32 R6, RZ, RZ, R0 ;  /* 0x000000ffff067224 */ /* 0x000fe200078e0000 */
[----:B------:R-:W2:Y:S01]  /*1f430*/  LDL.LU R16, [R1+0x6c] ;  /* 0x00006c0001107983 */ /* 0x000ea20000300800 */
[----:B------:R-:W-:Y:S01]  /*1f440*/  IMAD.MOV.U32 R7, RZ, RZ, 0x40000040 ;  /* 0x40000040ff077424 */ /* 0x000fe200078e00ff */
[----:B------:R-:W-:Y:S01]  /*1f450*/  WARPGROUP.ARRIVE ;  /* 0x00000000000079c5 */ /* 0x000fe20000000000 */
[----:B------:R-:W-:Y:S01]  /*1f460*/  VIADD R22, R22, 0x1 ;  /* 0x0000000116167836 */ /* 0x000fe20000000000 */
[----:B------:R-:W-:Y:S01]  /*1f470*/  R2UR UR6, R6 ;  /* 0x00000000060672ca */ /* 0x000fe200000e0000 */
[----:B------:R-:W-:Y:S01]  /*1f480*/  VIADD R6, R0, 0x80 ;  /* 0x0000008000067836 */ /* 0x000fe20000000000 */
[----:B------:R-:W-:Y:S01]  /*1f490*/  R2UR UR7, R7 ;  /* 0x00000000070772ca */ /* 0x000fe200000e0000 */
[----:B------:R-:W-:Y:S01]  /*1f4a0*/  IMAD.MOV.U32 R7, RZ, RZ, 0x40000040 ;  /* 0x40000040ff077424 */ /* 0x000fe200078e00ff */
[----:B01----:R-:W0:Y:S01]  /*1f4b0*/  SHFL.BFLY PT, R5, R228, 0x2, 0x1f ;  /* 0x0c401f00e4057f89 */ /* 0x003e2200000e0000 */
[----:B------:R-:W-:Y:S01]  /*1f4c0*/  ISETP.NE.AND P2, PT, R22, 0x2, PT ;  /* 0x000000021600780c */ /* 0x000fe20003f45270 */
[----:B------:R-:W-:-:S03]  /*1f4d0*/  @!P1 VIADD R12, R12, 0x30860 ;  /* 0x000308600c0c9836 */ /* 0x000fc60000000000 */
[----:B------:R-:W-:Y:S02]  /*1f4e0*/  SEL R22, R22, RZ, P2 ;  /* 0x000000ff16167207 */ /* 0x000fe40001000000 */
[----:B------:R-:W-:-:S04]  /*1f4f0*/  @!P1 PRMT R12, RZ, 0x654, R12 ;  /* 0x00000654ff0c9816 */ /* 0x000fc8000000000c */
[----:B------:R-:W-:Y:S01]  /*1f500*/  HGMMA.64x256x16.F32.BF16 R24, R196, gdesc[UR4].tnspB, R24, gsb0 ;  /* 0x43e00004c4187df0 */ /* 0x000fe20008001818 */
[----:B------:R-:W-:Y:S01]  /*1f510*/  R2UR UR6, R6 ;  /* 0x00000000060672ca */ /* 0x000fe200000e0000 */
[----:B------:R-:W-:Y:S01]  /*1f520*/  VIADD R6, R0, 0x100 ;  /* 0x0000010000067836 */ /* 0x000fe20000000000 */
[----:B------:R-:W-:Y:S01]  /*1f530*/  R2UR UR7, R7 ;  /* 0x00000000070772ca */ /* 0x000fe200000e0000 */
[----:B------:R-:W-:Y:S02]  /*1f540*/  IMAD.MOV.U32 R7, RZ, RZ, 0x40000040 ;  /* 0x40000040ff077424 */ /* 0x000fe400078e00ff */
[----:B0-----:R-:W-:Y:S01]  /*1f550*/  FADD.FTZ R5, R5, R228 ;  /* 0x000000e405057221 */ /* 0x001fe20000010000 */
[----:B------:R-:W-:Y:S02]  /*1f560*/  WARPGROUP.DEPBAR.LE gsb0, 0x0 ;  /* 0x00008000000079c5 */ /* 0x000fe40000010000 */
[----:B------:R-:W-:-:S15]  /*1f570*/  WARPGROUP.ARRIVE ;  /* 0x00000000000079c5 */ /* 0x000fde0000000000 */
[----:B------:R-:W-:-:S04]  /*1f580*/  NOP ;  /* 0x0000000000007918 */ /* 0x000fc80000000000 */
[----:B------:R-:W-:Y:S01]  /*1f590*/  HGMMA.64x256x16.F32.BF16 R24, R192, gdesc[UR4].tnspB, R24, gsb0 ;  /* 0x43e00004c0187df0 */ /* 0x000fe20008001818 */
[----:B------:R-:W-:Y:S01]  /*1f5a0*/  R2UR UR6, R6 ;  /* 0x00000000060672ca */ /* 0x000fe200000e0000 */
[----:B------:R-:W-:Y:S01]  /*1f5b0*/  VIADD R6, R0, 0x180 ;  /* 0x0000018000067836 */ /* 0x000fe20000000000 */
[----:B------:R-:W-:Y:S01]  /*1f5c0*/  R2UR UR7, R7 ;  /* 0x00000000070772ca */ /* 0x000fe200000e0000 */
[----:B------:R-:W-:Y:S01]  /*1f5d0*/  IMAD.MOV.U32 R7, RZ, RZ, 0x40000040 ;  /* 0x40000040ff077424 */ /* 0x000fe200078e00ff */
[----:B------:R-:W0:Y:S01]  /*1f5e0*/  SHFL.BFLY PT, R0, R227, 0x2, 0x1f ;  /* 0x0c401f00e3007f89 */ /* 0x000e2200000e0000 */
[----:B--2---:R-:W-:-:S05]  /*1f5f0*/  VIADD R16, R16, 0x1 ;  /* 0x0000000110107836 */ /* 0x004fca0000000000 */
[----:B------:R-:W-:Y:S01]  /*1f600*/  STL [R1+0x6c], R16 ;  /* 0x00006c1001007387 */ /* 0x000fe20000100800 */
[----:B------:R-:W-:Y:S02]  /*1f610*/  WARPGROUP.DEPBAR.LE gsb0, 0x0 ;  /* 0x00008000000079c5 */ /* 0x000fe40000010000 */
[----:B------:R-:W-:-:S14]  /*1f620*/  WARPGROUP.ARRIVE ;  /* 0x00000000000079c5 */ /* 0x000fdc0000000000 */
[----:B------:R-:W-:Y:S01]  /*1f630*/  HGMMA.64x256x16.F32.BF16 R24, R188, gdesc[UR4].tnspB, R24, gsb0 ;  /* 0x43e00004bc187df0 */ /* 0x000fe20008001818 */
[----:B------:R-:W-:Y:S01]  /*1f640*/  R2UR UR6, R6 ;  /* 0x00000000060672ca */ /* 0x000fe200000e0000 */
[----:B0-----:R-:W-:Y:S01]  /*1f650*/  FADD.FTZ R6, R0, R227 ;  /* 0x000000e300067221 */ /* 0x001fe20000010000 */
[----:B------:R-:W-:Y:S01]  /*1f660*/  R2UR UR7, R7 ;  /* 0x00000000070772ca */ /* 0x000fe200000e0000 */
[----:B------:R-:W0:Y:S04]  /*1f670*/  SHFL.BFLY PT, R0, R5, 0x1, 0x1f ;  /* 0x0c201f0005007f89 */ /* 0x000e2800000e0000 */
[----:B------:R-:W1:Y:S01]  /*1f680*/  SHFL.BFLY PT, R7, R6, 0x1, 0x1f ;  /* 0x0c201f0006077f89 */ /* 0x000e6200000e0000 */
[----:B0-----:R-:W-:Y:S01]  /*1f690*/  FADD.FTZ R13, R5, R0 ;  /* 0x00000000050d7221 */ /* 0x001fe20000010000 */
[----:B------:R-:W-:Y:S01]  /*1f6a0*/  SEL R0, RZ, 0x1, P2 ;  /* 0x00000001ff007807 */ /* 0x000fe20001000000 */
[----:B------:R-:W-:-:S02]  /*1f6b0*/  IMAD.MOV.U32 R5, RZ, RZ, -0x800000 ;  /* 0xff800000ff057424 */ /* 0x000fc400078e00ff */
[----:B-1----:R-:W-:Y:S01]  /*1f6c0*/  FADD.FTZ R14, R6, R7 ;  /* 0x00000007060e7221 */ /* 0x002fe20000010000 */
[----:B------:R-:W-:Y:S02]  /*1f6d0*/  FSETP.NE.FTZ.AND P0, PT, R13, RZ, PT ;  /* 0x000000ff0d00720b */ /* 0x000fe40003f15000 */
[----:B------:R-:W-:Y:S02]  /*1f6e0*/  CS2R R6, SRZ ;  /* 0x0000000000067805 */ /* 0x000fe4000001ff00 */
[----:B------:R-:W-:Y:S01]  /*1f6f0*/  LOP3.LUT R219, R219, R0, RZ, 0x3c, !PT ;  /* 0x00000000dbdb7212 */ /* 0x000fe200078e3cff */
[----:B------:R-:W-:Y:S01]  /*1f700*/  IMAD.MOV.U32 R0, RZ, RZ, -0x800000 ;  /* 0xff800000ff007424 */ /* 0x000fe200078e00ff */
[----:B------:R-:W-:-:S07]  /*1f710*/  FSETP.NE.FTZ.AND P3, PT, R14, RZ, PT ;  /* 0x000000ff0e00720b */ /* 0x000fce0003f75000 */
[----:B------:R-:W0:Y:S01]  /*1f720*/  @P0 MUFU.LG2 R9, R13 ;  /* 0x0000000d00090308 */ /* 0x000e220000000c00 */
[----:B------:R-:W-:-:S05]  /*1f730*/  @P0 FMUL.FTZ R8, R2, 0.69314718246459960938 ;  /* 0x3f31721802080820 */ /* 0x000fca0000410000 */
[----:B------:R-:W-:Y:S02]  /*1f740*/  @P3 FMUL.FTZ R2, R2, 0.69314718246459960938 ;  /* 0x3f31721802023820 */ /* 0x000fe40000410000 */
[----:B------:R-:W1:Y:S08]  /*1f750*/  @P3 MUFU.LG2 R10, R14 ;  /* 0x0000000e000a3308 */ /* 0x000e700000000c00 */
[----:B------:R-:W2:Y:S01]  /*1f760*/  @P0 MUFU.RCP R7, R13 ;  /* 0x0000000d00070308 */ /* 0x000ea20000001000 */
[----:B0-----:R-:W-:-:S04]  /*1f770*/  @P0 FMUL.FTZ R9, R9, 0.69314718246459960938 ;  /* 0x3f31721809090820 */ /* 0x001fc80000410000 */
[----:B------:R-:W-:Y:S01]  /*1f780*/  @P0 FFMA.FTZ R0, R8, R3, R9 ;  /* 0x0000000308000223 */ /* 0x000fe20000010009 */
[----:B------:R-:W-:Y:S02]  /*1f790*/  PLOP3.LUT P0, PT, PT, PT, PT, 0x8, 0x0 ;  /* 0x000000000000781c */ /* 0x000fe40003f0e170 */
[----:B------:R-:W0:Y:S01]  /*1f7a0*/  @P3 MUFU.RCP R6, R14 ;  /* 0x0000000e00063308 */ /* 0x000e220000001000 */
[----:B-1----:R-:W-:-:S04]  /*1f7b0*/  @P3 FMUL.FTZ R11, R10, 0.69314718246459960938 ;  /* 0x3f3172180a0b3820 */ /* 0x002fc80000410000 */
[----:B------:R-:W-:Y:S01]  /*1f7c0*/  @P3 FFMA.FTZ R5, R2, R4, R11 ;  /* 0x0000000402053223 */ /* 0x000fe2000001000b */
[----:B------:R-:W-:Y:S02]  /*1f7d0*/  WARPGROUP.DEPBAR.LE gsb0, 0x0 ;  /* 0x00008000000079c5 */ /* 0x000fe40000010000 */
[----:B------:R-:W-:-:S06]  /*1f7e0*/  WARPGROUP.ARRIVE ;  /* 0x00000000000079c5 */ /* 0x000fcc0000000000 */
        /* <DEDUP_REMOVED lines=131> */
.L_x_1849:
        /* <DEDUP_REMOVED lines=10> */
[----:B------:R-:W-:-:S03]  /*200c0*/  ULDC.64 UR4, c[0x0][0xc00] ;  /* 0x0003000000047ab9 */ /* 0x000fc60000000a00 */
[----:B------:R-:W3:Y:S01]  /*200d0*/  LDL R176, [R1+0x64] ;  /* 0x0000640001b07983 */ /* 0x000ee20000100800 */
[----:B------:R-:W4:Y:S01]  /*200e0*/  S2R R21, SR_SWINHI ;  /* 0x0000000000157919 */ /* 0x000f220000002f00 */
[----:B------:R-:W-:Y:S02]  /*200f0*/  MOV R6, R16 ;  /* 0x0000001000067202 */ /* 0x000fe40000000f00 */
[----:B----4-:R-:W-:Y:S02]  /*20100*/  MOV R7, R21 ;  /* 0x0000001500077202 */ /* 0x010fe40000000f00 */
        /* <DEDUP_REMOVED lines=33> */
[----:B------:R-:W-:Y:S01]  /*20320*/  F2FP.BF16.F32.PACK_AB R147, R151, R150 ;  /* 0x000000969793723e */ /* 0x000fe200000010ff */
[----:B------:R-:W-:Y:S02]  /*20330*/  IMAD.MOV.U32 R2, RZ, RZ, RZ ;  /* 0x000000ffff027224 */ /* 0x000fe400078e00ff */
[----:B--2---:R-:W-:-:S03]  /*20340*/  IMAD.WIDE R20, R20, 0x2, R6 ;  /* 0x0000000214147825 */ /* 0x004fc600078e0206 */
[C---:B------:R-:W-:Y:S02]  /*20350*/  IADD3 R31, P1, R20.reuse, 0x20, RZ ;  /* 0x00000020141f7810 */ /* 0x040fe40007f3e0ff */
[----:B------:R-:W-:Y:S02]  /*20360*/  IADD3 R39, P0, R20, 0x40, RZ ;  /* 0x0000004014277810 */ /* 0x000fe40007f1e0ff */
[----:B------:R-:W-:Y:S02]  /*20370*/  LOP3.LUT R30, R31, 0x380, RZ, 0xc0, !PT ;  /* 0x000003801f1e7812 */ /* 0x000fe400078ec0ff */
[----:B------:R-:W-:Y:S02]  /*20380*/  LOP3.LUT R38, R39, 0x380, RZ, 0xc0, !PT ;  /* 0x0000038027267812 */ /* 0x000fe400078ec0ff */
[----:B------:R-:W-:Y:S02]  /*20390*/  SHF.R.U64 R30, R30, 0x3, RZ ;  /* 0x000000031e1e7819 */ /* 0x000fe400000012ff */
[----:B------:R-:W-:-:S02]  /*203a0*/  SHF.R.U64 R38, R38, 0x3, RZ ;  /* 0x0000000326267819 */ /* 0x000fc400000012ff */
[----:B------:R-:W-:Y:S02]  /*203b0*/  IADD3 R111, P2, R20, 0x4060, RZ ;  /* 0x00004060146f7810 */ /* 0x000fe40007f5e0ff */
[----:B------:R-:W-:Y:S01]  /*203c0*/  LOP3.LUT R30, R30, R31, RZ, 0x3c, !PT ;  /* 0x0000001f1e1e7212 */ /* 0x000fe200078e3cff */
[--C-:B------:R-:W-:Y:S01]  /*203d0*/  IMAD.X R31, RZ, RZ, R21.reuse, P1 ;  /* 0x000000ffff1f7224 */ /* 0x100fe200008e0615 */
[----:B------:R-:W-:Y:S01]  /*203e0*/  LOP3.LUT R38, R38, R39, RZ, 0x3c, !PT ;  /* 0x0000002726267212 */ /* 0x000fe200078e3cff */
[----:B------:R-:W-:Y:S01]  /*203f0*/  IMAD.X R39, RZ, RZ, R21, P0 ;  /* 0x000000ffff277224 */ /* 0x000fe200000e0615 */
[C---:B------:R-:W-:Y:S02]  /*20400*/  IADD3 R47, P4, R20.reuse, 0x60, RZ ;  /* 0x00000060142f7810 */ /* 0x040fe40007f9e0ff */
[C---:B------:R-:W-:Y:S02]  /*20410*/  IADD3 R55, P3, R20.reuse, 0x4000, RZ ;  /* 0x0000400014377810 */ /* 0x040fe40007f7e0ff */
[----:B------:R-:W-:-:S02]  /*20420*/  IADD3 R103, P6, R20, 0x4020, RZ ;  /* 0x0000402014677810 */ /* 0x000fc40007fde0ff */
[C---:B------:R-:W-:Y:S02]  /*20430*/  IADD3 R107, P5, R20.reuse, 0x4040, RZ ;  /* 0x00004040146b7810 */ /* 0x040fe40007fbe0ff */
[C---:B------:R-:W-:Y:S02]  /*20440*/  IADD3 R115, P1, R20.reuse, 0x8000, RZ ;  /* 0x0000800014737810 */ /* 0x040fe40007f3e0ff */
[----:B------:R-:W-:Y:S02]  /*20450*/  IADD3 R119, P0, R20, 0x8020, RZ ;  /* 0x0000802014777810 */ /* 0x000fe40007f1e0ff */
[----:B------:R-:W-:Y:S02]  /*20460*/  LOP3.LUT R110, R111, 0x380, RZ, 0xc0, !PT ;  /* 0x000003806f6e7812 */ /* 0x000fe400078ec0ff */
[----:B------:R-:W-:Y:S02]  /*20470*/  LOP3.LUT R46, R47, 0x380, RZ, 0xc0, !PT ;  /* 0x000003802f2e7812 */ /* 0x000fe400078ec0ff */
[----:B------:R-:W-:-:S02]  /*20480*/  LOP3.LUT R54, R55, 0x380, RZ, 0xc0, !PT ;  /* 0x0000038037367812 */ /* 0x000fc400078ec0ff */
[----:B------:R-:W-:Y:S02]  /*20490*/  LOP3.LUT R102, R103, 0x380, RZ, 0xc0, !PT ;  /* 0x0000038067667812 */ /* 0x000fe400078ec0ff */
[----:B------:R-:W-:Y:S02]  /*204a0*/  LOP3.LUT R106, R107, 0x380, RZ, 0xc0, !PT ;  /* 0x000003806b6a7812 */ /* 0x000fe400078ec0ff */
[----:B------:R-:W-:Y:S02]  /*204b0*/  LOP3.LUT R114, R115, 0x380, RZ, 0xc0, !PT ;  /* 0x0000038073727812 */ /* 0x000fe400078ec0ff */
[----:B------:R-:W-:Y:S02]  /*204c0*/  LOP3.LUT R118, R119, 0x380, RZ, 0xc0, !PT ;  /* 0x0000038077767812 */ /* 0x000fe400078ec0ff */
[----:B------:R-:W-:Y:S02]  /*204d0*/  LOP3.LUT R27, R20, 0x380, RZ, 0xc0, !PT ;  /* 0x00000380141b7812 */ /* 0x000fe400078ec0ff */
[----:B------:R-:W-:-:S02]  /*204e0*/  SHF.R.U64 R110, R110, 0x3, RZ ;  /* 0x000000036e6e7819 */ /* 0x000fc400000012ff */
[----:B------:R-:W-:Y:S02]  /*204f0*/  SHF.R.U64 R46, R46, 0x3, RZ ;  /* 0x000000032e2e7819 */ /* 0x000fe400000012ff */
[----:B------:R-:W-:Y:S02]  /*20500*/  SHF.R.U64 R54, R54, 0x3, RZ ;  /* 0x0000000336367819 */ /* 0x000fe400000012ff */
[----:B------:R-:W-:Y:S02]  /*20510*/  SHF.R.U64 R102, R102, 0x3, RZ ;  /* 0x0000000366667819 */ /* 0x000fe400000012ff */
[----:B------:R-:W-:Y:S02]  /*20520*/  SHF.R.U64 R106, R106, 0x3, RZ ;  /* 0x000000036a6a7819 */ /* 0x000fe400000012ff */
[----:B------:R-:W-:Y:S02]  /*20530*/  SHF.R.U64 R114, R114, 0x3, RZ ;  /* 0x0000000372727819 */ /* 0x000fe400000012ff */
[----:B------:R-:W-:-:S02]  /*20540*/  SHF.R.U64 R118, R118, 0x3, RZ ;  /* 0x0000000376767819 */ /* 0x000fc400000012ff */
[----:B------:R-:W-:Y:S02]  /*20550*/  SHF.R.U64 R27, R27, 0x3, RZ ;  /* 0x000000031b1b7819 */ /* 0x000fe400000012ff */
[----:B------:R-:W-:Y:S01]  /*20560*/  LOP3.LUT R110, R110, R111, RZ, 0x3c, !PT ;  /* 0x0000006f6e6e7212 */ /* 0x000fe200078e3cff */
[--C-:B------:R-:W-:Y:S01]  /*20570*/  IMAD.X R111, RZ, RZ, R21.reuse, P2 ;  /* 0x000000ffff6f7224 */ /* 0x100fe200010e0615 */
[----:B------:R-:W-:Y:S01]  /*20580*/  LOP3.LUT R46, R46, R47, RZ, 0x3c, !PT ;  /* 0x0000002f2e2e7212 */ /* 0x000fe200078e3cff */
[--C-:B------:R-:W-:Y:S01]  /*20590*/  IMAD.X R47, RZ, RZ, R21.reuse, P4 ;  /* 0x000000ffff2f7224 */ /* 0x100fe200020e0615 */
[----:B------:R-:W-:Y:S02]  /*205a0*/  IADD3 R173, P2, R20, 0xc040, RZ ;  /* 0x0000c04014ad7810 */ /* 0x000fe40007f5e0ff */
[----:B------:R-:W-:Y:S01]  /*205b0*/  LOP3.LUT R54, R54, R55, RZ, 0x3c, !PT ;  /* 0x0000003736367212 */ /* 0x000fe200078e3cff */
[--C-:B------:R-:W-:Y:S01]  /*205c0*/  IMAD.X R55, RZ, RZ, R21.reuse, P3 ;  /* 0x000000ffff377224 */ /* 0x100fe200018e0615 */
        /* <DEDUP_REMOVED lines=10> */
[----:B------:R-:W-:-:S02]  /*20670*/  IADD3 R123, P4, R20, 0x8040, RZ ;  /* 0x00008040147b7810 */ /* 0x000fc40007f9e0ff */
[C---:B------:R-:W-:Y:S02]  /*20680*/  IADD3 R127, P3, R20.reuse, 0x8060, RZ ;  /* 0x00008060147f7810 */ /* 0x040fe40007f7e0ff */
[C---:B------:R-:W-:Y:S02]  /*20690*/  IADD3 R131, P6, R20.reuse, 0xc000, RZ ;  /* 0x0000c00014837810 */ /* 0x040fe40007fde0ff */
[C---:B------:R-:W-:Y:S02]  /*206a0*/  IADD3 R135, P5, R20.reuse, 0xc020, RZ ;  /* 0x0000c02014877810 */ /* 0x040fe40007fbe0ff */
[----:B------:R-:W-:Y:S02]  /*206b0*/  IADD3 R175, P1, R20, 0xc060, RZ ;  /* 0x0000c06014af7810 */ /* 0x000fe40007f3e0ff */
[----:B------:R-:W-:Y:S02]  /*206c0*/  ISETP.NE.U32.AND P0, PT, RZ, UR4, PT ;  /* 0x00000004ff007c0c */ /* 0x000fe4000bf05070 */
[----:B------:R-:W-:-:S02]  /*206d0*/  LOP3.LUT R20, R173, 0x380, RZ, 0xc0, !PT ;  /* 0x00000380ad147812 */ /* 0x000fc400078ec0ff */
[----:B------:R-:W-:Y:S02]  /*206e0*/  LOP3.LUT R122, R123, 0x380, RZ, 0xc0, !PT ;  /* 0x000003807b7a7812 */ /* 0x000fe400078ec0ff */
[----:B------:R-:W-:Y:S02]  /*206f0*/  LOP3.LUT R126, R127, 0x380, RZ, 0xc0, !PT ;  /* 0x000003807f7e7812 */ /* 0x000fe400078ec0ff */
[----:B-----5:R-:W-:Y:S02]  /*20700*/  MOV R23, R26 ;  /* 0x0000001a00177202 */ /* 0x020fe40000000f00 */
[----:B------:R-:W-:Y:S01]  /*20710*/  ISETP.NE.AND.EX P0, PT, RZ, UR5, PT, P0 ;  /* 0x00000005ff007c0c */ /* 0x000fe2000bf05300 */
[----:B------:R-:W-:Y:S01]  /*20720*/  ULDC.64 UR4, c[0x0][0xc08] ;  /* 0x0003020000047ab9 */ /* 0x000fe20000000a00 */
[----:B------:R-:W-:Y:S01]  /*20730*/  F2FP.BF16.F32.PACK_AB R26, R29, R28 ;  /* 0x0000001c1d1a723e */ /* 0x000fe200000010ff */
[----:B------:R-:W-:Y:S01]  /*20740*/  IMAD.X R29, RZ, RZ, R21, P2 ;  /* 0x000000ffff1d7224 */ /* 0x000fe200010e0615 */
[----:B------:R-:W-:-:S02]  /*20750*/  SHF.R.U64 R20, R20, 0x3, RZ ;  /* 0x0000000314147819 */ /* 0x000fc400000012ff */
[----:B------:R-:W-:Y:S02]  /*20760*/  LOP3.LUT R130, R131, 0x380, RZ, 0xc0, !PT ;  /* 0x0000038083827812 */ /* 0x000fe400078ec0ff */
[----:B------:R-:W-:Y:S02]  /*20770*/  LOP3.LUT R134, R135, 0x380, RZ, 0xc0, !PT ;  /* 0x0000038087867812 */ /* 0x000fe400078ec0ff */
[----:B------:R-:W-:Y:S02]  /*20780*/  SHF.R.U64 R122, R122, 0x3, RZ ;  /* 0x000000037a7a7819 */ /* 0x000fe400000012ff */
[----:B------:R-:W-:Y:S01]  /*20790*/  F2FP.BF16.F32.PACK_AB R27, R76, R68 ;  /* 0x000000444c1b723e */ /* 0x000fe200000010ff */
[----:B------:R-:W-:Y:S01]  /*207a0*/  BAR.SYNC.DEFER_BLOCKING 0x1, 0x100 ;  /* 0x0044000000007b1d */ /* 0x000fe20000010000 */
[----:B------:R-:W-:Y:S02]  /*207b0*/  ISETP.NE.U32.AND P2, PT, RZ, UR4, PT ;  /* 0x00000004ff007c0c */ /* 0x000fe4000bf45070 */
[----:B------:R-:W-:-:S02]  /*207c0*/  SHF.R.U64 R126, R126, 0x3, RZ ;  /* 0x000000037e7e7819 */ /* 0x000fc400000012ff */
[----:B------:R-:W-:Y:S02]  /*207d0*/  MOV R30, R30 ;  /* 0x0000001e001e7202 */ /* 0x000fe40000000f00 */
[----:B------:R-:W-:Y:S02]  /*207e0*/  LOP3.LUT R28, R20, R173, RZ, 0x3c, !PT ;  /* 0x000000ad141c7212 */ /* 0x000fe400078e3cff */
[----:B------:R-:W-:Y:S02]  /*207f0*/  MOV R38, R38 ;  /* 0x0000002600267202 */ /* 0x000fe40000000f00 */
[----:B------:R-:W-:Y:S02]  /*20800*/  SHF.R.U64 R130, R130, 0x3, RZ ;  /* 0x0000000382827819 */ /* 0x000fe400000012ff */
[----:B------:R-:W-:Y:S02]  /*20810*/  MOV R46, R46 ;  /* 0x0000002e002e7202 */ /* 0x000fe40000000f00 */
[----:B------:R-:W-:-:S02]  /*20820*/  SHF.R.U64 R134, R134, 0x3, RZ ;  /* 0x0000000386867819 */ /* 0x000fc400000012ff */
[----:B------:R-:W-:Y:S01]  /*20830*/  LOP3.LUT R122, R122, R123, RZ, 0x3c, !PT ;  /* 0x0000007b7a7a7212 */ /* 0x000fe200078e3cff */
[--C-:B------:R-:W-:Y:S01]  /*20840*/  IMAD.X R123, RZ, RZ, R21.reuse, P4 ;  /* 0x000000ffff7b7224 */ /* 0x100fe200020e0615 */
[----:B-1----:R-:W-:Y:S02]  /*20850*/  LOP3.LUT R64, R175, 0x380, RZ, 0xc0, !PT ;  /* 0x00000380af407812 */ /* 0x002fe400078ec0ff */
[----:B------:R-:W-:Y:S02]  /*20860*/  MOV R54, R54 ;  /* 0x0000003600367202 */ /* 0x000fe40000000f00 */
[----:B------:R-:W-:Y:S01]  /*20870*/  ISETP.NE.AND.EX P2, PT, RZ, UR5, PT, P2 ;  /* 0x00000005ff007c0c */ /* 0x000fe2000bf45320 */
[----:B------:R1:W-:Y:S01]  /*20880*/  STSM.16.M88.4 [R23], R24 ;  /* 0x0000001817007844 */ /* 0x0003e20000000200 */
[----:B------:R-:W-:Y:S01]  /*20890*/  LOP3.LUT R126, R126, R127, RZ, 0x3c, !PT ;  /* 0x0000007f7e7e7212 */ /* 0x000fe200078e3cff */
[----:B------:R-:W-:Y:S01]  /*208a0*/  IMAD.X R127, RZ, RZ, R21, P3 ;  /* 0x000000ffff7f7224 */ /* 0x000fe200018e0615 */
[----:B------:R-:W-:Y:S01]  /*208b0*/  MOV R102, R102 ;  /* 0x0000006600667202 */ /* 0x000fe20000000f00 */
[----:B------:R2:W-:Y:S01]  /*208c0*/  STSM.16.M88.4 [R30], R32 ;  /* 0x000000201e007844 */ /* 0x0005e20000000200 */
[----:B------:R-:W-:-:S02]  /*208d0*/  MOV R106, R106 ;  /* 0x0000006a006a7202 */ /* 0x000fc40000000f00 */
[----:B------:R-:W-:Y:S01]  /*208e0*/  LOP3.LUT R130, R130, R131, RZ, 0x3c, !PT ;  /* 0x0000008382827212 */ /* 0x000fe200078e3cff */
[----:B------:R4:W-:Y:S01]  /*208f0*/  STSM.16.M88.4 [R38], R40 ;  /* 0x0000002826007844 */ /* 0x0009e20000000200 */
[----:B------:R-:W-:Y:S01]  /*20900*/  MOV R110, R110 ;  /* 0x0000006e006e7202 */ /* 0x000fe20000000f00 */
[----:B------:R-:W-:Y:S01]  /*20910*/  IMAD.X R131, RZ, RZ, R21, P6 ;  /* 0x000000ffff837224 */ /* 0x000fe200030e0615 */
[----:B------:R-:W-:Y:S01]  /*20920*/  F2FP.BF16.F32.PACK_AB R31, R87, R86 ;  /* 0x00000056571f723e */ /* 0x000fe200000010ff */
[----:B------:R-:W-:Y:S01]  /*20930*/  STSM.16.M88.4 [R46], R48 ;  /* 0x000000302e007844 */ /* 0x000fe20000000200 */
[----:B------:R-:W-:Y:S02]  /*20940*/  LOP3.LUT R134, R134, R135, RZ, 0x3c, !PT ;  /* 0x0000008786867212 */ /* 0x000fe400078e3cff */
[----:B-1----:R-:W-:Y:S02]  /*20950*/  MOV R23, R28 ;  /* 0x0000001c00177202 */ /* 0x002fe40000000f00 */
[----:B------:R-:W-:-:S02]  /*20960*/  F2FP.BF16.F32.PACK_AB R24, R73, R158 ;  /* 0x0000009e4918723e */ /* 0x000fc400000010ff */
[----:B------:R-:W-:Y:S02]  /*20970*/  F2FP.BF16.F32.PACK_AB R25, R75, R74 ;  /* 0x0000004a4b19723e */ /* 0x000fe400000010ff */
[----:B------:R-:W-:Y:S02]  /*20980*/  F2FP.BF16.F32.PACK_AB R26, R77, R159 ;  /* 0x0000009f4d1a723e */ /* 0x000fe400000010ff */
[----:B------:R-:W-:Y:S02]  /*20990*/  F2FP.BF16.F32.PACK_AB R27, R79, R78 ;  /* 0x0000004e4f1b723e */ /* 0x000fe400000010ff */
[----:B------:R-:W-:Y:S02]  /*209a0*/  F2FP.BF16.F32.PACK_AB R28, R81, R160 ;  /* 0x000000a0511c723e */ /* 0x000fe400000010ff */
[----:B------:R-:W-:Y:S02]  /*209b0*/  F2FP.BF16.F32.PACK_AB R29, R83, R82 ;  /* 0x00000052531d723e */ /* 0x000fe400000010ff */
[----:B--2---:R-:W-:Y:S01]  /*209c0*/  F2FP.BF16.F32.PACK_AB R30, R85, R161 ;  /* 0x000000a1551e723e */ /* 0x004fe200000010ff */
[----:B------:R-:W-:Y:S01]  /*209d0*/  IMAD.X R135, RZ, RZ, R21, P5 ;  /* 0x000000ffff877224 */ /* 0x000fe200028e0615 */
[----:B------:R-:W-:Y:S01]  /*209e0*/  SHF.R.U64 R64, R64, 0x3, RZ ;  /* 0x0000000340407819 */ /* 0x000fe200000012ff */
[----:B------:R1:W-:Y:S01]  /*209f0*/  STSM.16.M88.4 [R54], R8 ;  /* 0x0000000836007844 */ /* 0x0003e20000000200 */
[----:B------:R-:W-:-:S02]  /*20a00*/  MOV R114, R114 ;  /* 0x0000007200727202 */ /* 0x000fc40000000f00 */
[----:B------:R-:W-:Y:S02]  /*20a10*/  F2FP.BF16.F32.PACK_AB R32, R89, R162 ;  /* 0x000000a25920723e */ /* 0x000fe400000010ff */
[----:B------:R-:W-:Y:S02]  /*20a20*/  F2FP.BF16.F32.PACK_AB R33, R91, R90 ;  /* 0x0000005a5b21723e */ /* 0x000fe400000010ff */
[----:B------:R-:W-:Y:S02]  /*20a30*/  F2FP.BF16.F32.PACK_AB R34, R93, R163 ;  /* 0x000000a35d22723e */ /* 0x000fe400000010ff */
[----:B------:R-:W-:Y:S01]  /*20a40*/  F2FP.BF16.F32.PACK_AB R35, R95, R94 ;  /* 0x0000005e5f23723e */ /* 0x000fe200000010ff */
[----:B------:R-:W-:Y:S01]  /*20a50*/  STSM.16.M88.4 [R102], R12 ;  /* 0x0000000c66007844 */ /* 0x000fe20000000200 */
[----:B------:R-:W-:Y:S02]  /*20a60*/  MOV R118, R118 ;  /* 0x0000007600767202 */ /* 0x000fe40000000f00 */
[----:B----4-:R-:W-:-:S02]  /*20a70*/  F2FP.BF16.F32.PACK_AB R38, R101, R165 ;  /* 0x000000a56526723e */ /* 0x010fc400000010ff */
[----:B------:R-:W-:Y:S01]  /*20a80*/  F2FP.BF16.F32.PACK_AB R39, R60, R58 ;  /* 0x0000003a3c27723e */ /* 0x000fe200000010ff */
[----:B------:R-:W-:Y:S01]  /*20a90*/  IMAD.X R21, RZ, RZ, R21, P1 ;  /* 0x000000ffff157224 */ /* 0x000fe200008e0615 */
[----:B------:R-:W-:Y:S01]  /*20aa0*/  MOV R122, R122 ;  /* 0x0000007a007a7202 */ /* 0x000fe20000000f00 */
[----:B------:R2:W-:Y:S01]  /*20ab0*/  STSM.16.M88.4 [R106], R24 ;  /* 0x000000186a007844 */ /* 0x0005e20000000200 */
[----:B------:R-:W-:Y:S02]  /*20ac0*/  F2FP.BF16.F32.PACK_AB R40, R105, R166 ;  /* 0x000000a66928723e */ /* 0x000fe400000010ff */
[----:B------:R-:W-:Y:S02]  /*20ad0*/  F2FP.BF16.F32.PACK_AB R41, R71, R63 ;  /* 0x0000003f4729723e */ /* 0x000fe400000010ff */
[----:B------:R-:W-:Y:S02]  /*20ae0*/  F2FP.BF16.F32.PACK_AB R42, R109, R167 ;  /* 0x000000a76d2a723e */ /* 0x000fe400000010ff */
[----:B------:R-:W-:Y:S01]  /*20af0*/  F2FP.BF16.F32.PACK_AB R43, R88, R84 ;  /* 0x00000054582b723e */ /* 0x000fe200000010ff */
[----:B------:R-:W-:Y:S01]  /*20b00*/  STSM.16.M88.4 [R110], R28 ;  /* 0x0000001c6e007844 */ /* 0x000fe20000000200 */
[----:B------:R-:W-:-:S02]  /*20b10*/  MOV R126, R126 ;  /* 0x0000007e007e7202 */ /* 0x000fc40000000f00 */
[----:B-1----:R-:W-:Y:S02]  /*20b20*/  F2FP.BF16.F32.PACK_AB R8, R113, R168 ;  /* 0x000000a87108723e */ /* 0x002fe400000010ff */
[----:B------:R-:W-:Y:S02]  /*20b30*/  F2FP.BF16.F32.PACK_AB R9, R96, R92 ;  /* 0x0000005c6009723e */ /* 0x000fe400000010ff */
[----:B------:R-:W-:Y:S02]  /*20b40*/  F2FP.BF16.F32.PACK_AB R10, R117, R169 ;  /* 0x000000a9750a723e */ /* 0x000fe400000010ff */
[----:B------:R-:W-:Y:S01]  /*20b50*/  F2FP.BF16.F32.PACK_AB R11, R104, R100 ;  /* 0x00000064680b723e */ /* 0x000fe200000010ff */
[----:B------:R-:W-:Y:S01]  /*20b60*/  STSM.16.M88.4 [R114], R32 ;  /* 0x0000002072007844 */ /* 0x000fe20000000200 */
[----:B------:R-:W-:Y:S01]  /*20b70*/  LOP3.LUT R20, R64, R175, RZ, 0x3c, !PT ;  /* 0x000000af40147212 */ /* 0x000fe200078e3cff */
[----:B--2---:R-:W3:Y:S01]  /*20b80*/  LDC.64 R24, c[0x0][0xc00] ;  /* 0x00030000ff187b82 */ /* 0x004ee20000000a00 */
[----:B------:R-:W-:Y:S01]  /*20b90*/  MOV R130, R130 ;  /* 0x0000008200827202 */ /* 0x000fe20000000f00 */
[----:B------:R-:W-:Y:S01]  /*20ba0*/  STSM.16.M88.4 [R118], R36 ;  /* 0x0000002476007844 */ /* 0x000fe20000000200 */
[----:B------:R-:W-:-:S02]  /*20bb0*/  F2FP.BF16.F32.PACK_AB R12, R121, R170 ;  /* 0x000000aa790c723e */ /* 0x000fc400000010ff */
[----:B------:R-:W-:Y:S02]  /*20bc0*/  F2FP.BF16.F32.PACK_AB R13, R112, R108 ;  /* 0x0000006c700d723e */ /* 0x000fe400000010ff */
[----:B------:R-:W-:Y:S02]  /*20bd0*/  F2FP.BF16.F32.PACK_AB R14, R125, R171 ;  /* 0x000000ab7d0e723e */ /* 0x000fe400000010ff */
[----:B------:R-:W-:Y:S01]  /*20be0*/  F2FP.BF16.F32.PACK_AB R15, R120, R116 ;  /* 0x00000074780f723e */ /* 0x000fe200000010ff */
[----:B------:R-:W-:Y:S01]  /*20bf0*/  STSM.16.M88.4 [R122], R40 ;  /* 0x000000287a007844 */ /* 0x000fe20000000200 */
[----:B------:R-:W-:Y:S02]  /*20c00*/  MOV R134, R134 ;  /* 0x0000008600867202 */ /* 0x000fe40000000f00 */
[----:B------:R-:W-:Y:S02]  /*20c10*/  F2FP.BF16.F32.PACK_AB R173, R128, R124 ;  /* 0x0000007c80ad723e */ /* 0x000fe400000010ff */
[----:B------:R-:W-:Y:S01]  /*20c20*/  F2FP.BF16.F32.PACK_AB R175, R153, R152 ;  /* 0x0000009899af723e */ /* 0x000fe200000010ff */
[----:B------:R1:W-:Y:S01]  /*20c30*/  STSM.16.M88.4 [R126], R8 ;  /* 0x000000087e007844 */ /* 0x0003e20000000200 */
[----:B------:R-:W-:Y:S01]  /*20c40*/  MOV R20, R20 ;  /* 0x0000001400147202 */ /* 0x000fe20000000f00 */
[----:B------:R-:W-:Y:S01]  /*20c50*/  ULDC UR4, c[0x0][0xa88] ;  /* 0x0002a20000047ab9 */ /* 0x000fe20000000800 */
[----:B------:R-:W2:Y:S01]  /*20c60*/  LDC R21, c[0x0][0xbe8] ;  /* 0x0002fa00ff157b82 */ /* 0x000ea20000000800 */
[----:B------:R4:W-:Y:S04]  /*20c70*/  STSM.16.M88.4 [R130], R12 ;  /* 0x0000000c82007844 */ /* 0x0009e80000000200 */
[----:B------:R0:W-:Y:S04]  /*20c80*/  STSM.16.M88.4 [R134], R172 ;  /* 0x000000ac86007844 */ /* 0x0001e80000000200 */
[----:B------:R0:W-:Y:S01]  /*20c90*/  STSM.16.M88.4 [R23], R136 ;  /* 0x0000008817007844 */ /* 0x0001e20000000200 */
[----:B-1----:R-:W1:Y:S03]  /*20ca0*/  @P2 LDC.64 R8, c[0x0][0xc08] ;  /* 0x00030200ff082b82 */ /* 0x002e660000000a00 */
[----:B------:R0:W-:Y:S01]  /*20cb0*/  STSM.16.M88.4 [R20], R144 ;  /* 0x0000009014007844 */ /* 0x0001e20000000200 */
[----:B------:R-:W-:-:S02]  /*20cc0*/  IMAD.U32 R80, RZ, RZ, UR4 ;  /* 0x00000004ff507e24 */ /* 0x000fc4000f8e00ff */
[C---:B---3--:R-:W-:Y:S02]  /*20cd0*/  IMAD.WIDE R24, R176.reuse, 0x4, R24 ;  /* 0x00000004b0187825 */ /* 0x048fe400078e0218 */
[----:B------:R-:W-:Y:S02]  /*20ce0*/  BAR.SYNC.DEFER_BLOCKING 0x1, 0x100 ;  /* 0x0044000000007b1d */ /* 0x000fe40000010000 */
[----:B-1----:R-:W-:-:S04]  /*20cf0*/  @P2 IMAD.WIDE R8, R176, 0x4, R8 ;  /* 0x00000004b0082825 */ /* 0x002fc800078e0208 */
[----:B------:R0:W5:Y:S04]  /*20d00*/  @P0 LDG.E R2, desc[UR60][R24.64] ;  /* 0x0000003c18020981 */ /* 0x000168000c1e1900 */
[----:B------:R0:W5:Y:S01]  /*20d10*/  @P2 LDG.E R80, desc[UR60][R8.64] ;  /* 0x0000003c08502981 */ /* 0x000162000c1e1900 */
[----:B--2---:R-:W-:-:S13]  /*20d20*/  ISETP.NE.AND P1, PT, R21, 0x1, PT ;  /* 0x000000011500780c */ /* 0x004fda0003f25270 */
[----:B------:R-:W1:Y:S08]  /*20d30*/  @P1 LDC R4, c[0x0][0xbec] ;  /* 0x0002fb00ff041b82 */ /* 0x000e700000000800 */
[----:B----4-:R-:W2:Y:S01]  /*20d40*/  @P1 LDC R13, c[0x0][0xbf0] ;  /* 0x0002fc00ff0d1b82 */ /* 0x010ea20000000800 */
[----:B0-----:R-:W-:Y:S05]  /*20d50*/  @P2 BRA `(.L_x_2018) ;  /* 0x0000000000102947 */ /* 0x001fea0003800000 */
[----:B------:R-:W-:Y:S05]  /*20d60*/  @!P0 BRA `(.L_x_2018) ;  /* 0x00000000000c8947 */ /* 0x000fea0003800000 */
[----:B------:R-:W3:Y:S04]  /*20d70*/  LDG.E R3, desc[UR60][R24.64] ;  /* 0x0000003c18037981 */ /* 0x000ee8000c1e1900 */
[----:B-----5:R-:W3:Y:S02]  /*20d80*/  LDG.E R80, desc[UR60][R24.64+0x4] ;  /* 0x0000043c18507981 */ /* 0x020ee4000c1e1900 */
[----:B---3--:R-:W-:-:S07]  /*20d90*/  IMAD.IADD R80, R80, 0x1, -R3 ;  /* 0x0000000150507824 */ /* 0x008fce00078e0a03 */
.L_x_2018:
[----:B------:R-:W3:Y:S01]  /*20da0*/  LDL R3, [R1+0x4c] ;  /* 0x00004c0001037983 */ /* 0x000ee20000100800 */
[----:B------:R-:W-:-:S03]  /*20db0*/  ULDC.64 UR4, c[0x0][0xb90] ;  /* 0x0002e40000047ab9 */ /* 0x000fc60000000a00 */
[----:B------:R-:W4:Y:S01]  /*20dc0*/  LDL R82, [R1+0x58] ;  /* 0x0000580001527983 */ /* 0x000f220000100800 */
[----:B------:R-:W-:Y:S01]  /*20dd0*/  IMAD.SHL.U32 R10, R218, 0x40, RZ ;  /* 0x00000040da0a7824 */ /* 0x000fe200078e00ff */
[----:B------:R-:W-:Y:S02]  /*20de0*/  SHF.R.S32.HI R20, RZ, 0x1f, R176 ;  /* 0x0000001fff147819 */ /* 0x000fe400000114b0 */
[----:B------:R-:W-:Y:S01]  /*20df0*/  SEL R23, R176, RZ, !P0 ;  /* 0x000000ffb0177207 */ /* 0x000fe20004000000 */
[----:B------:R-:W2:Y:S01]  /*20e00*/  LDL.LU R86, [R1+0x60] ;  /* 0x0000600001567983 */ /* 0x000ea20000300800 */
[----:B-----5:R-:W-:Y:S01]  /*20e10*/  IMAD R80, R80, R21, RZ ;  /* 0x0000001550507224 */ /* 0x020fe200078e02ff */
[----:B------:R-:W0:Y:S02]  /*20e20*/  @P1 LDC R83, c[0x0][0xbec] ;  /* 0x0002fb00ff531b82 */ /* 0x000e240000000800 */
[----:B------:R-:W3:Y:S01]  /*20e30*/  LDL.LU R84, [R1+0x34] ;  /* 0x0000340001547983 */ /* 0x000ee20000300800 */
[----:B------:R-:W-:-:S03]  /*20e40*/  SEL R20, R20, RZ, !P0 ;  /* 0x000000ff14147207 */ /* 0x000fc60004000000 */
[----:B------:R-:W4:Y:S02]  /*20e50*/  LDL R26, [R1+0xa4] ;  /* 0x0000a400011a7983 */ /* 0x000f240000100800 */
[----:B------:R-:W0:Y:S02]  /*20e60*/  @P1 LDC R85, c[0x0][0xbf0] ;  /* 0x0002fc00ff551b82 */ /* 0x000e240000000800 */
[----:B------:R-:W4:Y:S04]  /*20e70*/  LDL R14, [R1+0x80] ;  /* 0x00008000010e7983 */ /* 0x000f280000100800 */
[----:B------:R-:W4:Y:S04]  /*20e80*/  LDL R91, [R1+0x68] ;  /* 0x00006800015b7983 */ /* 0x000f280000100800 */
[----:B------:R0:W5:Y:S04]  /*20e90*/  LDL R89, [R1+0x2c] ;  /* 0x00002c0001597983 */ /* 0x0001680000100800 */
[----:B------:R0:W5:Y:S04]  /*20ea0*/  LDL R90, [R1+0x74] ;  /* 0x00007400015a7983 */ /* 0x0001680000100800 */
[----:B------:R0:W5:Y:S01]  /*20eb0*/  LDL R88, [R1+0x70] ;  /* 0x0000700001587983 */ /* 0x0001620000100800 */
[----:B--2---:R-:W-:Y:S01]  /*20ec0*/  SHF.R.S32.HI R64, RZ, 0x1f, R86 ;  /* 0x0000001fff407819 */ /* 0x004fe20000011456 */
[----:B---3--:R-:W-:Y:S01]  /*20ed0*/  IMAD.IADD R25, R3, 0x1, R84 ;  /* 0x0000000103197824 */ /* 0x008fe200078e0254 */
[----:B------:R-:W-:-:S03]  /*20ee0*/  SHF.R.S32.HI R3, RZ, 0x1f, R2 ;  /* 0x0000001fff037819 */ /* 0x000fc60000011402 */
[----:B------:R-:W-:Y:S02]  /*20ef0*/  IMAD R8, R64, UR4, RZ ;  /* 0x0000000440087c24 */ /* 0x000fe4000f8e02ff */
[----:B-1----:R-:W-:-:S04]  /*20f00*/  @P1 IMAD.HI.U32 R4, R25, R4, RZ ;  /* 0x0000000419041227 */ /* 0x002fc800078e00ff */
[----:B------:R-:W-:Y:S01]  /*20f10*/  IMAD.MOV.U32 R11, RZ, RZ, R25 ;  /* 0x000000ffff0b7224 */ /* 0x000fe200078e0019 */
[----:B------:R-:W-:Y:S01]  /*20f20*/  @P1 SHF.R.U32.HI R11, RZ, R13, R4 ;  /* 0x0000000dff0b1219 */ /* 0x000fe20000011604 */
[C---:B------:R-:W-:Y:S02]  /*20f30*/  IMAD R15, R86.reuse, UR5, R8 ;  /* 0x00000005560f7c24 */ /* 0x040fe4000f8e0208 */
[----:B------:R-:W-:Y:S01]  /*20f40*/  IMAD.WIDE.U32 R8, R86, UR4, R2 ;  /* 0x0000000456087c25 */ /* 0x000fe2000f8e0002 */
[----:B------:R-:W-:-:S03]  /*20f50*/  ULDC.64 UR4, c[0x0][0xb98] ;  /* 0x0002e60000047ab9 */ /* 0x000fc60000000a00 */
[----:B----4-:R-:W-:Y:S02]  /*20f60*/  IMAD R13, R82, 0x8, R10 ;  /* 0x00000008520d7824 */ /* 0x010fe400078e020a */
[----:B------:R-:W-:Y:S02]  /*20f70*/  IMAD.IADD R9, R9, 0x1, R15 ;  /* 0x0000000109097824 */ /* 0x000fe400078e020f */
[----:B------:R-:W-:Y:S02]  /*20f80*/  IMAD.MOV R10, RZ, RZ, -R11 ;  /* 0x000000ffff0a7224 */ /* 0x000fe400078e0a0b */
[----:B------:R-:W-:-:S04]  /*20f90*/  IMAD.WIDE R6, R13, 0x2, R6 ;  /* 0x000000020d067825 */ /* 0x000fc800078e0206 */
        /* <DEDUP_REMOVED lines=16> */
[----:B------:R-:W-:Y:S02]  /*210a0*/  ULDC.64 UR4, c[0x0][0xaa0] ;  /* 0x0002a80000047ab9 */ /* 0x000fe40000000a00 */
[----:B------:R-:W-:-:S04]  /*210b0*/  IMAD R3, R3, UR4, RZ ;  /* 0x0000000403037c24 */ /* 0x000fc8000f8e02ff */
[C---:B------:R-:W-:Y:S02]  /*210c0*/  IMAD R81, R2.reuse, UR5, R3 ;  /* 0x0000000502517c24 */ /* 0x040fe4000f8e0203 */
[----:B------:R-:W-:Y:S01]  /*210d0*/  IMAD.WIDE.U32 R2, R2, UR4, RZ ;  /* 0x0000000402027c25 */ /* 0x000fe2000f8e00ff */
[----:B------:R-:W-:-:S03]  /*210e0*/  ULDC.64 UR4, c[0x0][0xae8] ;  /* 0x0002ba0000047ab9 */ /* 0x000fc60000000a00 */
[----:B------:R-:W-:Y:S02]  /*210f0*/  IMAD.IADD R3, R3, 0x1, R81 ;  /* 0x0000000103037824 */ /* 0x000fe400078e0251 */
[----:B------:R-:W-:Y:S02]  /*21100*/  IMAD R64, R64, UR4, RZ ;  /* 0x0000000440407c24 */ /* 0x000fe4000f8e02ff */
[----:B------:R-:W-:-:S04]  /*21110*/  IMAD.WIDE.U32 R2, R86, UR4, R2 ;  /* 0x0000000456027c25 */ /* 0x000fc8000f8e0002 */
[----:B------:R-:W-:Y:S01]  /*21120*/  IMAD R81, R86, UR5, R64 ;  /* 0x0000000556517c24 */ /* 0x000fe2000f8e0240 */
[C---:B------:R-:W-:Y:S01]  /*21130*/  IADD3 R25, P5, R6.reuse, 0x1000, RZ ;  /* 0x0000100006197810 */ /* 0x040fe20007fbe0ff */
[----:B------:R1:W5:Y:S01]  /*21140*/  LDL R86, [R1+0x30] ;  /* 0x0000300001567983 */ /* 0x0003620000100800 */
[----:B------:R-:W-:Y:S01]  /*21150*/  IADD3 R33, P2, R6, 0x5000, RZ ;  /* 0x0000500006217810 */ /* 0x000fe20007f5e0ff */
[----:B------:R-:W-:Y:S01]  /*21160*/  IMAD.IADD R31, R26, 0x1, R84 ;  /* 0x000000011a1f7824 */ /* 0x000fe200078e0254 */
[----:B------:R-:W-:Y:S01]  /*21170*/  LOP3.LUT R8, R25, 0x380, RZ, 0xc0, !PT ;  /* 0x0000038019087812 */ /* 0x000fe200078ec0ff */
[----:B------:R-:W-:Y:S01]  /*21180*/  SHFL.IDX PT, R50, R4, RZ, 0x1c1f ;  /* 0x001c1fff04327589 */ /* 0x000fe200000e0000 */
[----:B------:R-:W-:Y:S01]  /*21190*/  IADD3 R9, P4, R6, 0x2000, RZ ;  /* 0x0000200006097810 */ /* 0x000fe20007f9e0ff */
[----:B------:R-:W-:Y:S01]  /*211a0*/  ULDC.64 UR4, c[0x0][0xaf0] ;  /* 0x0002bc0000047ab9 */ /* 0x000fe20000000a00 */
[----:B------:R-:W-:-:S04]  /*211b0*/  SHF.R.U64 R8, R8, 0x3, RZ ;  /* 0x0000000308087819 */ /* 0x000fc800000012ff */
[----:B------:R-:W-:Y:S02]  /*211c0*/  LOP3.LUT R8, R8, R25, RZ, 0x3c, !PT ;  /* 0x0000001908087212 */ /* 0x000fe400078e3cff */
[----:B------:R-:W-:-:S04]  /*211d0*/  IADD3 R25, P0, R6, 0x3000, RZ ;  /* 0x0000300006197810 */ /* 0x000fc80007f1e0ff */
[----:B------:R-:W-:Y:S02]  /*211e0*/  LOP3.LUT R24, R25, 0x380, RZ, 0xc0, !PT ;  /* 0x0000038019187812 */ /* 0x000fe400078ec0ff */
[----:B------:R-:W-:Y:S02]  /*211f0*/  LOP3.LUT R32, R33, 0x380, RZ, 0xc0, !PT ;  /* 0x0000038021207812 */ /* 0x000fe400078ec0ff */
[----:B------:R-:W-:Y:S02]  /*21200*/  SHF.R.U64 R24, R24, 0x3, RZ ;  /* 0x0000000318187819 */ /* 0x000fe400000012ff */
[----:B------:R-:W-:Y:S02]  /*21210*/  SHF.R.U64 R32, R32, 0x3, RZ ;  /* 0x0000000320207819 */ /* 0x000fe400000012ff */
[----:B------:R-:W-:Y:S01]  /*21220*/  LOP3.LUT R24, R24, R25, RZ, 0x3c, !PT ;  /* 0x0000001918187212 */ /* 0x000fe200078e3cff */
[----:B------:R-:W-:Y:S01]  /*21230*/  IMAD.X R25, RZ, RZ, R7, P0 ;  /* 0x000000ffff197224 */ /* 0x000fe200000e0607 */
[----:B------:R-:W-:-:S02]  /*21240*/  IADD3 R49, P0, R6, 0x9000, RZ ;  /* 0x0000900006317810 */ /* 0x000fc40007f1e0ff */
[----:B------:R-:W-:Y:S01]  /*21250*/  LOP3.LUT R32, R32, R33, RZ, 0x3c, !PT ;  /* 0x0000002120207212 */ /* 0x000fe200078e3cff */
[----:B------:R-:W-:Y:S01]  /*21260*/  IMAD.X R33, RZ, RZ, R7, P2 ;  /* 0x000000ffff217224 */ /* 0x000fe200010e0607 */
[----:B------:R-:W-:Y:S02]  /*21270*/  LOP3.LUT R48, R49, 0x380, RZ, 0xc0, !PT ;  /* 0x0000038031307812 */ /* 0x000fe400078ec0ff */
[----:B------:R-:W-:Y:S01]  /*21280*/  IADD3 R57, P2, R6, 0xb000, RZ ;  /* 0x0000b00006397810 */ /* 0x000fe20007f5e0ff */
[----:B------:R-:W2:Y:S01]  /*21290*/  SHFL.IDX PT, R51, R10, RZ, 0x1c1f ;  /* 0x001c1fff0a337589 */ /* 0x000ea200000e0000 */
[----:B------:R-:W-:Y:S02]  /*212a0*/  SHF.R.U64 R48, R48, 0x3, RZ ;  /* 0x0000000330307819 */ /* 0x000fe400000012ff */
[----:B------:R-:W-:Y:S02]  /*212b0*/  LOP3.LUT R56, R57, 0x380, RZ, 0xc0, !PT ;  /* 0x0000038039387812 */ /* 0x000fe400078ec0ff */
[----:B------:R-:W-:-:S02]  /*212c0*/  IADD3 R29, P3, R6, 0x4000, RZ ;  /* 0x00004000061d7810 */ /* 0x000fc40007f7e0ff */
[----:B------:R-:W-:Y:S01]  /*212d0*/  LOP3.LUT R48, R48, R49, RZ, 0x3c, !PT ;  /* 0x0000003130307212 */ /* 0x000fe200078e3cff */
[--C-:B------:R-:W-:Y:S01]  /*212e0*/  IMAD.X R49, RZ, RZ, R7.reuse, P0 ;  /* 0x000000ffff317224 */ /* 0x100fe200000e0607 */
[----:B------:R-:W-:Y:S02]  /*212f0*/  SHF.R.U64 R56, R56, 0x3, RZ ;  /* 0x0000000338387819 */ /* 0x000fe400000012ff */
[----:B------:R-:W-:Y:S02]  /*21300*/  LOP3.LUT R12, R9, 0x380, RZ, 0xc0, !PT ;  /* 0x00000380090c7812 */ /* 0x000fe400078ec0ff */
[----:B------:R-:W-:Y:S02]  /*21310*/  LOP3.LUT P0, RZ, R14, 0x3, RZ, 0xc0, !PT ;  /* 0x000000030eff7812 */ /* 0x000fe4000780c0ff */
[----:B------:R-:W-:Y:S02]  /*21320*/  LOP3.LUT R28, R29, 0x380, RZ, 0xc0, !PT ;  /* 0x000003801d1c7812 */ /* 0x000fe400078ec0ff */
[----:B------:R-:W-:Y:S01]  /*21330*/  LOP3.LUT R56, R56, R57, RZ, 0x3c, !PT ;  /* 0x0000003938387212 */ /* 0x000fe200078e3cff */
[----:B------:R-:W-:Y:S01]  /*21340*/  IMAD.X R57, RZ, RZ, R7, P2 ;  /* 0x000000ffff397224 */ /* 0x000fe200010e0607 */
[----:B------:R-:W-:-:S02]  /*21350*/  SHF.R.U64 R12, R12, 0x3, RZ ;  /* 0x000000030c0c7819 */ /* 0x000fc400000012ff */
[----:B------:R-:W-:Y:S02]  /*21360*/  ISETP.GE.OR P2, PT, R31, R80, P0 ;  /* 0x000000501f00720c */ /* 0x000fe40000746670 */
[----:B------:R-:W-:Y:S01]  /*21370*/  SHF.R.U64 R28, R28, 0x3, RZ ;  /* 0x000000031c1c7819 */ /* 0x000fe200000012ff */
[--C-:B------:R-:W-:Y:S01]  /*21380*/  IMAD.X R13, RZ, RZ, R7.reuse, P4 ;  /* 0x000000ffff0d7224 */ /* 0x100fe200020e0607 */
[----:B------:R-:W-:Y:S01]  /*21390*/  LOP3.LUT R12, R12, R9, RZ, 0x3c, !PT ;  /* 0x000000090c0c7212 */ /* 0x000fe200078e3cff */
[--C-:B------:R-:W-:Y:S01]  /*213a0*/  IMAD.X R9, RZ, RZ, R7.reuse, P5 ;  /* 0x000000ffff097224 */ /* 0x100fe200028e0607 */
[----:B------:R-:W-:Y:S01]  /*213b0*/  LOP3.LUT R28, R28, R29, RZ, 0x3c, !PT ;  /* 0x0000001d1c1c7212 */ /* 0x000fe200078e3cff */
[----:B------:R-:W-:Y:S01]  /*213c0*/  IMAD.X R29, RZ, RZ, R7, P3 ;  /* 0x000000ffff1d7224 */ /* 0x000fe200018e0607 */
[C---:B------:R-:W-:Y:S02]  /*213d0*/  IADD3 R37, P6, R6.reuse, 0x6000, RZ ;  /* 0x0000600006257810 */ /* 0x040fe40007fde0ff */
[----:B------:R-:W-:-:S02]  /*213e0*/  IADD3 R41, P5, R6, 0x7000, RZ ;  /* 0x0000700006297810 */ /* 0x000fc40007fbe0ff */
[C---:B------:R-:W-:Y:S02]  /*213f0*/  IADD3 R45, P4, R6.reuse, 0x8000, RZ ;  /* 0x00008000062d7810 */ /* 0x040fe40007f9e0ff */
[----:B------:R-:W-:Y:S02]  /*21400*/  IADD3 R53, P3, R6, 0xa000, RZ ;  /* 0x0000a00006357810 */ /* 0x000fe40007f7e0ff */
[----:B------:R-:W-:Y:S02]  /*21410*/  LOP3.LUT R36, R37, 0x380, RZ, 0xc0, !PT ;  /* 0x0000038025247812 */ /* 0x000fe400078ec0ff */
[----:B------:R-:W-:Y:S02]  /*21420*/  LOP3.LUT R40, R41, 0x380, RZ, 0xc0, !PT ;  /* 0x0000038029287812 */ /* 0x000fe400078ec0ff */
[----:B------:R-:W-:Y:S02]  /*21430*/  LOP3.LUT R44, R45, 0x380, RZ, 0xc0, !PT ;  /* 0x000003802d2c7812 */ /* 0x000fe400078ec0ff */
[----:B------:R-:W-:Y:S01]  /*21440*/  LOP3.LUT R52, R53, 0x380, RZ, 0xc0, !PT ;  /* 0x0000038035347812 */ /* 0x000fe200078ec0ff */
[----:B--2---:R2:W-:Y:S01]  /*21450*/  @!P2 ST.E desc[UR60][R50.64], R0 ;  /* 0x000000003200a985 */ /* 0x0045e2000c10193c */
[----:B------:R-:W-:-:S02]  /*21460*/  SHF.R.U64 R36, R36, 0x3, RZ ;  /* 0x0000000324247819 */ /* 0x000fc400000012ff */
[----:B------:R-:W-:Y:S01]  /*21470*/  SHF.R.U64 R40, R40, 0x3, RZ ;  /* 0x0000000328287819 */ /* 0x000fe200000012ff */
[----:B------:R3:W-:Y:S01]  /*21480*/  SHFL.IDX PT, R54, R4, 0x1, 0x1c1f ;  /* 0x003c1f0004367f89 */ /* 0x0007e200000e0000 */
[----:B------:R-:W-:Y:S02]  /*21490*/  SHF.R.U64 R44, R44, 0x3, RZ ;  /* 0x000000032c2c7819 */ /* 0x000fe400000012ff */
[----:B------:R-:W-:Y:S01]  /*214a0*/  SHF.R.U64 R52, R52, 0x3, RZ ;  /* 0x0000000334347819 */ /* 0x000fe200000012ff */
[----:B------:R-:W4:Y:S01]  /*214b0*/  SHFL.IDX PT, R55, R10, 0x1, 0x1c1f ;  /* 0x003c1f000a377f89 */ /* 0x000f2200000e0000 */
[----:B--2---:R-:W-:Y:S01]  /*214c0*/  IMAD R0, R82, 0x20, R218 ;  /* 0x0000002052007824 */ /* 0x004fe200078e02da */
[----:B------:R-:W-:Y:S01]  /*214d0*/  LOP3.LUT R36, R36, R37, RZ, 0x3c, !PT ;  /* 0x0000002524247212 */ /* 0x000fe200078e3cff */
[--C-:B------:R-:W-:Y:S01]  /*214e0*/  IMAD.X R37, RZ, RZ, R7.reuse, P6 ;  /* 0x000000ffff257224 */ /* 0x100fe200030e0607 */
[----:B------:R-:W-:Y:S01]  /*214f0*/  LOP3.LUT R40, R40, R41, RZ, 0x3c, !PT ;  /* 0x0000002928287212 */ /* 0x000fe200078e3cff */
[----:B------:R-:W-:Y:S01]  /*21500*/  IMAD.IADD R82, R84, 0x1, R0 ;  /* 0x0000000154527824 */ /* 0x000fe200078e0200 */
[----:B------:R-:W-:Y:S01]  /*21510*/  LOP3.LUT R44, R44, R45, RZ, 0x3c, !PT ;  /* 0x0000002d2c2c7212 */ /* 0x000fe200078e3cff */
[--C-:B------:R-:W-:Y:S01]  /*21520*/  IMAD.X R41, RZ, RZ, R7.reuse, P5 ;  /* 0x000000ffff297224 */ /* 0x100fe200028e0607 */
[----:B------:R-:W-:Y:S01]  /*21530*/  LOP3.LUT R52, R52, R53, RZ, 0x3c, !PT ;  /* 0x0000003534347212 */ /* 0x000fe200078e3cff */
[--C-:B------:R-:W-:Y:S01]  /*21540*/  IMAD.X R45, RZ, RZ, R7.reuse, P4 ;  /* 0x000000ffff2d7224 */ /* 0x100fe200020e0607 */
[C---:B------:R-:W-:Y:S01]  /*21550*/  IADD3 R61, P6, R6.reuse, 0xc000, RZ ;  /* 0x0000c000063d7810 */ /* 0x040fe20007fde0ff */
[----:B------:R-:W-:Y:S01]  /*21560*/  VIADD R11, R31, 0x8 ;  /* 0x000000081f0b7836 */ /* 0x000fe20000000000 */
[C---:B------:R-:W-:Y:S01]  /*21570*/  IADD3 R69, P5, R6.reuse, 0xd000, RZ ;  /* 0x0000d00006457810 */ /* 0x040fe20007fbe0ff */
[----:B------:R-:W-:Y:S01]  /*21580*/  IMAD.X R53, RZ, RZ, R7, P3 ;  /* 0x000000ffff357224 */ /* 0x000fe200018e0607 */
[----:B------:R-:W-:Y:S01]  /*21590*/  IADD3 R73, P4, R6, 0xe000, RZ ;  /* 0x0000e00006497810 */ /* 0x000fe20007f9e0ff */
[----:B0-----:R-:W-:Y:S01]  /*215a0*/  @P1 IMAD.HI.U32 R0, R82, R83, RZ ;  /* 0x0000005352001227 */ /* 0x001fe200078e00ff */
[----:B------:R-:W-:-:S02]  /*215b0*/  IADD3 R15, P3, R6, 0xf000, RZ ;  /* 0x0000f000060f7810 */ /* 0x000fc40007f7e0ff */
[----:B------:R-:W-:Y:S01]  /*215c0*/  LOP3.LUT R60, R61, 0x380, RZ, 0xc0, !PT ;  /* 0x000003803d3c7812 */ /* 0x000fe200078ec0ff */
[----:B------:R-:W-:Y:S01]  /*215d0*/  IMAD.IADD R3, R3, 0x1, R81 ;  /* 0x0000000103037824 */ /* 0x000fe200078e0251 */
[----:B------:R-:W-:Y:S02]  /*215e0*/  LOP3.LUT R68, R69, 0x380, RZ, 0xc0, !PT ;  /* 0x0000038045447812 */ /* 0x000fe400078ec0ff */
[----:B------:R-:W-:Y:S01]  /*215f0*/  LOP3.LUT R72, R73, 0x380, RZ, 0xc0, !PT ;  /* 0x0000038049487812 */ /* 0x000fe200078ec0ff */
[----:B------:R-:W-:Y:S01]  /*21600*/  IMAD.MOV.U32 R81, RZ, RZ, R82 ;  /* 0x000000ffff517224 */ /* 0x000fe200078e0052 */
[----:B------:R-:W-:Y:S02]  /*21610*/  LOP3.LUT R27, R6, 0x380, RZ, 0xc0, !PT ;  /* 0x00000380061b7812 */ /* 0x000fe400078ec0ff */
[----:B------:R-:W-:Y:S02]  /*21620*/  ISETP.GE.OR P0, PT, R11, R80, P0 ;  /* 0x000000500b00720c */ /* 0x000fe40000706670 */
[----:B---3--:R-:W-:Y:S01]  /*21630*/  LOP3.LUT R4, R15, 0x380, RZ, 0xc0, !PT ;  /* 0x000003800f047812 */ /* 0x008fe200078ec0ff */
[----:B------:R-:W-:Y:S01]  /*21640*/  IMAD R20, R20, UR4, RZ ;  /* 0x0000000414147c24 */ /* 0x000fe2000f8e02ff */
[----:B------:R-:W-:-:S02]  /*21650*/  @P1 SHF.R.U32.HI R81, RZ, R85, R0 ;  /* 0x00000055ff511219 */ /* 0x000fc40000011600 */
[----:B------:R-:W-:Y:S02]  /*21660*/  SHF.R.U64 R60, R60, 0x3, RZ ;  /* 0x000000033c3c7819 */ /* 0x000fe400000012ff */
[----:B------:R-:W-:Y:S02]  /*21670*/  SHF.R.U64 R68, R68, 0x3, RZ ;  /* 0x0000000344447819 */ /* 0x000fe400000012ff */
[----:B------:R-:W-:Y:S02]  /*21680*/  SHF.R.U64 R72, R72, 0x3, RZ ;  /* 0x0000000348487819 */ /* 0x000fe400000012ff */
[----:B------:R-:W-:Y:S02]  /*21690*/  SHF.R.U64 R27, R27, 0x3, RZ ;  /* 0x000000031b1b7819 */ /* 0x000fe400000012ff */
[----:B------:R-:W-:Y:S01]  /*216a0*/  SHF.R.U64 R4, R4, 0x3, RZ ;  /* 0x0000000304047819 */ /* 0x000fe200000012ff */
[----:B------:R-:W-:Y:S01]  /*216b0*/  IMAD R83, R23, UR5, R20 ;  /* 0x0000000517537c24 */ /* 0x000fe2000f8e0214 */
[--C-:B------:R-:W-:Y:S01]  /*216c0*/  SHF.R.S32.HI R0, RZ, 0x1f, R81.reuse ;  /* 0x0000001fff007819 */ /* 0x100fe20000011451 */
[----:B------:R-:W-:Y:S01]  /*216d0*/  IMAD.MOV R20, RZ, RZ, -R81 ;  /* 0x000000ffff147224 */ /* 0x000fe200078e0a51 */
[----:B------:R-:W-:Y:S01]  /*216e0*/  LOP3.LUT R60, R60, R61, RZ, 0x3c, !PT ;  /* 0x0000003d3c3c7212 */ /* 0x000fe200078e3cff */
[--C-:B------:R-:W-:Y:S01]  /*216f0*/  IMAD.X R61, RZ, RZ, R7.reuse, P6 ;  /* 0x000000ffff3d7224 */ /* 0x100fe200030e0607 */
[----:B------:R-:W-:Y:S01]  /*21700*/  LOP3.LUT R68, R68, R69, RZ, 0x3c, !PT ;  /* 0x0000004544447212 */ /* 0x000fe200078e3cff */
[--C-:B------:R-:W-:Y:S01]  /*21710*/  IMAD.X R69, RZ, RZ, R7.reuse, P5 ;  /* 0x000000ffff457224 */ /* 0x100fe200028e0607 */
[----:B------:R-:W-:Y:S01]  /*21720*/  LOP3.LUT R72, R72, R73, RZ, 0x3c, !PT ;  /* 0x0000004948487212 */ /* 0x000fe200078e3cff */
[--C-:B------:R-:W-:Y:S01]  /*21730*/  IMAD.X R73, RZ, RZ, R7.reuse, P4 ;  /* 0x000000ffff497224 */ /* 0x100fe200020e0607 */
[----:B------:R-:W-:Y:S01]  /*21740*/  LOP3.LUT R6, R27, R6, RZ, 0x3c, !PT ;  /* 0x000000061b067212 */ /* 0x000fe200078e3cff */
[----:B------:R-:W-:Y:S01]  /*21750*/  IMAD.X R77, RZ, RZ, R7, P3 ;  /* 0x000000ffff4d7224 */ /* 0x000fe200018e0607 */
[----:B------:R-:W-:Y:S01]  /*21760*/  LOP3.LUT R76, R4, R15, RZ, 0x3c, !PT ;  /* 0x0000000f044c7212 */ /* 0x000fe200078e3cff */
[----:B------:R-:W-:Y:S01]  /*21770*/  IMAD.WIDE.U32 R2, R23, UR4, R2 ;  /* 0x0000000417027c25 */ /* 0x000fe2000f8e0002 */
[----:B------:R-:W-:Y:S01]  /*21780*/  ULDC.64 UR4, c[0x0][0xae0] ;  /* 0x0002b80000047ab9 */ /* 0x000fe20000000a00 */
[----:B----4-:R0:W-:Y:S02]  /*21790*/  @!P0 ST.E desc[UR60][R54.64], R5 ;  /* 0x0000000536008985 */ /* 0x0101e4000c10193c */
[----:B------:R-:W-:-:S02]  /*217a0*/  IMAD R0, R0, UR4, RZ ;  /* 0x0000000400007c24 */ /* 0x000fc4000f8e02ff */
[----:B------:R-:W-:Y:S01]  /*217b0*/  IMAD R21, R21, R20, R82 ;  /* 0x0000001415157224 */ /* 0x000fe200078e0252 */
[----:B------:R-:W5:Y:S01]  /*217c0*/  LD.E.128 R8, desc[UR60][R8.64] ;  /* 0x0000003c08087980 */ /* 0x000f62000c101d00 */
[----:B------:R-:W-:Y:S02]  /*217d0*/  IMAD.IADD R3, R3, 0x1, R83 ;  /* 0x0000000103037824 */ /* 0x000fe400078e0253 */
[----:B------:R-:W-:Y:S01]  /*217e0*/  IMAD R23, R81, UR5, R0 ;  /* 0x0000000551177c24 */ /* 0x000fe2000f8e0200 */
[----:B------:R-:W5:Y:S01]  /*217f0*/  LD.E.128 R12, desc[UR60][R12.64] ;  /* 0x0000003c0c0c7980 */ /* 0x000f62000c101d00 */
[----:B------:R-:W-:-:S03]  /*21800*/  SHF.R.S32.HI R0, RZ, 0x1f, R21 ;  /* 0x0000001fff007819 */ /* 0x000fc60000011415 */
[----:B0-----:R-:W5:Y:S01]  /*21810*/  LD.E.128 R4, desc[UR60][R6.64] ;  /* 0x0000003c06047980 */ /* 0x001f62000c101d00 */
[----:B------:R-:W-:Y:S01]  /*21820*/  IMAD.WIDE.U32 R2, R81, UR4, R2 ;  /* 0x0000000451027c25 */ /* 0x000fe2000f8e0002 */
[----:B------:R-:W-:Y:S02]  /*21830*/  ULDC.64 UR4, c[0x0][0xad8] ;  /* 0x0002b60000047ab9 */ /* 0x000fe40000000a00 */
        /* <DEDUP_REMOVED lines=18> */
[----:B0-----:R-:W0:Y:S01]  /*21960*/  FENCE.VIEW.ASYNC.S ;  /* 0x00000000000073c6 */ /* 0x001e220000000000 */
[----:B------:R-:W-:-:S02]  /*21970*/  IMAD.IADD R87, R218, 0x1, R84 ;  /* 0x00000001da577824 */ /* 0x000fc400078e0254 */
[----:B------:R-:W-:Y:S02]  /*21980*/  IMAD.IADD R3, R3, 0x1, R23 ;  /* 0x0000000103037824 */ /* 0x000fe400078e0217 */
[----:B------:R-:W-:Y:S02]  /*21990*/  IMAD R0, R0, UR4, RZ ;  /* 0x0000000400007c24 */ /* 0x000fe4000f8e02ff */
[----:B------:R-:W-:Y:S02]  /*219a0*/  VIADD R23, R87, 0x20 ;  /* 0x0000002057177836 */ /* 0x000fe40000000000 */
[C---:B------:R-:W-:Y:S02]  /*219b0*/  IMAD R83, R21.reuse, UR5, R0 ;  /* 0x0000000515537c24 */ /* 0x040fe4000f8e0200 */
[----:B------:R-:W-:Y:S01]  /*219c0*/  IMAD.WIDE.U32 R2, R21, UR4, R2 ;  /* 0x0000000415027c25 */ /* 0x000fe2000f8e0002 */
[-C--:B------:R-:W-:Y:S01]  /*219d0*/  ISETP.GE.AND P2, PT, R87, R80.reuse, PT ;  /* 0x000000505700720c */ /* 0x080fe20003f46270 */
[----:B------:R-:W-:Y:S01]  /*219e0*/  ULDC.64 UR4, c[0x0][0xa80] ;  /* 0x0002a00000047ab9 */ /* 0x000fe20000000a00 */
[----:B------:R-:W-:Y:S01]  /*219f0*/  ISETP.GE.AND P1, PT, R23, R80, PT ;  /* 0x000000501700720c */ /* 0x000fe20003f26270 */
[----:B------:R-:W-:Y:S01]  /*21a00*/  IMAD.IADD R3, R3, 0x1, R83 ;  /* 0x0000000103037824 */ /* 0x000fe200078e0253 */
[----:B------:R-:W-:Y:S01]  /*21a10*/  LEA R23, P3, R2, UR4, 0x1 ;  /* 0x0000000402177c11 */ /* 0x000fe2000f8608ff */
[----:B------:R-:W-:-:S02]  /*21a20*/  VIADD R0, R16, 0x30820 ;  /* 0x0003082010007836 */ /* 0x000fc40000000000 */
[----:B------:R-:W-:Y:S01]  /*21a30*/  VIADD R81, R87, 0x40 ;  /* 0x0000004057517836 */ /* 0x000fe20000000000 */
[----:B------:R-:W-:Y:S02]  /*21a40*/  LEA.HI.X R64, R2, UR5, R3, 0x1, P3 ;  /* 0x0000000502407c11 */ /* 0x000fe400098f0c03 */
[----:B------:R-:W-:Y:S01]  /*21a50*/  PRMT R0, RZ, 0x654, R0 ;  /* 0x00000654ff007816 */ /* 0x000fe20000000000 */
[----:B0-----:R1:W0:Y:S01]  /*21a60*/  SHFL.IDX PT, R85, R23, RZ, 0x181f ;  /* 0x00181fff17557589 */ /* 0x00122200000e0000 */
[----:B------:R-:W-:Y:S01]  /*21a70*/  ISETP.GE.AND P0, PT, R81, R80, PT ;  /* 0x000000505100720c */ /* 0x000fe20003f06270 */
[----:B------:R-:W-:Y:S01]  /*21a80*/  BSSY B1, `(.L_x_2019) ;  /* 0x0000016000017945 */ /* 0x000fe20003800000 */
[----:B------:R2:W-:Y:S01]  /*21a90*/  SYNCS.ARRIVE.TRANS64.RED.A1T0 RZ, [R0+URZ], RZ ;  /* 0x000000ff00ff79a7 */ /* 0x0005e2000810043f */
[----:B------:R1:W3:Y:S01]  /*21aa0*/  SHFL.IDX PT, R81, R64, RZ, 0x181f ;  /* 0x00181fff40517589 */ /* 0x0002e200000e0000 */
[----:B--2---:R-:W-:Y:S01]  /*21ab0*/  SHF.R.S32.HI R0, RZ, 0x1f, R91 ;  /* 0x0000001fff007819 */ /* 0x004fe2000001145b */
[----:B-1----:R-:W-:Y:S08]  /*21ac0*/  @P2 BRA `(.L_x_2020) ;  /* 0x0000000000442947 */ /* 0x002ff00003800000 */
[----:B------:R-:W-:Y:S02]  /*21ad0*/  ULDC UR4, c[0x0][0xac8] ;  /* 0x0002b20000047ab9 */ /* 0x000fe40000000800 */
[----:B------:R-:W-:Y:S02]  /*21ae0*/  ISETP.GE.AND P5, PT, R18, UR4, PT ;  /* 0x0000000412007c0c */ /* 0x000fe4000bfa6270 */
[----:B------:R-:W-:Y:S02]  /*21af0*/  ISETP.GE.AND P4, PT, R226, UR4, PT ;  /* 0x00000004e2007c0c */ /* 0x000fe4000bf86270 */
[----:B-----5:R-:W-:Y:S02]  /*21b00*/  ISETP.GE.AND P3, PT, R89, UR4, PT ;  /* 0x0000000459007c0c */ /* 0x020fe4000bf66270 */
[----:B------:R-:W-:-:S07]  /*21b10*/  ISETP.GE.AND P2, PT, R86, UR4, PT ;  /* 0x0000000456007c0c */ /* 0x000fce000bf46270 */
[----:B0-----:R-:W-:-:S04]  /*21b20*/  @!P5 LEA R2, P6, R18, R85, 0x1 ;  /* 0x000000551202d211 */ /* 0x001fc800078c08ff */
[----:B---3--:R-:W-:Y:S02]  /*21b30*/  @!P5 LEA.HI.X R3, R18, R81, R19, 0x1, P6 ;  /* 0x000000511203d211 */ /* 0x008fe400030f0c13 */
[----:B------:R-:W-:-:S03]  /*21b40*/  @!P4 LEA R20, P6, R91, R85, 0x1 ;  /* 0x000000555b14c211 */ /* 0x000fc600078c08ff */
[----:B------:R1:W-:Y:S01]  /*21b50*/  @!P5 ST.E.128 desc[UR60][R2.64], R4 ;  /* 0x000000040200d985 */ /* 0x0003e2000c101d3c */
        /* <DEDUP_REMOVED lines=8> */
.L_x_2020:
[----:B------:R-:W-:Y:S05]  /*21be0*/  BSYNC B1 ;  /* 0x0000000000017941 */ /* 0x000fea0003800000 */
.L_x_2019:
[----:B-1----:R1:W2:Y:S01]  /*21bf0*/  SHFL.IDX PT, R21, R64, 0x1, 0x181f ;  /* 0x00381f0040157f89 */ /* 0x0022a200000e0000 */
[----:B------:R-:W-:Y:S03]  /*21c00*/  BSSY B1, `(.L_x_2021) ;  /* 0x0000014000017945 */ /* 0x000fe60003800000 */
[----:B-----5:R1:W4:Y:S01]  /*21c10*/  SHFL.IDX PT, R7, R23, 0x1, 0x181f ;  /* 0x00381f0017077f89 */ /* 0x02032200000e0000 */
[----:B------:R-:W-:Y:S05]  /*21c20*/  @P1 BRA `(.L_x_2022) ;  /* 0x0000000000441947 */ /* 0x000fea0003800000 */
[----:B------:R-:W-:Y:S02]  /*21c30*/  ULDC UR4, c[0x0][0xac8] ;  /* 0x0002b20000047ab9 */ /* 0x000fe40000000800 */
[----:B------:R-:W-:Y:S02]  /*21c40*/  ISETP.GE.AND P4, PT, R18, UR4, PT ;  /* 0x0000000412007c0c */ /* 0x000fe4000bf86270 */
[----:B------:R-:W-:Y:S02]  /*21c50*/  ISETP.GE.AND P3, PT, R226, UR4, PT ;  /* 0x00000004e2007c0c */ /* 0x000fe4000bf66270 */
[----:B------:R-:W-:Y:S02]  /*21c60*/  ISETP.GE.AND P2, PT, R89, UR4, PT ;  /* 0x0000000459007c0c */ /* 0x000fe4000bf46270 */
[----:B------:R-:W-:-:S07]  /*21c70*/  ISETP.GE.AND P1, PT, R86, UR4, PT ;  /* 0x0000000456007c0c */ /* 0x000fce000bf26270 */
[CC--:B----4-:R-:W-:Y:S02]  /*21c80*/  @!P4 LEA R2, P6, R18.reuse, R7.reuse, 0x1 ;  /* 0x000000071202c211 */ /* 0x0d0fe400078c08ff */
[----:B------:R-:W-:Y:S02]  /*21c90*/  @!P3 LEA R4, P5, R91, R7, 0x1 ;  /* 0x000000075b04b211 */ /* 0x000fe400078a08ff */
[----:B--2---:R-:W-:Y:S02]  /*21ca0*/  @!P4 LEA.HI.X R3, R18, R21, R19, 0x1, P6 ;  /* 0x000000151203c211 */ /* 0x004fe400030f0c13 */
        /* <DEDUP_REMOVED lines=9> */
.L_x_2022:
[----:B------:R-:W-:Y:S05]  /*21d40*/  BSYNC B1 ;  /* 0x0000000000017941 */ /* 0x000fea0003800000 */
.L_x_2021:
[----:B--2---:R2:W0:Y:S01]  /*21d50*/  SHFL.IDX PT, R9, R64, 0x2, 0x181f ;  /* 0x00581f0040097f89 */ /* 0x00442200000e0000 */
[----:B------:R-:W-:Y:S03]  /*21d60*/  BSSY B1, `(.L_x_2023) ;  /* 0x0000014000017945 */ /* 0x000fe60003800000 */
[----:B------:R2:W0:Y:S01]  /*21d70*/  SHFL.IDX PT, R5, R23, 0x2, 0x181f ;  /* 0x00581f0017057f89 */ /* 0x00042200000e0000 */
[----:B------:R-:W-:Y:S05]  /*21d80*/  @P0 BRA `(.L_x_2024) ;  /* 0x0000000000440947 */ /* 0x000fea0003800000 */
[----:B------:R-:W-:Y:S02]  /*21d90*/  ULDC UR4, c[0x0][0xac8] ;  /* 0x0002b20000047ab9 */ /* 0x000fe40000000800 */
[----:B------:R-:W-:Y:S02]  /*21da0*/  ISETP.GE.AND P3, PT, R18, UR4, PT ;  /* 0x0000000412007c0c */ /* 0x000fe4000bf66270 */
[----:B------:R-:W-:Y:S02]  /*21db0*/  ISETP.GE.AND P2, PT, R226, UR4, PT ;  /* 0x00000004e2007c0c */ /* 0x000fe4000bf46270 */
[----:B------:R-:W-:Y:S02]  /*21dc0*/  ISETP.GE.AND P1, PT, R89, UR4, PT ;  /* 0x0000000459007c0c */ /* 0x000fe4000bf26270 */
[----:B------:R-:W-:-:S07]  /*21dd0*/  ISETP.GE.AND P0, PT, R86, UR4, PT ;  /* 0x0000000456007c0c */ /* 0x000fce000bf06270 */
[CC--:B0-----:R-:W-:Y:S02]  /*21de0*/  @!P3 LEA R2, P6, R18.reuse, R5.reuse, 0x1 ;  /* 0x000000051202b211 */ /* 0x0c1fe400078c08ff */
[-C--:B------:R-:W-:Y:S02]  /*21df0*/  @!P2 LEA R4, P5, R91, R5.reuse, 0x1 ;  /* 0x000000055b04a211 */ /* 0x080fe400078a08ff */
[----:B------:R-:W-:Y:S02]  /*21e00*/  @!P1 LEA R6, P4, R89, R5, 0x1 ;  /* 0x0000000559069211 */ /* 0x000fe400078808ff */
[----:B------:R-:W-:Y:S02]  /*21e10*/  @!P3 LEA.HI.X R3, R18, R9, R19, 0x1, P6 ;  /* 0x000000091203b211 */ /* 0x000fe400030f0c13 */
[----:B------:R-:W-:Y:S02]  /*21e20*/  @!P0 LEA R8, P6, R86, R5, 0x1 ;  /* 0x0000000556088211 */ /* 0x000fe400078c08ff */
[-C--:B------:R-:W-:Y:S01]  /*21e30*/  @!P2 LEA.HI.X R5, R91, R9.reuse, R0, 0x1, P5 ;  /* 0x000000095b05a211 */ /* 0x080fe200028f0c00 */
[----:B------:R0:W-:Y:S01]  /*21e40*/  @!P3 ST.E.128 desc[UR60][R2.64], R12 ;  /* 0x0000000c0200b985 */ /* 0x0001e2000c101d3c */
[----:B----4-:R-:W-:-:S02]  /*21e50*/  @!P1 LEA.HI.X R7, R89, R9, R90, 0x1, P4 ;  /* 0x0000000959079211 */ /* 0x010fc400020f0c5a */
[----:B------:R-:W-:Y:S01]  /*21e60*/  @!P0 LEA.HI.X R9, R86, R9, R88, 0x1, P6 ;  /* 0x0000000956098211 */ /* 0x000fe200030f0c58 */
[----:B------:R0:W-:Y:S04]  /*21e70*/  @!P2 ST.E.128 desc[UR60][R4.64], R36 ;  /* 0x000000240400a985 */ /* 0x0001e8000c101d3c */
[----:B------:R0:W-:Y:S04]  /*21e80*/  @!P1 ST.E.128 desc[UR60][R6.64], R52 ;  /* 0x0000003406009985 */ /* 0x0001e8000c101d3c */
[----:B------:R0:W-:Y:S02]  /*21e90*/  @!P0 ST.E.128 desc[UR60][R8.64], R72 ;  /* 0x0000004808008985 */ /* 0x0001e4000c101d3c */
.L_x_2024:
[----:B------:R-:W-:Y:S05]  /*21ea0*/  BSYNC B1 ;  /* 0x0000000000017941 */ /* 0x000fea0003800000 */
.L_x_2023:
[----:B0-----:R-:W-:Y:S01]  /*21eb0*/  VIADD R3, R87, 0x60 ;  /* 0x0000006057037836 */ /* 0x001fe20000000000 */
[----:B------:R0:W0:Y:S04]  /*21ec0*/  SHFL.IDX PT, R9, R64, 0x3, 0x181f ;  /* 0x00781f0040097f89 */ /* 0x00002800000e0000 */
[----:B------:R-:W-:Y:S01]  /*21ed0*/  ISETP.GE.AND P0, PT, R3, R80, PT ;  /* 0x000000500300720c */ /* 0x000fe20003f06270 */
[----:B-12---:R-:W1:-:S12]  /*21ee0*/  SHFL.IDX PT, R23, R23, 0x3, 0x181f ;  /* 0x00781f0017177f89 */ /* 0x006e5800000e0000 */
[----:B------:R-:W-:Y:S05]  /*21ef0*/  @P0 BRA `(.L_x_2025) ;  /* 0x0000000c00a80947 */ /* 0x000fea0003800000 */
[----:B------:R-:W-:Y:S02]  /*21f00*/  ULDC UR4, c[0x0][0xac8] ;  /* 0x0002b20000047ab9 */ /* 0x000fe40000000800 */
[----:B------:R-:W-:Y:S02]  /*21f10*/  ISETP.GE.AND P3, PT, R18, UR4, PT ;  /* 0x0000000412007c0c */ /* 0x000fe4000bf66270 */
[----:B------:R-:W-:Y:S02]  /*21f20*/  ISETP.GE.AND P4, PT, R226, UR4, PT ;  /* 0x00000004e2007c0c */ /* 0x000fe4000bf86270 */
[----:B------:R-:W-:-:S09]  /*21f30*/  ISETP.GE.AND P5, PT, R89, UR4, PT ;  /* 0x0000000459007c0c */ /* 0x000fd2000bfa6270 */
[CC--:B-1----:R-:W-:Y:S02]  /*21f40*/  @!P3 LEA R2, P0, R18.reuse, R23.reuse, 0x1 ;  /* 0x000000171202b211 */ /* 0x0c2fe400078008ff */
[-C--:B------:R-:W-:Y:S02]  /*21f50*/  @!P4 LEA R4, P1, R91, R23.reuse, 0x1 ;  /* 0x000000175b04c211 */ /* 0x080fe400078208ff */
[----:B------:R-:W-:Y:S02]  /*21f60*/  @!P5 LEA R6, P2, R89, R23, 0x1 ;  /* 0x000000175906d211 */ /* 0x000fe400078408ff */
[-C--:B0-----:R-:W-:Y:S02]  /*21f70*/  @!P3 LEA.HI.X R3, R18, R9.reuse, R19, 0x1, P0 ;  /* 0x000000091203b211 */ /* 0x081fe400000f0c13 */
[-C--:B------:R-:W-:Y:S02]  /*21f80*/  @!P4 LEA.HI.X R5, R91, R9.reuse, R0, 0x1, P1 ;  /* 0x000000095b05c211 */ /* 0x080fe400008f0c00 */
[----:B----4-:R-:W-:Y:S01]  /*21f90*/  @!P5 LEA.HI.X R7, R89, R9, R90, 0x1, P2 ;  /* 0x000000095907d211 */ /* 0x010fe200010f0c5a */
[----:B------:R0:W-:Y:S01]  /*21fa0*/  @!P3 ST.E.128 desc[UR60][R2.64], R24 ;  /* 0x000000180200b985 */ /* 0x0001e2000c101d3c */
[----:B------:R-:W-:-:S03]  /*21fb0*/  ISETP.GE.AND P0, PT, R86, UR4, PT ;  /* 0x0000000456007c0c */ /* 0x000fc6000bf06270 */
[----:B------:R0:W-:Y:S04]  /*21fc0*/  @!P4 ST.E.128 desc[UR60][R4.64], R40 ;  /* 0x000000280400c985 */ /* 0x0001e8000c101d3c */
[----:B------:R0:W-:Y:S06]  /*21fd0*/  @!P5 ST.E.128 desc[UR60][R6.64], R56 ;  /* 0x000000380600d985 */ /* 0x0001ec000c101d3c */
[----:B------:R-:W-:Y:S05]  /*21fe0*/  @P0 BRA `(.L_x_2025) ;  /* 0x0000000c006c0947 */ /* 0x000fea0003800000 */
[----:B0-----:R-:W-:-:S04]  /*21ff0*/  LEA R2, P0, R86, R23, 0x1 ;  /* 0x0000001756027211 */ /* 0x001fc800078008ff */
[----:B------:R-:W-:-:S05]  /*22000*/  LEA.HI.X R3, R86, R9, R88, 0x1, P0 ;  /* 0x0000000956037211 */ /* 0x000fca00000f0c58 */
[----:B------:R0:W-:Y:S01]  /*22010*/  ST.E.128 desc[UR60][R2.64], R76 ;  /* 0x0000004c02007985 */ /* 0x0001e2000c101d3c */
[----:B------:R-:W-:Y:S05]  /*22020*/  BRA `(.L_x_2025) ;  /* 0x0000000c005c7947 */ /* 0x000fea0003800000 */
.L_x_2017:
[----:B------:R-:W2:Y:S01]  /*22030*/  LDL R9, [R1+0x64] ;  /* 0x0000640001097983 */ /* 0x000ea20000100800 */
[----:B------:R-:W-:Y:S01]  /*22040*/  ULDC.64 UR4, c[0x0][0xc00] ;  /* 0x0003000000047ab9 */ /* 0x000fe20000000a00 */
[----:B------:R-:W2:Y:S01]  /*22050*/  LDC.64 R2, c[0x0][0xc00] ;  /* 0x00030000ff027b82 */ /* 0x000ea20000000a00 */
[----:B------:R-:W-:Y:S01]  /*22060*/  ISETP.NE.U32.AND P0, PT, RZ, UR4, PT ;  /* 0x00000004ff007c0c */ /* 0x000fe2000bf05070 */
[----:B------:R-:W-:-:S03]  /*22070*/  IMAD.MOV.U32 R6, RZ, RZ, RZ ;  /* 0x000000ffff067224 */ /* 0x000fc600078e00ff */
[----:B------:R-:W-:Y:S01]  /*22080*/  ISETP.NE.AND.EX P0, PT, RZ, UR5, PT, P0 ;  /* 0x00000005ff007c0c */ /* 0x000fe2000bf05300 */
[----:B------:R-:W-:Y:S02]  /*22090*/  ULDC.64 UR4, c[0x0][0xc08] ;  /* 0x0003020000047ab9 */ /* 0x000fe40000000a00 */
[----:B------:R-:W-:Y:S01]  /*220a0*/  ISETP.NE.U32.AND P1, PT, RZ, UR4, PT ;  /* 0x00000004ff007c0c */ /* 0x000fe2000bf25070 */
[----:B-----5:R-:W3:Y:S03]  /*220b0*/  LDC R23, c[0x0][0xbe8] ;  /* 0x0002fa00ff177b82 */ /* 0x020ee60000000800 */
[----:B------:R-:W-:-:S13]  /*220c0*/  ISETP.NE.AND.EX P1, PT, RZ, UR5, PT, P1 ;  /* 0x00000005ff007c0c */ /* 0x000fda000bf25310 */
[----:B------:R-:W4:Y:S01]  /*220d0*/  @P1 LDC.64 R4, c[0x0][0xc08] ;  /* 0x00030200ff041b82 */ /* 0x000f220000000a00 */
[----:B------:R-:W-:Y:S02]  /*220e0*/  ULDC UR4, c[0x0][0xa88] ;  /* 0x0002a20000047ab9 */ /* 0x000fe40000000800 */
[----:B------:R-:W-:Y:S01]  /*220f0*/  IMAD.U32 R0, RZ, RZ, UR4 ;  /* 0x00000004ff007e24 */ /* 0x000fe2000f8e00ff */
[----:B------:R-:W0:Y:S01]  /*22100*/  S2R R8, SR_TID.X ;  /* 0x0000000000087919 */ /* 0x000e220000002100 */
[----:B--2---:R-:W-:-:S04]  /*22110*/  IMAD.WIDE R2, R9, 0x4, R2 ;  /* 0x0000000409027825 */ /* 0x004fc800078e0202 */
[----:B----4-:R-:W-:Y:S01]  /*22120*/  @P1 IMAD.WIDE R4, R9, 0x4, R4 ;  /* 0x0000000409041825 */ /* 0x010fe200078e0204 */
[----:B------:R2:W5:Y:S04]  /*22130*/  @P0 LDG.E R6, desc[UR60][R2.64] ;  /* 0x0000003c02060981 */ /* 0x000568000c1e1900 */
[----:B------:R2:W5:Y:S01]  /*22140*/  @P1 LDG.E R0, desc[UR60][R4.64] ;  /* 0x0000003c04001981 */ /* 0x000562000c1e1900 */
[----:B---3--:R-:W-:Y:S01]  /*22150*/  ISETP.NE.AND P2, PT, R23, 0x1, PT ;  /* 0x000000011700780c */ /* 0x008fe20003f45270 */
[----:B0-----:R-:W-:-:S05]  /*22160*/  VIADD R7, R8, 0xffffff80 ;  /* 0xffffff8008077836 */ /* 0x001fca0000000000 */
[----:B------:R-:W-:Y:S02]  /*22170*/  ISETP.GE.AND P3, PT, R7, 0x80, PT ;  /* 0x000000800700780c */ /* 0x000fe40003f66270 */
[----:B------:R-:W-:-:S05]  /*22180*/  SHF.R.S32.HI R7, RZ, 0x1f, R9 ;  /* 0x0000001fff077819 */ /* 0x000fca0000011409 */
[----:B------:R-:W0:Y:S08]  /*22190*/  @P2 LDC R14, c[0x0][0xbec] ;  /* 0x0002fb00ff0e2b82 */ /* 0x000e300000000800 */
[----:B------:R-:W3:Y:S01]  /*221a0*/  @P2 LDC R25, c[0x0][0xbf0] ;  /* 0x0002fc00ff192b82 */ /* 0x000ee20000000800 */
[----:B--2---:R-:W-:Y:S05]  /*221b0*/  @P1 BRA `(.L_x_2026) ;  /* 0x0000000000101947 */ /* 0x004fea0003800000 */
[----:B------:R-:W-:Y:S05]  /*221c0*/  @!P0 BRA `(.L_x_2026) ;  /* 0x00000000000c8947 */ /* 0x000fea0003800000 */
[----:B------:R-:W2:Y:S04]  /*221d0*/  LDG.E R5, desc[UR60][R2.64] ;  /* 0x0000003c02057981 */ /* 0x000ea8000c1e1900 */
[----:B-----5:R-:W2:Y:S02]  /*221e0*/  LDG.E R0, desc[UR60][R2.64+0x4] ;  /* 0x0000043c02007981 */ /* 0x020ea4000c1e1900 */
[----:B--2---:R-:W-:-:S07]  /*221f0*/  IMAD.IADD R0, R0, 0x1, -R5 ;  /* 0x0000000100007824 */ /* 0x004fce00078e0a05 */
.L_x_2026:
[----:B------:R-:W2:Y:S04]  /*22200*/  LDL R24, [R1+0x60] ;  /* 0x0000600001187983 */ /* 0x000ea80000100800 */
[----:B------:R4:W5:Y:S01]  /*22210*/  LDL R26, [R1+0x34] ;  /* 0x00003400011a7983 */ /* 0x0009620000100800 */
[----:B------:R-:W-:Y:S01]  /*22220*/  BSSY B1, `(.L_x_2027) ;  /* 0x000002c000017945 */ /* 0x000fe20003800000 */
[----:B------:R-:W-:Y:S02]  /*22230*/  SEL R13, R9, RZ, !P0 ;  /* 0x000000ff090d7207 */ /* 0x000fe40004000000 */
[----:B------:R-:W-:Y:S02]  /*22240*/  SEL R12, R7, RZ, !P0 ;  /* 0x000000ff070c7207 */ /* 0x000fe40004000000 */
[----:B-----5:R-:W-:-:S02]  /*22250*/  SHF.R.S32.HI R11, RZ, 0x1f, R6 ;  /* 0x0000001fff0b7819 */ /* 0x020fc40000011406 */
[----:B--2---:R-:W-:Y:S01]  /*22260*/  SHF.R.S32.HI R10, RZ, 0x1f, R24 ;  /* 0x0000001fff0a7819 */ /* 0x004fe20000011418 */
[----:B----4-:R-:W-:Y:S06]  /*22270*/  @P3 BRA `(.L_x_2028) ;  /* 0x0000000000983947 */ /* 0x010fec0003800000 */
[----:B------:R-:W2:Y:S01]  /*22280*/  LDC R9, c[0x0][0xbe8] ;  /* 0x0002fa00ff097b82 */ /* 0x000ea20000000800 */
[----:B------:R-:W-:Y:S01]  /*22290*/  IADD3 R8, R26, -0x80, R8 ;  /* 0xffffff801a087810 */ /* 0x000fe20007ffe008 */
[----:B--2---:R-:W-:-:S05]  /*222a0*/  IMAD R2, R0, R9, RZ ;  /* 0x0000000900027224 */ /* 0x004fca00078e02ff */
[----:B------:R-:W-:-:S13]  /*222b0*/  ISETP.GE.AND P0, PT, R8, R2, PT ;  /* 0x000000020800720c */ /* 0x000fda0003f06270 */
[----:B------:R-:W-:Y:S05]  /*222c0*/  @P0 BRA `(.L_x_2028) ;  /* 0x0000000000840947 */ /* 0x000fea0003800000 */
[----:B------:R-:W-:Y:S01]  /*222d0*/  ISETP.NE.AND P0, PT, R9, 0x1, PT ;  /* 0x000000010900780c */ /* 0x000fe20003f05270 */
[----:B------:R-:W-:Y:S01]  /*222e0*/  ULDC.64 UR4, c[0x0][0xb90] ;  /* 0x0002e40000047ab9 */ /* 0x000fe20000000a00 */
[----:B------:R-:W-:Y:S02]  /*222f0*/  IMAD.MOV.U32 R2, RZ, RZ, R6 ;  /* 0x000000ffff027224 */ /* 0x000fe400078e0006 */
[----:B------:R-:W-:Y:S02]  /*22300*/  IMAD R7, R10, UR4, RZ ;  /* 0x000000040a077c24 */ /* 0x000fe4000f8e02ff */
[----:B------:R-:W-:Y:S02]  /*22310*/  IMAD.MOV.U32 R3, RZ, RZ, R11 ;  /* 0x000000ffff037224 */ /* 0x000fe400078e000b */
[----:B------:R-:W-:Y:S02]  /*22320*/  IMAD.MOV.U32 R5, RZ, RZ, R8 ;  /* 0x000000ffff057224 */ /* 0x000fe400078e0008 */
[----:B------:R-:W-:-:S03]  /*22330*/  IMAD.WIDE.U32 R2, R24, UR4, R2 ;  /* 0x0000000418027c25 */ /* 0x000fc6000f8e0002 */
[----:B------:R-:W2:Y:S01]  /*22340*/  @P0 LDC R15, c[0x0][0xbec] ;  /* 0x0002fb00ff0f0b82 */ /* 0x000ea20000000800 */
[----:B------:R-:W-:Y:S01]  /*22350*/  IMAD R7, R24, UR5, R7 ;  /* 0x0000000518077c24 */ /* 0x000fe2000f8e0207 */
[----:B------:R-:W-:-:S03]  /*22360*/  ULDC.64 UR4, c[0x0][0xb98] ;  /* 0x0002e60000047ab9 */ /* 0x000fc60000000a00 */
[----:B------:R-:W-:-:S03]  /*22370*/  IMAD.IADD R3, R3, 0x1, R7 ;  /* 0x0000000103037824 */ /* 0x000fc600078e0207 */
[----:B------:R-:W4:Y:S01]  /*22380*/  @P0 LDC R21, c[0x0][0xbf0] ;  /* 0x0002fc00ff150b82 */ /* 0x000f220000000800 */
[----:B------:R-:W-:-:S04]  /*22390*/  IMAD.WIDE.U32 R2, R13, UR4, R2 ;  /* 0x000000040d027c25 */ /* 0x000fc8000f8e0002 */
[----:B--2---:R-:W-:-:S05]  /*223a0*/  @P0 IMAD.HI.U32 R4, R8, R15, RZ ;  /* 0x0000000f08040227 */ /* 0x004fca00078e00ff */
[----:B----4-:R-:W-:Y:S01]  /*223b0*/  @P0 SHF.R.U32.HI R5, RZ, R21, R4 ;  /* 0x00000015ff050219 */ /* 0x010fe20000011604 */
        /* <DEDUP_REMOVED lines=18> */
.L_x_2028:
[----:B------:R-:W-:Y:S05]  /*224e0*/  BSYNC B1 ;  /* 0x0000000000017941 */ /* 0x000fea0003800000 */
.L_x_2027:
[----:B--2---:R-:W2:Y:S01]  /*224f0*/  LDL R4, [R1+0x58] ;  /* 0x0000580001047983 */ /* 0x004ea20000100800 */
[----:B------:R-:W-:-:S03]  /*22500*/  ULDC.64 UR4, c[0x0][0xaa0] ;  /* 0x0002a80000047ab9 */ /* 0x000fc60000000a00 */
[----:B------:R-:W4:Y:S04]  /*22510*/  LDL R8, [R1+0x74] ;  /* 0x0000740001087983 */ /* 0x000f280000100800 */
[----:B------:R0:W5:Y:S04]  /*22520*/  LDL R15, [R1+0x30] ;  /* 0x00003000010f7983 */ /* 0x0001680000100800 */
[----:B------:R0:W5:Y:S04]  /*22530*/  LDL R20, [R1+0x70] ;  /* 0x0000700001147983 */ /* 0x0001680000100800 */
[----:B------:R0:W5:Y:S01]  /*22540*/  LDL R21, [R1+0x2c] ;  /* 0x00002c0001157983 */ /* 0x0001620000100800 */
        /* <DEDUP_REMOVED lines=8> */
[----:B------:R-:W-:Y:S01]  /*225d0*/  ULDC.64 UR4, c[0x0][0xaf0] ;  /* 0x0002bc0000047ab9 */ /* 0x000fe20000000a00 */
[----:B--2---:R-:W-:-:S04]  /*225e0*/  IMAD R4, R4, 0x20, R218 ;  /* 0x0000002004047824 */ /* 0x004fc800078e02da */
[----:B------:R-:W-:-:S04]  /*225f0*/  IMAD.IADD R9, R26, 0x1, R4 ;  /* 0x000000011a097824 */ /* 0x000fc800078e0204 */
[----:B0-----:R-:W-:Y:S02]  /*22600*/  @P2 IMAD.HI.U32 R4, R9, R14, RZ ;  /* 0x0000000e09042227 */ /* 0x001fe400078e00ff */
[----:B------:R0:W5:Y:S02]  /*22610*/  LDL R14, [R1+0x5c] ;  /* 0x00005c00010e7983 */ /* 0x0001640000100800 */
[----:B------:R-:W-:Y:S01]  /*22620*/  IMAD.MOV.U32 R5, RZ, RZ, R9 ;  /* 0x000000ffff057224 */ /* 0x000fe200078e0009 */
[----:B---3--:R-:W-:Y:S01]  /*22630*/  @P2 SHF.R.U32.HI R5, RZ, R25, R4 ;  /* 0x00000019ff052219 */ /* 0x008fe20000011604 */
[----:B------:R-:W-:Y:S02]  /*22640*/  IMAD R6, R12, UR4, RZ ;  /* 0x000000040c067c24 */ /* 0x000fe4000f8e02ff */
[----:B------:R-:W-:Y:S01]  /*22650*/  IMAD.IADD R3, R3, 0x1, R7 ;  /* 0x0000000103037824 */ /* 0x000fe200078e0207 */
[----:B------:R-:W-:Y:S01]  /*22660*/  SHF.R.S32.HI R4, RZ, 0x1f, R5 ;  /* 0x0000001fff047819 */ /* 0x000fe20000011405 */
[----:B------:R-:W-:-:S02]  /*22670*/  IMAD R7, R13, UR5, R6 ;  /* 0x000000050d077c24 */ /* 0x000fc4000f8e0206 */
        /* <DEDUP_REMOVED lines=10> */
[----:B------:R-:W-:Y:S02]  /*22720*/  IMAD.IADD R3, R3, 0x1, R9 ;  /* 0x0000000103037824 */ /* 0x000fe400078e0209 */
[----:B------:R-:W-:Y:S02]  /*22730*/  IMAD R4, R4, UR4, RZ ;  /* 0x0000000404047c24 */ /* 0x000fe4000f8e02ff */
[----:B------:R-:W-:Y:S02]  /*22740*/  IMAD.IADD R6, R218, 0x1, R26 ;  /* 0x00000001da067824 */ /* 0x000fe400078e021a */
        /* <DEDUP_REMOVED lines=11> */
[----:B------:R0:W2:Y:S01]  /*22800*/  SHFL.IDX PT, R2, R4, RZ, 0x181f ;  /* 0x00181fff04027589 */ /* 0x0000a200000e0000 */
[----:B------:R-:W-:Y:S03]  /*22810*/  BSSY B1, `(.L_x_2029) ;  /* 0x0000016000017945 */ /* 0x000fe60003800000 */
[----:B------:R0:W3:Y:S01]  /*22820*/  SHFL.IDX PT, R3, R5, RZ, 0x181f ;  /* 0x00181fff05037589 */ /* 0x0000e200000e0000 */
[----:B----4-:R-:W-:Y:S01]  /*22830*/  IMAD.MOV.U32 R24, RZ, RZ, R8 ;  /* 0x000000ffff187224 */ /* 0x010fe200078e0008 */
[----:B------:R-:W-:Y:S01]  /*22840*/  ISETP.GE.AND P0, PT, R0, R23, PT ;  /* 0x000000170000720c */ /* 0x000fe20003f06270 */
[----:B------:R-:W-:-:S12]  /*22850*/  @P2 BRA `(.L_x_2030) ;  /* 0x0000000000442947 */ /* 0x000fd80003800000 */
[----:B------:R-:W-:Y:S02]  /*22860*/  ULDC UR4, c[0x0][0xac8] ;  /* 0x0002b20000047ab9 */ /* 0x000fe40000000800 */
[----:B------:R-:W-:Y:S02]  /*22870*/  ISETP.GE.AND P5, PT, R18, UR4, PT ;  /* 0x0000000412007c0c */ /* 0x000fe4000bfa6270 */
[----:B-----5:R-:W-:Y:S02]  /*22880*/  ISETP.GE.AND P3, PT, R21, UR4, PT ;  /* 0x0000000415007c0c */ /* 0x020fe4000bf66270 */
[----:B------:R-:W-:Y:S02]  /*22890*/  ISETP.GE.AND P2, PT, R15, UR4, PT ;  /* 0x000000040f007c0c */ /* 0x000fe4000bf46270 */
[----:B------:R-:W-:-:S07]  /*228a0*/  ISETP.GE.AND P4, PT, R226, UR4, PT ;  /* 0x00000004e2007c0c */ /* 0x000fce000bf86270 */
[----:B--2---:R-:W-:-:S04]  /*228b0*/  @!P5 LEA R8, P6, R18, R2, 0x1 ;  /* 0x000000021208d211 */ /* 0x004fc800078c08ff */
[-C--:B---3--:R-:W-:Y:S02]  /*228c0*/  @!P5 LEA.HI.X R9, R18, R3.reuse, R19, 0x1, P6 ;  /* 0x000000031209d211 */ /* 0x088fe400030f0c13 */
[CC--:B------:R-:W-:Y:S01]  /*228d0*/  @!P3 LEA R10, P6, R21.reuse, R2.reuse, 0x1 ;  /* 0x00000002150ab211 */ /* 0x0c0fe200078c08ff */
        /* <DEDUP_REMOVED lines=9> */
.L_x_2030:
[----:B------:R-:W-:Y:S05]  /*22970*/  BSYNC B1 ;  /* 0x0000000000017941 */ /* 0x000fea0003800000 */
.L_x_2029:
[----:B---34-:R3:W4:Y:S01]  /*22980*/  SHFL.IDX PT, R3, R5, 0x1, 0x181f ;  /* 0x00381f0005037f89 */ /* 0x01872200000e0000 */
[----:B------:R-:W-:Y:S03]  /*22990*/  BSSY B1, `(.L_x_2031) ;  /* 0x0000014000017945 */ /* 0x000fe60003800000 */
[----:B--2---:R3:W2:Y:S01]  /*229a0*/  SHFL.IDX PT, R2, R4, 0x1, 0x181f ;  /* 0x00381f0004027f89 */ /* 0x0046a200000e0000 */
[----:B------:R-:W-:Y:S05]  /*229b0*/  @P1 BRA `(.L_x_2032) ;  /* 0x0000000000441947 */ /* 0x000fea0003800000 */
[----:B------:R-:W-:Y:S02]  /*229c0*/  ULDC UR4, c[0x0][0xac8] ;  /* 0x0002b20000047ab9 */ /* 0x000fe40000000800 */
[----:B------:R-:W-:Y:S02]  /*229d0*/  ISETP.GE.AND P4, PT, R18, UR4, PT ;  /* 0x0000000412007c0c */ /* 0x000fe4000bf86270 */
[----:B-----5:R-:W-:Y:S02]  /*229e0*/  ISETP.GE.AND P2, PT, R21, UR4, PT ;  /* 0x0000000415007c0c */ /* 0x020fe4000bf46270 */
[----:B------:R-:W-:Y:S02]  /*229f0*/  ISETP.GE.AND P1, PT, R15, UR4, PT ;  /* 0x000000040f007c0c */ /* 0x000fe4000bf26270 */
[----:B------:R-:W-:-:S07]  /*22a00*/  ISETP.GE.AND P3, PT, R226, UR4, PT ;  /* 0x00000004e2007c0c */ /* 0x000fce000bf66270 */
[CC--:B--2---:R-:W-:Y:S02]  /*22a10*/  @!P4 LEA R8, P6, R18.reuse, R2.reuse, 0x1 ;  /* 0x000000021208c211 */ /* 0x0c4fe400078c08ff */
[-C--:B------:R-:W-:Y:S02]  /*22a20*/  @!P2 LEA R10, P5, R21, R2.reuse, 0x1 ;  /* 0x00000002150aa211 */ /* 0x080fe400078a08ff */
[-C--:B----4-:R-:W-:Y:S02]  /*22a30*/  @!P4 LEA.HI.X R9, R18, R3.reuse, R19, 0x1, P6 ;  /* 0x000000031209c211 */ /* 0x090fe400030f0c13 */
[----:B------:R-:W-:Y:S01]  /*22a40*/  @!P1 LEA R12, P6, R15, R2, 0x1 ;  /* 0x000000020f0c9211 */ /* 0x000fe200078c08ff */
        /* <DEDUP_REMOVED lines=8> */
.L_x_2032:
[----:B------:R-:W-:Y:S05]  /*22ad0*/  BSYNC B1 ;  /* 0x0000000000017941 */ /* 0x000fea0003800000 */
.L_x_2031:
[----:B--2-4-:R2:W4:Y:S01]  /*22ae0*/  SHFL.IDX PT, R3, R5, 0x2, 0x181f ;  /* 0x00581f0005037f89 */ /* 0x01452200000e0000 */
[----:B------:R-:W-:Y:S03]  /*22af0*/  BSSY B1, `(.L_x_2033) ;  /* 0x0000014000017945 */ /* 0x000fe60003800000 */
[----:B------:R2:W0:Y:S01]  /*22b00*/  SHFL.IDX PT, R2, R4, 0x2, 0x181f ;  /* 0x00581f0004027f89 */ /* 0x00042200000e0000 */
[----:B------:R-:W-:Y:S05]  /*22b10*/  @P0 BRA `(.L_x_2034) ;  /* 0x0000000000440947 */ /* 0x000fea0003800000 */
[----:B------:R-:W-:Y:S02]  /*22b20*/  ULDC UR4, c[0x0][0xac8] ;  /* 0x0002b20000047ab9 */ /* 0x000fe40000000800 */
[----:B------:R-:W-:Y:S02]  /*22b30*/  ISETP.GE.AND P3, PT, R18, UR4, PT ;  /* 0x0000000412007c0c */ /* 0x000fe4000bf66270 */
[----:B-----5:R-:W-:Y:S02]  /*22b40*/  ISETP.GE.AND P5, PT, R21, UR4, PT ;  /* 0x0000000415007c0c */ /* 0x020fe4000bfa6270 */
[----:B------:R-:W-:Y:S02]  /*22b50*/  ISETP.GE.AND P6, PT, R15, UR4, PT ;  /* 0x000000040f007c0c */ /* 0x000fe4000bfc6270 */
[----:B------:R-:W-:-:S07]  /*22b60*/  ISETP.GE.AND P4, PT, R226, UR4, PT ;  /* 0x00000004e2007c0c */ /* 0x000fce000bf86270 */
[-C--:B0-----:R-:W-:Y:S02]  /*22b70*/  @!P3 LEA R8, P0, R18, R2.reuse, 0x1 ;  /* 0x000000021208b211 */ /* 0x081fe400078008ff */
[-C--:B------:R-:W-:Y:S02]  /*22b80*/  @!P5 LEA R10, P1, R21, R2.reuse, 0x1 ;  /* 0x00000002150ad211 */ /* 0x080fe400078208ff */
[----:B------:R-:W-:Y:S02]  /*22b90*/  @!P6 LEA R12, P2, R15, R2, 0x1 ;  /* 0x000000020f0ce211 */ /* 0x000fe400078408ff */
        /* <DEDUP_REMOVED lines=9> */
.L_x_2034:
[----:B------:R-:W-:Y:S05]  /*22c30*/  BSYNC B1 ;  /* 0x0000000000017941 */ /* 0x000fea0003800000 */
.L_x_2033:
[----:B------:R-:W-:Y:S01]  /*22c40*/  VIADD R0, R6, 0x60 ;  /* 0x0000006006007836 */ /* 0x000fe20000000000 */
[----:B0---4-:R0:W4:Y:S04]  /*22c50*/  SHFL.IDX PT, R3, R5, 0x3, 0x181f ;  /* 0x00781f0005037f89 */ /* 0x01112800000e0000 */
[----:B------:R-:W-:Y:S01]  /*22c60*/  ISETP.GE.AND P0, PT, R0, R23, PT ;  /* 0x000000170000720c */ /* 0x000fe20003f06270 */
[----:B------:R0:W0:-:S12]  /*22c70*/  SHFL.IDX PT, R2, R4, 0x3, 0x181f ;  /* 0x00781f0004027f89 */ /* 0x00001800000e0000 */
        /* <DEDUP_REMOVED lines=18> */
.L_x_2025:
[----:B------:R-:W-:Y:S05]  /*22da0*/  BSYNC B0 ;  /* 0x0000000000007941 */ /* 0x000fea0003800000 */
.L_x_2016:
[----:B------:R-:W-:Y:S02]  /*22db0*/  ULDC UR4, c[0x0][0xc3c] ;  /* 0x00030f0000047ab9 */ /* 0x000fe40000000800 */
[----:B-1----:R-:W-:-:S13]  /*22dc0*/  ISETP.GE.AND P0, PT, R67, UR4, PT ;  /* 0x0000000443007c0c */ /* 0x002fda000bf06270 */
[----:B------:R-:W-:Y:S05]  /*22dd0*/  @!P0 BRA `(.L_x_2035) ;  /* 0xfffffde400a88947 */ /* 0x000fea000383ffff */
[----:B------:R-:W-:Y:S05]  /*22de0*/  BRA `(.L_x_1746) ;  /* 0x0000009000b87947 */ /* 0x000fea0003800000 */
.L_x_1744:
        /* <DEDUP_REMOVED lines=18> */
.L_x_2036:
[----:B------:R-:W-:Y:S01]  /*22f10*/  LOP3.LUT R0, R4, 0x1f, RZ, 0xc0, !PT ;  /* 0x0000001f04007812 */ /* 0x000fe200078ec0ff */
[----:B------:R-:W-:Y:S01]  /*22f20*/  ULDC UR4, c[0x0][0xc3c] ;  /* 0x00030f0000047ab9 */ /* 0x000fe20000000800 */
[----:B------:R-:W1:Y:S01]  /*22f30*/  S2UR UR6, SR_CTAID.X ;  /* 0x00000000000679c3 */ /* 0x000e620000002500 */
[----:B------:R-:W-:Y:S01]  /*22f40*/  ULDC UR5, c[0x0][0xc38] ;  /* 0x00030e0000057ab9 */ /* 0x000fe20000000800 */
[----:B------:R-:W-:-:S04]  /*22f50*/  ISETP.NE.AND P0, PT, R0, 0x1f, PT ;  /* 0x0000001f0000780c */ /* 0x000fc80003f05270 */
[----:B------:R-:W-:-:S13]  /*22f60*/  ISETP.GE.OR P1, PT, R0, UR4, !P0 ;  /* 0x0000000400007c0c */ /* 0x000fda000c726670 */
[----:B0-----:R-:W0:Y:S02]  /*22f70*/  @!P1 LDC.64 R2, c[0x0][0xc80] ;  /* 0x00032000ff029b82 */ /* 0x001e240000000a00 */
[----:B0-----:R-:W-:-:S05]  /*22f80*/  @!P1 IMAD.WIDE.U32 R2, R0, 0x4, R2 ;  /* 0x0000000400029825 */ /* 0x001fca00078e0002 */
[----:B------:R-:W2:Y:S01]  /*22f90*/  @!P1 LDG.E R6, desc[UR60][R2.64] ;  /* 0x0000003c02069981 */ /* 0x000ea2000c1e1900 */
[C---:B------:R-:W-:Y:S01]  /*22fa0*/  ISETP.NE.AND P1, PT, R0.reuse, RZ, PT ;  /* 0x000000ff0000720c */ /* 0x040fe20003f25270 */
[----:B------:R-:W-:Y:S01]  /*22fb0*/  UMOV UR4, URZ ;  /* 0x0000003f00047c82 */ /* 0x000fe20008000000 */
[C---:B------:R-:W-:Y:S01]  /*22fc0*/  ISETP.GE.U32.AND P2, PT, R0.reuse, 0x2, PT ;  /* 0x000000020000780c */ /* 0x040fe20003f46070 */
[----:B------:R-:W-:Y:S01]  /*22fd0*/  IMAD.MOV.U32 R16, RZ, RZ, RZ ;  /* 0x000000ffff107224 */ /* 0x000fe200078e00ff */
[C---:B------:R-:W-:Y:S02]  /*22fe0*/  ISETP.GE.U32.AND P3, PT, R0.reuse, 0x4, PT ;  /* 0x000000040000780c */ /* 0x040fe40003f66070 */
[C---:B------:R-:W-:Y:S02]  /*22ff0*/  ISETP.GE.U32.AND P4, PT, R0.reuse, 0x8, PT ;  /* 0x000000080000780c */ /* 0x040fe40003f86070 */
[----:B------:R-:W-:Y:S01]  /*23000*/  ISETP.GE.U32.AND P5, PT, R0, 0x10, PT ;  /* 0x000000100000780c */ /* 0x000fe20003fa6070 */
[----:B--2---:R-:W0:Y:S02]  /*23010*/  SHFL.UP PT, R5, R6, 0x1, RZ ;  /* 0x0420000006057989 */ /* 0x004e2400000e00ff */
        /* <DEDUP_REMOVED lines=16> */
[----:B------:R-:W-:Y:S01]  /*23120*/  IMAD.MOV.U32 R8, RZ, RZ, R7 ;  /* 0x000000ffff087224 */ /* 0x000fe200078e0007 */
[----:B-1----:R-:W-:-:S13]  /*23130*/  ISETP.GT.AND P6, PT, R7, UR6, PT ;  /* 0x0000000607007c0c */ /* 0x002fda000bfc4270 */
[----:B------:R-:W-:Y:S05]  /*23140*/  @P6 BRA `(.L_x_2038) ;  /* 0x00000000009c6947 */ /* 0x000fea0003800000 */
[----:B------:R-:W0:Y:S01]  /*23150*/  LDC R5, c[0x0][0xc3c] ;  /* 0x00030f00ff057b82 */ /* 0x000e220000000800 */
[----:B------:R-:W-:Y:S01]  /*23160*/  IMAD.MOV.U32 R7, RZ, RZ, R8 ;  /* 0x000000ffff077224 */ /* 0x000fe200078e0008 */
[----:B------:R-:W-:Y:S01]  /*23170*/  UMOV UR4, URZ ;  /* 0x0000003f00047c82 */ /* 0x000fe20008000000 */
[----:B------:R-:W-:Y:S01]  /*23180*/  ULDC UR7, c[0x0][0xc3c] ;  /* 0x00030f0000077ab9 */ /* 0x000fe20000000800 */
[----:B------:R-:W-:-:S05]  /*23190*/  ULDC UR5, c[0x0][0xc38] ;  /* 0x00030e0000057ab9 */ /* 0x000fca0000000800 */
.L_x_2042:
        /* <DEDUP_REMOVED lines=9> */
[----:B------:R-:W0:Y:S02]  /*23230*/  LDC.64 R2, c[0x0][0xc80] ;  /* 0x00032000ff027b82 */ /* 0x000e240000000a00 */
[----:B0-----:R-:W-:-:S05]  /*23240*/  IMAD.WIDE R2, R8, 0x4, R2 ;  /* 0x0000000408027825 */ /* 0x001fca00078e0202 */
[----:B------:R0:W5:Y:S02]  /*23250*/  LDG.E R6, desc[UR60][R2.64] ;  /* 0x0000003c02067981 */ /* 0x000164000c1e1900 */
.L_x_2041:
[----:B------:R-:W-:Y:S05]  /*23260*/  BSYNC B0 ;  /* 0x0000000000007941 */ /* 0x000fea0003800000 */
.L_x_2040:
        /* <DEDUP_REMOVED lines=21> */
.L_x_2038:
[----:B------:R-:W-:-:S04]  /*233c0*/  IMAD.IADD R8, R7, 0x1, -R8 ;  /* 0x0000000107087824 */ /* 0x000fc800078e0a08 */
        /* <DEDUP_REMOVED lines=17> */
[----:B------:R-:W-:-:S06]  /*234e0*/  VIADD R16, R7, 0xffffffff ;  /* 0xffffffff07107836 */ /* 0x000fcc0000000000 */
[----:B------:R2:W3:Y:S02]  /*234f0*/  SHFL.IDX PT, R16, R5, R16, 0x1f ;  /* 0x00001f1005107589 */ /* 0x0004e400000e0000 */
.L_x_2043:
[----:B-12---:R-:W-:Y:S01]  /*23500*/  IMAD.MOV R5, RZ, RZ, -R3 ;  /* 0x000000ffff057224 */ /* 0x006fe200078e0a03 */
[----:B------:R-:W-:Y:S01]  /*23510*/  IABS R7, R9 ;  /* 0x0000000900077213 */ /* 0x000fe20000000000 */
        /* <DEDUP_REMOVED lines=23> */
[----:B------:R-:W-:Y:S01]  /*23690*/  VIADDMNMX R11, R10, UR5, R11, PT ;  /* 0x000000050a0b7c46 */ /* 0x000fe2000b80010b */
[----:B------:R-:W-:-:S03]  /*236a0*/  IMAD.IADD R5, R8, 0x1, R5 ;  /* 0x0000000108057824 */ /* 0x000fc600078e0205 */
[----:B------:R-:W-:-:S04]  /*236b0*/  IABS R7, R11 ;  /* 0x0000000b00077213 */ /* 0x000fc80000000000 */
[----:B------:R-:W1:Y:S08]  /*236c0*/  I2F.RP R10, R7 ;  /* 0x00000007000a7306 */ /* 0x000e700000209400 */
[----:B-1----:R-:W1:Y:S02]  /*236d0*/  MUFU.RCP R10, R10 ;  /* 0x0000000a000a7308 */ /* 0x002e640000001000 */
[----:B-1----:R-:W-:Y:S01]  /*236e0*/  VIADD R3, R10, 0xffffffe ;  /* 0x0ffffffe0a037836 */ /* 0x002fe20000000000 */
[----:B------:R-:W-:-:S05]  /*236f0*/  IABS R10, R11 ;  /* 0x0000000b000a7213 */ /* 0x000fca0000000000 */
[----:B------:R-:W1:Y:S01]  /*23700*/  F2I.FTZ.U32.TRUNC.NTZ R3, R3 ;  /* 0x0000000300037305 */ /* 0x000e62000021f000 */
[----:B------:R-:W-:Y:S02]  /*23710*/  IMAD.MOV R10, RZ, RZ, -R10 ;  /* 0x000000ffff0a7224 */ /* 0x000fe400078e0a0a */
[----:B-1----:R-:W-:-:S04]  /*23720*/  IMAD.MOV R2, RZ, RZ, -R3 ;  /* 0x000000ffff027224 */ /* 0x002fc800078e0a03 */
[----:B------:R-:W-:Y:S02]  /*23730*/  IMAD R9, R2, R7, RZ ;  /* 0x0000000702097224 */ /* 0x000fe400078e02ff */
[----:B------:R-:W-:-:S04]  /*23740*/  IMAD.MOV.U32 R2, RZ, RZ, RZ ;  /* 0x000000ffff027224 */ /* 0x000fc800078e00ff */
[----:B------:R-:W-:Y:S01]  /*23750*/  IMAD.HI.U32 R2, R3, R9, R2 ;  /* 0x0000000903027227 */ /* 0x000fe200078e0002 */
[----:B------:R-:W-:Y:S02]  /*23760*/  IABS R9, R8 ;  /* 0x0000000800097213 */ /* 0x000fe40000000000 */
[----:B------:R-:W-:-:S03]  /*23770*/  LOP3.LUT R3, R8, R11, RZ, 0x3c, !PT ;  /* 0x0000000b08037212 */ /* 0x000fc600078e3cff */
[----:B------:R-:W-:Y:S01]  /*23780*/  IMAD.HI.U32 R2, R2, R9, RZ ;  /* 0x0000000902027227 */ /* 0x000fe200078e00ff */
[----:B------:R-:W-:-:S03]  /*23790*/  ISETP.GE.AND P2, PT, R3, RZ, PT ;  /* 0x000000ff0300720c */ /* 0x000fc60003f46270 */
        /* <DEDUP_REMOVED lines=14> */
.L_x_2039:
[----:B------:R-:W-:Y:S02]  /*23880*/  IMAD.MOV.U32 R17, RZ, RZ, RZ ;  /* 0x000000ffff117224 */ /* 0x000fe400078e00ff */
[----:B------:R-:W-:Y:S02]  /*23890*/  IMAD.U32 R16, RZ, RZ, UR6 ;  /* 0x00000006ff107e24 */ /* 0x000fe4000f8e00ff */
[----:B------:R-:W-:-:S07]  /*238a0*/  IMAD.MOV.U32 R18, RZ, RZ, RZ ;  /* 0x000000ffff127224 */ /* 0x000fce00078e00ff */
.L_x_2044:
[----:B------:R-:W-:-:S13]  /*238b0*/  ISETP.NE.AND P0, PT, R0, RZ, PT ;  /* 0x000000ff0000720c */ /* 0x000fda0003f05270 */
[----:B------:R-:W1:Y:S01]  /*238c0*/  @!P0 S2R R3, SR_CgaCtaId ;  /* 0x0000000000038919 */ /* 0x000e620000008800 */
[----:B------:R-:W-:-:S04]  /*238d0*/  @!P0 MOV R0, 0x400 ;  /* 0x0000040000008802 */ /* 0x000fc80000000f00 */
[----:B-1----:R-:W-:-:S05]  /*238e0*/  @!P0 LEA R0, R3, R0, 0x18 ;  /* 0x0000000003008211 */ /* 0x002fca00078ec0ff */
[----:B------:R1:W-:Y:S01]  /*238f0*/  @!P0 STS.128 [R0+0x308d0], R16 ;  /* 0x0308d01000008388 */ /* 0x0003e20000000c00 */
[----:B------:R-:W-:Y:S06]  /*23900*/  BAR.ARV 0x5, 0x180 ;  /* 0x0146000000007b1d */ /* 0x000fec0000002000 */
.L_x_2037:
[----:B-1----:R-:W-:Y:S01]  /*23910*/  IMAD.MOV.U32 R0, RZ, RZ, 0x1 ;  /* 0x00000001ff007424 */ /* 0x002fe200078e00ff */
[----:B------:R1:W-:Y:S01]  /*23920*/  STL [R1+0x4], RZ ;  /* 0x000004ff01007387 */ /* 0x0003e20000100800 */
[----:B------:R-:W-:Y:S02]  /*23930*/  ULDC UR4, c[0x0][0xc3c] ;  /* 0x00030f0000047ab9 */ /* 0x000fe40000000800 */
[----:B--2---:R-:W-:Y:S01]  /*23940*/  ISETP.GE.AND P0, PT, R19, UR4, PT ;  /* 0x0000000413007c0c */ /* 0x004fe2000bf06270 */
[----:B------:R1:W-:Y:S04]  /*23950*/  STL [R1+0x10], R0 ;  /* 0x0000100001007387 */ /* 0x0003e80000100800 */
[----:B------:R1:W-:Y:S08]  /*23960*/  STL [R1+0x48], RZ ;  /* 0x000048ff01007387 */ /* 0x0003f00000100800 */
[----:B-1----:R-:W-:Y:S05]  /*23970*/  @P0 BRA `(.L_x_2045) ;  /* 0x0000008000ec0947 */ /* 0x002fea0003800000 */
[----:B------:R-:W1:Y:S01]  /*23980*/  S2UR UR5, SR_CgaCtaId ;  /* 0x00000000000579c3 */ /* 0x000e620000008800 */
[C---:B------:R-:W-:Y:S01]  /*23990*/  IMAD.SHL.U32 R0, R4.reuse, 0x8, RZ ;  /* 0x0000000804007824 */ /* 0x040fe200078e00ff */
[----:B------:R-:W-:Y:S01]  /*239a0*/  LOP3.LUT R5, R4, 0x7f, RZ, 0xc0, !PT ;  /* 0x0000007f04057812 */ /* 0x000fe200078ec0ff */
[----:B------:R-:W-:Y:S01]  /*239b0*/  UMOV UR4, 0x400 ;  /* 0x0000040000047882 */ /* 0x000fe20000000000 */
[----:B------:R-:W-:Y:S01]  /*239c0*/  BSSY B8, `(.L_x_2045) ;  /* 0x0000836000087945 */ /* 0x000fe20003800000 */
[----:B------:R-:W-:Y:S01]  /*239d0*/  ULDC.64 UR38, c[0x0][0x198] ;  /* 0x0000660000267ab9 */ /* 0x000fe20000000a00 */
[----:B------:R-:W-:Y:S01]  /*239e0*/  LOP3.LUT R3, R0, 0x1f8, RZ, 0xc0, !PT ;  /* 0x000001f800037812 */ /* 0x000fe200078ec0ff */
[----:B0-----:R-:W-:Y:S01]  /*239f0*/  IMAD.SHL.U32 R2, R5, 0x8, RZ ;  /* 0x0000000805027824 */ /* 0x001fe200078e00ff */
[----:B------:R-:W-:Y:S01]  /*23a00*/  SHF.R.U32.HI R5, RZ, 0x3, R5 ;  /* 0x00000003ff057819 */ /* 0x000fe20000011605 */
[----:B------:R-:W-:Y:S01]  /*23a10*/  ULDC UR36, c[0x0][0xc] ;  /* 0x0000030000247ab9 */ /* 0x000fe20000000800 */
[----:B------:R-:W-:Y:S01]  /*23a20*/  LOP3.LUT R3, R3, 0x38, R4, 0x78, !PT ;  /* 0x0000003803037812 */ /* 0x000fe200078e7804 */
[----:B------:R-:W-:Y:S01]  /*23a30*/  IMAD.SHL.U32 R4, R4, 0x10, RZ ;  /* 0x0000001004047824 */ /* 0x000fe200078e00ff */
[----:B------:R-:W-:-:S02]  /*23a40*/  LOP3.LUT R0, R0, 0x38, RZ, 0xc0, !PT ;  /* 0x0000003800007812 */ /* 0x000fc400078ec0ff */
[----:B------:R-:W-:Y:S02]  /*23a50*/  LOP3.LUT R2, R3, 0x200, R2, 0xf8, !PT ;  /* 0x0000020003027812 */ /* 0x000fe400078ef802 */
[----:B------:R-:W-:Y:S01]  /*23a60*/  LOP3.LUT R4, R5, 0x70, R4, 0xf8, !PT ;  /* 0x0000007005047812 */ /* 0x000fe200078ef804 */
[----:B------:R-:W-:Y:S01]  /*23a70*/  IMAD.MOV.U32 R4, RZ, RZ, 0x1 ;  /* 0x00000001ff047424 */ /* 0x000fe200078e00ff */
[----:B-1----:R-:W-:-:S06]  /*23a80*/  ULEA UR4, UR5, UR4, 0x18 ;  /* 0x0000000405047291 */ /* 0x002fcc000f8ec03f */
[----:B------:R-:W-:-:S05]  /*23a90*/  IMAD.U32 R3, RZ, RZ, UR4 ;  /* 0x00000004ff037e24 */ /* 0x000fca000f8e00ff */
[----:B------:R0:W-:Y:S02]  /*23aa0*/  STL [R1], R3 ;  /* 0x0000000301007387 */ /* 0x0001e40000100800 */
[----:B0-----:R-:W-:Y:S02]  /*23ab0*/  IMAD R3, R2, 0x2, R3 ;  /* 0x0000000202037824 */ /* 0x001fe400078e0203 */
[----:B------:R-:W-:-:S03]  /*23ac0*/  IMAD.MOV.U32 R2, RZ, RZ, 0x1 ;  /* 0x00000001ff027424 */ /* 0x000fc600078e00ff */
[----:B------:R0:W-:Y:S04]  /*23ad0*/  STL [R1+0x28], R3 ;  /* 0x0000280301007387 */ /* 0x0001e80000100800 */
[----:B------:R-:W-:Y:S04]  /*23ae0*/  STL [R1+0x48], RZ ;  /* 0x000048ff01007387 */ /* 0x000fe80000100800 */
[----:B------:R1:W-:Y:S01]  /*23af0*/  STL [R1+0x1c], R2 ;  /* 0x00001c0201007387 */ /* 0x0003e20000100800 */
[----:B0-----:R-:W-:-:S03]  /*23b00*/  LOP3.LUT R3, R0, 0x40, RZ, 0xfc, !PT ;  /* 0x0000004000037812 */ /* 0x001fc600078efcff */
[----:B------:R0:W-:Y:S04]  /*23b10*/  STL [R1+0x18], RZ ;  /* 0x000018ff01007387 */ /* 0x0001e80000100800 */
[----:B------:R0:W-:Y:S01]  /*23b20*/  STL [R1+0x4], RZ ;  /* 0x000004ff01007387 */ /* 0x0001e20000100800 */
[----:B-1----:R-:W-:-:S03]  /*23b30*/  LOP3.LUT R2, R0, 0x80, RZ, 0xfc, !PT ;  /* 0x0000008000027812 */ /* 0x002fc600078efcff */
[----:B------:R0:W-:Y:S01]  /*23b40*/  STL [R1+0x10], R4 ;  /* 0x0000100401007387 */ /* 0x0001e20000100800 */
[----:B------:R-:W-:-:S07]  /*23b50*/  LOP3.LUT R0, R0, 0xc0, RZ, 0xfc, !PT ;  /* 0x000000c000007812 */ /* 0x000fce00078efcff */
.L_x_2218:
[----:B------:R-:W-:Y:S05]  /*23b60*/  YIELD ;  /* 0x0000000000007946 */ /* 0x000fea0003800000 */
[----:B------:R-:W-:Y:S01]  /*23b70*/  ULDC.64 UR4, c[0x0][0xa28] ;  /* 0x00028a0000047ab9 */ /* 0x000fe20000000a00 */
[----:B------:R-:W-:Y:S02]  /*23b80*/  CS2R R6, SRZ ;  /* 0x0000000000067805 */ /* 0x000fe4000001ff00 */
[----:B------:R-:W-:Y:S01]  /*23b90*/  ISETP.NE.U32.AND P0, PT, RZ, UR4, PT ;  /* 0x00000004ff007c0c */ /* 0x000fe2000bf05070 */
[----:B-1----:R-:W1:Y:S01]  /*23ba0*/  LDC.64 R12, c[0x0][0xa00] ;  /* 0x00028000ff0c7b82 */ /* 0x002e620000000a00 */
[----:B------:R-:W-:Y:S01]  /*23bb0*/  ULDC.64 UR6, c[0x0][0xa08] ;  /* 0x0002820000067ab9 */ /* 0x000fe20000000a00 */
[----:B------:R-:W-:Y:S01]  /*23bc0*/  ULDC.64 UR8, c[0x0][0xa10] ;  /* 0x0002840000087ab9 */ /* 0x000fe20000000a00 */
[----:B------:R-:W-:Y:S01]  /*23bd0*/  ISETP.NE.AND.EX P0, PT, RZ, UR5, PT, P0 ;  /* 0x00000005ff007c0c */ /* 0x000fe2000bf05300 */
[----:B------:R-:W-:-:S04]  /*23be0*/  ULDC.64 UR4, c[0x0][0xa18] ;  /* 0x0002860000047ab9 */ /* 0x000fc80000000a00 */
[----:B0-----:R-:W0:Y:S08]  /*23bf0*/  LDC.64 R4, c[0x0][0xa08] ;  /* 0x00028200ff047b82 */ /* 0x001e300000000a00 */
[----:B--2---:R-:W2:Y:S02]  /*23c00*/  @P0 LDC.64 R2, c[0x0][0xa28] ;  /* 0x00028a00ff020b82 */ /* 0x004ea40000000a00 */
[----:B--2---:R-:W-:-:S05]  /*23c10*/  @P0 IMAD.WIDE R2, R19, 0x4, R2 ;  /* 0x0000000413020825 */ /* 0x004fca00078e0202 */
[----:B------:R2:W5:Y:S01]  /*23c20*/  @P0 LDG.E R6, desc[UR60][R2.64] ;  /* 0x0000003c02060981 */ /* 0x000562000c1e1900 */
[----:B------:R-:W-:Y:S01]  /*23c30*/  ISETP.NE.U32.AND P0, PT, RZ, UR4, PT ;  /* 0x00000004ff007c0c */ /* 0x000fe2000bf05070 */
[----:B-1----:R-:W-:Y:S01]  /*23c40*/  IMAD.WIDE R12, R19, 0x4, R12 ;  /* 0x00000004130c7825 */ /* 0x002fe200078e020c */
[----:B------:R-:W-:Y:S02]  /*23c50*/  ISETP.NE.U32.AND P2, PT, RZ, UR6, PT ;  /* 0x00000006ff007c0c */ /* 0x000fe4000bf45070 */
[----:B------:R-:W-:Y:S01]  /*23c60*/  ISETP.NE.AND.EX P0, PT, RZ, UR5, PT, P0 ;  /* 0x00000005ff007c0c */ /* 0x000fe2000bf05300 */
[----:B------:R-:W-:Y:S01]  /*23c70*/  ULDC.64 UR4, c[0x0][0xa00] ;  /* 0x0002800000047ab9 */ /* 0x000fe20000000a00 */
[----:B------:R-:W-:Y:S01]  /*23c80*/  ISETP.NE.U32.AND P4, PT, RZ, UR8, PT ;  /* 0x00000008ff007c0c */ /* 0x000fe2000bf85070 */
[----:B------:R-:W-:Y:S01]  /*23c90*/  IMAD.MOV.U32 R8, RZ, RZ, RZ ;  /* 0x000000ffff087224 */ /* 0x000fe200078e00ff */
[----:B------:R-:W-:Y:S01]  /*23ca0*/  ISETP.NE.U32.AND P1, PT, RZ, UR4, PT ;  /* 0x00000004ff007c0c */ /* 0x000fe2000bf25070 */
[----:B--2---:R-:W1:Y:S01]  /*23cb0*/  LDC.64 R2, c[0x0][0xa10] ;  /* 0x00028400ff027b82 */ /* 0x004e620000000a00 */
[----:B---3--:R-:W-:-:S02]  /*23cc0*/  IMAD.MOV.U32 R0, RZ, RZ, RZ ;  /* 0x000000ffff007224 */ /* 0x008fc400078e00ff */
[----:B------:R-:W-:Y:S01]  /*23cd0*/  ISETP.NE.AND.EX P3, PT, RZ, UR5, PT, P1 ;  /* 0x00000005ff007c0c */ /* 0x000fe2000bf65310 */
[----:B0-----:R-:W-:-:S04]  /*23ce0*/  IMAD.WIDE R4, R19, 0x4, R4 ;  /* 0x0000000413047825 */ /* 0x001fc800078e0204 */
[----:B------:R-:W0:Y:S01]  /*23cf0*/  @P0 LDC.64 R10, c[0x0][0xa18] ;  /* 0x00028600ff0a0b82 */ /* 0x000e220000000a00 */
[----:B------:R-:W-:Y:S01]  /*23d00*/  ULDC UR4, c[0x0][0x288] ;  /* 0x0000a20000047ab9 */ /* 0x000fe20000000800 */
[----:B------:R-:W-:Y:S02]  /*23d10*/  ISETP.NE.AND.EX P1, PT, RZ, UR7, PT, P2 ;  /* 0x00000007ff007c0c */ /* 0x000fe4000bf25320 */
[----:B------:R-:W-:-:S04]  /*23d20*/  ISETP.NE.AND.EX P2, PT, RZ, UR9, PT, P4 ;  /* 0x00000009ff007c0c */ /* 0x000fc8000bf45340 */
[----:B------:R-:W2:Y:S07]  /*23d30*/  @P3 LDG.E R7, desc[UR60][R12.64] ;  /* 0x0000003c0c073981 */ /* 0x000eae000c1e1900 */
[----:B------:R-:W5:Y:S01]  /*23d40*/  @P1 LDG.E R8, desc[UR60][R4.64] ;  /* 0x0000003c04081981 */ /* 0x000f62000c1e1900 */
[----:B-1----:R-:W-:-:S05]  /*23d50*/  IMAD.WIDE R2, R19, 0x4, R2 ;  /* 0x0000000413027825 */ /* 0x002fca00078e0202 */
[----:B------:R-:W5:Y:S01]  /*23d60*/  @P2 LDG.E R0, desc[UR60][R2.64] ;  /* 0x0000003c02002981 */ /* 0x000f62000c1e1900 */
[----:B0-----:R-:W-:-:S03]  /*23d70*/  @P0 IMAD.WIDE R10, R19, 0x4, R10 ;  /* 0x00000004130a0825 */ /* 0x001fc600078e020a */
[----:B--2---:R0:W-:Y:S02]  /*23d80*/  STL [R1+0x40], R7 ;  /* 0x0000400701007387 */ /* 0x0041e40000100800 */
[----:B0-----:R-:W-:Y:S01]  /*23d90*/  IMAD.U32 R7, RZ, RZ, UR4 ;  /* 0x00000004ff077e24 */ /* 0x001fe2000f8e00ff */
[----:B------:R-:W-:-:S05]  /*23da0*/  ULDC.64 UR4, c[0x0][0x418] ;  /* 0x0001060000047ab9 */ /* 0x000fca0000000a00 */
[----:B------:R0:W2:Y:S01]  /*23db0*/  @P0 LDG.E R7, desc[UR60][R10.64] ;  /* 0x0000003c0a070981 */ /* 0x0000a2000c1e1900 */
[----:B------:R-:W-:-:S03]  /*23dc0*/  UISETP.NE.U32.AND UP0, UPT, UR4, URZ, UPT ;  /* 0x0000003f0400728c */ /* 0x000fc6000bf05070 */
[----:B------:R-:W-:Y:S01]  /*23dd0*/  ULDC UR4, c[0x0][0x424] ;  /* 0x0001090000047ab9 */ /* 0x000fe20000000800 */
[----:B------:R-:W-:-:S03]  /*23de0*/  UISETP.NE.AND.EX UP0, UPT, UR5, URZ, UPT, UP0 ;  /* 0x0000003f0500728c */ /* 0x000fc6000bf05300 */
[----:B------:R-:W-:Y:S01]  /*23df0*/  ULDC UR5, c[0x0][0x2f0] ;  /* 0x0000bc0000057ab9 */ /* 0x000fe20000000800 */
[----:B------:R-:W-:-:S04]  /*23e00*/  USEL UR4, UR4, 0x1, UP0 ;  /* 0x0000000104047887 */ /* 0x000fc80008000000 */
[----:B------:R-:W-:-:S03]  /*23e10*/  UIMAD UR4, UR4, UR5, URZ ;  /* 0x00000005040472a4 */ /* 0x000fc6000f8e023f */
[----:B------:R-:W-:Y:S02]  /*23e20*/  ULDC UR5, c[0x0][0x348] ;  /* 0x0000d20000057ab9 */ /* 0x000fe40000000800 */
[----:B0-----:R-:W-:Y:S01]  /*23e30*/  IMAD.U32 R10, RZ, RZ, UR5 ;  /* 0x00000005ff0a7e24 */ /* 0x001fe2000f8e00ff */
[----:B--2---:R0:W-:Y:S01]  /*23e40*/  STL [R1+0x38], R7 ;  /* 0x0000380701007387 */ /* 0x0041e20000100800 */
[----:B------:R-:W-:Y:S02]  /*23e50*/  IMAD.MOV.U32 R11, RZ, RZ, R7 ;  /* 0x000000ffff0b7224 */ /* 0x000fe400078e0007 */
[----:B0-----:R-:W-:Y:S01]  /*23e60*/  IMAD.U32 R7, RZ, RZ, UR4 ;  /* 0x00000004ff077e24 */ /* 0x001fe2000f8e00ff */
[----:B------:R-:W-:Y:S06]  /*23e70*/  @P0 BRA `(.L_x_2046) ;  /* 0x0000000000140947 */ /* 0x000fec0003800000 */
[----:B------:R-:W-:Y:S05]  /*23e80*/  @!P3 BRA `(.L_x_2046) ;  /* 0x000000000010b947 */ /* 0x000fea0003800000 */
[----:B------:R-:W2:Y:S04]  /*23e90*/  LDG.E R9, desc[UR60][R12.64] ;  /* 0x0000003c0c097981 */ /* 0x000ea8000c1e1900 */
[----:B------:R-:W2:Y:S02]  /*23ea0*/  LDG.E R12, desc[UR60][R12.64+0x4] ;  /* 0x0000043c0c0c7981 */ /* 0x000ea4000c1e1900 */
[----:B--2---:R-:W-:-:S05]  /*23eb0*/  IMAD.IADD R11, R12, 0x1, -R9 ;  /* 0x000000010c0b7824 */ /* 0x004fca00078e0a09 */
[----:B------:R0:W-:Y:S02]  /*23ec0*/  STL [R1+0x38], R11 ;  /* 0x0000380b01007387 */ /* 0x0001e40000100800 */
.L_x_2046:
[----:B-----5:R-:W-:Y:S01]  /*23ed0*/  IMAD.IADD R8, R8, 0x1, R6 ;  /* 0x0000000108087824 */ /* 0x020fe200078e0206 */
[----:B------:R-:W-:Y:S02]  /*23ee0*/  ULDC.64 UR4, c[0x0][0xa20] ;  /* 0x0002880000047ab9 */ /* 0x000fe40000000a00 */
[----:B------:R-:W-:Y:S02]  /*23ef0*/  ISETP.NE.U32.AND P0, PT, RZ, UR4, PT ;  /* 0x00000004ff007c0c */ /* 0x000fe4000bf05070 */
[----:B------:R1:W-:Y:S02]  /*23f00*/  STL [R1+0x14], R8 ;  /* 0x0000140801007387 */ /* 0x0003e40000100800 */
[----:B------:R-:W-:-:S13]  /*23f10*/  ISETP.NE.AND.EX P0, PT, RZ, UR5, PT, P0 ;  /* 0x00000005ff007c0c */ /* 0x000fda000bf05300 */
[----:B-1----:R-:W-:Y:S05]  /*23f20*/  @!P0 BRA `(.L_x_2047) ;  /* 0x0000000000108947 */ /* 0x002fea0003800000 */
[----:B------:R-:W1:Y:S02]  /*23f30*/  LDC.64 R4, c[0x0][0xa20] ;  /* 0x00028800ff047b82 */ /* 0x000e640000000a00 */
[----:B-1----:R-:W-:-:S05]  /*23f40*/  IMAD.WIDE R4, R19, 0x4, R4 ;  /* 0x0000000413047825 */ /* 0x002fca00078e0204 */
[----:B------:R1:W5:Y:S01]  /*23f50*/  LDG.E R7, desc[UR60][R4.64] ;  /* 0x0000003c04077981 */ /* 0x000362000c1e1900 */
[----:B------:R-:W-:Y:S05]  /*23f60*/  BRA `(.L_x_2048) ;  /* 0x0000000000107947 */ /* 0x000fea0003800000 */
.L_x_2047:
[----:B------:R-:W-:Y:S05]  /*23f70*/  @!P1 BRA `(.L_x_2048) ;  /* 0x00000000000c9947 */ /* 0x000fea0003800000 */
[----:B------:R-:W2:Y:S04]  /*23f80*/  LDG.E R7, desc[UR60][R4.64] ;  /* 0x0000003c04077981 */ /* 0x000ea8000c1e1900 */
[----:B------:R-:W2:Y:S02]  /*23f90*/  LDG.E R4, desc[UR60][R4.64+0x4] ;  /* 0x0000043c04047981 */ /* 0x000ea4000c1e1900 */
[----:B--2---:R-:W-:-:S07]  /*23fa0*/  IMAD.IADD R7, R4, 0x1, -R7 ;  /* 0x0000000104077824 */ /* 0x004fce00078e0a07 */
.L_x_2048:
[----:B-1----:R-:W2:Y:S04]  /*23fb0*/  @P2 LDG.E R4, desc[UR60][R2.64] ;  /* 0x0000003c02042981 */ /* 0x002ea8000c1e1900 */
[----:B------:R1:W2:Y:S01]  /*23fc0*/  @P2 LDG.E R2, desc[UR60][R2.64+0x4] ;  /* 0x0000043c02022981 */ /* 0x0002a2000c1e1900 */
[----:B------:R-:W-:Y:S02]  /*23fd0*/  IMAD.SHL.U32 R12, R17, 0x80, RZ ;  /* 0x00000080110c7824 */ /* 0x000fe400078e00ff */
[----:B-----5:R-:W-:Y:S02]  /*23fe0*/  IMAD.IADD R9, R7, 0x1, -R6 ;  /* 0x0000000107097824 */ /* 0x020fe400078e0a06 */
[----:B------:R-:W-:Y:S01]  /*23ff0*/  VIADD R7, R12, 0x7f ;  /* 0x0000007f0c077836 */ /* 0x000fe20000000000 */
[----:B------:R3:W-:Y:S01]  /*24000*/  STL [R1+0x30], R12 ;  /* 0x0000300c01007387 */ /* 0x0007e20000100800 */
[----:B-1----:R-:W1:Y:S02]  /*24010*/  LDC R3, c[0x0][0x448] ;  /* 0x00011200ff037b82 */ /* 0x002e640000000800 */
[----:B-1----:R-:W-:-:S13]  /*24020*/  ISETP.NE.AND P1, PT, R3, 0x1, PT ;  /* 0x000000010300780c */ /* 0x002fda0003f25270 */
[----:B------:R-:W1:Y:S08]  /*24030*/  @P1 LDC R3, c[0x0][0x44c] ;  /* 0x00011300ff031b82 */ /* 0x000e700000000800 */
[----:B------:R-:W4:Y:S01]  /*24040*/  @P1 LDC R5, c[0x0][0x450] ;  /* 0x00011400ff051b82 */ /* 0x000f220000000800 */
[----:B--2---:R-:W-:Y:S02]  /*24050*/  @P2 IMAD.IADD R10, R2, 0x1, -R4 ;  /* 0x00000001020a2824 */ /* 0x004fe400078e0a04 */
[----:B-1----:R-:W-:-:S04]  /*24060*/  @P1 IMAD.HI.U32 R2, R7, R3, RZ ;  /* 0x0000000307021227 */ /* 0x002fc800078e00ff */
[----:B------:R-:W-:Y:S01]  /*24070*/  IMAD.IADD R6, R9, 0x1, R10 ;  /* 0x0000000109067824 */ /* 0x000fe200078e020a */
[----:B----4-:R-:W-:-:S03]  /*24080*/  @P1 SHF.R.U32.HI R7, RZ, R5, R2 ;  /* 0x00000005ff071219 */ /* 0x010fc60000011602 */
[C---:B------:R-:W-:Y:S01]  /*24090*/  VIADD R2, R6.reuse, 0x3f ;  /* 0x0000003f06027836 */ /* 0x040fe20000000000 */
[----:B------:R-:W-:-:S04]  /*240a0*/  IADD3 R20, R6, 0x1, -R11 ;  /* 0x0000000106147810 */ /* 0x000fc80007ffe80b */
[----:B------:R-:W-:Y:S01]  /*240b0*/  SHF.R.S32.HI R3, RZ, 0x1f, R2 ;  /* 0x0000001fff037819 */ /* 0x000fe20000011402 */
[----:B------:R-:W-:-:S03]  /*240c0*/  IMAD.IADD R7, R20, 0x1, R7 ;  /* 0x0000000114077824 */ /* 0x000fc600078e0207 */
[----:B------:R-:W-:Y:S02]  /*240d0*/  LEA.HI R21, R3, R2, RZ, 0x6 ;  /* 0x0000000203157211 */ /* 0x000fe400078f30ff */
[----:B------:R-:W1:Y:S02]  /*240e0*/  LDC.64 R2, c[0x0][0x9e0] ;  /* 0x00027800ff027b82 */ /* 0x000e640000000a00 */
[----:B------:R-:W-:Y:S02]  /*240f0*/  SHF.R.S32.HI R21, RZ, 0x6, R21 ;  /* 0x00000006ff157819 */ /* 0x000fe40000011415 */
[----:B-1----:R-:W-:Y:S01]  /*24100*/  ISETP.GE.AND P3, PT, R3, 0x1, PT ;  /* 0x000000010300780c */ /* 0x002fe20003f66270 */
[----:B------:R-:W-:-:S12]  /*24110*/  IMAD.IADD R8, R7, 0x1, R2 ;  /* 0x0000000107087824 */ /* 0x000fd800078e0202 */
[----:B---3--:R-:W-:Y:S05]  /*24120*/  @!P3 BRA `(.L_x_2049) ;  /* 0x000000000048b947 */ /* 0x008fea0003800000 */
        /* <DEDUP_REMOVED lines=11> */
.L_x_2051:
[----:B------:R-:W-:-:S13]  /*241e0*/  ISETP.NE.AND P0, PT, R3, 0x1, PT ;  /* 0x000000010300780c */ /* 0x000fda0003f05270 */
[----:B------:R-:W1:Y:S02]  /*241f0*/  @P0 LDC.64 R4, c[0x0][0x9e8] ;  /* 0x00027a00ff040b82 */ /* 0x000e640000000a00 */
[----:B-1----:R-:W-:-:S05]  /*24200*/  @P0 IMAD.HI.U32 R4, R2, R4, RZ ;  /* 0x0000000402040227 */ /* 0x002fca00078e00ff */
[----:B------:R-:W-:-:S07]  /*24210*/  @P0 SHF.R.U32.HI R2, RZ, R5, R4 ;  /* 0x00000005ff020219 */ /* 0x000fce0000011604 */
.L_x_2052:
[----:B------:R-:W-:Y:S05]  /*24220*/  BSYNC B0 ;  /* 0x0000000000007941 */ /* 0x000fea0003800000 */
.L_x_2050:
[----:B------:R-:W-:-:S05]  /*24230*/  IMAD R2, R2, R3, R3 ;  /* 0x0000000302027224 */ /* 0x000fca00078e0203 */
[----:B------:R-:W-:-:S07]  /*24240*/  VIMNMX R8, R8, R2, PT ;  /* 0x0000000208087248 */ /* 0x000fce0003fe0100 */
.L_x_2049:
[----:B------:R-:W1:Y:S01]  /*24250*/  @P1 LDC R4, c[0x0][0x44c] ;  /* 0x00011300ff041b82 */ /* 0x000e620000000800 */
[----:B------:R-:W-:Y:S01]  /*24260*/  IMAD.MOV.U32 R2, RZ, RZ, R12 ;  /* 0x000000ffff027224 */ /* 0x000fe200078e000c */
[----:B------:R-:W-:Y:S01]  /*24270*/  ULDC UR4, c[0x0][0x9dc] ;  /* 0x0002770000047ab9 */ /* 0x000fe20000000800 */
[----:B------:R-:W-:-:S05]  /*24280*/  IMAD.IADD R17, R6, 0x1, -R11 ;  /* 0x0000000106117824 */ /* 0x000fca00078e0a0b */
[----:B------:R-:W2:Y:S01]  /*24290*/  @P1 LDC R5, c[0x0][0x450] ;  /* 0x00011400ff051b82 */ /* 0x000ea20000000800 */
        /* <DEDUP_REMOVED lines=15> */
.L_x_2055:
[----:B------:R-:W-:-:S13]  /*24390*/  ISETP.NE.AND P0, PT, R3, 0x1, PT ;  /* 0x000000010300780c */ /* 0x000fda0003f05270 */
[----:B------:R-:W1:Y:S02]  /*243a0*/  @P0 LDC.64 R4, c[0x0][0x9e8] ;  /* 0x00027a00ff040b82 */ /* 0x000e640000000a00 */
[----:B-1----:R-:W-:-:S05]  /*243b0*/  @P0 IMAD.HI.U32 R4, R6, R4, RZ ;  /* 0x0000000406040227 */ /* 0x002fca00078e00ff */
[----:B------:R-:W-:-:S07]  /*243c0*/  @P0 SHF.R.U32.HI R6, RZ, R5, R4 ;  /* 0x00000005ff060219 */ /* 0x000fce0000011604 */
.L_x_2056:
[----:B------:R-:W-:Y:S05]  /*243d0*/  BSYNC B0 ;  /* 0x0000000000007941 */ /* 0x000fea0003800000 */
.L_x_2054:
[----:B------:R-:W-:-:S05]  /*243e0*/  IMAD R3, R6, R3, RZ ;  /* 0x0000000306037224 */ /* 0x000fca00078e02ff */
[----:B------:R-:W-:-:S07]  /*243f0*/  VIMNMX R2, R2, R3, !PT ;  /* 0x0000000302027248 */ /* 0x000fce0007fe0100 */
.L_x_2053:
[----:B------:R-:W-:Y:S01]  /*24400*/  VIADD R8, R8, 0x3f ;  /* 0x0000003f08087836 */ /* 0x000fe20000000000 */
[----:B------:R-:W-:Y:S04]  /*24410*/  BSSY B0, `(.L_x_2057) ;  /* 0x00001ac000007945 */ /* 0x000fe80003800000 */
[----:B------:R-:W-:-:S04]  /*24420*/  SHF.R.S32.HI R3, RZ, 0x1f, R8 ;  /* 0x0000001fff037819 */ /* 0x000fc80000011408 */
[----:B------:R-:W-:Y:S02]  /*24430*/  LEA.HI R4, R3, R8, RZ, 0x6 ;  /* 0x0000000803047211 */ /* 0x000fe400078f30ff */
[----:B------:R-:W-:Y:S02]  /*24440*/  SHF.R.S32.HI R3, RZ, 0x1f, R2 ;  /* 0x0000001fff037819 */ /* 0x000fe40000011402 */
[----:B------:R-:W-:Y:S02]  /*24450*/  SHF.R.S32.HI R4, RZ, 0x6, R4 ;  /* 0x00000006ff047819 */ /* 0x000fe40000011404 */
[----:B------:R-:W-:-:S04]  /*24460*/  LEA.HI R2, R3, R2, RZ, 0x6 ;  /* 0x0000000203027211 */ /* 0x000fc800078f30ff */
[----:B------:R-:W-:-:S04]  /*24470*/  SHF.R.S32.HI R2, RZ, 0x6, R2 ;  /* 0x00000006ff027819 */ /* 0x000fc80000011402 */
[----:B------:R-:W-:Y:S02]  /*24480*/  VIMNMX R3, RZ, R2, !PT ;  /* 0x00000002ff037248 */ /* 0x000fe40007fe0100 */
[----:B------:R-:W-:-:S03]  /*24490*/  VIMNMX R2, R21, R4, PT ;  /* 0x0000000415027248 */ /* 0x000fc60003fe0100 */
[--C-:B------:R-:W-:Y:S02]  /*244a0*/  IMAD R3, R3, 0x40, -R9.reuse ;  /* 0x0000004003037824 */ /* 0x100fe400078e0a09 */
[----:B------:R-:W-:-:S03]  /*244b0*/  IMAD R2, R2, 0x40, -R9 ;  /* 0x0000004002027824 */ /* 0x000fc600078e0a09 */
[----:B------:R-:W-:Y:S02]  /*244c0*/  VIMNMX R3, RZ, R3, !PT ;  /* 0x00000003ff037248 */ /* 0x000fe40007fe0100 */
[----:B------:R-:W-:-:S04]  /*244d0*/  VIMNMX R2, R2, R10, PT ;  /* 0x0000000a02027248 */ /* 0x000fc80003fe0100 */
[----:B------:R-:W-:Y:S02]  /*244e0*/  ISETP.GT.AND P0, PT, R2, R3, PT ;  /* 0x000000030200720c */ /* 0x000fe40003f04270 */
[----:B------:R-:W-:-:S11]  /*244f0*/  SHF.R.U32.HI R3, RZ, 0x6, R3 ;  /* 0x00000006ff037819 */ /* 0x000fd60000011603 */
[----:B------:R-:W-:-:S05]  /*24500*/  @P0 VIADD R2, R2, 0x3f ;  /* 0x0000003f02020836 */ /* 0x000fca0000000000 */
[----:B------:R-:W-:-:S04]  /*24510*/  @P0 SHF.R.S32.HI R4, RZ, 0x1f, R2 ;  /* 0x0000001fff040819 */ /* 0x000fc80000011402 */
[----:B------:R-:W-:Y:S01]  /*24520*/  @P0 LEA.HI R2, R4, R2, RZ, 0x6 ;  /* 0x0000000204020211 */ /* 0x000fe200078f30ff */
[----:B------:R-:W-:-:S03]  /*24530*/  IMAD.MOV.U32 R4, RZ, RZ, R3 ;  /* 0x000000ffff047224 */ /* 0x000fc600078e0003 */
[----:B------:R-:W-:Y:S02]  /*24540*/  @P0 SHF.R.S32.HI R4, RZ, 0x6, R2 ;  /* 0x00000006ff040819 */ /* 0x000fe40000011402 */
[----:B------:R-:W-:Y:S02]  /*24550*/  PLOP3.LUT P0, PT, PT, PT, PT, 0x80, 0x0 ;  /* 0x000000000000781c */ /* 0x000fe40003f0f070 */
[----:B------:R-:W-:-:S13]  /*24560*/  ISETP.GT.AND P1, PT, R4, R3, PT ;  /* 0x000000030400720c */ /* 0x000fda0003f24270 */
[----:B------:R-:W-:Y:S05]  /*24570*/  @!P1 BRA `(.L_x_2058) ;  /* 0x0000001800549947 */ /* 0x000fea0003800000 */
[----:B------:R-:W-:Y:S01]  /*24580*/  UMOV UR4, 0xffffffff ;  /* 0xffffffff00047882 */ /* 0x000fe20000000000 */
[----:B------:R-:W-:Y:S02]  /*24590*/  SEL R2, R19, RZ, !P2 ;  /* 0x000000ff13027207 */ /* 0x000fe40005000000 */
[----:B------:R-:W-:Y:S05]  /*245a0*/  BRA.DIV UR4, `(.L_x_2059) ;  /* 0x0000008e04707947 */ /* 0x000fea000b800000 */
[----:B------:R-:W1:Y:S02]  /*245b0*/  S2R R5, SR_TID.X ;  /* 0x0000000000057919 */ /* 0x000e640000002100 */
[----:B-1----:R-:W-:-:S04]  /*245c0*/  SHF.R.U32.HI R5, RZ, 0x5, R5 ;  /* 0x00000005ff057819 */ /* 0x002fc80000011605 */
[----:B------:R-:W-:-:S05]  /*245d0*/  LOP3.LUT R5, R5, 0x3, RZ, 0xc0, !PT ;  /* 0x0000000305057812 */ /* 0x000fca00078ec0ff */
[----:B------:R1:W2:Y:S02]  /*245e0*/  SHFL.IDX PT, R14, R5, RZ, 0x1f ;  /* 0x00001fff050e7589 */ /* 0x0002a400000e0000 */
.L_x_2285:
[----:B--2---:R-:W-:Y:S02]  /*245f0*/  ISETP.NE.AND P0, PT, R14, RZ, PT ;  /* 0x000000ff0e00720c */ /* 0x004fe40003f05270 */
[----:B------:R-:W-:-:S11]  /*24600*/  PLOP3.LUT P6, PT, PT, PT, PT, 0x8, 0x0 ;  /* 0x000000000000781c */ /* 0x000fd60003fce170 */
[----:B------:R-:W-:Y:S05]  /*24610*/  @P0 BRA `(.L_x_2060) ;  /* 0x00000000000c0947 */ /* 0x000fea0003800000 */
[----:B------:R-:W-:-:S03]  /*24620*/  UMOV UR4, 0xffffffff ;  /* 0xffffffff00047882 */ /* 0x000fc60000000000 */
[----:B------:R-:W-:Y:S05]  /*24630*/  BRA.DIV UR4, `(.L_x_2061) ;  /* 0x0000008e04807947 */ /* 0x000fea000b800000 */
[----:B------:R-:W-:-:S13]  /*24640*/  ELECT P6, URZ, PT ;  /* 0x00000000003f782f */ /* 0x000fda00038c0000 */
.L_x_2060:
[----:B-1----:R-:W2:Y:S04]  /*24650*/  LDL R5, [R1+0x48] ;  /* 0x0000480001057983 */ /* 0x002ea80000100800 */
[----:B------:R-:W3:Y:S01]  /*24660*/  LDL R7, [R1] ;  /* 0x0000000001077983 */ /* 0x000ee20000100800 */
[----:B------:R-:W-:Y:S01]  /*24670*/  BSSY B1, `(.L_x_2062) ;  /* 0x0000008000017945 */ /* 0x000fe20003800000 */
[----:B--2---:R-:W-:-:S05]  /*24680*/  VIADD R5, R5, 0x1 ;  /* 0x0000000105057836 */ /* 0x004fca0000000000 */
[----:B------:R-:W-:-:S04]  /*24690*/  LEA.HI R6, R5, R5, RZ, 0x1 ;  /* 0x0000000505067211 */ /* 0x000fc800078f08ff */
[----:B------:R-:W-:-:S05]  /*246a0*/  LOP3.LUT R6, R6, 0xfffffffe, RZ, 0xc0, !PT ;  /* 0xfffffffe06067812 */ /* 0x000fca00078ec0ff */
[----:B------:R-:W-:-:S05]  /*246b0*/  IMAD.IADD R5, R5, 0x1, -R6 ;  /* 0x0000000105057824 */ /* 0x000fca00078e0a06 */
[----:B------:R-:W-:-:S04]  /*246c0*/  SHF.L.U32 R5, R5, 0x1f, RZ ;  /* 0x0000001f05057819 */ /* 0x000fc800000006ff */
[----:B---3--:R-:W1:Y:S02]  /*246d0*/  SYNCS.PHASECHK.TRANS64.TRYWAIT P0, [R7+URZ+0x30820], R5 ;  /* 0x03082005070075a7 */ /* 0x008e64000800017f */
[----:B-1----:R-:W-:Y:S05]  /*246e0*/  @!P0 BRA `(.L_x_2063) ;  /* 0x0000008c00748947 */ /* 0x002fea0003800000 */
.L_x_2288:
[----:B------:R-:W-:Y:S05]  /*246f0*/  BSYNC B1 ;  /* 0x0000000000017941 */ /* 0x000fea0003800000 */
.L_x_2062:
[----:B------:R-:W-:Y:S04]  /*24700*/  BSSY B1, `(.L_x_2064) ;  /* 0x00000b3000017945 */ /* 0x000fe80003800000 */
[----:B------:R-:W-:Y:S05]  /*24710*/  @!P6 BRA `(.L_x_2065) ;  /* 0x0000000800c4e947 */ /* 0x000fea0003800000 */
[----:B------:R-:W2:Y:S04]  /*24720*/  LDL R9, [R1] ;  /* 0x0000000001097983 */ /* 0x000ea80000100800 */
[----:B------:R-:W2:Y:S04]  /*24730*/  LDL R8, [R1+0x18] ;  /* 0x0000180001087983 */ /* 0x000ea80000100800 */
[----:B------:R-:W3:Y:S01]  /*24740*/  LDL R7, [R1+0x1c] ;  /* 0x00001c0001077983 */ /* 0x000ee20000100800 */
[----:B------:R-:W-:Y:S01]  /*24750*/  BSSY B2, `(.L_x_2066) ;  /* 0x0000008000027945 */ /* 0x000fe20003800000 */
[----:B-1----:R-:W1:Y:S02]  /*24760*/  S2R R6, SR_TID.X ;  /* 0x0000000000067919 */ /* 0x002e640000002100 */
[----:B-1----:R-:W-:-:S04]  /*24770*/  LOP3.LUT R6, R6, 0x7f, RZ, 0xc0, !PT ;  /* 0x0000007f06067812 */ /* 0x002fc800078ec0ff */
[----:B------:R-:W-:Y:S01]  /*24780*/  ISETP.NE.AND P1, PT, R6, RZ, PT ;  /* 0x000000ff0600720c */ /* 0x000fe20003f25270 */
[----:B--2---:R-:W-:Y:S01]  /*24790*/  IMAD R8, R8, 0x8, R9 ;  /* 0x0000000808087824 */ /* 0x004fe200078e0209 */
[----:B---3--:R-:W-:-:S04]  /*247a0*/  SHF.L.U32 R10, R7, 0x1f, RZ ;  /* 0x0000001f070a7819 */ /* 0x008fc800000006ff */
[----:B------:R-:W1:Y:S02]  /*247b0*/  SYNCS.PHASECHK.TRANS64.TRYWAIT P0, [R8+URZ+0x308a0], R10 ;  /* 0x0308a00a080075a7 */ /* 0x000e64000800017f */
[----:B-1----:R-:W-:Y:S05]  /*247c0*/  @!P0 BRA `(.L_x_2067) ;  /* 0x0000008c00548947 */ /* 0x002fea0003800000 */
.L_x_2289:
[----:B------:R-:W-:Y:S05]  /*247d0*/  BSYNC B2 ;  /* 0x0000000000027941 */ /* 0x000fea0003800000 */
.L_x_2066:
        /* <DEDUP_REMOVED lines=9> */
.L_x_2069:
[----:B------:R-:W-:Y:S05]  /*24870*/  BSYNC B2 ;  /* 0x0000000000027941 */ /* 0x000fea0003800000 */
.L_x_2068:
[----:B------:R-:W2:Y:S04]  /*24880*/  LDL R6, [R1] ;  /* 0x0000000001067983 */ /* 0x000ea80000100800 */
        /* <DEDUP_REMOVED lines=11> */
[----:B0-----:R-:W-:Y:S02]  /*24940*/  IMAD.SHL.U32 R11, R5, 0x4000, RZ ;  /* 0x00004000050b7824 */ /* 0x001fe400078e00ff */
[----:B------:R-:W-:Y:S02]  /*24950*/  VIADD R5, R8, 0x30890 ;  /* 0x0003089008057836 */ /* 0x000fe40000000000 */
[----:B------:R-:W-:-:S07]  /*24960*/  VIADD R9, R6, 0x20400 ;  /* 0x0002040006097836 */ /* 0x000fce0000000000 */
.L_x_2070:
        /* <DEDUP_REMOVED lines=13> */
[----:B------:R-:W-:Y:S02]  /*24a40*/  UMOV UR7, 0x12f00000 ;  /* 0x12f0000000077882 */ /* 0x000fe40000000000 */
[----:B------:R-:W-:Y:S01]  /*24a50*/  R2UR UR10, R9 ;  /* 0x00000000090a72ca */ /* 0x000fe200000e0000 */
[----:B------:R-:W-:-:S14]  /*24a60*/  VIADD R9, R6, 0x22400 ;  /* 0x0002240006097836 */ /* 0x000fdc0000000000 */
.L_x_2071:
        /* <DEDUP_REMOVED lines=16> */
.L_x_2072:
        /* <DEDUP_REMOVED lines=16> */
.L_x_2073:
        /* <DEDUP_REMOVED lines=10> */
[----:B------:R-:W0:Y:S01]  /*24d10*/  SYNCS.PHASECHK.TRANS64.TRYWAIT P0, [R8+URZ+0x308c0], R10 ;  /* 0x0308c00a080075a7 */ /* 0x000e22000800017f */
[----:B------:R-:W-:Y:S04]  /*24d20*/  BSSY B2, `(.L_x_2074) ;  /* 0x0000002000027945 */ /* 0x000fe80003800000 */
[----:B0-----:R-:W-:Y:S05]  /*24d30*/  @!P0 BRA `(.L_x_2075) ;  /* 0x00000088000c8947 */ /* 0x001fea0003800000 */
.L_x_2290:
[----:B------:R-:W-:Y:S05]  /*24d40*/  BSYNC B2 ;  /* 0x0000000000027941 */ /* 0x000fea0003800000 */
.L_x_2074:
[----:B------:R-:W-:Y:S01]  /*24d50*/  BSSY B2, `(.L_x_2076) ;  /* 0x000000b000027945 */ /* 0x000fe20003800000 */
[----:B------:R-:W-:Y:S02]  /*24d60*/  IMAD.MOV.U32 R12, RZ, RZ, 0x0 ;  /* 0x00000000ff0c7424 */ /* 0x000fe400078e00ff */
[----:B------:R-:W-:Y:S01]  /*24d70*/  IMAD.MOV.U32 R13, RZ, RZ, 0x12f00000 ;  /* 0x12f00000ff0d7424 */ /* 0x000fe200078e00ff */
[----:B------:R-:W-:Y:S06]  /*24d80*/  @P1 BRA `(.L_x_2077) ;  /* 0x00000000001c1947 */ /* 0x000fec0003800000 */
[----:B------:R-:W2:Y:S01]  /*24d90*/  S2R R6, SR_TID.X ;  /* 0x0000000000067919 */ /* 0x000ea20000002100 */
[----:B------:R-:W-:-:S04]  /*24da0*/  IMAD.MOV.U32 R5, RZ, RZ, 0x8000 ;  /* 0x00008000ff057424 */ /* 0x000fc800078e00ff */
[----:B------:R3:W-:Y:S01]  /*24db0*/  SYNCS.ARRIVE.TRANS64 RZ, [R8+URZ+0x308b0], R5 ;  /* 0x0308b00508ff79a7 */ /* 0x0007e2000800003f */
[----:B--2---:R-:W-:-:S04]  /*24dc0*/  LOP3.LUT R6, R6, 0x1f, RZ, 0xc0, !PT ;  /* 0x0000001f06067812 */ /* 0x004fc800078ec0ff */
[----:B------:R-:W-:-:S13]  /*24dd0*/  ISETP.NE.AND P0, PT, R6, RZ, PT ;  /* 0x000000ff0600720c */ /* 0x000fda0003f05270 */
[----:B---3--:R-:W-:Y:S05]  /*24de0*/  @!P0 BRA `(.L_x_2077) ;  /* 0x0000000000048947 */ /* 0x008fea0003800000 */
[----:B------:R-:W-:Y:S01]  /*24df0*/  BPT.TRAP 0x1 ;  /* 0x000000040000795c */ /* 0x000fe20000300000 */
.L_x_2077:
[----:B------:R-:W-:Y:S05]  /*24e00*/  BSYNC B2 ;  /* 0x0000000000027941 */ /* 0x000fea0003800000 */
.L_x_2076:
[----:B------:R-:W2:Y:S01]  /*24e10*/  LDL R5, [R1] ;  /* 0x0000000001057983 */ /* 0x000ea20000100800 */
[----:B------:R-:W-:Y:S01]  /*24e20*/  R2UR UR10, R14 ;  /* 0x000000000e0a72ca */ /* 0x000fe200000e0000 */
[----:B------:R-:W-:Y:S01]  /*24e30*/  UIADD3 UR4, UP0, UR38, 0x670, URZ ;  /* 0x0000067026047890 */ /* 0x000fe2000ff1e03f */
[----:B------:R-:W-:Y:S01]  /*24e40*/  R2UR UR6, R12 ;  /* 0x000000000c0672ca */ /* 0x000fe200000e0000 */
[----:B01----:R-:W-:Y:S01]  /*24e50*/  VIADD R8, R8, 0x308b0 ;  /* 0x000308b008087836 */ /* 0x003fe20000000000 */
[----:B------:R-:W-:Y:S01]  /*24e60*/  R2UR UR7, R13 ;  /* 0x000000000d0772ca */ /* 0x000fe200000e0000 */
[----:B------:R-:W-:Y:S01]  /*24e70*/  UIADD3.X UR5, URZ, UR39, URZ, UP0, !UPT ;  /* 0x000000273f057290 */ /* 0x000fe200087fe43f */
[----:B------:R-:W-:Y:S01]  /*24e80*/  PLOP3.LUT P0, PT, PT, PT, PT, 0x80, 0x0 ;  /* 0x000000000000781c */ /* 0x000fe20003f0f070 */
[----:B--2---:R-:W-:-:S04]  /*24e90*/  IMAD R5, R11, 0x2, R5 ;  /* 0x000000020b057824 */ /* 0x004fc800078e0205 */
[----:B------:R-:W-:-:S08]  /*24ea0*/  VIADD R6, R5, 0x400 ;  /* 0x0000040005067836 */ /* 0x000fd00000000000 */
.L_x_2078:
        /* <DEDUP_REMOVED lines=11> */
[----:B------:R-:W-:Y:S01]  /*24f60*/  R2UR UR6, R12 ;  /* 0x000000000c0672ca */ /* 0x000fe200000e0000 */
[----:B------:R-:W-:Y:S01]  /*24f70*/  VIADD R6, R5, 0x2400 ;  /* 0x0000240005067836 */ /* 0x000fe20000000000 */
[----:B------:R-:W-:Y:S02]  /*24f80*/  R2UR UR7, R13 ;  /* 0x000000000d0772ca */ /* 0x000fe400000e0000 */
[----:B------:R-:W-:Y:S02]  /*24f90*/  R2UR UR10, R10 ;  /* 0x000000000a0a72ca */ /* 0x000fe400000e0000 */
[----:B------:R-:W-:-:S13]  /*24fa0*/  PLOP3.LUT P0, PT, PT, PT, PT, 0x80, 0x0 ;  /* 0x000000000000781c */ /* 0x000fda0003f0f070 */
.L_x_2079:
        /* <DEDUP_REMOVED lines=15> */
.L_x_2080:
        /* <DEDUP_REMOVED lines=15> */
.L_x_2081:
        /* <DEDUP_REMOVED lines=10> */
.L_x_2065:
[----:B------:R-:W-:Y:S05]  /*25230*/  BSYNC B1 ;  /* 0x0000000000017941 */ /* 0x000fea0003800000 */
.L_x_2064:
[----:B------:R-:W2:Y:S04]  /*25240*/  LDL.LU R9, [R1+0x18] ;  /* 0x0000180001097983 */ /* 0x000ea80000300800 */
[----:B-1----:R-:W3:Y:S01]  /*25250*/  LDL.LU R6, [R1+0x1c] ;  /* 0x00001c0001067983 */ /* 0x002ee20000300800 */
[----:B------:R-:W-:Y:S01]  /*25260*/  PLOP3.LUT P0, PT, PT, PT, PT, 0x8, 0x0 ;  /* 0x000000000000781c */ /* 0x000fe20003f0e170 */
[----:B--2---:R-:W-:Y:S02]  /*25270*/  VIADD R5, R9, 0x1 ;  /* 0x0000000109057836 */ /* 0x004fe40000000000 */
[----:B------:R-:W-:-:S03]  /*25280*/  VIADD R9, R4, 0xfffffffe ;  /* 0xfffffffe04097836 */ /* 0x000fc60000000000 */
[----:B------:R-:W-:Y:S02]  /*25290*/  ISETP.NE.AND P1, PT, R5, 0x2, PT ;  /* 0x000000020500780c */ /* 0x000fe40003f25270 */
[----:B------:R-:W-:Y:S02]  /*252a0*/  ISETP.GE.AND P2, PT, R9, R3, PT ;  /* 0x000000030900720c */ /* 0x000fe40003f46270 */
[----:B------:R-:W-:-:S04]  /*252b0*/  SEL R4, RZ, 0x1, P1 ;  /* 0x00000001ff047807 */ /* 0x000fc80000800000 */
[----:B---3--:R-:W-:Y:S02]  /*252c0*/  LOP3.LUT R6, R6, R4, RZ, 0x3c, !PT ;  /* 0x0000000406067212 */ /* 0x008fe400078e3cff */
[----:B------:R-:W-:-:S05]  /*252d0*/  SEL R4, R5, RZ, P1 ;  /* 0x000000ff05047207 */ /* 0x000fca0000800000 */
[----:B------:R1:W-:Y:S04]  /*252e0*/  STL [R1+0x18], R4 ;  /* 0x0000180401007387 */ /* 0x0003e80000100800 */
[----:B------:R1:W-:Y:S01]  /*252f0*/  STL [R1+0x1c], R6 ;  /* 0x00001c0601007387 */ /* 0x0003e20000100800 */
[----:B------:R-:W-:Y:S05]  /*25300*/  @!P2 BRA `(.L_x_2058) ;  /* 0x0000000800f0a947 */ /* 0x000fea0003800000 */
.L_x_2100:
[----:B------:R-:W-:Y:S05]  /*25310*/  YIELD ;  /* 0x0000000000007946 */ /* 0x000fea0003800000 */
[----:B------:R-:W-:Y:S04]  /*25320*/  BSSY B1, `(.L_x_2082) ;  /* 0x00000ae000017945 */ /* 0x000fe80003800000 */
[----:B--2---:R-:W-:Y:S05]  /*25330*/  @!P6 BRA `(.L_x_2083) ;  /* 0x0000000800b0e947 */ /* 0x004fea0003800000 */
[----:B------:R-:W2:Y:S04]  /*25340*/  LDL R7, [R1] ;  /* 0x0000000001077983 */ /* 0x000ea80000100800 */
[----:B-1----:R-:W2:Y:S04]  /*25350*/  LDL R6, [R1+0x18] ;  /* 0x0000180001067983 */ /* 0x002ea80000100800 */
[----:B------:R-:W3:Y:S01]  /*25360*/  LDL R5, [R1+0x1c] ;  /* 0x00001c0001057983 */ /* 0x000ee20000100800 */
[----:B------:R-:W-:Y:S01]  /*25370*/  BSSY B2, `(.L_x_2084) ;  /* 0x0000008000027945 */ /* 0x000fe20003800000 */
[----:B------:R-:W1:Y:S02]  /*25380*/  S2R R4, SR_TID.X ;  /* 0x0000000000047919 */ /* 0x000e640000002100 */
[----:B-1----:R-:W-:-:S04]  /*25390*/  LOP3.LUT R4, R4, 0x7f, RZ, 0xc0, !PT ;  /* 0x0000007f04047812 */ /* 0x002fc800078ec0ff */
[----:B------:R-:W-:Y:S01]  /*253a0*/  ISETP.NE.AND P2, PT, R4, RZ, PT ;  /* 0x000000ff0400720c */ /* 0x000fe20003f45270 */
[----:B--2---:R-:W-:Y:S01]  /*253b0*/  IMAD R8, R6, 0x8, R7 ;  /* 0x0000000806087824 */ /* 0x004fe200078e0207 */
[----:B---3--:R-:W-:-:S04]  /*253c0*/  SHF.L.U32 R7, R5, 0x1f, RZ ;  /* 0x0000001f05077819 */ /* 0x008fc800000006ff */
[----:B------:R-:W1:Y:S02]  /*253d0*/  SYNCS.PHASECHK.TRANS64.TRYWAIT P1, [R8+URZ+0x308a0], R7 ;  /* 0x0308a007080075a7 */ /* 0x000e64000802017f */
[----:B-1----:R-:W-:Y:S05]  /*253e0*/  @!P1 BRA `(.L_x_2085) ;  /* 0x0000008000749947 */ /* 0x002fea0003800000 */
.L_x_2291:
[----:B------:R-:W-:Y:S05]  /*253f0*/  BSYNC B2 ;  /* 0x0000000000027941 */ /* 0x000fea0003800000 */
.L_x_2084:
        /* <DEDUP_REMOVED lines=9> */
.L_x_2087:
[----:B------:R-:W-:Y:S05]  /*25490*/  BSYNC B2 ;  /* 0x0000000000027941 */ /* 0x000fea0003800000 */
.L_x_2086:
[----:B------:R-:W2:Y:S04]  /*254a0*/  LDL R5, [R1] ;  /* 0x0000000001057983 */ /* 0x000ea80000100800 */
        /* <DEDUP_REMOVED lines=12> */
.L_x_2088:
        /* <DEDUP_REMOVED lines=16> */
.L_x_2089:
        /* <DEDUP_REMOVED lines=16> */
.L_x_2090:
        /* <DEDUP_REMOVED lines=16> */
.L_x_2091:
        /* <DEDUP_REMOVED lines=13> */
.L_x_2292:
[----:B------:R-:W-:Y:S05]  /*25940*/  BSYNC B2 ;  /* 0x0000000000027941 */ /* 0x000fea0003800000 */
.L_x_2092:
[----:B------:R-:W-:Y:S01]  /*25950*/  BSSY B2, `(.L_x_2094) ;  /* 0x000000b000027945 */ /* 0x000fe20003800000 */
[----:B------:R-:W-:Y:S02]  /*25960*/  IMAD.MOV.U32 R10, RZ, RZ, 0x0 ;  /* 0x00000000ff0a7424 */ /* 0x000fe400078e00ff */
[----:B0-----:R-:W-:Y:S01]  /*25970*/  IMAD.MOV.U32 R11, RZ, RZ, 0x12f00000 ;  /* 0x12f00000ff0b7424 */ /* 0x001fe200078e00ff */
[----:B------:R-:W-:Y:S06]  /*25980*/  @P2 BRA `(.L_x_2095) ;  /* 0x00000000001c2947 */ /* 0x000fec0003800000 */
[----:B-12---:R-:W0:Y:S01]  /*25990*/  S2R R7, SR_TID.X ;  /* 0x0000000000077919 */ /* 0x006e220000002100 */
[----:B------:R-:W-:-:S04]  /*259a0*/  IMAD.MOV.U32 R4, RZ, RZ, 0x8000 ;  /* 0x00008000ff047424 */ /* 0x000fc800078e00ff */
[----:B------:R3:W-:Y:S01]  /*259b0*/  SYNCS.ARRIVE.TRANS64 RZ, [R8+URZ+0x308b0], R4 ;  /* 0x0308b00408ff79a7 */ /* 0x0007e2000800003f */
[----:B0-----:R-:W-:-:S04]  /*259c0*/  LOP3.LUT R7, R7, 0x1f, RZ, 0xc0, !PT ;  /* 0x0000001f07077812 */ /* 0x001fc800078ec0ff */
[----:B------:R-:W-:-:S13]  /*259d0*/  ISETP.NE.AND P1, PT, R7, RZ, PT ;  /* 0x000000ff0700720c */ /* 0x000fda0003f25270 */
[----:B---3--:R-:W-:Y:S05]  /*259e0*/  @!P1 BRA `(.L_x_2095) ;  /* 0x0000000000049947 */ /* 0x008fea0003800000 */
[----:B------:R-:W-:Y:S01]  /*259f0*/  BPT.TRAP 0x1 ;  /* 0x000000040000795c */ /* 0x000fe20000300000 */
.L_x_2095:
[----:B------:R-:W-:Y:S05]  /*25a00*/  BSYNC B2 ;  /* 0x0000000000027941 */ /* 0x000fea0003800000 */
.L_x_2094:
[----:B------:R-:W-:Y:S01]  /*25a10*/  R2UR UR10, R12 ;  /* 0x000000000c0a72ca */ /* 0x000fe200000e0000 */
[----:B------:R-:W-:Y:S01]  /*25a20*/  UIADD3 UR4, UP0, UR38, 0x670, URZ ;  /* 0x0000067026047890 */ /* 0x000fe2000ff1e03f */
[----:B------:R-:W-:Y:S01]  /*25a30*/  R2UR UR6, R10 ;  /* 0x000000000a0672ca */ /* 0x000fe200000e0000 */
[----:B-12---:R-:W-:Y:S01]  /*25a40*/  VIADD R8, R8, 0x308b0 ;  /* 0x000308b008087836 */ /* 0x006fe20000000000 */
[----:B------:R-:W-:Y:S01]  /*25a50*/  R2UR UR7, R11 ;  /* 0x000000000b0772ca */ /* 0x000fe200000e0000 */
[----:B------:R-:W-:Y:S01]  /*25a60*/  VIADD R4, R6, 0x400 ;  /* 0x0000040006047836 */ /* 0x000fe20000000000 */
[----:B------:R-:W-:Y:S01]  /*25a70*/  PLOP3.LUT P1, PT, PT, PT, PT, 0x80, 0x0 ;  /* 0x000000000000781c */ /* 0x000fe20003f2f070 */
[----:B------:R-:W-:-:S12]  /*25a80*/  UIADD3.X UR5, URZ, UR39, URZ, UP0, !UPT ;  /* 0x000000273f057290 */ /* 0x000fd800087fe43f */
.L_x_2096:
        /* <DEDUP_REMOVED lines=15> */
.L_x_2097:
        /* <DEDUP_REMOVED lines=15> */
.L_x_2098:
        /* <DEDUP_REMOVED lines=15> */
.L_x_2099:
        /* <DEDUP_REMOVED lines=10> */
.L_x_2083:
[----:B------:R-:W-:Y:S05]  /*25e00*/  BSYNC B1 ;  /* 0x0000000000017941 */ /* 0x000fea0003800000 */
.L_x_2082:
[----:B-1----:R-:W2:Y:S04]  /*25e10*/  LDL.LU R4, [R1+0x18] ;  /* 0x0000180001047983 */ /* 0x002ea80000300800 */
        /* <DEDUP_REMOVED lines=11> */
.L_x_2058:
[----:B------:R-:W-:Y:S05]  /*25ed0*/  BSYNC B0 ;  /* 0x0000000000007941 */ /* 0x000fea0003800000 */
.L_x_2057:
[----:B--2---:R-:W2:Y:S01]  /*25ee0*/  LDL R7, [R1+0x30] ;  /* 0x0000300001077983 */ /* 0x004ea20000100800 */
[----:B------:R-:W3:Y:S01]  /*25ef0*/  LDC R0, c[0x0][0x448] ;  /* 0x00011200ff007b82 */ /* 0x000ee20000000800 */
[----:B------:R-:W-:Y:S07]  /*25f00*/  @!P0 WARPSYNC.ALL ;  /* 0x0000000000008948 */ /* 0x000fee0003800000 */
[----:B------:R-:W-:Y:S01]  /*25f10*/  @!P0 BAR.SYNC.DEFER_BLOCKING 0xc, 0x180 ;  /* 0x0306000000008b1d */ /* 0x000fe20000010000 */
[----:B---3--:R-:W-:-:S13]  /*25f20*/  ISETP.NE.AND P1, PT, R0, 0x1, PT ;  /* 0x000000010000780c */ /* 0x008fda0003f25270 */
[----:B------:R-:W3:Y:S08]  /*25f30*/  @P1 LDC R2, c[0x0][0x44c] ;  /* 0x00011300ff021b82 */ /* 0x000ef00000000800 */
[----:B------:R-:W4:Y:S01]  /*25f40*/  @P1 LDC R3, c[0x0][0x450] ;  /* 0x00011400ff031b82 */ /* 0x000f220000000800 */
[----:B--2---:R-:W-:-:S04]  /*25f50*/  VIADD R0, R7, 0x7f ;  /* 0x0000007f07007836 */ /* 0x004fc80000000000 */
[----:B---3--:R-:W-:-:S05]  /*25f60*/  @P1 IMAD.HI.U32 R2, R0, R2, RZ ;  /* 0x0000000200021227 */ /* 0x008fca00078e00ff */
[----:B----4-:R-:W-:Y:S02]  /*25f70*/  @P1 SHF.R.U32.HI R0, RZ, R3, R2 ;  /* 0x00000003ff001219 */ /* 0x010fe40000011602 */
[----:B------:R-:W2:Y:S03]  /*25f80*/  LDC.64 R2, c[0x0][0x9e0] ;  /* 0x00027800ff027b82 */ /* 0x000ea60000000a00 */
[----:B------:R-:W-:Y:S01]  /*25f90*/  IMAD.IADD R0, R20, 0x1, R0 ;  /* 0x0000000114007824 */ /* 0x000fe200078e0200 */
[----:B--2---:R-:W-:-:S03]  /*25fa0*/  ISETP.GE.AND P2, PT, R3, 0x1, PT ;  /* 0x000000010300780c */ /* 0x004fc60003f46270 */
[----:B------:R-:W-:-:S10]  /*25fb0*/  IMAD.IADD R2, R0, 0x1, R2 ;  /* 0x0000000100027824 */ /* 0x000fd400078e0202 */
[----:B------:R-:W-:Y:S05]  /*25fc0*/  @!P2 BRA `(.L_x_2101) ;  /* 0x000000000048a947 */ /* 0x000fea0003800000 */
[C---:B------:R-:W-:Y:S01]  /*25fd0*/  ISETP.GT.AND P0, PT, R0.reuse, RZ, PT ;  /* 0x000000ff0000720c */ /* 0x040fe20003f04270 */
[----:B------:R-:W-:Y:S01]  /*25fe0*/  BSSY B0, `(.L_x_2102) ;  /* 0x000000e000007945 */ /* 0x000fe20003800000 */
[----:B-1----:R-:W-:-:S11]  /*25ff0*/  VIADD R6, R0, 0xffffffff ;  /* 0xffffffff00067836 */ /* 0x002fd60000000000 */
        /* <DEDUP_REMOVED lines=8> */
.L_x_2103:
[----:B------:R-:W-:-:S13]  /*26080*/  ISETP.NE.AND P0, PT, R3, 0x1, PT ;  /* 0x000000010300780c */ /* 0x000fda0003f05270 */
[----:B------:R-:W1:Y:S02]  /*26090*/  @P0 LDC.64 R4, c[0x0][0x9e8] ;  /* 0x00027a00ff040b82 */ /* 0x000e640000000a00 */
[----:B-1----:R-:W-:-:S05]  /*260a0*/  @P0 IMAD.HI.U32 R4, R6, R4, RZ ;  /* 0x0000000406040227 */ /* 0x002fca00078e00ff */
[----:B------:R-:W-:-:S07]  /*260b0*/  @P0 SHF.R.U32.HI R6, RZ, R5, R4 ;  /* 0x00000005ff060219 */ /* 0x000fce0000011604 */
.L_x_2104:
[----:B------:R-:W-:Y:S05]  /*260c0*/  BSYNC B0 ;  /* 0x0000000000007941 */ /* 0x000fea0003800000 */
.L_x_2102:
[----:B------:R-:W-:-:S05]  /*260d0*/  IMAD R6, R6, R3, R3 ;  /* 0x0000000306067224 */ /* 0x000fca00078e0203 */
[----:B------:R-:W-:-:S07]  /*260e0*/  VIMNMX R2, R2, R6, PT ;  /* 0x0000000602027248 */ /* 0x000fce0003fe0100 */
.L_x_2101:
[----:B------:R-:W-:Y:S01]  /*260f0*/  VIADD R2, R2, 0x3f ;  /* 0x0000003f02027836 */ /* 0x000fe20000000000 */
[----:B-1----:R-:W1:Y:S01]  /*26100*/  @P1 LDC R4, c[0x0][0x450] ;  /* 0x00011400ff041b82 */ /* 0x002e620000000800 */
[----:B------:R-:W-:-:S03]  /*26110*/  ULDC UR4, c[0x0][0x9dc] ;  /* 0x0002770000047ab9 */ /* 0x000fc60000000800 */
[----:B------:R-:W-:-:S04]  /*26120*/  SHF.R.S32.HI R0, RZ, 0x1f, R2 ;  /* 0x0000001fff007819 */ /* 0x000fc80000011402 */
[----:B------:R-:W-:Y:S01]  /*26130*/  LEA.HI R0, R0, R2, RZ, 0x6 ;  /* 0x0000000200007211 */ /* 0x000fe200078f30ff */
[----:B------:R-:W-:-:S03]  /*26140*/  IMAD.MOV.U32 R2, RZ, RZ, R7 ;  /* 0x000000ffff027224 */ /* 0x000fc600078e0007 */
[----:B------:R-:W-:-:S04]  /*26150*/  SHF.R.S32.HI R0, RZ, 0x6, R0 ;  /* 0x00000006ff007819 */ /* 0x000fc80000011400 */
[----:B------:R-:W-:Y:S02]  /*26160*/  VIMNMX R6, R21, R0, PT ;  /* 0x0000000015067248 */ /* 0x000fe40003fe0100 */
[----:B------:R-:W2:Y:S03]  /*26170*/  @P1 LDC R0, c[0x0][0x44c] ;  /* 0x00011300ff001b82 */ /* 0x000ea60000000800 */
[----:B------:R3:W-:Y:S01]  /*26180*/  STL [R1+0x34], R6 ;  /* 0x0000340601007387 */ /* 0x0007e20000100800 */
[----:B--2---:R-:W-:-:S05]  /*26190*/  @P1 IMAD.HI.U32 R0, R7, R0, RZ ;  /* 0x0000000007001227 */ /* 0x004fca00078e00ff */
[----:B-1----:R-:W-:-:S05]  /*261a0*/  @P1 SHF.R.U32.HI R2, RZ, R4, R0 ;  /* 0x00000004ff021219 */ /* 0x002fca0000011600 */
[----:B------:R-:W-:-:S04]  /*261b0*/  IMAD.IADD R2, R17, 0x1, R2 ;  /* 0x0000000111027824 */ /* 0x000fc800078e0202 */
[----:B------:R-:W-:Y:S01]  /*261c0*/  VIADD R0, R2, -UR4 ;  /* 0x8000000402007c36 */ /* 0x000fe20008000000 */
[----:B---3--:R-:W-:Y:S06]  /*261d0*/  @!P2 BRA `(.L_x_2105) ;  /* 0x000000000044a947 */ /* 0x008fec0003800000 */
        /* <DEDUP_REMOVED lines=10> */
.L_x_2107:
[----:B------:R-:W-:-:S13]  /*26280*/  ISETP.NE.AND P0, PT, R3, 0x1, PT ;  /* 0x000000010300780c */ /* 0x000fda0003f05270 */
[----:B------:R-:W1:Y:S02]  /*26290*/  @P0 LDC.64 R4, c[0x0][0x9e8] ;  /* 0x00027a00ff040b82 */ /* 0x000e640000000a00 */
[----:B-1----:R-:W-:-:S05]  /*262a0*/  @P0 IMAD.HI.U32 R4, R2, R4, RZ ;  /* 0x0000000402040227 */ /* 0x002fca00078e00ff */
[----:B------:R-:W-:-:S07]  /*262b0*/  @P0 SHF.R.U32.HI R2, RZ, R5, R4 ;  /* 0x00000005ff020219 */ /* 0x000fce0000011604 */
.L_x_2108:
[----:B------:R-:W-:Y:S05]  /*262c0*/  BSYNC B0 ;  /* 0x0000000000007941 */ /* 0x000fea0003800000 */
.L_x_2106:
[----:B------:R-:W-:-:S05]  /*262d0*/  IMAD R2, R2, R3, RZ ;  /* 0x0000000302027224 */ /* 0x000fca00078e02ff */
[----:B------:R-:W-:-:S07]  /*262e0*/  VIMNMX R0, R0, R2, !PT ;  /* 0x0000000200007248 */ /* 0x000fce0007fe0100 */
.L_x_2105:
[----:B------:R-:W-:Y:S01]  /*262f0*/  SHF.R.S32.HI R2, RZ, 0x1f, R0 ;  /* 0x0000001fff027819 */ /* 0x000fe20000011400 */
[----:B------:R-:W-:Y:S03]  /*26300*/  BSSY B7, `(.L_x_2109) ;  /* 0x00004db000077945 */ /* 0x000fe60003800000 */
[----:B------:R-:W-:-:S04]  /*26310*/  LEA.HI R2, R2, R0, RZ, 0x6 ;  /* 0x0000000002027211 */ /* 0x000fc800078f30ff */
[----:B------:R-:W-:-:S04]  /*26320*/  SHF.R.S32.HI R2, RZ, 0x6, R2 ;  /* 0x00000006ff027819 */ /* 0x000fc80000011402 */
[----:B------:R-:W-:-:S04]  /*26330*/  VIMNMX R3, RZ, R2, !PT ;  /* 0x00000002ff037248 */ /* 0x000fc80007fe0100 */
[----:B------:R-:W-:Y:S01]  /*26340*/  ISETP.GT.AND P0, PT, R6, R3, PT ;  /* 0x000000030600720c */ /* 0x000fe20003f04270 */
[----:B------:R1:W-:-:S12]  /*26350*/  STL [R1+0x2c], R3 ;  /* 0x00002c0301007387 */ /* 0x0003d80000100800 */
[----:B-1----:R-:W-:Y:S05]  /*26360*/  @P0 BRA `(.L_x_2110) ;  /* 0x0000000000440947 */ /* 0x002fea0003800000 */
[----:B------:R-:W1:Y:S02]  /*26370*/  S2R R3, SR_TID.X ;  /* 0x0000000000037919 */ /* 0x000e640000002100 */
[----:B-1----:R-:W-:-:S04]  /*26380*/  LOP3.LUT R3, R3, 0x7f, RZ, 0xc0, !PT ;  /* 0x0000007f03037812 */ /* 0x002fc800078ec0ff */
[----:B------:R-:W-:-:S13]  /*26390*/  ISETP.NE.AND P0, PT, R3, RZ, PT ;  /* 0x000000ff0300720c */ /* 0x000fda0003f05270 */
[----:B------:R-:W-:Y:S05]  /*263a0*/  @P0 BRA `(.L_x_2111) ;  /* 0x0000004c00400947 */ /* 0x000fea0003800000 */
[----:B------:R-:W1:Y:S01]  /*263b0*/  S2R R3, SR_LANEID ;  /* 0x0000000000037919 */ /* 0x000e620000000000 */
[----:B------:R-:W-:Y:S01]  /*263c0*/  VOTEU.ANY UR4, UPT, PT ;  /* 0x0000000000047886 */ /* 0x000fe200038e0100 */
[----:B------:R-:W2:Y:S01]  /*263d0*/  LDC.64 R4, c[0x0][0xc60] ;  /* 0x00031800ff047b82 */ /* 0x000ea20000000a00 */
[----:B------:R-:W1:Y:S08]  /*263e0*/  FLO.U32 R0, UR4 ;  /* 0x0000000400007d00 */ /* 0x000e7000080e0000 */
[----:B------:R-:W2:Y:S01]  /*263f0*/  POPC R2, UR4 ;  /* 0x0000000400027d09 */ /* 0x000ea20008000000 */
[----:B-1----:R-:W-:-:S13]  /*26400*/  ISETP.EQ.U32.AND P0, PT, R0, R3, PT ;  /* 0x000000030000720c */ /* 0x002fda0003f02070 */
[----:B--2---:R-:W2:Y:S01]  /*26410*/  @P0 ATOMG.E.ADD.STRONG.GPU PT, R5, desc[UR60][R4.64], R2 ;  /* 0x00000002040509a8 */ /* 0x004ea200081ee1fc */
[----:B------:R-:W1:Y:S02]  /*26420*/  S2R R3, SR_LTMASK ;  /* 0x0000000000037919 */ /* 0x000e640000003900 */
[----:B-1----:R-:W-:-:S06]  /*26430*/  LOP3.LUT R3, R3, UR4, RZ, 0xc0, !PT ;  /* 0x0000000403037c12 */ /* 0x002fcc000f8ec0ff */
[----:B------:R-:W1:Y:S01]  /*26440*/  POPC R3, R3 ;  /* 0x0000000300037309 */ /* 0x000e620000000000 */
[----:B--2---:R-:W1:Y:S02]  /*26450*/  SHFL.IDX PT, R0, R5, R0, 0x1f ;  /* 0x00001f0005007589 */ /* 0x004e6400000e0000 */
[----:B-1----:R-:W-:Y:S01]  /*26460*/  IADD3 R16, R0, UR36, R3 ;  /* 0x0000002400107c10 */ /* 0x002fe2000fffe003 */
[----:B------:R-:W-:Y:S06]  /*26470*/  BRA `(.L_x_2111) ;  /* 0x0000004c000c7947 */ /* 0x000fec0003800000 */
.L_x_2110:
[----:B------:R-:W2:Y:S01]  /*26480*/  LDL R17, [R1] ;  /* 0x0000000001117983 */ /* 0x000ea20000100800 */
        /* <DEDUP_REMOVED lines=14> */
[----:B0-----:R-:W-:Y:S02]  /*26570*/  IMAD.U32 R11, RZ, RZ, UR5 ;  /* 0x00000005ff0b7e24 */ /* 0x001fe4000f8e00ff */
[----:B------:R-:W-:Y:S02]  /*26580*/  IMAD.MOV.U32 R8, RZ, RZ, 0x70 ;  /* 0x00000070ff087424 */ /* 0x000fe400078e00ff */
[----:B------:R-:W-:Y:S02]  /*26590*/  IMAD.MOV.U32 R12, RZ, RZ, 0x1 ;  /* 0x00000001ff0c7424 */ /* 0x000fe400078e00ff */
[----:B------:R-:W-:-:S07]  /*265a0*/  IMAD.MOV.U32 R13, RZ, RZ, RZ ;  /* 0x000000ffff0d7224 */ /* 0x000fce00078e00ff */
[----:B------:R-:W-:-:S07]  /*265b0*/  LEPC R20, `(.L_x_2113) ;  /* 0x000000001014794e */ /* 0x000fce0000000000 */
[----:B-1----:R-:W-:Y:S05]  /*265c0*/  CALL.ABS.NOINC R2 ;  /* 0x0000000002007343 */ /* 0x002fea0003c00000 */
.L_x_2113:
[----:B------:R-:W-:Y:S05]  /*265d0*/  BSYNC B6 ;  /* 0x0000000000067941 */ /* 0x000fea0003800000 */
.L_x_2112:
        /* <DEDUP_REMOVED lines=14> */
[----:B0-----:R-:W-:Y:S02]  /*266c0*/  IMAD.U32 R11, RZ, RZ, UR5 ;  /* 0x00000005ff0b7e24 */ /* 0x001fe4000f8e00ff */
[----:B------:R-:W-:Y:S02]  /*266d0*/  IMAD.MOV.U32 R8, RZ, RZ, 0x70 ;  /* 0x00000070ff087424 */ /* 0x000fe400078e00ff */
[----:B------:R-:W-:Y:S02]  /*266e0*/  IMAD.MOV.U32 R12, RZ, RZ, 0x1 ;  /* 0x00000001ff0c7424 */ /* 0x000fe400078e00ff */
[----:B-1----:R-:W-:-:S07]  /*266f0*/  IMAD.MOV.U32 R13, RZ, RZ, RZ ;  /* 0x000000ffff0d7224 */ /* 0x002fce00078e00ff */
[----:B------:R-:W-:-:S07]  /*26700*/  LEPC R20, `(.L_x_2116) ;  /* 0x000000001014794e */ /* 0x000fce0000000000 */
[----:B--2---:R-:W-:Y:S05]  /*26710*/  CALL.ABS.NOINC R2 ;  /* 0x0000000002007343 */ /* 0x004fea0003c00000 */
.L_x_2116:
        /* <DEDUP_REMOVED lines=15> */
.L_x_2115:
[----:B------:R-:W-:Y:S05]  /*26810*/  BSYNC B6 ;  /* 0x0000000000067941 */ /* 0x000fea0003800000 */
.L_x_2114:
[----:B------:R-:W-:Y:S01]  /*26820*/  ULDC.64 UR4, c[0x0][0x9f8] ;  /* 0x00027e0000047ab9 */ /* 0x000fe20000000a00 */
[----:B------:R-:W2:Y:S01]  /*26830*/  LDL R17, [R1+0x34] ;  /* 0x0000340001117983 */ /* 0x000ea20000100800 */
[----:B------:R-:W-:Y:S01]  /*26840*/  ISETP.NE.U32.AND P0, PT, RZ, UR4, PT ;  /* 0x00000004ff007c0c */ /* 0x000fe2000bf05070 */
[----:B------:R-:W-:-:S03]  /*26850*/  IMAD.MOV.U32 R7, RZ, RZ, R19 ;  /* 0x000000ffff077224 */ /* 0x000fc600078e0013 */
[----:B------:R-:W-:Y:S01]  /*26860*/  ISETP.NE.AND.EX P0, PT, RZ, UR5, PT, P0 ;  /* 0x00000005ff007c0c */ /* 0x000fe2000bf05300 */
[----:B------:R-:W-:-:S12]  /*26870*/  ULDC.64 UR4, c[0x0][0xa08] ;  /* 0x0002820000047ab9 */ /* 0x000fd80000000a00 */
[----:B------:R-:W1:Y:S02]  /*26880*/  @P0 LDC.64 R2, c[0x0][0x9f8] ;  /* 0x00027e00ff020b82 */ /* 0x000e640000000a00 */
[----:B-1----:R-:W-:-:S05]  /*26890*/  @P0 IMAD.WIDE R2, R19, 0x4, R2 ;  /* 0x0000000413020825 */ /* 0x002fca00078e0202 */
[----:B------:R1:W3:Y:S02]  /*268a0*/  @P0 LDG.E R7, desc[UR60][R2.64] ;  /* 0x0000003c02070981 */ /* 0x0002e4000c1e1900 */
[----:B-1----:R-:W1:Y:S02]  /*268b0*/  LDC.64 R2, c[0x0][0x418] ;  /* 0x00010600ff027b82 */ /* 0x002e640000000a00 */
[----:B-1----:R-:W-:Y:S01]  /*268c0*/  LOP3.LUT P0, RZ, R2, UR4, RZ, 0xfc, !PT ;  /* 0x0000000402ff7c12 */ /* 0x002fe2000f80fcff */
[----:B------:R-:W-:-:S03]  /*268d0*/  UMOV UR4, 0xffffffff ;  /* 0xffffffff00047882 */ /* 0x000fc60000000000 */
[----:B------:R-:W-:Y:S01]  /*268e0*/  LOP3.LUT P0, RZ, R3, UR5, RZ, 0xfc, P0 ;  /* 0x0000000503ff7c12 */ /* 0x000fe2000800fcff */
[----:B--2---:R-:W-:Y:S01]  /*268f0*/  VIADD R0, R17, 0xffffffff ;  /* 0xffffffff11007836 */ /* 0x004fe20000000000 */
[----:B---3--:R-:W-:Y:S01]  /*26900*/  SHF.R.S32.HI R8, RZ, 0x1f, R7 ;  /* 0x0000001fff087819 */ /* 0x008fe20000011407 */
[----:B------:R1:W-:Y:S01]  /*26910*/  STL [R1+0xc], R7 ;  /* 0x00000c0701007387 */ /* 0x0003e20000100800 */
[----:B------:R-:W-:-:S03]  /*26920*/  SEL R17, R7, RZ, !P0 ;  /* 0x000000ff07117207 */ /* 0x000fc60004000000 */
[----:B------:R1:W-:Y:S01]  /*26930*/  STL [R1+0x24], R8 ;  /* 0x0000240801007387 */ /* 0x0003e20000100800 */
[----:B------:R-:W-:Y:S05]  /*26940*/  BRA.DIV UR4, `(.L_x_2117) ;  /* 0x0000006e04447947 */ /* 0x000fea000b800000 */
[----:B------:R-:W2:Y:S02]  /*26950*/  S2R R4, SR_TID.X ;  /* 0x0000000000047919 */ /* 0x000ea40000002100 */
[----:B--2---:R-:W-:-:S04]  /*26960*/  SHF.R.U32.HI R4, RZ, 0x5, R4 ;  /* 0x00000005ff047819 */ /* 0x004fc80000011604 */
[----:B------:R-:W-:-:S05]  /*26970*/  LOP3.LUT R4, R4, 0x3, RZ, 0xc0, !PT ;  /* 0x0000000304047812 */ /* 0x000fca00078ec0ff */
[----:B------:R2:W3:Y:S02]  /*26980*/  SHFL.IDX PT, R14, R4, RZ, 0x1f ;  /* 0x00001fff040e7589 */ /* 0x0004e400000e0000 */
.L_x_2295:
[----:B--2---:R-:W2:Y:S01]  /*26990*/  LDL.LU R4, [R1+0x20] ;  /* 0x0000200001047983 */ /* 0x004ea20000300800 */
[----:B------:R-:W-:Y:S02]  /*269a0*/  PLOP3.LUT P1, PT, PT, PT, PT, 0x8, 0x0 ;  /* 0x000000000000781c */ /* 0x000fe40003f2e170 */
[----:B---3--:R-:W-:Y:S01]  /*269b0*/  ISETP.NE.AND P0, PT, R14, RZ, PT ;  /* 0x000000ff0e00720c */ /* 0x008fe20003f05270 */
[----:B------:R3:W-:Y:S01]  /*269c0*/  STL [R1+0x8], R0 ;  /* 0x0000080001007387 */ /* 0x0007e20000100800 */
[----:B--2---:R-:W-:-:S09]  /*269d0*/  LOP3.LUT R4, R4, 0xfffffffe, RZ, 0xc0, !PT ;  /* 0xfffffffe04047812 */ /* 0x004fd200078ec0ff */
[----:B------:R-:W-:-:S05]  /*269e0*/  @P1 LOP3.LUT R4, R4, 0x1, RZ, 0xfc, !PT ;  /* 0x0000000104041812 */ /* 0x000fca00078efcff */
[----:B------:R3:W-:Y:S01]  /*269f0*/  STL [R1+0x20], R4 ;  /* 0x0000200401007387 */ /* 0x0007e20000100800 */
[----:B------:R-:W-:Y:S05]  /*26a00*/  @P0 BRA `(.L_x_2118) ;  /* 0x0000000400580947 */ /* 0x000fea0003800000 */
[----:B------:R-:W-:-:S03]  /*26a10*/  UMOV UR4, 0xffffffff ;  /* 0xffffffff00047882 */ /* 0x000fc60000000000 */
[----:B------:R-:W-:Y:S05]  /*26a20*/  BRA.DIV UR4, `(.L_x_2119) ;  /* 0x0000006e04407947 */ /* 0x000fea000b800000 */
[----:B------:R-:W-:-:S13]  /*26a30*/  ELECT P6, URZ, PT ;  /* 0x00000000003f782f */ /* 0x000fda00038c0000 */
.L_x_2298:
[----:B------:R-:W-:Y:S05]  /*26a40*/  @!P6 BRA `(.L_x_2118) ;  /* 0x000000040048e947 */ /* 0x000fea0003800000 */
[----:B------:R-:W-:-:S04]  /*26a50*/  ISETP.NE.U32.AND P0, PT, R2, RZ, PT ;  /* 0x000000ff0200720c */ /* 0x000fc80003f05070 */
[----:B------:R-:W-:-:S13]  /*26a60*/  ISETP.NE.AND.EX P0, PT, R3, RZ, PT, P0 ;  /* 0x000000ff0300720c */ /* 0x000fda0003f05300 */
[----:B------:R-:W-:Y:S05]  /*26a70*/  @!P0 BRA `(.L_x_2120) ;  /* 0x0000000000508947 */ /* 0x000fea0003800000 */
[----:B------:R-:W2:Y:S01]  /*26a80*/  LDC R6, c[0x0][0x43c] ;  /* 0x00010f00ff067b82 */ /* 0x000ea20000000800 */
[----:B------:R-:W-:Y:S01]  /*26a90*/  IMAD.MOV.U32 R9, RZ, RZ, R0 ;  /* 0x000000ffff097224 */ /* 0x000fe200078e0000 */
[----:B------:R-:W-:-:S03]  /*26aa0*/  ULDC.64 UR4, c[0x0][0x428] ;  /* 0x00010a0000047ab9 */ /* 0x000fc60000000a00 */
[----:B---3--:R-:W-:Y:S01]  /*26ab0*/  IMAD.MOV.U32 R0, RZ, RZ, R9 ;  /* 0x000000ffff007224 */ /* 0x008fe200078e0009 */
[----:B--2---:R-:W-:-:S13]  /*26ac0*/  ISETP.NE.AND P0, PT, R6, 0x1, PT ;  /* 0x000000010600780c */ /* 0x004fda0003f05270 */
[----:B------:R-:W2:Y:S02]  /*26ad0*/  @P0 LDC.64 R4, c[0x0][0x440] ;  /* 0x00011000ff040b82 */ /* 0x000ea40000000a00 */
[----:B--2---:R-:W-:-:S05]  /*26ae0*/  @P0 IMAD.HI.U32 R4, R9, R4, RZ ;  /* 0x0000000409040227 */ /* 0x004fca00078e00ff */
        /* <DEDUP_REMOVED lines=13> */
.L_x_2120:
[----:B-1----:R-:W4:Y:S04]  /*26bc0*/  LDL R7, [R1] ;  /* 0x0000000001077983 */ /* 0x002f280000100800 */
[----:B---3--:R-:W4:Y:S04]  /*26bd0*/  LDL R0, [R1+0x4] ;  /* 0x0000040001007983 */ /* 0x008f280000100800 */
[----:B--2---:R-:W2:Y:S01]  /*26be0*/  LDL R2, [R1+0x10] ;  /* 0x0000100001027983 */ /* 0x004ea20000100800 */
[----:B----4-:R-:W-:Y:S01]  /*26bf0*/  IMAD R0, R0, 0x8, R7 ;  /* 0x0000000800007824 */ /* 0x010fe200078e0207 */
[----:B--2---:R-:W-:-:S04]  /*26c00*/  SHF.L.U32 R2, R2, 0x1f, RZ ;  /* 0x0000001f02027819 */ /* 0x004fc800000006ff */
[----:B------:R-:W1:Y:S02]  /*26c10*/  SYNCS.PHASECHK.TRANS64.TRYWAIT P0, [R0+URZ+0x30840], R2 ;  /* 0x03084002000075a7 */ /* 0x000e64000800017f */
[----:B-1----:R-:W-:Y:S05]  /*26c20*/  @!P0 BRA `(.L_x_2121) ;  /* 0x0000006800e08947 */ /* 0x002fea0003800000 */
.L_x_2299:
[----:B------:R-:W2:Y:S02]  /*26c30*/  S2R R3, SR_TID.X ;  /* 0x0000000000037919 */ /* 0x000ea40000002100 */
[----:B--2---:R-:W-:-:S04]  /*26c40*/  LOP3.LUT R3, R3, 0x7f, RZ, 0xc0, !PT ;  /* 0x0000007f03037812 */ /* 0x004fc800078ec0ff */
[----:B------:R-:W-:-:S13]  /*26c50*/  ISETP.NE.AND P0, PT, R3, RZ, PT ;  /* 0x000000ff0300720c */ /* 0x000fda0003f05270 */
[----:B------:R-:W-:Y:S05]  /*26c60*/  @P0 BRA `(.L_x_2122) ;  /* 0x00000000001c0947 */ /* 0x000fea0003800000 */
[----:B------:R-:W2:Y:S01]  /*26c70*/  S2R R3, SR_TID.X ;  /* 0x0000000000037919 */ /* 0x000ea20000002100 */
[----:B-1----:R-:W-:-:S04]  /*26c80*/  IMAD.MOV.U32 R2, RZ, RZ, 0x8000 ;  /* 0x00008000ff027424 */ /* 0x002fc800078e00ff */
[----:B------:R3:W-:Y:S01]  /*26c90*/  SYNCS.ARRIVE.TRANS64 RZ, [R0+URZ+0x30830], R2 ;  /* 0x0308300200ff79a7 */ /* 0x0007e2000800003f */
[----:B--2---:R-:W-:-:S04]  /*26ca0*/  LOP3.LUT R3, R3, 0x1f, RZ, 0xc0, !PT ;  /* 0x0000001f03037812 */ /* 0x004fc800078ec0ff */
[----:B------:R-:W-:-:S13]  /*26cb0*/  ISETP.NE.AND P0, PT, R3, RZ, PT ;  /* 0x000000ff0300720c */ /* 0x000fda0003f05270 */
[----:B---3--:R-:W-:Y:S05]  /*26cc0*/  @!P0 BRA `(.L_x_2122) ;  /* 0x0000000000048947 */ /* 0x008fea0003800000 */
[----:B------:R-:W-:Y:S01]  /*26cd0*/  BPT.TRAP 0x1 ;  /* 0x000000040000795c */ /* 0x000fe20000300000 */
.L_x_2122:
[----:B-1----:R-:W2:Y:S04]  /*26ce0*/  LDL R2, [R1+0x14] ;  /* 0x0000140001027983 */ /* 0x002ea80000100800 */
        /* <DEDUP_REMOVED lines=25> */
[----:B-1----:R-:W-:Y:S01]  /*26e80*/  UMOV UR8, UR15 ;  /* 0x0000000f00087c82 */ /* 0x002fe20008000000 */
[----:B------:R-:W-:Y:S01]  /*26e90*/  UMOV UR10, UR17 ;  /* 0x00000011000a7c82 */ /* 0x000fe20008000000 */
[----:B------:R-:W-:Y:S01]  /*26ea0*/  UMOV UR15, 0x80 ;  /* 0x00000080000f7882 */ /* 0x000fe20000000000 */
[----:B------:R1:W-:Y:S02]  /*26eb0*/  UTMALDG.4D [UR8], [UR4], desc[UR6] ;  /* 0x00000608040075b4 */ /* 0x0003e40008019000 */
[----:B-1----:R-:W-:Y:S01]  /*26ec0*/  UMOV UR8, UR16 ;  /* 0x0000001000087c82 */ /* 0x002fe20008000000 */
[----:B------:R-:W-:Y:S01]  /*26ed0*/  UMOV UR10, UR15 ;  /* 0x0000000f000a7c82 */ /* 0x000fe20008000000 */
[----:B------:R-:W-:Y:S01]  /*26ee0*/  UMOV UR15, 0xc0 ;  /* 0x000000c0000f7882 */ /* 0x000fe20000000000 */
[----:B------:R1:W-:Y:S02]  /*26ef0*/  UTMALDG.4D [UR8], [UR4], desc[UR6] ;  /* 0x00000608040075b4 */ /* 0x0003e40008019000 */
[----:B-1----:R-:W-:Y:S01]  /*26f00*/  UMOV UR8, UR14 ;  /* 0x0000000e00087c82 */ /* 0x002fe20008000000 */
[----:B------:R-:W-:-:S02]  /*26f10*/  UMOV UR10, UR15 ;  /* 0x0000000f000a7c82 */ /* 0x000fc40008000000 */
[----:B------:R4:W-:Y:S01]  /*26f20*/  UTMALDG.4D [UR8], [UR4], desc[UR6] ;  /* 0x00000608040075b4 */ /* 0x0009e20008019000 */
[----:B--2---:R-:W-:-:S04]  /*26f30*/  LOP3.LUT R2, R2, 0xfffffffe, RZ, 0xc0, !PT ;  /* 0xfffffffe02027812 */ /* 0x004fc800078ec0ff */
[----:B------:R-:W-:-:S05]  /*26f40*/  @P0 LOP3.LUT R2, R2, 0x1, RZ, 0xfc, !PT ;  /* 0x0000000102020812 */ /* 0x000fca00078efcff */
[----:B------:R4:W-:Y:S01]  /*26f50*/  STL [R1+0x20], R2 ;  /* 0x0000200201007387 */ /* 0x0009e20000100800 */
[----:B------:R-:W-:Y:S01]  /*26f60*/  NOP ;  /* 0x0000000000007918 */ /* 0x000fe20000000000 */
.L_x_2118:
[----:B---3--:R-:W2:Y:S04]  /*26f70*/  LDL R4, [R1] ;  /* 0x0000000001047983 */ /* 0x008ea80000100800 */
[----:B------:R-:W3:Y:S01]  /*26f80*/  LDL.LU R3, [R1+0x40] ;  /* 0x0000400001037983 */ /* 0x000ee20000300800 */
[----:B------:R-:W-:Y:S05]  /*26f90*/  WARPSYNC.ALL ;  /* 0x0000000000007948 */ /* 0x000fea0003800000 */
[----:B----4-:R-:W-:Y:S01]  /*26fa0*/  ULDC.64 UR4, c[0x0][0x298] ;  /* 0x0000a60000047ab9 */ /* 0x010fe20000000a00 */
[----:B------:R-:W-:Y:S01]  /*26fb0*/  BSSY B6, `(.L_x_2123) ;  /* 0x000001c000067945 */ /* 0x000fe20003800000 */
[----:B------:R-:W-:Y:S01]  /*26fc0*/  BAR.SYNC.DEFER_BLOCKING 0x8, 0x180 ;  /* 0x0206000000007b1d */ /* 0x000fe20000010000 */
[----:B---3--:R-:W-:-:S05]  /*26fd0*/  SHF.R.S32.HI R0, RZ, 0x1f, R3 ;  /* 0x0000001fff007819 */ /* 0x008fca0000011403 */
[----:B------:R-:W-:Y:S02]  /*26fe0*/  IMAD R2, R0, UR4, RZ ;  /* 0x0000000400027c24 */ /* 0x000fe4000f8e02ff */
[----:B--2---:R-:W-:Y:S02]  /*26ff0*/  VIADD R0, R4, 0x10400 ;  /* 0x0001040004007836 */ /* 0x004fe40000000000 */
[C---:B------:R-:W-:Y:S02]  /*27000*/  IMAD R2, R3.reuse, UR5, R2 ;  /* 0x0000000503027c24 */ /* 0x040fe4000f8e0202 */
[----:B------:R-:W-:Y:S01]  /*27010*/  IMAD.WIDE.U32 R4, R3, UR4, RZ ;  /* 0x0000000403047c25 */ /* 0x000fe2000f8e00ff */
[----:B------:R-:W-:-:S03]  /*27020*/  LOP3.LUT P0, RZ, R0, 0x3ff, RZ, 0xc0, !PT ;  /* 0x000003ff00ff7812 */ /* 0x000fc6000780c0ff */
[----:B------:R-:W-:Y:S01]  /*27030*/  IMAD.IADD R0, R5, 0x1, R2 ;  /* 0x0000000105007824 */ /* 0x000fe200078e0202 */
[----:B------:R2:W-:Y:S04]  /*27040*/  STL.64 [R1+0x40], R4 ;  /* 0x0000400401007387 */ /* 0x0005e80000100a00 */
[----:B------:R2:W-:Y:S05]  /*27050*/  STL [R1+0x4c], R0 ;  /* 0x00004c0001007387 */ /* 0x0005ea0000100800 */
[----:B------:R-:W-:Y:S05]  /*27060*/  @!P0 BRA `(.L_x_2124) ;  /* 0x0000000000408947 */ /* 0x000fea0003800000 */
[----:B------:R-:W-:Y:S01]  /*27070*/  MOV R2, 0x0 ;  /* 0x0000000000027802 */ /* 0x000fe20000000f00 */
[----:B------:R-:W-:Y:S01]  /*27080*/  ULDC.64 UR4, c[0x4][0xa8] ;  /* 0x01002a0000047ab9 */ /* 0x000fe20000000a00 */
[----:B------:R-:W-:Y:S01]  /*27090*/  ULDC.64 UR6, c[0x4][0xb0] ;  /* 0x01002c0000067ab9 */ /* 0x000fe20000000a00 */
[----:B------:R-:W-:Y:S01]  /*270a0*/  ULDC.64 UR8, c[0x4][0x20] ;  /* 0x0100080000087ab9 */ /* 0x000fe20000000a00 */
[----:B--2---:R-:W-:Y:S02]  /*270b0*/  IMAD.U32 R4, RZ, RZ, UR4 ;  /* 0x00000004ff047e24 */ /* 0x004fe4000f8e00ff */
[----:B------:R-:W2:Y:S01]  /*270c0*/  LDC.64 R2, c[0x4][R2] ;  /* 0x0100000002027b82 */ /* 0x000ea20000000a00 */
[----:B------:R-:W-:Y:S02]  /*270d0*/  IMAD.U32 R5, RZ, RZ, UR5 ;  /* 0x00000005ff057e24 */ /* 0x000fe4000f8e00ff */
[----:B------:R-:W-:Y:S02]  /*270e0*/  IMAD.U32 R6, RZ, RZ, UR6 ;  /* 0x00000006ff067e24 */ /* 0x000fe4000f8e00ff */
[----:B-1----:R-:W-:-:S02]  /*270f0*/  IMAD.U32 R7, RZ, RZ, UR7 ;  /* 0x00000007ff077e24 */ /* 0x002fc4000f8e00ff */
[----:B------:R-:W-:Y:S02]  /*27100*/  IMAD.U32 R10, RZ, RZ, UR8 ;  /* 0x00000008ff0a7e24 */ /* 0x000fe4000f8e00ff */
[----:B0-----:R-:W-:Y:S02]  /*27110*/  IMAD.U32 R11, RZ, RZ, UR9 ;  /* 0x00000009ff0b7e24 */ /* 0x001fe4000f8e00ff */
[----:B------:R-:W-:Y:S02]  /*27120*/  IMAD.MOV.U32 R8, RZ, RZ, 0x70 ;  /* 0x00000070ff087424 */ /* 0x000fe400078e00ff */
[----:B------:R-:W-:Y:S02]  /*27130*/  IMAD.MOV.U32 R12, RZ, RZ, 0x1 ;  /* 0x00000001ff0c7424 */ /* 0x000fe400078e00ff */
[----:B------:R-:W-:-:S07]  /*27140*/  IMAD.MOV.U32 R13, RZ, RZ, RZ ;  /* 0x000000ffff0d7224 */ /* 0x000fce00078e00ff */
[----:B------:R-:W-:-:S07]  /*27150*/  LEPC R20, `(.L_x_2124) ;  /* 0x000000001014794e */ /* 0x000fce0000000000 */
[----:B--2---:R-:W-:Y:S05]  /*27160*/  CALL.ABS.NOINC R2 ;  /* 0x0000000002007343 */ /* 0x004fea0003c00000 */
.L_x_2124:
[----:B------:R-:W-:Y:S05]  /*27170*/  BSYNC B6 ;  /* 0x0000000000067941 */ /* 0x000fea0003800000 */
.L_x_2123:
[----:B--2---:R-:W2:Y:S01]  /*27180*/  LDL.LU R0, [R1+0x4c] ;  /* 0x00004c0001007983 */ /* 0x004ea20000300800 */
[----:B-1----:R-:W1:Y:S01]  /*27190*/  LDC R7, c[0x0][0x448] ;  /* 0x00011200ff077b82 */ /* 0x002e620000000800 */
[----:B------:R-:W-:Y:S02]  /*271a0*/  ULDC.64 UR4, c[0x0][0x2d8] ;  /* 0x0000b60000047ab9 */ /* 0x000fe40000000a00 */
[----:B------:R-:W2:Y:S04]  /*271b0*/  LDL.LU.64 R2, [R1+0x40] ;  /* 0x0000400001027983 */ /* 0x000ea80000300a00 */
[----:B------:R-:W3:Y:S01]  /*271c0*/  LDL R8, [R1+0x30] ;  /* 0x0000300001087983 */ /* 0x000ee20000100800 */
[----:B------:R-:W4:Y:S01]  /*271d0*/  S2R R5, SR_TID.X ;  /* 0x0000000000057919 */ /* 0x000f220000002100 */
[----:B------:R-:W0:Y:S01]  /*271e0*/  S2R R9, SR_TID.X ;  /* 0x0000000000097919 */ /* 0x000e220000002100 */
[----:B----4-:R-:W-:-:S04]  /*271f0*/  LOP3.LUT R5, R5, 0x7f, RZ, 0xc0, !PT ;  /* 0x0000007f05057812 */ /* 0x010fc800078ec0ff */
[----:B------:R-:W-:Y:S01]  /*27200*/  SHF.R.U32.HI R5, RZ, 0x3, R5 ;  /* 0x00000003ff057819 */ /* 0x000fe20000011605 */
[----:B0-----:R-:W-:-:S05]  /*27210*/  IMAD.SHL.U32 R9, R9, 0x10, RZ ;  /* 0x0000001009097824 */ /* 0x001fca00078e00ff */
[----:B------:R-:W-:Y:S01]  /*27220*/  LOP3.LUT R9, R5, 0x70, R9, 0xf8, !PT ;  /* 0x0000007005097812 */ /* 0x000fe200078ef809 */
[----:B--2---:R-:W-:Y:S01]  /*27230*/  IMAD.MOV.U32 R3, RZ, RZ, R0 ;  /* 0x000000ffff037224 */ /* 0x004fe200078e0000 */
[----:B------:R-:W-:-:S05]  /*27240*/  SHF.R.S32.HI R0, RZ, 0x1f, R18 ;  /* 0x0000001fff007819 */ /* 0x000fca0000011412 */
[----:B------:R-:W-:Y:S02]  /*27250*/  IMAD R0, R0, UR4, RZ ;  /* 0x0000000400007c24 */ /* 0x000fe4000f8e02ff */
[----:B------:R-:W-:-:S04]  /*27260*/  IMAD.WIDE.U32 R2, R18, UR4, R2 ;  /* 0x0000000412027c25 */ /* 0x000fc8000f8e0002 */
[----:B------:R-:W-:Y:S01]  /*27270*/  IMAD R0, R18, UR5, R0 ;  /* 0x0000000512007c24 */ /* 0x000fe2000f8e0200 */
[----:B------:R-:W-:Y:S02]  /*27280*/  ULDC.64 UR4, c[0x0][0xa00] ;  /* 0x0002800000047ab9 */ /* 0x000fe40000000a00 */
[----:B------:R-:W-:Y:S01]  /*27290*/  ISETP.NE.U32.AND P0, PT, RZ, UR4, PT ;  /* 0x00000004ff007c0c */ /* 0x000fe2000bf05070 */
[----:B------:R-:W-:Y:S01]  /*272a0*/  IMAD.IADD R3, R3, 0x1, R0 ;  /* 0x0000000103037824 */ /* 0x000fe200078e0200 */
[----:B------:R-:W-:Y:S02]  /*272b0*/  SHF.R.S32.HI R0, RZ, 0x1f, R19 ;  /* 0x0000001fff007819 */ /* 0x000fe40000011413 */
[----:B------:R-:W-:Y:S01]  /*272c0*/  ISETP.NE.AND.EX P0, PT, RZ, UR5, PT, P0 ;  /* 0x00000005ff007c0c */ /* 0x000fe2000bf05300 */
[----:B------:R-:W-:-:S03]  /*272d0*/  ULDC.64 UR4, c[0x0][0x2e0] ;  /* 0x0000b80000047ab9 */ /* 0x000fc60000000a00 */
[----:B------:R-:W-:Y:S02]  /*272e0*/  SEL R4, R0, RZ, !P0 ;  /* 0x000000ff00047207 */ /* 0x000fe40004000000 */
[----:B------:R-:W-:Y:S02]  /*272f0*/  SEL R0, R19, RZ, !P0 ;  /* 0x000000ff13007207 */ /* 0x000fe40004000000 */
[----:B-1----:R-:W-:-:S13]  /*27300*/  ISETP.NE.AND P0, PT, R7, 0x1, PT ;  /* 0x000000010700780c */ /* 0x002fda0003f05270 */
[----:B------:R-:W0:Y:S08]  /*27310*/  @P0 LDC R5, c[0x0][0x44c] ;  /* 0x00011300ff050b82 */ /* 0x000e300000000800 */
[----:B------:R-:W1:Y:S01]  /*27320*/  @P0 LDC R6, c[0x0][0x450] ;  /* 0x00011400ff060b82 */ /* 0x000e620000000800 */
[----:B------:R-:W-:Y:S02]  /*27330*/  IMAD R4, R4, UR4, RZ ;  /* 0x0000000404047c24 */ /* 0x000fe4000f8e02ff */
[----:B------:R-:W-:-:S04]  /*27340*/  IMAD.WIDE.U32 R2, R0, UR4, R2 ;  /* 0x0000000400027c25 */ /* 0x000fc8000f8e0002 */
[----:B------:R-:W-:Y:S01]  /*27350*/  IMAD R0, R0, UR5, R4 ;  /* 0x0000000500007c24 */ /* 0x000fe2000f8e0204 */
[----:B------:R-:W-:Y:S01]  /*27360*/  ULDC.64 UR4, c[0x0][0x2d0] ;  /* 0x0000b40000047ab9 */ /* 0x000fe20000000a00 */
[----:B---3--:R-:W-:Y:S02]  /*27370*/  IMAD.IADD R4, R9, 0x1, R8 ;  /* 0x0000000109047824 */ /* 0x008fe400078e0208 */
        /* <DEDUP_REMOVED lines=21> */
[----:B------:R-:W-:Y:S01]  /*274d0*/  LOP3.LUT R11, R9, 0x80, RZ, 0xfc, !PT ;  /* 0x00000080090b7812 */ /* 0x000fe200078efcff */
        /* <DEDUP_REMOVED lines=15> */
[----:B------:R-:W2:Y:S04]  /*275d0*/  LDL.LU R6, [R1+0x38] ;  /* 0x0000380001067983 */ /* 0x000ea80000300800 */
[----:B------:R-:W3:Y:S01]  /*275e0*/  LDL.LU R11, [R1+0x30] ;  /* 0x00003000010b7983 */ /* 0x000ee20000300800 */
[----:B------:R-:W0:Y:S02]  /*275f0*/  S2R R8, SR_TID.X ;  /* 0x0000000000087919 */ /* 0x000e240000002100 */
[----:B0-----:R-:W-:-:S04]  /*27600*/  LOP3.LUT R8, R8, 0x7f, RZ, 0xc0, !PT ;  /* 0x0000007f08087812 */ /* 0x001fc800078ec0ff */
[----:B------:R-:W-:Y:S01]  /*27610*/  SHF.R.U32.HI R8, RZ, 0x3, R8 ;  /* 0x00000003ff087819 */ /* 0x000fe20000011608 */
[----:B--2---:R-:W-:Y:S02]  /*27620*/  IMAD R2, R6, R7, RZ ;  /* 0x0000000706027224 */ /* 0x004fe400078e02ff */
[----:B------:R-:W0:Y:S02]  /*27630*/  SHFL.IDX PT, R7, R4, RZ, 0x181f ;  /* 0x00181fff04077589 */ /* 0x000e2400000e0000 */
[----:B---3--:R-:W-:Y:S02]  /*27640*/  IMAD.IADD R0, R8, 0x1, R11 ;  /* 0x0000000108007824 */ /* 0x008fe400078e020b */
[----:B------:R-:W1:Y:S03]  /*27650*/  SHFL.IDX PT, R6, R3, RZ, 0x181f ;  /* 0x00181fff03067589 */ /* 0x000e6600000e0000 */
[----:B------:R-:W-:-:S13]  /*27660*/  ISETP.GE.AND P5, PT, R0, R2, PT ;  /* 0x000000020000720c */ /* 0x000fda0003fa6270 */
[----:B0-----:R-:W-:-:S05]  /*27670*/  @!P5 LEA R7, P4, R10, R7, 0x1 ;  /* 0x000000070a07d211 */ /* 0x001fca00078808ff */
[----:B-1----:R-:W-:-:S05]  /*27680*/  @!P5 IMAD.X R6, RZ, RZ, R6, P4 ;  /* 0x000000ffff06d224 */ /* 0x002fca00020e0606 */
[----:B------:R-:W-:-:S04]  /*27690*/  @!P5 LOP3.LUT R7, R7, R6, RZ, 0x3c, !PT ;  /* 0x000000060707d212 */ /* 0x000fc800078e3cff */
[----:B------:R-:W-:-:S04]  /*276a0*/  @!P5 LOP3.LUT R6, R7, R6, RZ, 0x3c, !PT ;  /* 0x000000060706d212 */ /* 0x000fc800078e3cff */
[----:B------:R-:W-:Y:S01]  /*276b0*/  @!P5 LOP3.LUT R7, R7, R6, RZ, 0x3c, !PT ;  /* 0x000000060707d212 */ /* 0x000fe200078e3cff */
[----:B------:R-:W-:-:S04]  /*276c0*/  VIADD R5, R0, 0x10 ;  /* 0x0000001000057836 */ /* 0x000fc80000000000 */
        /* <DEDUP_REMOVED lines=72> */
[----:B------:R1:W2:Y:S04]  /*27b50*/  SHFL.IDX PT, R5, R3, 0x7, 0x181f ;  /* 0x00f81f0003057f89 */ /* 0x0002a800000e0000 */
[----:B------:R1:W-:Y:S04]  /*27b60*/  @!P5 LDGSTS.E.BYPASS.LTC128B.128 [R9+0x13400], desc[UR60][R6.64], !P0 ;  /* 0x134000000609dfae */ /* 0x0003e8000c101d7c */
[----:B------:R1:W-:Y:S04]  /*27b70*/  @!P5 LDGSTS.E.BYPASS.LTC128B.128 [R9+0x17400], desc[UR60][R6.64+0x80], !P1 ;  /* 0x174000800609dfae */ /* 0x0003e8000c901d7c */
[----:B------:R1:W-:Y:S04]  /*27b80*/  @!P5 LDGSTS.E.BYPASS.LTC128B.128 [R9+0x1b400], desc[UR60][R6.64+0x100], !P2 ;  /* 0x1b4001000609dfae */ /* 0x0003e8000d101d7c */
[----:B------:R1:W-:Y:S04]  /*27b90*/  @!P5 LDGSTS.E.BYPASS.LTC128B.128 [R9+0x1f400], desc[UR60][R6.64+0x180], !P3 ;  /* 0x1f4001800609dfae */ /* 0x0003e8000d901d7c */
[----:B------:R1:W3:Y:S02]  /*27ba0*/  SHFL.IDX PT, R3, R4, 0x7, 0x181f ;  /* 0x00f81f0004037f89 */ /* 0x0002e400000e0000 */
.L_x_2316:
[----:B------:R-:W-:Y:S01]  /*27bb0*/  VIADD R0, R0, 0x70 ;  /* 0x0000007000007836 */ /* 0x000fe20000000000 */
[----:B------:R-:W-:Y:S04]  /*27bc0*/  BSSY B0, `(.L_x_2126) ;  /* 0x000000c000007945 */ /* 0x000fe80003800000 */
[----:B------:R-:W-:-:S13]  /*27bd0*/  ISETP.GE.AND P4, PT, R0, R2, PT ;  /* 0x000000020000720c */ /* 0x000fda0003f86270 */
[----:B------:R-:W-:Y:S05]  /*27be0*/  @P4 BRA `(.L_x_2127) ;  /* 0x0000000000244947 */ /* 0x000fea0003800000 */
[----:B---3--:R-:W-:-:S05]  /*27bf0*/  LEA R2, P4, R10, R3, 0x1 ;  /* 0x000000030a027211 */ /* 0x008fca00078808ff */
[----:B-12---:R-:W-:-:S05]  /*27c00*/  IMAD.X R3, RZ, RZ, R5, P4 ;  /* 0x000000ffff037224 */ /* 0x006fca00020e0605 */
[----:B------:R-:W-:Y:S01]  /*27c10*/  @!PT LDS RZ, [RZ] ;  /* 0x00000000fffff984 */ /* 0x000fe20000000800 */
[----:B------:R-:W-:Y:S01]  /*27c20*/  @!PT LDS RZ, [RZ] ;  /* 0x00000000fffff984 */ /* 0x000fe20000000800 */
[----:B------:R-:W-:Y:S01]  /*27c30*/  @!PT LDS RZ, [RZ] ;  /* 0x00000000fffff984 */ /* 0x000fe20000000800 */
[----:B------:R4:W-:Y:S04]  /*27c40*/  LDGSTS.E.BYPASS.LTC128B.128 [R9+0x13c00], desc[UR60][R2.64], !P0 ;  /* 0x13c0000002097fae */ /* 0x0009e8000c101d7c */
[----:B------:R4:W-:Y:S04]  /*27c50*/  LDGSTS.E.BYPASS.LTC128B.128 [R9+0x17c00], desc[UR60][R2.64+0x80], !P1 ;  /* 0x17c0008002097fae */ /* 0x0009e8000c901d7c */
[----:B------:R4:W-:Y:S04]  /*27c60*/  LDGSTS.E.BYPASS.LTC128B.128 [R9+0x1bc00], desc[UR60][R2.64+0x100], !P2 ;  /* 0x1bc0010002097fae */ /* 0x0009e8000d101d7c */
[----:B------:R4:W-:Y:S02]  /*27c70*/  LDGSTS.E.BYPASS.LTC128B.128 [R9+0x1fc00], desc[UR60][R2.64+0x180], !P3 ;  /* 0x1fc0018002097fae */ /* 0x0009e4000d901d7c */
.L_x_2127:
[----:B------:R-:W-:Y:S05]  /*27c80*/  BSYNC B0 ;  /* 0x0000000000007941 */ /* 0x000fea0003800000 */
.L_x_2126:
[----:B01--4-:R-:W4:Y:S01]  /*27c90*/  LDL R9, [R1] ;  /* 0x0000000001097983 */ /* 0x013f220000100800 */
[----:B------:R-:W-:Y:S01]  /*27ca0*/  PLOP3.LUT P0, PT, PT, PT, PT, 0x80, 0x0 ;  /* 0x000000000000781c */ /* 0x000fe20003f0f070 */
[----:B------:R-:W-:Y:S01]  /*27cb0*/  NOP ;  /* 0x0000000000007918 */ /* 0x000fe20000000000 */
[----:B----4-:R-:W-:-:S11]  /*27cc0*/  VIADD R11, R9, 0x30800 ;  /* 0x00030800090b7836 */ /* 0x010fd60000000000 */
.L_x_2128:
[----:B------:R-:W4:Y:S01]  /*27cd0*/  LDL R2, [R1] ;  /* 0x0000000001027983 */ /* 0x000f220000100800 */
[----:B------:R-:W-:Y:S02]  /*27ce0*/  PLOP3.LUT P1, PT, P1, P0, PT, 0xa2, 0x0 ;  /* 0x000000000000781c */ /* 0x000fe40000f21472 */
[----:B----4-:R-:W-:-:S08]  /*27cf0*/  @P0 R2UR P1, UR4, R2 ;  /* 0x00000000020402ca */ /* 0x010fd00000020000 */
[----:B------:R-:W-:-:S05]  /*27d00*/  @P0 PLOP3.LUT P0, PT, P1, PT, PT, 0x80, 0x0 ;  /* 0x000000000000081c */ /* 0x000fca0000f0f070 */
[----:B------:R-:W-:Y:S01]  /*27d10*/  @!P1 SYNCS.ARRIVE.TRANS64.RED.A0T1 RZ, [UR4+0x30800], RZ ;  /* 0x030800ffffff99a7 */ /* 0x000fe20008200404 */
[----:B------:R-:W-:Y:S07]  /*27d20*/  @!P1 ARRIVES.LDGSTSBAR.64.TRANSCNT [UR4+0x30800] ;  /* 0x03080000ff0099b0 */ /* 0x000fee0008000a84 */
[----:B------:R-:W-:Y:S05]  /*27d30*/  @P0 BRA.U.ANY `(.L_x_2128) ;  /* 0xfffffffd00e40947 */ /* 0x000fea000393ffff */
[----:B---3--:R-:W3:Y:S02]  /*27d40*/  LDL.LU R3, [R1+0x48] ;  /* 0x0000480001037983 */ /* 0x008ee40000300800 */
[----:B---3--:R-:W-:-:S05]  /*27d50*/  VIADD R3, R3, 0x1 ;  /* 0x0000000103037836 */ /* 0x008fca0000000000 */
        /* <DEDUP_REMOVED lines=10> */
.L_x_2317:
[----:B------:R-:W-:Y:S05]  /*27e00*/  BSYNC B0 ;  /* 0x0000000000007941 */ /* 0x000fea0003800000 */
.L_x_2129:
[----:B------:R-:W3:Y:S04]  /*27e10*/  LDL R3, [R1+0x34] ;  /* 0x0000340001037983 */ /* 0x000ee80000100800 */
[----:B0-----:R-:W4:Y:S01]  /*27e20*/  LDL R2, [R1+0x2c] ;  /* 0x00002c0001027983 */ /* 0x001f220000100800 */
[----:B------:R-:W-:Y:S01]  /*27e30*/  BSSY B0, `(.L_x_2131) ;  /* 0x00002ae000007945 */ /* 0x000fe20003800000 */
[----:B---3--:R-:W-:-:S05]  /*27e40*/  VIADD R0, R3, 0xfffffffe ;  /* 0xfffffffe03007836 */ /* 0x008fca0000000000 */
[----:B----4-:R-:W-:-:S13]  /*27e50*/  ISETP.GE.AND P0, PT, R0, R2, PT ;  /* 0x000000020000720c */ /* 0x010fda0003f06270 */
[----:B------:R-:W-:Y:S05]  /*27e60*/  @!P0 BRA `(.L_x_2132) ;  /* 0x0000002800a88947 */ /* 0x000fea0003800000 */
[----:B------:R-:W-:Y:S01]  /*27e70*/  IMAD.MOV R8, RZ, RZ, -R3 ;  /* 0x000000ffff087224 */ /* 0x000fe200078e0a03 */
[----:B------:R-:W-:Y:S01]  /*27e80*/  LOP3.LUT R2, RZ, R2, RZ, 0x33, !PT ;  /* 0x00000002ff027212 */ /* 0x000fe200078e33ff */
[----:B------:R-:W-:Y:S03]  /*27e90*/  BSSY B2, `(.L_x_2133) ;  /* 0x00000e8000027945 */ /* 0x000fe60003800000 */
[----:B------:R-:W-:-:S05]  /*27ea0*/  VIADDMNMX R8, R8, 0x1, R2, !PT ;  /* 0x0000000108087846 */ /* 0x000fca0007800102 */
[----:B------:R-:W-:-:S05]  /*27eb0*/  IMAD.IADD R2, R3, 0x1, R8 ;  /* 0x0000000103027824 */ /* 0x000fca00078e0208 */
[----:B------:R-:W-:-:S04]  /*27ec0*/  LOP3.LUT R2, R2, 0x1, RZ, 0xc0, !PT ;  /* 0x0000000102027812 */ /* 0x000fc800078ec0ff */
[----:B------:R-:W-:-:S13]  /*27ed0*/  ISETP.NE.U32.AND P0, PT, R2, 0x1, PT ;  /* 0x000000010200780c */ /* 0x000fda0003f05070 */
[----:B------:R-:W-:Y:S05]  /*27ee0*/  @P0 BRA `(.L_x_2134) ;  /* 0x0000000c00880947 */ /* 0x000fea0003800000 */
[----:B--2---:R-:W2:Y:S04]  /*27ef0*/  LDL R5, [R1+0x20] ;  /* 0x0000200001057983 */ /* 0x004ea80000100800 */
        /* <DEDUP_REMOVED lines=34> */
.L_x_2137:
[----:B------:R-:W2:Y:S01]  /*28120*/  LDL R2, [R1] ;  /* 0x0000000001027983 */ /* 0x000ea20000100800 */
[----:B------:R-:W-:Y:S01]  /*28130*/  BSSY B3, `(.L_x_2138) ;  /* 0x0000005000037945 */ /* 0x000fe20003800000 */
[----:B--2---:R-:W-:Y:S01]  /*28140*/  IMAD R3, R7, 0x8, R2 ;  /* 0x0000000807037824 */ /* 0x004fe200078e0202 */
[----:B------:R-:W-:-:S04]  /*28150*/  SHF.L.U32 R2, R9, 0x1f, RZ ;  /* 0x0000001f09027819 */ /* 0x000fc800000006ff */
[----:B------:R-:W1:Y:S02]  /*28160*/  SYNCS.PHASECHK.TRANS64.TRYWAIT P0, [R3+URZ+0x30840], R2 ;  /* 0x03084002030075a7 */ /* 0x000e64000800017f */
[----:B-1----:R-:W-:Y:S05]  /*28170*/  @!P0 BRA `(.L_x_2139) ;  /* 0x0000006000b48947 */ /* 0x002fea0003800000 */
.L_x_2318:
[----:B------:R-:W-:Y:S05]  /*28180*/  BSYNC B3 ;  /* 0x0000000000037941 */ /* 0x000fea0003800000 */
.L_x_2138:
        /* <DEDUP_REMOVED lines=12> */
.L_x_2141:
[----:B------:R-:W-:Y:S05]  /*28250*/  BSYNC B3 ;  /* 0x0000000000037941 */ /* 0x000fea0003800000 */
.L_x_2140:
        /* <DEDUP_REMOVED lines=13> */
.L_x_2142:
        /* <DEDUP_REMOVED lines=16> */
.L_x_2143:
        /* <DEDUP_REMOVED lines=16> */
.L_x_2144:
        /* <DEDUP_REMOVED lines=16> */
.L_x_2145:
        /* <DEDUP_REMOVED lines=17> */
.L_x_2319:
[----:B------:R-:W-:Y:S05]  /*28740*/  BSYNC B3 ;  /* 0x0000000000037941 */ /* 0x000fea0003800000 */
.L_x_2146:
        /* <DEDUP_REMOVED lines=14> */
.L_x_2149:
[----:B------:R-:W-:Y:S05]  /*28830*/  BSYNC B3 ;  /* 0x0000000000037941 */ /* 0x000fea0003800000 */
.L_x_2148:
        /* <DEDUP_REMOVED lines=15> */
.L_x_2150:
        /* <DEDUP_REMOVED lines=15> */
.L_x_2151:
        /* <DEDUP_REMOVED lines=15> */
.L_x_2152:
        /* <DEDUP_REMOVED lines=15> */
.L_x_2153:
        /* <DEDUP_REMOVED lines=12> */
.L_x_2136:
[----:B------:R-:W-:Y:S05]  /*28cc0*/  BSYNC B1 ;  /* 0x0000000000017941 */ /* 0x000fea0003800000 */
.L_x_2135:
[----:B0-----:R-:W2:Y:S04]  /*28cd0*/  LDL R0, [R1+0x34] ;  /* 0x0000340001007983 */ /* 0x001ea80000100800 */
[----:B------:R0:W-:Y:S04]  /*28ce0*/  STL [R1+0x4], R7 ;  /* 0x0000040701007387 */ /* 0x0001e80000100800 */
[----:B------:R0:W-:Y:S02]  /*28cf0*/  STL [R1+0x10], R9 ;  /* 0x0000100901007387 */ /* 0x0001e40000100800 */
[----:B0-2---:R-:W-:-:S07]  /*28d00*/  VIADD R0, R0, 0xfffffffd ;  /* 0xfffffffd00007836 */ /* 0x005fce0000000000 */
.L_x_2134:
[----:B------:R-:W-:Y:S05]  /*28d10*/  BSYNC B2 ;  /* 0x0000000000027941 */ /* 0x000fea0003800000 */
.L_x_2133:
[----:B------:R-:W3:Y:S01]  /*28d20*/  LDL.LU R2, [R1+0x34] ;  /* 0x0000340001027983 */ /* 0x000ee20000300800 */
[----:B------:R-:W-:Y:S01]  /*28d30*/  VIADD R8, R8, 0xfffffffe ;  /* 0xfffffffe08087836 */ /* 0x000fe20000000000 */
[----:B---3--:R-:W-:-:S04]  /*28d40*/  LOP3.LUT R2, RZ, R2, RZ, 0x33, !PT ;  /* 0x00000002ff027212 */ /* 0x008fc800078e33ff */
[----:B------:R-:W-:-:S13]  /*28d50*/  ISETP.NE.AND P0, PT, R8, R2, PT ;  /* 0x000000020800720c */ /* 0x000fda0003f05270 */
[----:B------:R-:W-:Y:S05]  /*28d60*/  @!P0 BRA `(.L_x_2132) ;  /* 0x0000001800e88947 */ /* 0x000fea0003800000 */
[----:B------:R-:W-:-:S07]  /*28d70*/  IMAD.MOV.U32 R9, RZ, RZ, R17 ;  /* 0x000000ffff097224 */ /* 0x000fce00078e0011 */
.L_x_2192:
[----:B------:R-:W3:Y:S04]  /*28d80*/  LDL R4, [R1+0x20] ;  /* 0x0000200001047983 */ /* 0x000ee80000100800 */
[----:B------:R-:W4:Y:S04]  /*28d90*/  LDL R3, [R1+0x4] ;  /* 0x0000040001037983 */ /* 0x000f280000100800 */
[----:B------:R-:W5:Y:S01]  /*28da0*/  LDL R2, [R1+0x10] ;  /* 0x0000100001027983 */ /* 0x000f620000100800 */
[----:B------:R-:W-:Y:S05]  /*28db0*/  YIELD ;  /* 0x0000000000007946 */ /* 0x000fea0003800000 */
[----:B------:R-:W-:Y:S01]  /*28dc0*/  BSSY B1, `(.L_x_2154) ;  /* 0x00000d6000017945 */ /* 0x000fe20003800000 */
[----:B---3--:R-:W-:Y:S01]  /*28dd0*/  LOP3.LUT P1, RZ, R4, 0x1, RZ, 0xc0, !PT ;  /* 0x0000000104ff7812 */ /* 0x008fe2000782c0ff */
[----:B----4-:R-:W-:-:S05]  /*28de0*/  VIADD R4, R3, 0x1 ;  /* 0x0000000103047836 */ /* 0x010fca0000000000 */
[----:B------:R-:W-:-:S04]  /*28df0*/  ISETP.NE.AND P0, PT, R4, 0x2, PT ;  /* 0x000000020400780c */ /* 0x000fc80003f05270 */
[----:B--2---:R-:W-:Y:S02]  /*28e00*/  SEL R5, RZ, 0x1, P0 ;  /* 0x00000001ff057807 */ /* 0x004fe40000000000 */
[----:B------:R-:W-:Y:S02]  /*28e10*/  SEL R4, R4, RZ, P0 ;  /* 0x000000ff04047207 */ /* 0x000fe40000000000 */
[----:B-----5:R-:W-:Y:S01]  /*28e20*/  LOP3.LUT R5, R2, R5, RZ, 0x3c, !PT ;  /* 0x0000000502057212 */ /* 0x020fe200078e3cff */
        /* <DEDUP_REMOVED lines=25> */
.L_x_2156:
[----:B------:R-:W2:Y:S01]  /*28fc0*/  LDL R2, [R1] ;  /* 0x0000000001027983 */ /* 0x000ea20000100800 */
[----:B------:R-:W-:Y:S01]  /*28fd0*/  BSSY B2, `(.L_x_2157) ;  /* 0x0000005000027945 */ /* 0x000fe20003800000 */
[----:B--2---:R-:W-:Y:S01]  /*28fe0*/  IMAD R3, R4, 0x8, R2 ;  /* 0x0000000804037824 */ /* 0x004fe200078e0202 */
[----:B------:R-:W-:-:S04]  /*28ff0*/  SHF.L.U32 R2, R5, 0x1f, RZ ;  /* 0x0000001f05027819 */ /* 0x000fc800000006ff */
[----:B------:R-:W1:Y:S02]  /*29000*/  SYNCS.PHASECHK.TRANS64.TRYWAIT P0, [R3+URZ+0x30840], R2 ;  /* 0x03084002030075a7 */ /* 0x000e64000800017f */
[----:B-1----:R-:W-:Y:S05]  /*29010*/  @!P0 BRA `(.L_x_2158) ;  /* 0x0000005400348947 */ /* 0x002fea0003800000 */
.L_x_2320:
[----:B------:R-:W-:Y:S05]  /*29020*/  BSYNC B2 ;  /* 0x0000000000027941 */ /* 0x000fea0003800000 */
.L_x_2157:
        /* <DEDUP_REMOVED lines=12> */
.L_x_2160:
[----:B------:R-:W-:Y:S05]  /*290f0*/  BSYNC B2 ;  /* 0x0000000000027941 */ /* 0x000fea0003800000 */
.L_x_2159:
        /* <DEDUP_REMOVED lines=13> */
.L_x_2161:
        /* <DEDUP_REMOVED lines=16> */
.L_x_2162:
        /* <DEDUP_REMOVED lines=16> */
.L_x_2163:
        /* <DEDUP_REMOVED lines=16> */
.L_x_2164:
        /* <DEDUP_REMOVED lines=17> */
.L_x_2321:
[----:B------:R-:W-:Y:S05]  /*295e0*/  BSYNC B2 ;  /* 0x0000000000027941 */ /* 0x000fea0003800000 */
.L_x_2165:
        /* <DEDUP_REMOVED lines=11> */
.L_x_2168:
[----:B------:R-:W-:Y:S05]  /*296a0*/  BSYNC B2 ;  /* 0x0000000000027941 */ /* 0x000fea0003800000 */
.L_x_2167:
        /* <DEDUP_REMOVED lines=14> */
.L_x_2169:
        /* <DEDUP_REMOVED lines=15> */
.L_x_2170:
        /* <DEDUP_REMOVED lines=15> */
.L_x_2171:
        /* <DEDUP_REMOVED lines=15> */
.L_x_2172:
        /* <DEDUP_REMOVED lines=12> */
.L_x_2155:
[----:B------:R-:W-:Y:S05]  /*29b20*/  BSYNC B1 ;  /* 0x0000000000017941 */ /* 0x000fea0003800000 */
.L_x_2154:
        /* <DEDUP_REMOVED lines=36> */
.L_x_2175:
[----:B------:R-:W3:Y:S01]  /*29d70*/  LDL R2, [R1] ;  /* 0x0000000001027983 */ /* 0x000ee20000100800 */
[----:B------:R-:W-:Y:S01]  /*29d80*/  SHF.L.U32 R3, R10, 0x1f, RZ ;  /* 0x0000001f0a037819 */ /* 0x000fe200000006ff */
[----:B------:R-:W-:Y:S01]  /*29d90*/  BSSY B2, `(.L_x_2176) ;  /* 0x0000004000027945 */ /* 0x000fe20003800000 */
[----:B---3--:R-:W-:-:S04]  /*29da0*/  IMAD R2, R12, 0x8, R2 ;  /* 0x000000080c027824 */ /* 0x008fc800078e0202 */
[----:B------:R-:W3:Y:S02]  /*29db0*/  SYNCS.PHASECHK.TRANS64.TRYWAIT P0, [R2+URZ+0x30840], R3 ;  /* 0x03084003020075a7 */ /* 0x000ee4000800017f */
[----:B---3--:R-:W-:Y:S05]  /*29dc0*/  @!P0 BRA `(.L_x_2177) ;  /* 0x0000004400f08947 */ /* 0x008fea0003800000 */
.L_x_2322:
[----:B------:R-:W-:Y:S05]  /*29dd0*/  BSYNC B2 ;  /* 0x0000000000027941 */ /* 0x000fea0003800000 */
.L_x_2176:
        /* <DEDUP_REMOVED lines=12> */
.L_x_2179:
[----:B------:R-:W-:Y:S05]  /*29ea0*/  BSYNC B2 ;  /* 0x0000000000027941 */ /* 0x000fea0003800000 */
.L_x_2178:
        /* <DEDUP_REMOVED lines=15> */
.L_x_2180:
        /* <DEDUP_REMOVED lines=16> */
.L_x_2181:
        /* <DEDUP_REMOVED lines=16> */
.L_x_2182:
        /* <DEDUP_REMOVED lines=16> */
.L_x_2183:
        /* <DEDUP_REMOVED lines=15> */
.L_x_2323:
[----:B------:R-:W-:Y:S05]  /*2a390*/  BSYNC B2 ;  /* 0x0000000000027941 */ /* 0x000fea0003800000 */
.L_x_2184:
[----:B------:R-:W-:Y:S01]  /*2a3a0*/  BSSY B2, `(.L_x_2186) ;  /* 0x000000b000027945 */ /* 0x000fe20003800000 */
[----:B------:R-:W-:Y:S02]  /*2a3b0*/  IMAD.MOV.U32 R12, RZ, RZ, 0x0 ;  /* 0x00000000ff0c7424 */ /* 0x000fe400078e00ff */
[----:B------:R-:W-:Y:S01]  /*2a3c0*/  IMAD.MOV.U32 R13, RZ, RZ, 0x14f00000 ;  /* 0x14f00000ff0d7424 */ /* 0x000fe200078e00ff */
[----:B------:R-:W-:Y:S06]  /*2a3d0*/  @P1 BRA `(.L_x_2187) ;  /* 0x00000000001c1947 */ /* 0x000fec0003800000 */
[----:B------:R-:W1:Y:S01]  /*2a3e0*/  S2R R8, SR_TID.X ;  /* 0x0000000000087919 */ /* 0x000e620000002100 */
[----:B------:R-:W-:-:S04]  /*2a3f0*/  IMAD.MOV.U32 R3, RZ, RZ, 0x8000 ;  /* 0x00008000ff037424 */ /* 0x000fc800078e00ff */
[----:B------:R2:W-:Y:S01]  /*2a400*/  SYNCS.ARRIVE.TRANS64 RZ, [R2+URZ+0x50], R3 ;  /* 0x0000500302ff79a7 */ /* 0x0005e2000800003f */
[----:B-1----:R-:W-:-:S04]  /*2a410*/  LOP3.LUT R8, R8, 0x1f, RZ, 0xc0, !PT ;  /* 0x0000001f08087812 */ /* 0x002fc800078ec0ff */
[----:B------:R-:W-:-:S13]  /*2a420*/  ISETP.NE.AND P0, PT, R8, RZ, PT ;  /* 0x000000ff0800720c */ /* 0x000fda0003f05270 */
[----:B--2---:R-:W-:Y:S05]  /*2a430*/  @!P0 BRA `(.L_x_2187) ;  /* 0x0000000000048947 */ /* 0x004fea0003800000 */
[----:B------:R-:W-:Y:S01]  /*2a440*/  BPT.TRAP 0x1 ;  /* 0x000000040000795c */ /* 0x000fe20000300000 */
.L_x_2187:
[----:B------:R-:W-:Y:S05]  /*2a450*/  BSYNC B2 ;  /* 0x0000000000027941 */ /* 0x000fea0003800000 */
.L_x_2186:
        /* <DEDUP_REMOVED lines=13> */
.L_x_2188:
        /* <DEDUP_REMOVED lines=15> */
.L_x_2189:
        /* <DEDUP_REMOVED lines=15> */
.L_x_2190:
        /* <DEDUP_REMOVED lines=15> */
.L_x_2191:
        /* <DEDUP_REMOVED lines=12> */
.L_x_2174:
[----:B------:R-:W-:Y:S05]  /*2a8c0*/  BSYNC B1 ;  /* 0x0000000000017941 */ /* 0x000fea0003800000 */
.L_x_2173:
[----:B------:R-:W3:Y:S01]  /*2a8d0*/  LDL R2, [R1+0x2c] ;  /* 0x00002c0001027983 */ /* 0x000ee20000100800 */
[----:B------:R-:W-:Y:S01]  /*2a8e0*/  VIADD R0, R0, 0xfffffffe ;  /* 0xfffffffe00007836 */ /* 0x000fe20000000000 */
[----:B---3--:R-:W-:-:S13]  /*2a8f0*/  ISETP.GT.AND P0, PT, R6, R2, PT ;  /* 0x000000020600720c */ /* 0x008fda0003f04270 */
[----:B------:R-:W-:Y:S05]  /*2a900*/  @P0 BRA `(.L_x_2192) ;  /* 0xffffffe4001c0947 */ /* 0x000fea000383ffff */
.L_x_2132:
[----:B------:R-:W-:Y:S05]  /*2a910*/  BSYNC B0 ;  /* 0x0000000000007941 */ /* 0x000fea0003800000 */
.L_x_2131:
[----:B------:R-:W3:Y:S01]  /*2a920*/  S2R R3, SR_TID.X ;  /* 0x0000000000037919 */ /* 0x000ee20000002100 */
[----:B------:R-:W-:Y:S01]  /*2a930*/  BSSY B0, `(.L_x_2193) ;  /* 0x0000010000007945 */ /* 0x000fe20003800000 */
[----:B---3--:R-:W-:-:S04]  /*2a940*/  LOP3.LUT R3, R3, 0x7f, RZ, 0xc0, !PT ;  /* 0x0000007f03037812 */ /* 0x008fc800078ec0ff */
[----:B------:R-:W-:-:S13]  /*2a950*/  ISETP.NE.AND P0, PT, R3, RZ, PT ;  /* 0x000000ff0300720c */ /* 0x000fda0003f05270 */
[----:B------:R-:W-:Y:S05]  /*2a960*/  @P0 BRA `(.L_x_2194) ;  /* 0x0000000000300947 */ /* 0x000fea0003800000 */
[----:B------:R-:W3:Y:S01]  /*2a970*/  S2R R2, SR_LANEID ;  /* 0x0000000000027919 */ /* 0x000ee20000000000 */
[----:B------:R-:W-:Y:S01]  /*2a980*/  VOTEU.ANY UR4, UPT, PT ;  /* 0x0000000000047886 */ /* 0x000fe200038e0100 */
[----:B--2---:R-:W2:Y:S01]  /*2a990*/  LDC.64 R4, c[0x0][0xc60] ;  /* 0x00031800ff047b82 */ /* 0x004ea20000000a00 */
[----:B------:R-:W3:Y:S02]  /*2a9a0*/  FLO.U32 R0, UR4 ;  /* 0x0000000400007d00 */ /* 0x000ee400080e0000 */
[----:B---3--:R-:W-:-:S06]  /*2a9b0*/  ISETP.EQ.U32.AND P0, PT, R0, R2, PT ;  /* 0x000000020000720c */ /* 0x008fcc0003f02070 */
[----:B------:R-:W2:Y:S07]  /*2a9c0*/  POPC R2, UR4 ;  /* 0x0000000400027d09 */ /* 0x000eae0008000000 */
[----:B--2---:R-:W2:Y:S04]  /*2a9d0*/  @P0 ATOMG.E.ADD.STRONG.GPU PT, R2, desc[UR60][R4.64], R2 ;  /* 0x00000002040209a8 */ /* 0x004ea800081ee1fc */
[----:B--2---:R2:W3:Y:S02]  /*2a9e0*/  SHFL.IDX PT, R2, R2, R0, 0x1f ;  /* 0x00001f0002027589 */ /* 0x0044e400000e0000 */
[----:B--2---:R-:W2:Y:S02]  /*2a9f0*/  S2R R0, SR_LTMASK ;  /* 0x0000000000007919 */ /* 0x004ea40000003900 */
[----:B--2---:R-:W-:-:S06]  /*2aa00*/  LOP3.LUT R0, R0, UR4, RZ, 0xc0, !PT ;  /* 0x0000000400007c12 */ /* 0x004fcc000f8ec0ff */
[----:B------:R-:W3:Y:S02]  /*2aa10*/  POPC R0, R0 ;  /* 0x0000000000007309 */ /* 0x000ee40000000000 */
[----:B---3--:R-:W-:-:S07]  /*2aa20*/  IADD3 R16, R2, UR36, R0 ;  /* 0x0000002402107c10 */ /* 0x008fce000fffe000 */
.L_x_2194:
[----:B------:R-:W-:Y:S05]  /*2aa30*/  BSYNC B0 ;  /* 0x0000000000007941 */ /* 0x000fea0003800000 */
.L_x_2193:
        /* <DEDUP_REMOVED lines=13> */
.L_x_2324:
[----:B------:R-:W-:Y:S05]  /*2ab10*/  BSYNC B1 ;  /* 0x0000000000017941 */ /* 0x000fea0003800000 */
.L_x_2197:
        /* <DEDUP_REMOVED lines=9> */
.L_x_2200:
[----:B------:R-:W-:Y:S05]  /*2abb0*/  BSYNC B1 ;  /* 0x0000000000017941 */ /* 0x000fea0003800000 */
.L_x_2199:
[----:B--2---:R-:W2:Y:S04]  /*2abc0*/  LDL.LU R5, [R1+0x14] ;  /* 0x0000140001057983 */ /* 0x004ea80000300800 */
[----:B------:R-:W2:Y:S04]  /*2abd0*/  LDL.LU R3, [R1+0x8] ;  /* 0x0000080001037983 */ /* 0x000ea80000300800 */
[----:B------:R-:W4:Y:S04]  /*2abe0*/  LDL R4, [R1] ;  /* 0x0000000001047983 */ /* 0x000f280000100800 */
[----:B---3--:R-:W4:Y:S01]  /*2abf0*/  LDL R2, [R1+0x4] ;  /* 0x0000040001027983 */ /* 0x008f220000100800 */
[----:B------:R-:W-:Y:S01]  /*2ac00*/  UIADD3 UR4, UP0, UR38, 0x470, URZ ;  /* 0x0000047026047890 */ /* 0x000fe2000ff1e03f */
[----:B------:R-:W-:Y:S01]  /*2ac10*/  PLOP3.LUT P0, PT, PT, PT, PT, 0x80, 0x0 ;  /* 0x000000000000781c */ /* 0x000fe20003f0f070 */
[----:B------:R-:W-:Y:S01]  /*2ac20*/  VIADD R0, R0, 0x30850 ;  /* 0x0003085000007836 */ /* 0x000fe20000000000 */
[----:B------:R-:W-:Y:S01]  /*2ac30*/  UMOV UR6, 0x0 ;  /* 0x0000000000067882 */ /* 0x000fe20000000000 */
[----:B------:R-:W-:Y:S01]  /*2ac40*/  UIADD3.X UR5, URZ, UR39, URZ, UP0, !UPT ;  /* 0x000000273f057290 */ /* 0x000fe200087fe43f */
[----:B------:R-:W-:Y:S01]  /*2ac50*/  UMOV UR7, 0x14f00000 ;  /* 0x14f0000000077882 */ /* 0x000fe20000000000 */
[----:B------:R-:W-:Y:S01]  /*2ac60*/  UMOV UR10, URZ ;  /* 0x0000003f000a7c82 */ /* 0x000fe20008000000 */
[----:B--2---:R-:W-:-:S02]  /*2ac70*/  IMAD R3, R3, 0x40, R5 ;  /* 0x0000004003037824 */ /* 0x004fc400078e0205 */
[----:B----4-:R-:W-:-:S04]  /*2ac80*/  IMAD R2, R2, 0x8000, R4 ;  /* 0x0000800002027824 */ /* 0x010fc800078e0204 */
[----:B------:R-:W-:-:S07]  /*2ac90*/  VIADD R4, R2, 0x400 ;  /* 0x0000040002047836 */ /* 0x000fce0000000000 */
.L_x_2201:
        /* <DEDUP_REMOVED lines=10> */
[----:B------:R-:W-:Y:S01]  /*2ad40*/  PLOP3.LUT P0, PT, PT, PT, PT, 0x80, 0x0 ;  /* 0x000000000000781c */ /* 0x000fe20003f0f070 */
[----:B------:R-:W-:Y:S01]  /*2ad50*/  VIADD R4, R2, 0x2400 ;  /* 0x0000240002047836 */ /* 0x000fe20000000000 */
[----:B------:R-:W-:Y:S01]  /*2ad60*/  UMOV UR6, 0x0 ;  /* 0x0000000000067882 */ /* 0x000fe20000000000 */
[----:B------:R-:W-:Y:S01]  /*2ad70*/  UMOV UR7, 0x14f00000 ;  /* 0x14f0000000077882 */ /* 0x000fe20000000000 */
[----:B------:R-:W-:-:S09]  /*2ad80*/  UMOV UR10, 0x40 ;  /* 0x00000040000a7882 */ /* 0x000fd20000000000 */
.L_x_2202:
        /* <DEDUP_REMOVED lines=15> */
.L_x_2203:
        /* <DEDUP_REMOVED lines=15> */
.L_x_2204:
        /* <DEDUP_REMOVED lines=10> */
.L_x_2196:
[----:B------:R-:W-:Y:S05]  /*2b010*/  BSYNC B0 ;  /* 0x0000000000007941 */ /* 0x000fea0003800000 */
.L_x_2195:
[----:B--2---:R-:W2:Y:S04]  /*2b020*/  LDL.LU R5, [R1+0x4] ;  /* 0x0000040001057983 */ /* 0x004ea80000300800 */
[----:B------:R-:W3:Y:S01]  /*2b030*/  LDL.LU R4, [R1+0x10] ;  /* 0x0000100001047983 */ /* 0x000ee20000300800 */
[----:B--2---:R-:W-:-:S05]  /*2b040*/  VIADD R0, R5, 0x1 ;  /* 0x0000000105007836 */ /* 0x004fca0000000000 */
[----:B------:R-:W-:-:S04]  /*2b050*/  ISETP.NE.AND P0, PT, R0, 0x2, PT ;  /* 0x000000020000780c */ /* 0x000fc80003f05270 */
[----:B------:R-:W-:Y:S02]  /*2b060*/  SEL R2, RZ, 0x1, P0 ;  /* 0x00000001ff027807 */ /* 0x000fe40000000000 */
[----:B------:R-:W-:Y:S02]  /*2b070*/  SEL R0, R0, RZ, P0 ;  /* 0x000000ff00007207 */ /* 0x000fe40000000000 */
[----:B---3--:R-:W-:-:S03]  /*2b080*/  LOP3.LUT R4, R4, R2, RZ, 0x3c, !PT ;  /* 0x0000000204047212 */ /* 0x008fc600078e3cff */
[----:B------:R2:W-:Y:S04]  /*2b090*/  STL [R1+0x4], R0 ;  /* 0x0000040001007387 */ /* 0x0005e80000100800 */
[----:B------:R2:W-:Y:S02]  /*2b0a0*/  STL [R1+0x10], R4 ;  /* 0x0000100401007387 */ /* 0x0005e40000100800 */
.L_x_2111:
[----:B------:R-:W-:Y:S05]  /*2b0b0*/  BSYNC B7 ;  /* 0x0000000000077941 */ /* 0x000fea0003800000 */
.L_x_2109:
        /* <DEDUP_REMOVED lines=9> */
[----:B------:R3:W4:Y:S04]  /*2b150*/  LDS.128 R16, [R0+0x308d0] ;  /* 0x0308d00000107984 */ /* 0x0007280000000c00 */
[----:B------:R3:W-:Y:S01]  /*2b160*/  STL [R1], R0 ;  /* 0x0000000001007387 */ /* 0x0007e20000100800 */
[----:B------:R-:W-:Y:S06]  /*2b170*/  BAR.ARV 0x4, 0x180 ;  /* 0x0106000000007b1d */ /* 0x000fec0000002000 */
[----:B------:R-:W-:Y:S05]  /*2b180*/  BRA `(.L_x_2206) ;  /* 0x0000000800d87947 */ /* 0x000fea0003800000 */
.L_x_2205:
[----:B------:R-:W2:Y:S01]  /*2b190*/  S2R R6, SR_TID.X ;  /* 0x0000000000067919 */ /* 0x000ea20000002100 */
[----:B------:R-:W-:Y:S01]  /*2b1a0*/  UMOV UR4, 0xffffffff ;  /* 0xffffffff00047882 */ /* 0x000fe20000000000 */
[----:B--2---:R-:W-:-:S04]  /*2b1b0*/  LOP3.LUT R6, R6, 0x1f, RZ, 0xc0, !PT ;  /* 0x0000001f06067812 */ /* 0x004fc800078ec0ff */
[----:B------:R-:W-:Y:S01]  /*2b1c0*/  ISETP.NE.AND P0, PT, R6, 0x1f, PT ;  /* 0x0000001f0600780c */ /* 0x000fe20003f05270 */
[----:B------:R-:W-:-:S12]  /*2b1d0*/  BRA.DIV UR4, `(.L_x_2207) ;  /* 0x0000003604287947 */ /* 0x000fd8000b800000 */
[----:B------:R-:W-:Y:S01]  /*2b1e0*/  IMAD.IADD R0, R19, 0x1, R6 ;  /* 0x0000000113007824 */ /* 0x000fe200078e0206 */
[----:B------:R-:W-:-:S04]  /*2b1f0*/  ULDC UR4, c[0x0][0xc3c] ;  /* 0x00030f0000047ab9 */ /* 0x000fc80000000800 */
        /* <DEDUP_REMOVED lines=29> */
.L_x_2334:
[----:B------:R-:W-:Y:S02]  /*2b3d0*/  ULDC UR4, c[0x0][0xc38] ;  /* 0x00030e0000047ab9 */ /* 0x000fe40000000800 */
[----:B------:R-:W-:-:S04]  /*2b3e0*/  IMAD.U32 R4, RZ, RZ, UR4 ;  /* 0x00000004ff047e24 */ /* 0x000fc8000f8e00ff */
[----:B---3--:R-:W-:-:S04]  /*2b3f0*/  IMAD R16, R16, R4, RZ ;  /* 0x0000000410107224 */ /* 0x008fc800078e02ff */
[----:B------:R-:W-:-:S05]  /*2b400*/  IMAD.IADD R5, R5, 0x1, R16 ;  /* 0x0000000105057824 */ /* 0x000fca00078e0210 */
[----:B------:R-:W-:-:S13]  /*2b410*/  ISETP.GT.AND P6, PT, R5, R0, PT ;  /* 0x000000000500720c */ /* 0x000fda0003fc4270 */
[----:B------:R-:W-:Y:S05]  /*2b420*/  @P6 BRA `(.L_x_2208) ;  /* 0x00000000009c6947 */ /* 0x000fea0003800000 */
.L_x_2213:
[----:B--2---:R-:W2:Y:S01]  /*2b430*/  LDC R2, c[0x0][0xc3c] ;  /* 0x00030f00ff027b82 */ /* 0x004ea20000000800 */
[----:B------:R-:W-:-:S05]  /*2b440*/  VIADD R19, R19, 0x1f ;  /* 0x0000001f13137836 */ /* 0x000fca0000000000 */
[----:B--2---:R-:W-:-:S13]  /*2b450*/  ISETP.GE.AND P6, PT, R19, R2, PT ;  /* 0x000000021300720c */ /* 0x004fda0003fc6270 */
[----:B------:R-:W-:Y:S05]  /*2b460*/  @P6 BRA `(.L_x_2209) ;  /* 0x0000000400d46947 */ /* 0x000fea0003800000 */
[----:B------:R-:W2:Y:S01]  /*2b470*/  S2R R3, SR_TID.X ;  /* 0x0000000000037919 */ /* 0x000ea20000002100 */
[----:B------:R-:W-:Y:S01]  /*2b480*/  BSSY B0, `(.L_x_2210) ;  /* 0x0000009000007945 */ /* 0x000fe20003800000 */
[----:B--2---:R-:W-:-:S05]  /*2b490*/  LOP3.LUT R3, R3, 0x1f, RZ, 0xc0, !PT ;  /* 0x0000001f03037812 */ /* 0x004fca00078ec0ff */
[----:B------:R-:W-:Y:S02]  /*2b4a0*/  IMAD.IADD R4, R19, 0x1, R3 ;  /* 0x0000000113047824 */ /* 0x000fe400078e0203 */
[----:B------:R-:W-:-:S03]  /*2b4b0*/  IMAD.MOV.U32 R3, RZ, RZ, RZ ;  /* 0x000000ffff037224 */ /* 0x000fc600078e00ff */
[----:B------:R-:W-:-:S13]  /*2b4c0*/  ISETP.GE.OR P6, PT, R4, R2, !P0 ;  /* 0x000000020400720c */ /* 0x000fda00047c6670 */
[----:B------:R-:W-:Y:S05]  /*2b4d0*/  @P6 BRA `(.L_x_2211) ;  /* 0x00000000000c6947 */ /* 0x000fea0003800000 */
[----:B------:R-:W2:Y:S02]  /*2b4e0*/  LDC.64 R2, c[0x0][0xc80] ;  /* 0x00032000ff027b82 */ /* 0x000ea40000000a00 */
[----:B--2---:R-:W-:-:S06]  /*2b4f0*/  IMAD.WIDE R2, R4, 0x4, R2 ;  /* 0x0000000404027825 */ /* 0x004fcc00078e0202 */
[----:B------:R2:W5:Y:S02]  /*2b500*/  LDG.E R3, desc[UR60][R2.64] ;  /* 0x0000003c02037981 */ /* 0x000564000c1e1900 */
.L_x_2211:
[----:B------:R-:W-:Y:S05]  /*2b510*/  BSYNC B0 ;  /* 0x0000000000007941 */ /* 0x000fea0003800000 */
.L_x_2210:
        /* <DEDUP_REMOVED lines=18> */
.L_x_2342:
[----:B------:R-:W-:Y:S02]  /*2b640*/  ULDC UR4, c[0x0][0xc38] ;  /* 0x00030e0000047ab9 */ /* 0x000fe40000000800 */
[----:B------:R-:W-:-:S04]  /*2b650*/  IMAD.U32 R4, RZ, RZ, UR4 ;  /* 0x00000004ff047e24 */ /* 0x000fc8000f8e00ff */
[----:B---3--:R-:W-:-:S04]  /*2b660*/  IMAD R16, R16, R4, RZ ;  /* 0x0000000410107224 */ /* 0x008fc800078e02ff */
[----:B------:R-:W-:-:S05]  /*2b670*/  IMAD.IADD R5, R16, 0x1, R5 ;  /* 0x0000000110057824 */ /* 0x000fca00078e0205 */
[----:B------:R-:W-:-:S13]  /*2b680*/  ISETP.GT.AND P6, PT, R5, R0, PT ;  /* 0x000000000500720c */ /* 0x000fda0003fc4270 */
[----:B------:R-:W-:Y:S05]  /*2b690*/  @!P6 BRA `(.L_x_2213) ;  /* 0xfffffffc0064e947 */ /* 0x000fea000383ffff */
.L_x_2208:
        /* <DEDUP_REMOVED lines=8> */
.L_x_2346:
[----:B------:R-:W-:Y:S01]  /*2b720*/  ISETP.NE.AND P0, PT, R5, RZ, PT ;  /* 0x000000ff0500720c */ /* 0x000fe20003f05270 */
[----:B------:R-:W-:-:S12]  /*2b730*/  IMAD.MOV.U32 R5, RZ, RZ, RZ ;  /* 0x000000ffff057224 */ /* 0x000fd800078e00ff */
[----:B------:R-:W-:Y:S05]  /*2b740*/  @!P0 BRA `(.L_x_2215) ;  /* 0x0000000000148947 */ /* 0x000fea0003800000 */
[----:B------:R-:W-:Y:S01]  /*2b750*/  UMOV UR4, 0xffffffff ;  /* 0xffffffff00047882 */ /* 0x000fe20000000000 */
[----:B-1----:R-:W-:Y:S02]  /*2b760*/  VIADD R12, R6, 0xffffffff ;  /* 0xffffffff060c7836 */ /* 0x002fe40000000000 */
[----:B------:R-:W-:Y:S05]  /*2b770*/  BRA.DIV UR4, `(.L_x_2216) ;  /* 0x0000003a041c7947 */ /* 0x000fea000b800000 */
[----:B--2---:R1:W2:Y:S02]  /*2b780*/  SHFL.IDX PT, R2, R2, R12, 0x1f ;  /* 0x00001f0c02027589 */ /* 0x0042a400000e0000 */
.L_x_2349:
[----:B--2---:R-:W-:-:S07]  /*2b790*/  IMAD.MOV.U32 R5, RZ, RZ, R2 ;  /* 0x000000ffff057224 */ /* 0x004fce00078e0002 */
.L_x_2215:
[----:B--23--:R-:W2:Y:S01]  /*2b7a0*/  LDC.64 R2, c[0x0][0xc90] ;  /* 0x00032400ff027b82 */ /* 0x00cea20000000a00 */
[----:B------:R-:W-:-:S04]  /*2b7b0*/  IMAD.IADD R19, R6, 0x1, R19 ;  /* 0x0000000106137824 */ /* 0x000fc800078e0213 */
[----:B--2---:R-:W-:-:S05]  /*2b7c0*/  IMAD.WIDE R2, R19, 0x4, R2 ;  /* 0x0000000413027825 */ /* 0x004fca00078e0202 */
[----:B------:R-:W4:Y:S01]  /*2b7d0*/  LDG.E R7, desc[UR60][R2.64] ;  /* 0x0000003c02077981 */ /* 0x000f22000c1e1900 */
[----:B------:R-:W-:-:S04]  /*2b7e0*/  IMAD R16, R5, R4, R16 ;  /* 0x0000000405107224 */ /* 0x000fc800078e0210 */
[----:B------:R-:W-:Y:S02]  /*2b7f0*/  IMAD.IADD R0, R0, 0x1, -R16 ;  /* 0x0000000100007824 */ /* 0x000fe400078e0a10 */
[----:B----4-:R-:W-:-:S05]  /*2b800*/  IMAD R6, R17, R7, RZ ;  /* 0x0000000711067224 */ /* 0x010fca00078e02ff */
[----:B0-----:R-:W-:-:S04]  /*2b810*/  IABS R8, R6 ;  /* 0x0000000600087213 */ /* 0x001fc80000000000 */
        /* <DEDUP_REMOVED lines=58> */
.L_x_2209:
[----:B------:R-:W-:Y:S01]  /*2bbc0*/  UMOV UR4, URZ ;  /* 0x0000003f00047c82 */ /* 0x000fe20008000000 */
[----:B------:R-:W-:Y:S01]  /*2bbd0*/  UMOV UR5, URZ ;  /* 0x0000003f00057c82 */ /* 0x000fe20008000000 */
[----:B------:R-:W-:Y:S01]  /*2bbe0*/  ULDC UR6, c[0x0][0xc3c] ;  /* 0x00030f0000067ab9 */ /* 0x000fe20000000800 */
[----:B------:R-:W-:Y:S02]  /*2bbf0*/  IMAD.MOV.U32 R16, RZ, RZ, R0 ;  /* 0x000000ffff107224 */ /* 0x000fe400078e0000 */
[----:B------:R-:W-:Y:S02]  /*2bc00*/  IMAD.U32 R17, RZ, RZ, UR4 ;  /* 0x00000004ff117e24 */ /* 0x000fe4000f8e00ff */
[----:B------:R-:W-:Y:S02]  /*2bc10*/  IMAD.U32 R18, RZ, RZ, UR5 ;  /* 0x00000005ff127e24 */ /* 0x000fe4000f8e00ff */
[----:B------:R-:W-:-:S07]  /*2bc20*/  IMAD.U32 R19, RZ, RZ, UR6 ;  /* 0x00000006ff137e24 */ /* 0x000fce000f8e00ff */
.L_x_2217:
[----:B------:R2:W3:Y:S01]  /*2bc30*/  LDL R3, [R1] ;  /* 0x0000000001037983 */ /* 0x0004e20000100800 */
[----:B------:R-:W4:Y:S01]  /*2bc40*/  S2R R0, SR_TID.X ;  /* 0x0000000000007919 */ /* 0x000f220000002100 */
[----:B------:R-:W-:Y:S05]  /*2bc50*/  WARPSYNC.ALL ;  /* 0x0000000000007948 */ /* 0x000fea0003800000 */
[----:B----4-:R-:W-:Y:S01]  /*2bc60*/  LOP3.LUT R0, R0, 0x1f, RZ, 0xc0, !PT ;  /* 0x0000001f00007812 */ /* 0x010fe200078ec0ff */
[----:B------:R-:W-:Y:S03]  /*2bc70*/  BAR.SYNC.DEFER_BLOCKING 0x4, 0x180 ;  /* 0x0106000000007b1d */ /* 0x000fe60000010000 */
[----:B------:R-:W-:-:S13]  /*2bc80*/  ISETP.NE.AND P0, PT, R0, RZ, PT ;  /* 0x000000ff0000720c */ /* 0x000fda0003f05270 */
[----:B------:R-:W3:Y:S01]  /*2bc90*/  @!P0 S2R R0, SR_CgaCtaId ;  /* 0x0000000000008919 */ /* 0x000ee20000008800 */
[----:B------:R-:W-:-:S04]  /*2bca0*/  @!P0 MOV R2, 0x400 ;  /* 0x0000040000028802 */ /* 0x000fc80000000f00 */
[----:B---3--:R-:W-:-:S05]  /*2bcb0*/  @!P0 LEA R3, R0, R2, 0x18 ;  /* 0x0000000200038211 */ /* 0x008fca00078ec0ff */
[----:B------:R2:W-:Y:S04]  /*2bcc0*/  @!P0 STS.128 [R3+0x308d0], R16 ;  /* 0x0308d01003008388 */ /* 0x0005e80000000c00 */
[----:B------:R2:W-:Y:S01]  /*2bcd0*/  @!P0 STL [R1], R3 ;  /* 0x0000000301008387 */ /* 0x0005e20000100800 */
[----:B------:R-:W-:Y:S06]  /*2bce0*/  BAR.ARV 0x5, 0x180 ;  /* 0x0146000000007b1d */ /* 0x000fec0000002000 */
.L_x_2206:
[----:B------:R-:W-:Y:S02]  /*2bcf0*/  ULDC UR4, c[0x0][0xc3c] ;  /* 0x00030f0000047ab9 */ /* 0x000fe40000000800 */
[----:B----4-:R-:W-:-:S13]  /*2bd00*/  ISETP.GE.AND P0, PT, R19, UR4, PT ;  /* 0x0000000413007c0c */ /* 0x010fda000bf06270 */
[----:B------:R-:W-:Y:S05]  /*2bd10*/  @!P0 BRA `(.L_x_2218) ;  /* 0xffffff7c00908947 */ /* 0x000fea000383ffff */
[----:B------:R-:W-:Y:S05]  /*2bd20*/  BSYNC B8 ;  /* 0x0000000000087941 */ /* 0x000fea0003800000 */
.L_x_2045:
[----:B---3--:R-:W3:Y:S01]  /*2bd30*/  LDL.LU R0, [R1+0x48] ;  /* 0x0000480001007983 */ /* 0x008ee20000300800 */
[----:B------:R-:W-:Y:S01]  /*2bd40*/  BSSY B0, `(.L_x_2219) ;  /* 0x000000b000007945 */ /* 0x000fe20003800000 */
[----:B------:R-:W4:Y:S01]  /*2bd50*/  S2R R5, SR_CgaCtaId ;  /* 0x0000000000057919 */ /* 0x000f220000008800 */
[----:B---3--:R-:W-:-:S05]  /*2bd60*/  VIADD R0, R0, 0x1 ;  /* 0x0000000100007836 */ /* 0x008fca0000000000 */
[----:B0-----:R-:W-:-:S04]  /*2bd70*/  LEA.HI R2, R0, R0, RZ, 0x1 ;  /* 0x0000000000027211 */ /* 0x001fc800078f08ff */
[----:B--2---:R-:W-:-:S05]  /*2bd80*/  LOP3.LUT R3, R2, 0xfffffffe, RZ, 0xc0, !PT ;  /* 0xfffffffe02037812 */ /* 0x004fca00078ec0ff */
[----:B------:R-:W-:Y:S01]  /*2bd90*/  IMAD.IADD R3, R0, 0x1, -R3 ;  /* 0x0000000100037824 */ /* 0x000fe200078e0a03 */
[----:B------:R-:W-:-:S04]  /*2bda0*/  MOV R0, 0x400 ;  /* 0x0000040000007802 */ /* 0x000fc80000000f00 */
[----:B----4-:R-:W-:Y:S02]  /*2bdb0*/  LEA R0, R5, R0, 0x18 ;  /* 0x0000000005007211 */ /* 0x010fe400078ec0ff */
[----:B------:R-:W-:-:S04]  /*2bdc0*/  SHF.L.U32 R3, R3, 0x1f, RZ ;  /* 0x0000001f03037819 */ /* 0x000fc800000006ff */
[----:B------:R-:W0:Y:S02]  /*2bdd0*/  SYNCS.PHASECHK.TRANS64.TRYWAIT P0, [R0+URZ+0x30820], R3 ;  /* 0x03082003000075a7 */ /* 0x000e24000800017f */
[----:B0-----:R-:W-:Y:S05]  /*2bde0*/  @!P0 BRA `(.L_x_2220) ;  /* 0x0000003000a88947 */ /* 0x001fea0003800000 */
.L_x_2350:
[----:B------:R-:W-:Y:S05]  /*2bdf0*/  BSYNC B0 ;  /* 0x0000000000007941 */ /* 0x000fea0003800000 */
.L_x_2219:
[----:B------:R-:W-:-:S03]  /*2be00*/  UMOV UR4, 0xffffffff ;  /* 0xffffffff00047882 */ /* 0x000fc60000000000 */
[----:B------:R-:W-:Y:S05]  /*2be10*/  BRA.DIV UR4, `(.L_x_2221) ;  /* 0x0000003204b07947 */ /* 0x000fea000b800000 */
[----:B------:R-:W2:Y:S02]  /*2be20*/  S2R R2, SR_TID.X ;  /* 0x0000000000027919 */ /* 0x000ea40000002100 */
[----:B--2---:R-:W-:-:S04]  /*2be30*/  SHF.R.U32.HI R2, RZ, 0x5, R2 ;  /* 0x00000005ff027819 */ /* 0x004fc80000011602 */
[----:B------:R-:W-:-:S05]  /*2be40*/  LOP3.LUT R2, R2, 0x3, RZ, 0xc0, !PT ;  /* 0x0000000302027812 */ /* 0x000fca00078ec0ff */
[----:B------:R2:W3:Y:S02]  /*2be50*/  SHFL.IDX PT, R14, R2, RZ, 0x1f ;  /* 0x00001fff020e7589 */ /* 0x0004e400000e0000 */
.L_x_2353:
[----:B---3--:R-:W-:-:S13]  /*2be60*/  ISETP.NE.AND P0, PT, R14, RZ, PT ;  /* 0x000000ff0e00720c */ /* 0x008fda0003f05270 */
[----:B------:R-:W-:Y:S05]  /*2be70*/  @P0 BRA `(.L_x_1746) ;  /* 0x0000000000940947 */ /* 0x000fea0003800000 */
[----:B------:R-:W-:-:S03]  /*2be80*/  UMOV UR4, 0xffffffff ;  /* 0xffffffff00047882 */ /* 0x000fc60000000000 */
[----:B------:R-:W-:Y:S05]  /*2be90*/  BRA.DIV UR4, `(.L_x_2222) ;  /* 0x0000003204c47947 */ /* 0x000fea000b800000 */
[----:B------:R-:W-:-:S13]  /*2bea0*/  ELECT P6, URZ, PT ;  /* 0x00000000003f782f */ /* 0x000fda00038c0000 */
.L_x_2356:
[----:B------:R-:W-:Y:S05]  /*2beb0*/  @!P6 BRA `(.L_x_1746) ;  /* 0x000000000084e947 */ /* 0x000fea0003800000 */
[----:B--2---:R-:W2:Y:S02]  /*2bec0*/  LDL.LU R2, [R1+0x68] ;  /* 0x0000680001027983 */ /* 0x004ea40000300800 */
[----:B--2---:R-:W-:-:S04]  /*2bed0*/  LOP3.LUT R2, R2, 0x2, RZ, 0xfc, !PT ;  /* 0x0000000202027812 */ /* 0x004fc800078efcff */
[----:B------:R-:W-:-:S13]  /*2bee0*/  ISETP.NE.AND P2, PT, R2, 0x3, PT ;  /* 0x000000030200780c */ /* 0x000fda0003f45270 */
[----:B------:R-:W-:Y:S05]  /*2bef0*/  @!P2 BRA `(.L_x_2223) ;  /* 0x000000000004a947 */ /* 0x000fea0003800000 */
[----:B------:R-:W-:Y:S01]  /*2bf00*/  BPT.TRAP 0x1 ;  /* 0x000000040000795c */ /* 0x000fe20000300000 */
.L_x_2223:
[----:B0-----:R-:W2:Y:S04]  /*2bf10*/  LDL R3, [R1+0x4] ;  /* 0x0000040001037983 */ /* 0x001ea80000100800 */
[----:B------:R-:W3:Y:S01]  /*2bf20*/  LDL.LU R7, [R1+0x10] ;  /* 0x0000100001077983 */ /* 0x000ee20000300800 */
        /* <DEDUP_REMOVED lines=12> */
.L_x_2357:
[----:B------:R-:W2:Y:S02]  /*2bff0*/  SYNCS.PHASECHK.TRANS64.TRYWAIT P0, [R7+URZ], R2 ;  /* 0x00000002070075a7 */ /* 0x000ea4000800017f */
[----:B--2---:R-:W-:Y:S05]  /*2c000*/  @!P0 BRA `(.L_x_2225) ;  /* 0x00000030009c8947 */ /* 0x004fea0003800000 */
.L_x_2358:
[----:B------:R-:W-:Y:S05]  /*2c010*/  @!P2 BRA `(.L_x_2226) ;  /* 0x000000000004a947 */ /* 0x000fea0003800000 */
[----:B------:R-:W-:Y:S01]  /*2c020*/  BPT.TRAP 0x1 ;  /* 0x000000040000795c */ /* 0x000fe20000300000 */
.L_x_2226:
[----:B------:R-:W3:Y:S01]  /*2c030*/  LDL.LU R4, [R1+0x4] ;  /* 0x0000040001047983 */ /* 0x000ee20000300800 */
[----:B------:R-:W-:-:S04]  /*2c040*/  VIADD R0, R0, 0x30860 ;  /* 0x0003086000007836 */ /* 0x000fc80000000000 */
[----:B---3--:R-:W-:-:S04]  /*2c050*/  IMAD R4, R4, 0x8, R0 ;  /* 0x0000000804047824 */ /* 0x008fc800078e0200 */
[----:B------:R-:W3:Y:S02]  /*2c060*/  SYNCS.PHASECHK.TRANS64.TRYWAIT P0, [R4+URZ], R5 ;  /* 0x00000005040075a7 */ /* 0x000ee4000800017f */
[----:B---3--:R-:W-:Y:S05]  /*2c070*/  @!P0 BRA `(.L_x_2227) ;  /* 0x0000003000948947 */ /* 0x008fea0003800000 */
.L_x_2359:
[----:B------:R-:W-:-:S07]  /*2c080*/  IMAD R3, R3, 0x8, R0 ;  /* 0x0000000803037824 */ /* 0x000fce00078e0200 */
.L_x_2228:
[----:B----4-:R4:W0:Y:S02]  /*2c090*/  SYNCS.PHASECHK.TRANS64.TRYWAIT P0, [R3+URZ], R2 ;  /* 0x00000002030075a7 */ /* 0x010824000800017f */
[----:B0-----:R-:W-:Y:S05]  /*2c0a0*/  @!P0 NANOSLEEP.SYNCS 0x989680 ;  /* 0x009896800000895d */ /* 0x001fea0003900000 */
[----:B------:R-:W0:Y:S02]  /*2c0b0*/  @!P0 SYNCS.PHASECHK.TRANS64 P0, [R3+URZ], R2 ;  /* 0x00000002030085a7 */ /* 0x000e24000800007f */
[----:B0-----:R-:W-:Y:S05]  /*2c0c0*/  @!P0 BRA `(.L_x_2228) ;  /* 0xfffffffc00f08947 */ /* 0x001fea000383ffff */
.L_x_1746:
[----:B------:R-:W-:Y:S05]  /*2c0d0*/  BSYNC B9 ;  /* 0x0000000000097941 */ /* 0x000fea0003800000 */
.L_x_1743:
[----:B------:R-:W-:Y:S05]  /*2c0e0*/  EXIT ;  /* 0x000000000000794d */ /* 0x000fea0003800000 */
.L_x_1772:
[----:B0-----:R0:W1:Y:S02]  /*2c0f0*/  SYNCS.PHASECHK.TRANS64.TRYWAIT P5, [R99+URZ+0x30890], R107 ;  /* 0x0308906b630075a7 */ /* 0x00106400080a017f */
[----:B-1----:R-:W-:Y:S05]  /*2c100*/  @!P5 NANOSLEEP.SYNCS 0x989680 ;  /* 0x009896800000d95d */ /* 0x002fea0003900000 */
[----:B------:R-:W1:Y:S02]  /*2c110*/  @!P5 SYNCS.PHASECHK.TRANS64 P5, [R99+URZ+0x30890], R107 ;  /* 0x0308906b6300d5a7 */ /* 0x000e6400080a007f */
[----:B-1----:R-:W-:Y:S05]  /*2c120*/  @!P5 BRA `(.L_x_1772) ;  /* 0xfffffffc00f0d947 */ /* 0x002fea000383ffff */
[----:B------:R-:W-:Y:S05]  /*2c130*/  BRA `(.L_x_2229) ;  /* 0xfffffd7400987947 */ /* 0x000fea000383ffff */
.L_x_1810:
[----:B0-----:R0:W1:Y:S02]  /*2c140*/  SYNCS.PHASECHK.TRANS64.TRYWAIT P5, [R99+URZ+0x30890], R107 ;  /* 0x0308906b630075a7 */ /* 0x00106400080a017f */
[----:B-1----:R-:W-:Y:S05]  /*2c150*/  @!P5 NANOSLEEP.SYNCS 0x989680 ;  /* 0x009896800000d95d */ /* 0x002fea0003900000 */
[----:B------:R-:W1:Y:S02]  /*2c160*/  @!P5 SYNCS.PHASECHK.TRANS64 P5, [R99+URZ+0x30890], R107 ;  /* 0x0308906b6300d5a7 */ /* 0x000e6400080a007f */
[----:B-1----:R-:W-:Y:S05]  /*2c170*/  @!P5 BRA `(.L_x_1810) ;  /* 0xfffffffc00f0d947 */ /* 0x002fea000383ffff */
[----:B------:R-:W-:Y:S05]  /*2c180*/  BRA `(.L_x_2230) ;  /* 0xfffffd9800dc7947 */ /* 0x000fea000383ffff */
.L_x_1827:
[----:B0-----:R0:W1:Y:S02]  /*2c190*/  SYNCS.PHASECHK.TRANS64.TRYWAIT P0, [R99+URZ+0x30890], R107 ;  /* 0x0308906b630075a7 */ /* 0x001064000800017f */
[----:B-1----:R-:W-:Y:S05]  /*2c1a0*/  @!P0 NANOSLEEP.SYNCS 0x989680 ;  /* 0x009896800000895d */ /* 0x002fea0003900000 */
[----:B------:R-:W1:Y:S02]  /*2c1b0*/  @!P0 SYNCS.PHASECHK.TRANS64 P0, [R99+URZ+0x30890], R107 ;  /* 0x0308906b630085a7 */ /* 0x000e64000800007f */
[----:B-1----:R-:W-:Y:S05]  /*2c1c0*/  @!P0 BRA `(.L_x_1827) ;  /* 0xfffffffc00f08947 */ /* 0x002fea000383ffff */
[----:B------:R-:W-:Y:S05]  /*2c1d0*/  BRA `(.L_x_2231) ;  /* 0xfffffdbc00b07947 */ /* 0x000fea000383ffff */
.L_x_1833:
[----:B--2---:R2:W3:Y:S02]  /*2c1e0*/  SYNCS.PHASECHK.TRANS64.TRYWAIT P1, [R99+URZ+0x308b0], R107 ;  /* 0x0308b06b630075a7 */ /* 0x0044e4000802017f */
[----:B---3--:R-:W-:Y:S05]  /*2c1f0*/  @!P1 NANOSLEEP.SYNCS 0x989680 ;  /* 0x009896800000995d */ /* 0x008fea0003900000 */
[----:B------:R-:W3:Y:S02]  /*2c200*/  @!P1 SYNCS.PHASECHK.TRANS64 P1, [R99+URZ+0x308b0], R107 ;  /* 0x0308b06b630095a7 */ /* 0x000ee4000802007f */
[----:B---3--:R-:W-:Y:S05]  /*2c210*/  @!P1 BRA `(.L_x_1833) ;  /* 0xfffffffc00f09947 */ /* 0x008fea000383ffff */
[----:B------:R-:W-:Y:S05]  /*2c220*/  BRA `(.L_x_2232) ;  /* 0xfffffdc000807947 */ /* 0x000fea000383ffff */
.L_x_1861:
        /* <DEDUP_REMOVED lines=8> */
.L_x_2234:
[----:B------:R-:W-:Y:S05]  /*2c2b0*/  BSYNC B1 ;  /* 0x0000000000017941 */ /* 0x000fea0003800000 */
.L_x_2233:
        /* <DEDUP_REMOVED lines=8> */
.L_x_2235:
[----:B------:R-:W-:Y:S02]  /*2c340*/  IMAD.MOV.U32 R13, RZ, RZ, R7 ;  /* 0x000000ffff0d7224 */ /* 0x000fe400078e0007 */
[----:B------:R-:W-:-:S07]  /*2c350*/  IMAD.MOV.U32 R4, RZ, RZ, R14 ;  /* 0x000000ffff047224 */ /* 0x000fce00078e000e */
[----:B------:R-:W-:Y:S05]  /*2c360*/  WARPSYNC.COLLECTIVE R15, `(.L_x_2236) ;  /* 0x000000000f087348 */ /* 0x000fea0003c00000 */
[----:B------:R0:W1:Y:S02]  /*2c370*/  SHFL.IDX P6, R14, R13, R12, R11 ;  /* 0x0000000c0d0e7389 */ /* 0x00006400000c000b */
[----:B01----:R-:W-:Y:S01]  /*2c380*/  ENDCOLLECTIVE ;  /* 0x000000000000791b */ /* 0x003fe20003800000 */
.L_x_2236:
[----:B------:R-:W-:Y:S02]  /*2c390*/  IMAD.MOV.U32 R13, RZ, RZ, R0 ;  /* 0x000000ffff0d7224 */ /* 0x000fe400078e0000 */
[----:B------:R-:W-:-:S07]  /*2c3a0*/  IMAD.MOV.U32 R9, RZ, RZ, R14 ;  /* 0x000000ffff097224 */ /* 0x000fce00078e000e */
[----:B------:R-:W-:Y:S05]  /*2c3b0*/  WARPSYNC.COLLECTIVE R15, `(.L_x_2237) ;  /* 0x000000000f087348 */ /* 0x000fea0003c00000 */
[----:B------:R0:W1:Y:S02]  /*2c3c0*/  SHFL.IDX P6, R14, R13, R12, R11 ;  /* 0x0000000c0d0e7389 */ /* 0x00006400000c000b */
[----:B01----:R-:W-:Y:S01]  /*2c3d0*/  ENDCOLLECTIVE ;  /* 0x000000000000791b */ /* 0x003fe20003800000 */
.L_x_2237:
[----:B------:R-:W-:Y:S05]  /*2c3e0*/  BRA `(.L_x_2238) ;  /* 0xfffffdd4006c7947 */ /* 0x000fea000383ffff */
.L_x_1864:
[----:B------:R-:W-:Y:S01]  /*2c3f0*/  BSSY B1, `(.L_x_2239) ;  /* 0x0000008000017945 */ /* 0x000fe20003800000 */
[----:B------:R-:W-:Y:S02]  /*2c400*/  IMAD.MOV.U32 R13, RZ, RZ, R6 ;  /* 0x000000ffff0d7224 */ /* 0x000fe400078e0006 */
[----:B------:R-:W-:Y:S02]  /*2c410*/  IMAD.MOV.U32 R12, RZ, RZ, 0x1 ;  /* 0x00000001ff0c7424 */ /* 0x000fe400078e00ff */
[----:B------:R-:W-:Y:S02]  /*2c420*/  IMAD.MOV.U32 R11, RZ, RZ, 0x181f ;  /* 0x0000181fff0b7424 */ /* 0x000fe400078e00ff */
[----:B------:R-:W-:-:S07]  /*2c430*/  IMAD.MOV.U32 R15, RZ, RZ, -0x1 ;  /* 0xffffffffff0f7424 */ /* 0x000fce00078e00ff */
[----:B0---4-:R-:W-:Y:S05]  /*2c440*/  WARPSYNC.COLLECTIVE R15, `(.L_x_2240) ;  /* 0x000000000f087348 */ /* 0x011fea0003c00000 */
[----:B----4-:R1:W2:Y:S02]  /*2c450*/  SHFL.IDX P6, R14, R13, R12, R11 ;  /* 0x0000000c0d0e7389 */ /* 0x0102a400000c000b */
[----:B012---:R-:W-:Y:S01]  /*2c460*/  ENDCOLLECTIVE ;  /* 0x000000000000791b */ /* 0x007fe20003800000 */
.L_x_2240:
[----:B------:R-:W-:Y:S05]  /*2c470*/  BSYNC B1 ;  /* 0x0000000000017941 */ /* 0x000fea0003800000 */
.L_x_2239:
[----:B------:R-:W-:Y:S02]  /*2c480*/  IMAD.MOV.U32 R13, RZ, RZ, R3 ;  /* 0x000000ffff0d7224 */ /* 0x000fe400078e0003 */
[----:B------:R-:W-:Y:S02]  /*2c490*/  IMAD.MOV.U32 R12, RZ, RZ, 0x1 ;  /* 0x00000001ff0c7424 */ /* 0x000fe400078e00ff */
[----:B------:R-:W-:Y:S02]  /*2c4a0*/  IMAD.MOV.U32 R11, RZ, RZ, 0x181f ;  /* 0x0000181fff0b7424 */ /* 0x000fe400078e00ff */
[----:B------:R-:W-:Y:S02]  /*2c4b0*/  IMAD.MOV.U32 R15, RZ, RZ, -0x1 ;  /* 0xffffffffff0f7424 */ /* 0x000fe400078e00ff */
[----:B------:R-:W-:-:S07]  /*2c4c0*/  IMAD.MOV.U32 R5, RZ, RZ, R14 ;  /* 0x000000ffff057224 */ /* 0x000fce00078e000e */
[----:B------:R-:W-:Y:S05]  /*2c4d0*/  WARPSYNC.COLLECTIVE R15, `(.L_x_2241) ;  /* 0x000000000f087348 */ /* 0x000fea0003c00000 */
[----:B------:R0:W1:Y:S02]  /*2c4e0*/  SHFL.IDX P6, R14, R13, R12, R11 ;  /* 0x0000000c0d0e7389 */ /* 0x00006400000c000b */
[----:B01----:R-:W-:Y:S01]  /*2c4f0*/  ENDCOLLECTIVE ;  /* 0x000000000000791b */ /* 0x003fe20003800000 */
.L_x_2241:
[----:B------:R-:W-:Y:S02]  /*2c500*/  IMAD.MOV.U32 R13, RZ, RZ, R7 ;  /* 0x000000ffff0d7224 */ /* 0x000fe400078e0007 */
[----:B------:R-:W-:-:S07]  /*2c510*/  IMAD.MOV.U32 R4, RZ, RZ, R14 ;  /* 0x000000ffff047224 */ /* 0x000fce00078e000e */
[----:B------:R-:W-:Y:S05]  /*2c520*/  WARPSYNC.COLLECTIVE R15, `(.L_x_2242) ;  /* 0x000000000f087348 */ /* 0x000fea0003c00000 */
[----:B------:R0:W1:Y:S02]  /*2c530*/  SHFL.IDX P6, R14, R13, R12, R11 ;  /* 0x0000000c0d0e7389 */ /* 0x00006400000c000b */
[----:B01----:R-:W-:Y:S01]  /*2c540*/  ENDCOLLECTIVE ;  /* 0x000000000000791b */ /* 0x003fe20003800000 */
.L_x_2242:
[----:B------:R-:W-:Y:S02]  /*2c550*/  IMAD.MOV.U32 R13, RZ, RZ, R0 ;  /* 0x000000ffff0d7224 */ /* 0x000fe400078e0000 */
[----:B------:R-:W-:-:S07]  /*2c560*/  IMAD.MOV.U32 R9, RZ, RZ, R14 ;  /* 0x000000ffff097224 */ /* 0x000fce00078e000e */
[----:B------:R-:W-:Y:S05]  /*2c570*/  WARPSYNC.COLLECTIVE R15, `(.L_x_2243) ;  /* 0x000000000f087348 */ /* 0x000fea0003c00000 */
[----:B------:R0:W1:Y:S02]  /*2c580*/  SHFL.IDX P6, R14, R13, R12, R11 ;  /* 0x0000000c0d0e7389 */ /* 0x00006400000c000b */
[----:B01----:R-:W-:Y:S01]  /*2c590*/  ENDCOLLECTIVE ;  /* 0x000000000000791b */ /* 0x003fe20003800000 */
.L_x_2243:
[----:B------:R-:W-:Y:S05]  /*2c5a0*/  BRA `(.L_x_2244) ;  /* 0xfffffdd800747947 */ /* 0x000fea000383ffff */
.L_x_1867:
[----:B------:R-:W-:Y:S01]  /*2c5b0*/  BSSY B1, `(.L_x_2245) ;  /* 0x0000008000017945 */ /* 0x000fe20003800000 */
[----:B------:R-:W-:Y:S02]  /*2c5c0*/  IMAD.MOV.U32 R13, RZ, RZ, R6 ;  /* 0x000000ffff0d7224 */ /* 0x000fe400078e0006 */
[----:B------:R-:W-:Y:S02]  /*2c5d0*/  IMAD.MOV.U32 R12, RZ, RZ, 0x2 ;  /* 0x00000002ff0c7424 */ /* 0x000fe400078e00ff */
[----:B------:R-:W-:Y:S02]  /*2c5e0*/  IMAD.MOV.U32 R11, RZ, RZ, 0x181f ;  /* 0x0000181fff0b7424 */ /* 0x000fe400078e00ff */
[----:B------:R-:W-:-:S07]  /*2c5f0*/  IMAD.MOV.U32 R15, RZ, RZ, -0x1 ;  /* 0xffffffffff0f7424 */ /* 0x000fce00078e00ff */
[----:B-1--4-:R-:W-:Y:S05]  /*2c600*/  WARPSYNC.COLLECTIVE R15, `(.L_x_2246) ;  /* 0x000000000f087348 */ /* 0x012fea0003c00000 */
[----:B----4-:R0:W2:Y:S02]  /*2c610*/  SHFL.IDX P6, R14, R13, R12, R11 ;  /* 0x0000000c0d0e7389 */ /* 0x0100a400000c000b */
[----:B012---:R-:W-:Y:S01]  /*2c620*/  ENDCOLLECTIVE ;  /* 0x000000000000791b */ /* 0x007fe20003800000 */
.L_x_2246:
[----:B------:R-:W-:Y:S05]  /*2c630*/  BSYNC B1 ;  /* 0x0000000000017941 */ /* 0x000fea0003800000 */
.L_x_2245:
        /* <DEDUP_REMOVED lines=8> */
.L_x_2247:
[----:B------:R-:W-:Y:S02]  /*2c6c0*/  IMAD.MOV.U32 R13, RZ, RZ, R7 ;  /* 0x000000ffff0d7224 */ /* 0x000fe400078e0007 */
[----:B------:R-:W-:-:S07]  /*2c6d0*/  IMAD.MOV.U32 R4, RZ, RZ, R14 ;  /* 0x000000ffff047224 */ /* 0x000fce00078e000e */
[----:B------:R-:W-:Y:S05]  /*2c6e0*/  WARPSYNC.COLLECTIVE R15, `(.L_x_2248) ;  /* 0x000000000f087348 */ /* 0x000fea0003c00000 */
[----:B------:R0:W1:Y:S02]  /*2c6f0*/  SHFL.IDX P6, R14, R13, R12, R11 ;  /* 0x0000000c0d0e7389 */ /* 0x00006400000c000b */
[----:B01----:R-:W-:Y:S01]  /*2c700*/  ENDCOLLECTIVE ;  /* 0x000000000000791b */ /* 0x003fe20003800000 */
.L_x_2248:
[----:B------:R-:W-:Y:S02]  /*2c710*/  IMAD.MOV.U32 R13, RZ, RZ, R0 ;  /* 0x000000ffff0d7224 */ /* 0x000fe400078e0000 */
[----:B------:R-:W-:-:S07]  /*2c720*/  IMAD.MOV.U32 R9, RZ, RZ, R14 ;  /* 0x000000ffff097224 */ /* 0x000fce00078e000e */
[----:B------:R-:W-:Y:S05]  /*2c730*/  WARPSYNC.COLLECTIVE R15, `(.L_x_2249) ;  /* 0x000000000f087348 */ /* 0x000fea0003c00000 */
[----:B------:R0:W1:Y:S02]  /*2c740*/  SHFL.IDX P6, R14, R13, R12, R11 ;  /* 0x0000000c0d0e7389 */ /* 0x00006400000c000b */
[----:B01----:R-:W-:Y:S01]  /*2c750*/  ENDCOLLECTIVE ;  /* 0x000000000000791b */ /* 0x003fe20003800000 */
.L_x_2249:
[----:B------:R-:W-:Y:S05]  /*2c760*/  BRA `(.L_x_2250) ;  /* 0xfffffddc00747947 */ /* 0x000fea000383ffff */
.L_x_1870:
[----:B------:R-:W-:Y:S01]  /*2c770*/  BSSY B1, `(.L_x_2251) ;  /* 0x0000008000017945 */ /* 0x000fe20003800000 */
[----:B------:R-:W-:Y:S02]  /*2c780*/  IMAD.MOV.U32 R13, RZ, RZ, R6 ;  /* 0x000000ffff0d7224 */ /* 0x000fe400078e0006 */
[----:B------:R-:W-:Y:S02]  /*2c790*/  IMAD.MOV.U32 R12, RZ, RZ, 0x3 ;  /* 0x00000003ff0c7424 */ /* 0x000fe400078e00ff */
[----:B------:R-:W-:Y:S02]  /*2c7a0*/  IMAD.MOV.U32 R11, RZ, RZ, 0x181f ;  /* 0x0000181fff0b7424 */ /* 0x000fe400078e00ff */
[----:B------:R-:W-:-:S07]  /*2c7b0*/  IMAD.MOV.U32 R15, RZ, RZ, -0x1 ;  /* 0xffffffffff0f7424 */ /* 0x000fce00078e00ff */
[----:B-1--4-:R-:W-:Y:S05]  /*2c7c0*/  WARPSYNC.COLLECTIVE R15, `(.L_x_2252) ;  /* 0x000000000f087348 */ /* 0x012fea0003c00000 */
[----:B------:R0:W2:Y:S02]  /*2c7d0*/  SHFL.IDX P6, R14, R13, R12, R11 ;  /* 0x0000000c0d0e7389 */ /* 0x0000a400000c000b */
[----:B012-4-:R-:W-:Y:S01]  /*2c7e0*/  ENDCOLLECTIVE ;  /* 0x000000000000791b */ /* 0x017fe20003800000 */
.L_x_2252:
[----:B------:R-:W-:Y:S05]  /*2c7f0*/  BSYNC B1 ;  /* 0x0000000000017941 */ /* 0x000fea0003800000 */
.L_x_2251:
        /* <DEDUP_REMOVED lines=8> */
.L_x_2253:
[----:B------:R-:W-:Y:S02]  /*2c880*/  IMAD.MOV.U32 R13, RZ, RZ, R7 ;  /* 0x000000ffff0d7224 */ /* 0x000fe400078e0007 */
[----:B------:R-:W-:-:S07]  /*2c890*/  IMAD.MOV.U32 R8, RZ, RZ, R14 ;  /* 0x000000ffff087224 */ /* 0x000fce00078e000e */
[----:B------:R-:W-:Y:S05]  /*2c8a0*/  WARPSYNC.COLLECTIVE R15, `(.L_x_2254) ;  /* 0x000000000f087348 */ /* 0x000fea0003c00000 */
[----:B------:R0:W1:Y:S02]  /*2c8b0*/  SHFL.IDX P6, R14, R13, R12, R11 ;  /* 0x0000000c0d0e7389 */ /* 0x00006400000c000b */
[----:B01----:R-:W-:Y:S01]  /*2c8c0*/  ENDCOLLECTIVE ;  /* 0x000000000000791b */ /* 0x003fe20003800000 */
.L_x_2254:
[----:B------:R-:W-:Y:S02]  /*2c8d0*/  IMAD.MOV.U32 R13, RZ, RZ, R0 ;  /* 0x000000ffff0d7224 */ /* 0x000fe400078e0000 */
[----:B------:R-:W-:-:S07]  /*2c8e0*/  IMAD.MOV.U32 R23, RZ, RZ, R14 ;  /* 0x000000ffff177224 */ /* 0x000fce00078e000e */
[----:B------:R-:W-:Y:S05]  /*2c8f0*/  WARPSYNC.COLLECTIVE R15, `(.L_x_2255) ;  /* 0x000000000f087348 */ /* 0x000fea0003c00000 */
[----:B------:R0:W1:Y:S02]  /*2c900*/  SHFL.IDX P6, R14, R13, R12, R11 ;  /* 0x0000000c0d0e7389 */ /* 0x00006400000c000b */
[----:B01----:R-:W-:Y:S01]  /*2c910*/  ENDCOLLECTIVE ;  /* 0x000000000000791b */ /* 0x003fe20003800000 */
.L_x_2255:
[----:B------:R-:W-:Y:S01]  /*2c920*/  IMAD.MOV.U32 R0, RZ, RZ, R14 ;  /* 0x000000ffff007224 */ /* 0x000fe200078e000e */
[----:B------:R-:W-:Y:S06]  /*2c930*/  BRA `(.L_x_2256) ;  /* 0xfffffde000787947 */ /* 0x000fec000383ffff */
.L_x_1874:
[----:B0-----:R0:W1:Y:S02]  /*2c940*/  SYNCS.PHASECHK.TRANS64.TRYWAIT P0, [R16+URZ+0x30800], R121 ;  /* 0x03080079100075a7 */ /* 0x001064000800017f */
[----:B-1----:R-:W-:Y:S05]  /*2c950*/  @!P0 NANOSLEEP.SYNCS 0x989680 ;  /* 0x009896800000895d */ /* 0x002fea0003900000 */
[----:B------:R-:W1:Y:S02]  /*2c960*/  @!P0 SYNCS.PHASECHK.TRANS64 P0, [R16+URZ+0x30800], R121 ;  /* 0x03080079100085a7 */ /* 0x000e64000800007f */
[----:B-1----:R-:W-:Y:S05]  /*2c970*/  @!P0 BRA `(.L_x_1874) ;  /* 0xfffffffc00f08947 */ /* 0x002fea000383ffff */
[----:B------:R-:W-:Y:S05]  /*2c980*/  BRA `(.L_x_2257) ;  /* 0xfffffde400dc7947 */ /* 0x000fea000383ffff */
.L_x_1906:
        /* <DEDUP_REMOVED lines=8> */
.L_x_2259:
[----:B------:R-:W-:Y:S05]  /*2ca10*/  BSYNC B1 ;  /* 0x0000000000017941 */ /* 0x000fea0003800000 */
.L_x_2258:
        /* <DEDUP_REMOVED lines=8> */
.L_x_2260:
[----:B------:R-:W-:Y:S02]  /*2caa0*/  IMAD.MOV.U32 R13, RZ, RZ, R7 ;  /* 0x000000ffff0d7224 */ /* 0x000fe400078e0007 */
[----:B------:R-:W-:-:S07]  /*2cab0*/  IMAD.MOV.U32 R4, RZ, RZ, R14 ;  /* 0x000000ffff047224 */ /* 0x000fce00078e000e */
[----:B------:R-:W-:Y:S05]  /*2cac0*/  WARPSYNC.COLLECTIVE R15, `(.L_x_2261) ;  /* 0x000000000f087348 */ /* 0x000fea0003c00000 */
[----:B------:R0:W1:Y:S02]  /*2cad0*/  SHFL.IDX P6, R14, R13, R12, R11 ;  /* 0x0000000c0d0e7389 */ /* 0x00006400000c000b */
[----:B01----:R-:W-:Y:S01]  /*2cae0*/  ENDCOLLECTIVE ;  /* 0x000000000000791b */ /* 0x003fe20003800000 */
.L_x_2261:
[----:B------:R-:W-:Y:S02]  /*2caf0*/  IMAD.MOV.U32 R13, RZ, RZ, R0 ;  /* 0x000000ffff0d7224 */ /* 0x000fe400078e0000 */
[----:B------:R-:W-:-:S07]  /*2cb00*/  IMAD.MOV.U32 R9, RZ, RZ, R14 ;  /* 0x000000ffff097224 */ /* 0x000fce00078e000e */
[----:B------:R-:W-:Y:S05]  /*2cb10*/  WARPSYNC.COLLECTIVE R15, `(.L_x_2262) ;  /* 0x000000000f087348 */ /* 0x000fea0003c00000 */
[----:B------:R0:W1:Y:S02]  /*2cb20*/  SHFL.IDX P6, R14, R13, R12, R11 ;  /* 0x0000000c0d0e7389 */ /* 0x00006400000c000b */
[----:B01----:R-:W-:Y:S01]  /*2cb30*/  ENDCOLLECTIVE ;  /* 0x000000000000791b */ /* 0x003fe20003800000 */
.L_x_2262:
[----:B------:R-:W-:Y:S05]  /*2cb40*/  BRA `(.L_x_2263) ;  /* 0xfffffe1800b87947 */ /* 0x000fea000383ffff */
.L_x_1909:
        /* <DEDUP_REMOVED lines=8> */
.L_x_2265:
[----:B------:R-:W-:Y:S05]  /*2cbd0*/  BSYNC B1 ;  /* 0x0000000000017941 */ /* 0x000fea0003800000 */
.L_x_2264:
        /* <DEDUP_REMOVED lines=8> */
.L_x_2266:
[----:B------:R-:W-:Y:S02]  /*2cc60*/  IMAD.MOV.U32 R13, RZ, RZ, R7 ;  /* 0x000000ffff0d7224 */ /* 0x000fe400078e0007 */
[----:B------:R-:W-:-:S07]  /*2cc70*/  IMAD.MOV.U32 R4, RZ, RZ, R14 ;  /* 0x000000ffff047224 */ /* 0x000fce00078e000e */
[----:B------:R-:W-:Y:S05]  /*2cc80*/  WARPSYNC.COLLECTIVE R15, `(.L_x_2267) ;  /* 0x000000000f087348 */ /* 0x000fea0003c00000 */
[----:B------:R0:W1:Y:S02]  /*2cc90*/  SHFL.IDX P6, R14, R13, R12, R11 ;  /* 0x0000000c0d0e7389 */ /* 0x00006400000c000b */
[----:B01----:R-:W-:Y:S01]  /*2cca0*/  ENDCOLLECTIVE ;  /* 0x000000000000791b */ /* 0x003fe20003800000 */
.L_x_2267:
[----:B------:R-:W-:Y:S02]  /*2ccb0*/  IMAD.MOV.U32 R13, RZ, RZ, R0 ;  /* 0x000000ffff0d7224 */ /* 0x000fe400078e0000 */
[----:B------:R-:W-:-:S07]  /*2ccc0*/  IMAD.MOV.U32 R9, RZ, RZ, R14 ;  /* 0x000000ffff097224 */ /* 0x000fce00078e000e */
[----:B------:R-:W-:Y:S05]  /*2ccd0*/  WARPSYNC.COLLECTIVE R15, `(.L_x_2268) ;  /* 0x000000000f087348 */ /* 0x000fea0003c00000 */
[----:B------:R0:W1:Y:S02]  /*2cce0*/  SHFL.IDX P6, R14, R13, R12, R11 ;  /* 0x0000000c0d0e7389 */ /* 0x00006400000c000b */
[----:B01----:R-:W-:Y:S01]  /*2ccf0*/  ENDCOLLECTIVE ;  /* 0x000000000000791b */ /* 0x003fe20003800000 */
.L_x_2268:
[----:B------:R-:W-:Y:S05]  /*2cd00*/  BRA `(.L_x_2269) ;  /* 0xfffffe1c00887947 */ /* 0x000fea000383ffff */
.L_x_1912:
        /* <DEDUP_REMOVED lines=8> */
.L_x_2271:
[----:B------:R-:W-:Y:S05]  /*2cd90*/  BSYNC B1 ;  /* 0x0000000000017941 */ /* 0x000fea0003800000 */
.L_x_2270:
        /* <DEDUP_REMOVED lines=8> */
.L_x_2272:
[----:B------:R-:W-:Y:S02]  /*2ce20*/  IMAD.MOV.U32 R13, RZ, RZ, R7 ;  /* 0x000000ffff0d7224 */ /* 0x000fe400078e0007 */
[----:B------:R-:W-:-:S07]  /*2ce30*/  IMAD.MOV.U32 R4, RZ, RZ, R14 ;  /* 0x000000ffff047224 */ /* 0x000fce00078e000e */
[----:B------:R-:W-:Y:S05]  /*2ce40*/  WARPSYNC.COLLECTIVE R15, `(.L_x_2273) ;  /* 0x000000000f087348 */ /* 0x000fea0003c00000 */
[----:B------:R0:W1:Y:S02]  /*2ce50*/  SHFL.IDX P6, R14, R13, R12, R11 ;  /* 0x0000000c0d0e7389 */ /* 0x00006400000c000b */
[----:B01----:R-:W-:Y:S01]  /*2ce60*/  ENDCOLLECTIVE ;  /* 0x000000000000791b */ /* 0x003fe20003800000 */
.L_x_2273:
[----:B------:R-:W-:Y:S02]  /*2ce70*/  IMAD.MOV.U32 R13, RZ, RZ, R0 ;  /* 0x000000ffff0d7224 */ /* 0x000fe400078e0000 */
[----:B------:R-:W-:-:S07]  /*2ce80*/  IMAD.MOV.U32 R9, RZ, RZ, R14 ;  /* 0x000000ffff097224 */ /* 0x000fce00078e000e */
[----:B------:R-:W-:Y:S05]  /*2ce90*/  WARPSYNC.COLLECTIVE R15, `(.L_x_2274) ;  /* 0x000000000f087348 */ /* 0x000fea0003c00000 */
[----:B------:R0:W1:Y:S02]  /*2cea0*/  SHFL.IDX P6, R14, R13, R12, R11 ;  /* 0x0000000c0d0e7389 */ /* 0x00006400000c000b */
[----:B01----:R-:W-:Y:S01]  /*2ceb0*/  ENDCOLLECTIVE ;  /* 0x000000000000791b */ /* 0x003fe20003800000 */
.L_x_2274:
[----:B------:R-:W-:Y:S05]  /*2cec0*/  BRA `(.L_x_2275) ;  /* 0xfffffe2000507947 */ /* 0x000fea000383ffff */
.L_x_1915:
        /* <DEDUP_REMOVED lines=8> */
.L_x_2277:
[----:B------:R-:W-:Y:S05]  /*2cf50*/  BSYNC B1 ;  /* 0x0000000000017941 */ /* 0x000fea0003800000 */
.L_x_2276:
        /* <DEDUP_REMOVED lines=8> */
.L_x_2278:
[----:B------:R-:W-:Y:S02]  /*2cfe0*/  IMAD.MOV.U32 R13, RZ, RZ, R7 ;  /* 0x000000ffff0d7224 */ /* 0x000fe400078e0007 */
[----:B------:R-:W-:-:S07]  /*2cff0*/  IMAD.MOV.U32 R20, RZ, RZ, R14 ;  /* 0x000000ffff147224 */ /* 0x000fce00078e000e */
[----:B------:R-:W-:Y:S05]  /*2d000*/  WARPSYNC.COLLECTIVE R15, `(.L_x_2279) ;  /* 0x000000000f087348 */ /* 0x000fea0003c00000 */
[----:B------:R0:W1:Y:S02]  /*2d010*/  SHFL.IDX P6, R14, R13, R12, R11 ;  /* 0x0000000c0d0e7389 */ /* 0x00006400000c000b */
[----:B01----:R-:W-:Y:S01]  /*2d020*/  ENDCOLLECTIVE ;  /* 0x000000000000791b */ /* 0x003fe20003800000 */
.L_x_2279:
[----:B------:R-:W-:Y:S02]  /*2d030*/  IMAD.MOV.U32 R13, RZ, RZ, R0 ;  /* 0x000000ffff0d7224 */ /* 0x000fe400078e0000 */
[----:B------:R-:W-:-:S07]  /*2d040*/  IMAD.MOV.U32 R23, RZ, RZ, R14 ;  /* 0x000000ffff177224 */ /* 0x000fce00078e000e */
[----:B------:R-:W-:Y:S05]  /*2d050*/  WARPSYNC.COLLECTIVE R15, `(.L_x_2280) ;  /* 0x000000000f087348 */ /* 0x000fea0003c00000 */
[----:B------:R0:W1:Y:S02]  /*2d060*/  SHFL.IDX P6, R14, R13, R12, R11 ;  /* 0x0000000c0d0e7389 */ /* 0x00006400000c000b */
[----:B01----:R-:W-:Y:S01]  /*2d070*/  ENDCOLLECTIVE ;  /* 0x000000000000791b */ /* 0x003fe20003800000 */
.L_x_2280:
[----:B------:R-:W-:Y:S01]  /*2d080*/  IMAD.MOV.U32 R0, RZ, RZ, R14 ;  /* 0x000000ffff007224 */ /* 0x000fe200078e000e */
[----:B------:R-:W-:Y:S06]  /*2d090*/  BRA `(.L_x_2281) ;  /* 0xfffffe24001c7947 */ /* 0x000fec000383ffff */
.L_x_1919:
[----:B0-----:R0:W1:Y:S02]  /*2d0a0*/  SYNCS.PHASECHK.TRANS64.TRYWAIT P0, [R16+URZ+0x30800], R139 ;  /* 0x0308008b100075a7 */ /* 0x001064000800017f */
[----:B-1----:R-:W-:Y:S05]  /*2d0b0*/  @!P0 NANOSLEEP.SYNCS 0x989680 ;  /* 0x009896800000895d */ /* 0x002fea0003900000 */
[----:B------:R-:W1:Y:S02]  /*2d0c0*/  @!P0 SYNCS.PHASECHK.TRANS64 P0, [R16+URZ+0x30800], R139 ;  /* 0x0308008b100085a7 */ /* 0x000e64000800007f */
[----:B-1----:R-:W-:Y:S05]  /*2d0d0*/  @!P0 BRA `(.L_x_1919) ;  /* 0xfffffffc00f08947 */ /* 0x002fea000383ffff */
[----:B------:R-:W-:Y:S05]  /*2d0e0*/  BRA `(.L_x_2282) ;  /* 0xfffffe2800447947 */ /* 0x000fea000383ffff */
.L_x_1937:
[----:B0-----:R0:W1:Y:S02]  /*2d0f0*/  SYNCS.PHASECHK.TRANS64.TRYWAIT P2, [R57+URZ+0x30830], R0 ;  /* 0x03083000390075a7 */ /* 0x001064000804017f */
[----:B-1----:R-:W-:Y:S05]  /*2d100*/  @!P2 NANOSLEEP.SYNCS 0x989680 ;  /* 0x009896800000a95d */ /* 0x002fea0003900000 */
[----:B------:R-:W1:Y:S02]  /*2d110*/  @!P2 SYNCS.PHASECHK.TRANS64 P2, [R57+URZ+0x30830], R0 ;  /* 0x030830003900a5a7 */ /* 0x000e64000804007f */
[----:B-1----:R-:W-:Y:S05]  /*2d120*/  @!P2 BRA `(.L_x_1937) ;  /* 0xfffffffc00f0a947 */ /* 0x002fea000383ffff */
[----:B------:R-:W-:Y:S05]  /*2d130*/  BRA `(.L_x_1936) ;  /* 0xfffffe6000ac7947 */ /* 0x000fea000383ffff */
.L_x_1957:
[----:B-1----:R1:W2:Y:S02]  /*2d140*/  SYNCS.PHASECHK.TRANS64.TRYWAIT P4, [R2+URZ+0x30830], R153 ;  /* 0x03083099020075a7 */ /* 0x0022a4000808017f */
[----:B--2---:R-:W-:Y:S05]  /*2d150*/  @!P4 NANOSLEEP.SYNCS 0x989680 ;  /* 0x009896800000c95d */ /* 0x004fea0003900000 */
[----:B------:R-:W2:Y:S02]  /*2d160*/  @!P4 SYNCS.PHASECHK.TRANS64 P4, [R2+URZ+0x30830], R153 ;  /* 0x030830990200c5a7 */ /* 0x000ea4000808007f */
[----:B--2---:R-:W-:Y:S05]  /*2d170*/  @!P4 BRA `(.L_x_1957) ;  /* 0xfffffffc00f0c947 */ /* 0x004fea000383ffff */
[----:B------:R-:W-:Y:S05]  /*2d180*/  BRA `(.L_x_1956) ;  /* 0xfffffe90003c7947 */ /* 0x000fea000383ffff */
.L_x_1962:
[----:B-1----:R1:W2:Y:S02]  /*2d190*/  SYNCS.PHASECHK.TRANS64.TRYWAIT P4, [R0+URZ+0x30850], R23 ;  /* 0x03085017000075a7 */ /* 0x0022a4000808017f */
[----:B--2---:R-:W-:Y:S05]  /*2d1a0*/  @!P4 NANOSLEEP.SYNCS 0x989680 ;  /* 0x009896800000c95d */ /* 0x004fea0003900000 */
[----:B------:R-:W2:Y:S02]  /*2d1b0*/  @!P4 SYNCS.PHASECHK.TRANS64 P4, [R0+URZ+0x30850], R23 ;  /* 0x030850170000c5a7 */ /* 0x000ea4000808007f */
[----:B--2---:R-:W-:Y:S05]  /*2d1c0*/  @!P4 BRA `(.L_x_1962) ;  /* 0xfffffffc00f0c947 */ /* 0x004fea000383ffff */
[----:B------:R-:W-:Y:S05]  /*2d1d0*/  BRA `(.L_x_1961) ;  /* 0xfffffea000d47947 */ /* 0x000fea000383ffff */
.L_x_1983:
[----:B-1----:R1:W2:Y:S02]  /*2d1e0*/  SYNCS.PHASECHK.TRANS64.TRYWAIT P2, [R3+URZ+0x30830], R153 ;  /* 0x03083099030075a7 */ /* 0x0022a4000804017f */
[----:B--2---:R-:W-:Y:S05]  /*2d1f0*/  @!P2 NANOSLEEP.SYNCS 0x989680 ;  /* 0x009896800000a95d */ /* 0x004fea0003900000 */
[----:B------:R-:W2:Y:S02]  /*2d200*/  @!P2 SYNCS.PHASECHK.TRANS64 P2, [R3+URZ+0x30830], R153 ;  /* 0x030830990300a5a7 */ /* 0x000ea4000804007f */
[----:B--2---:R-:W-:Y:S05]  /*2d210*/  @!P2 BRA `(.L_x_1983) ;  /* 0xfffffffc00f0a947 */ /* 0x004fea000383ffff */
[----:B------:R-:W-:Y:S05]  /*2d220*/  BRA `(.L_x_1982) ;  /* 0xfffffec000f47947 */ /* 0x000fea000383ffff */
.L_x_1988:
[----:B-1----:R1:W2:Y:S02]  /*2d230*/  SYNCS.PHASECHK.TRANS64.TRYWAIT P2, [R232+URZ+0x30850], R0 ;  /* 0x03085000e80075a7 */ /* 0x0022a4000804017f */
[----:B--2---:R-:W-:Y:S05]  /*2d240*/  @!P2 NANOSLEEP.SYNCS 0x989680 ;  /* 0x009896800000a95d */ /* 0x004fea0003900000 */
[----:B------:R-:W2:Y:S02]  /*2d250*/  @!P2 SYNCS.PHASECHK.TRANS64 P2, [R232+URZ+0x30850], R0 ;  /* 0x03085000e800a5a7 */ /* 0x000ea4000804007f */
[----:B--2---:R-:W-:Y:S05]  /*2d260*/  @!P2 BRA `(.L_x_1988) ;  /* 0xfffffffc00f0a947 */ /* 0x004fea000383ffff */
[----:B------:R-:W-:Y:S05]  /*2d270*/  BRA `(.L_x_1987) ;  /* 0xfffffed400887947 */ /* 0x000fea000383ffff */
.L_x_1996:
[----:B-1----:R1:W2:Y:S02]  /*2d280*/  SYNCS.PHASECHK.TRANS64.TRYWAIT P2, [R3+URZ+0x30830], R153 ;  /* 0x03083099030075a7 */ /* 0x0022a4000804017f */
[----:B--2---:R-:W-:Y:S05]  /*2d290*/  @!P2 NANOSLEEP.SYNCS 0x989680 ;  /* 0x009896800000a95d */ /* 0x004fea0003900000 */
[----:B------:R-:W2:Y:S02]  /*2d2a0*/  @!P2 SYNCS.PHASECHK.TRANS64 P2, [R3+URZ+0x30830], R153 ;  /* 0x030830990300a5a7 */ /* 0x000ea4000804007f */
[----:B--2---:R-:W-:Y:S05]  /*2d2b0*/  @!P2 BRA `(.L_x_1996) ;  /* 0xfffffffc00f0a947 */ /* 0x004fea000383ffff */
[----:B------:R-:W-:Y:S05]  /*2d2c0*/  BRA `(.L_x_1995) ;  /* 0xfffffee800487947 */ /* 0x000fea000383ffff */
.L_x_2001:
[----:B-1----:R1:W2:Y:S02]  /*2d2d0*/  SYNCS.PHASECHK.TRANS64.TRYWAIT P2, [R0+URZ+0x30850], R2 ;  /* 0x03085002000075a7 */ /* 0x0022a4000804017f */
[----:B--2---:R-:W-:Y:S05]  /*2d2e0*/  @!P2 NANOSLEEP.SYNCS 0x989680 ;  /* 0x009896800000a95d */ /* 0x004fea0003900000 */
[----:B------:R-:W2:Y:S02]  /*2d2f0*/  @!P2 SYNCS.PHASECHK.TRANS64 P2, [R0+URZ+0x30850], R2 ;  /* 0x030850020000a5a7 */ /* 0x000ea4000804007f */
[----:B--2---:R-:W-:Y:S05]  /*2d300*/  @!P2 BRA `(.L_x_2001) ;  /* 0xfffffffc00f0a947 */ /* 0x004fea000383ffff */
[----:B------:R-:W-:Y:S05]  /*2d310*/  BRA `(.L_x_2000) ;  /* 0xfffffef800e87947 */ /* 0x000fea000383ffff */
.L_x_2015:
[----:B-1----:R1:W2:Y:S02]  /*2d320*/  SYNCS.PHASECHK.TRANS64.TRYWAIT P0, [R12+URZ+0x30850], R5 ;  /* 0x030850050c0075a7 */ /* 0x0022a4000800017f */
[----:B--2---:R-:W-:Y:S05]  /*2d330*/  @!P0 NANOSLEEP.SYNCS 0x989680 ;  /* 0x009896800000895d */ /* 0x004fea0003900000 */
[----:B------:R-:W2:Y:S02]  /*2d340*/  @!P0 SYNCS.PHASECHK.TRANS64 P0, [R12+URZ+0x30850], R5 ;  /* 0x030850050c0085a7 */ /* 0x000ea4000800007f */
[----:B--2---:R-:W-:Y:S05]  /*2d350*/  @!P0 BRA `(.L_x_2015) ;  /* 0xfffffffc00f08947 */ /* 0x004fea000383ffff */
[----:B------:R-:W-:Y:S05]  /*2d360*/  BRA `(.L_x_2014) ;  /* 0xffffff2000287947 */ /* 0x000fea000383ffff */
.L_x_2059:
[----:B------:R-:W1:Y:S01]  /*2d370*/  S2R R5, SR_TID.X ;  /* 0x0000000000057919 */ /* 0x000e620000002100 */
[----:B------:R-:W-:Y:S01]  /*2d380*/  BSSY B1, `(.L_x_2283) ;  /* 0x000000a000017945 */ /* 0x000fe20003800000 */
[----:B------:R-:W-:Y:S02]  /*2d390*/  IMAD.MOV.U32 R12, RZ, RZ, RZ ;  /* 0x000000ffff0c7224 */ /* 0x000fe400078e00ff */
[----:B0-----:R-:W-:Y:S02]  /*2d3a0*/  IMAD.MOV.U32 R11, RZ, RZ, 0x1f ;  /* 0x0000001fff0b7424 */ /* 0x001fe400078e00ff */
[----:B------:R-:W-:Y:S01]  /*2d3b0*/  IMAD.MOV.U32 R15, RZ, RZ, -0x1 ;  /* 0xffffffffff0f7424 */ /* 0x000fe200078e00ff */
[----:B-1----:R-:W-:-:S04]  /*2d3c0*/  SHF.R.U32.HI R5, RZ, 0x5, R5 ;  /* 0x00000005ff057819 */ /* 0x002fc80000011605 */
[----:B------:R-:W-:-:S05]  /*2d3d0*/  LOP3.LUT R5, R5, 0x3, RZ, 0xc0, !PT ;  /* 0x0000000305057812 */ /* 0x000fca00078ec0ff */
[----:B------:R-:W-:-:S07]  /*2d3e0*/  IMAD.MOV.U32 R13, RZ, RZ, R5 ;  /* 0x000000ffff0d7224 */ /* 0x000fce00078e0005 */
[----:B------:R-:W-:Y:S05]  /*2d3f0*/  WARPSYNC.COLLECTIVE R15, `(.L_x_2284) ;  /* 0x000000000f087348 */ /* 0x000fea0003c00000 */
[----:B------:R0:W1:Y:S02]  /*2d400*/  SHFL.IDX P6, R14, R13, R12, R11 ;  /* 0x0000000c0d0e7389 */ /* 0x00006400000c000b */
[----:B01----:R-:W-:Y:S01]  /*2d410*/  ENDCOLLECTIVE ;  /* 0x000000000000791b */ /* 0x003fe20003800000 */
.L_x_2284:
[----:B------:R-:W-:Y:S05]  /*2d420*/  BSYNC B1 ;  /* 0x0000000000017941 */ /* 0x000fea0003800000 */
.L_x_2283:
[----:B------:R-:W-:Y:S05]  /*2d430*/  BRA `(.L_x_2285) ;  /* 0xffffff70006c7947 */ /* 0x000fea000383ffff */
.L_x_2061:
[----:B------:R-:W-:Y:S01]  /*2d440*/  BSSY B1, `(.L_x_2286) ;  /* 0x0000006000017945 */ /* 0x000fe20003800000 */
[----:B------:R-:W-:-:S07]  /*2d450*/  IMAD.MOV.U32 R15, RZ, RZ, -0x1 ;  /* 0xffffffffff0f7424 */ /* 0x000fce00078e00ff */
[----:B01----:R-:W-:Y:S05]  /*2d460*/  WARPSYNC.COLLECTIVE R15, `(.L_x_2287) ;  /* 0x000000000f0c7348 */ /* 0x003fea0003c00000 */
[----:B------:R-:W-:Y:S02]  /*2d470*/  ELECT P6, UR62, PT ;  /* 0x00000000003e782f */ /* 0x000fe400038c0000 */
[----:B------:R-:W-:Y:S01]  /*2d480*/  MOV R14, UR62 ;  /* 0x0000003e000e7c02 */ /* 0x000fe20008000f00 */
[----:B01----:R-:W-:Y:S10]  /*2d490*/  ENDCOLLECTIVE ;  /* 0x000000000000791b */ /* 0x003ff40003800000 */
.L_x_2287:
[----:B------:R-:W-:Y:S05]  /*2d4a0*/  BSYNC B1 ;  /* 0x0000000000017941 */ /* 0x000fea0003800000 */
.L_x_2286:
[----:B------:R-:W-:Y:S05]  /*2d4b0*/  BRA `(.L_x_2060) ;  /* 0xffffff7000647947 */ /* 0x000fea000383ffff */
.L_x_2063:
[----:B-1----:R-:W2:Y:S02]  /*2d4c0*/  LDL R6, [R1] ;  /* 0x0000000001067983 */ /* 0x002ea40000100800 */
[----:B--2---:R1:W2:Y:S02]  /*2d4d0*/  SYNCS.PHASECHK.TRANS64.TRYWAIT P0, [R6+URZ+0x30820], R5 ;  /* 0x03082005060075a7 */ /* 0x0042a4000800017f */
[----:B--2---:R-:W-:Y:S05]  /*2d4e0*/  @!P0 NANOSLEEP.SYNCS 0x989680 ;  /* 0x009896800000895d */ /* 0x004fea0003900000 */
[----:B------:R-:W2:Y:S02]  /*2d4f0*/  @!P0 SYNCS.PHASECHK.TRANS64 P0, [R6+URZ+0x30820], R5 ;  /* 0x03082005060085a7 */ /* 0x000ea4000800007f */
[----:B--2---:R-:W-:Y:S05]  /*2d500*/  @!P0 BRA `(.L_x_2063) ;  /* 0xfffffffc00ec8947 */ /* 0x004fea000383ffff */
[----:B------:R-:W-:Y:S05]  /*2d510*/  BRA `(.L_x_2288) ;  /* 0xffffff7000747947 */ /* 0x000fea000383ffff */
.L_x_2067:
[----:B-1----:R1:W2:Y:S02]  /*2d520*/  SYNCS.PHASECHK.TRANS64.TRYWAIT P0, [R8+URZ+0x308a0], R10 ;  /* 0x0308a00a080075a7 */ /* 0x0022a4000800017f */
[----:B--2---:R-:W-:Y:S05]  /*2d530*/  @!P0 NANOSLEEP.SYNCS 0x989680 ;  /* 0x009896800000895d */ /* 0x004fea0003900000 */
[----:B------:R-:W2:Y:S02]  /*2d540*/  @!P0 SYNCS.PHASECHK.TRANS64 P0, [R8+URZ+0x308a0], R10 ;  /* 0x0308a00a080085a7 */ /* 0x000ea4000800007f */
[----:B--2---:R-:W-:Y:S05]  /*2d550*/  @!P0 BRA `(.L_x_2067) ;  /* 0xfffffffc00f08947 */ /* 0x004fea000383ffff */
[----:B------:R-:W-:Y:S05]  /*2d560*/  BRA `(.L_x_2289) ;  /* 0xffffff7000987947 */ /* 0x000fea000383ffff */
.L_x_2075:
[----:B0-----:R0:W2:Y:S02]  /*2d570*/  SYNCS.PHASECHK.TRANS64.TRYWAIT P0, [R8+URZ+0x308c0], R10 ;  /* 0x0308c00a080075a7 */ /* 0x0010a4000800017f */
[----:B--2---:R-:W-:Y:S05]  /*2d580*/  @!P0 NANOSLEEP.SYNCS 0x989680 ;  /* 0x009896800000895d */ /* 0x004fea0003900000 */
[----:B------:R-:W2:Y:S02]  /*2d590*/  @!P0 SYNCS.PHASECHK.TRANS64 P0, [R8+URZ+0x308c0], R10 ;  /* 0x0308c00a080085a7 */ /* 0x000ea4000800007f */
[----:B--2---:R-:W-:Y:S05]  /*2d5a0*/  @!P0 BRA `(.L_x_2075) ;  /* 0xfffffffc00f08947 */ /* 0x004fea000383ffff */
[----:B------:R-:W-:Y:S05]  /*2d5b0*/  BRA `(.L_x_2290) ;  /* 0xffffff7400e07947 */ /* 0x000fea000383ffff */
.L_x_2085:
[----:B-1----:R1:W2:Y:S02]  /*2d5c0*/  SYNCS.PHASECHK.TRANS64.TRYWAIT P1, [R8+URZ+0x308a0], R7 ;  /* 0x0308a007080075a7 */ /* 0x0022a4000802017f */
[----:B--2---:R-:W-:Y:S05]  /*2d5d0*/  @!P1 NANOSLEEP.SYNCS 0x989680 ;  /* 0x009896800000995d */ /* 0x004fea0003900000 */
[----:B------:R-:W2:Y:S02]  /*2d5e0*/  @!P1 SYNCS.PHASECHK.TRANS64 P1, [R8+URZ+0x308a0], R7 ;  /* 0x0308a007080095a7 */ /* 0x000ea4000802007f */
[----:B--2---:R-:W-:Y:S05]  /*2d5f0*/  @!P1 BRA `(.L_x_2085) ;  /* 0xfffffffc00f09947 */ /* 0x004fea000383ffff */
[----:B------:R-:W-:Y:S05]  /*2d600*/  BRA `(.L_x_2291) ;  /* 0xffffff7c00787947 */ /* 0x000fea000383ffff */
.L_x_2093:
[----:B--2---:R2:W3:Y:S02]  /*2d610*/  SYNCS.PHASECHK.TRANS64.TRYWAIT P1, [R8+URZ+0x308c0], R7 ;  /* 0x0308c007080075a7 */ /* 0x0044e4000802017f */
[----:B---3--:R-:W-:Y:S05]  /*2d620*/  @!P1 NANOSLEEP.SYNCS 0x989680 ;  /* 0x009896800000995d */ /* 0x008fea0003900000 */
[----:B------:R-:W3:Y:S02]  /*2d630*/  @!P1 SYNCS.PHASECHK.TRANS64 P1, [R8+URZ+0x308c0], R7 ;  /* 0x0308c007080095a7 */ /* 0x000ee4000802007f */
[----:B---3--:R-:W-:Y:S05]  /*2d640*/  @!P1 BRA `(.L_x_2093) ;  /* 0xfffffffc00f09947 */ /* 0x008fea000383ffff */
[----:B------:R-:W-:Y:S05]  /*2d650*/  BRA `(.L_x_2292) ;  /* 0xffffff8000b87947 */ /* 0x000fea000383ffff */
.L_x_2117:
[----:B------:R-:W2:Y:S01]  /*2d660*/  S2R R4, SR_TID.X ;  /* 0x0000000000047919 */ /* 0x000ea20000002100 */
[----:B------:R-:W-:Y:S01]  /*2d670*/  BSSY B0, `(.L_x_2293) ;  /* 0x000000a000007945 */ /* 0x000fe20003800000 */
[----:B------:R-:W-:Y:S02]  /*2d680*/  IMAD.MOV.U32 R12, RZ, RZ, RZ ;  /* 0x000000ffff0c7224 */ /* 0x000fe400078e00ff */
[----:B0-----:R-:W-:Y:S02]  /*2d690*/  IMAD.MOV.U32 R11, RZ, RZ, 0x1f ;  /* 0x0000001fff0b7424 */ /* 0x001fe400078e00ff */
[----:B------:R-:W-:Y:S01]  /*2d6a0*/  IMAD.MOV.U32 R15, RZ, RZ, -0x1 ;  /* 0xffffffffff0f7424 */ /* 0x000fe200078e00ff */
[----:B--2---:R-:W-:-:S04]  /*2d6b0*/  SHF.R.U32.HI R4, RZ, 0x5, R4 ;  /* 0x00000005ff047819 */ /* 0x004fc80000011604 */
[----:B------:R-:W-:-:S05]  /*2d6c0*/  LOP3.LUT R4, R4, 0x3, RZ, 0xc0, !PT ;  /* 0x0000000304047812 */ /* 0x000fca00078ec0ff */
[----:B------:R-:W-:-:S07]  /*2d6d0*/  IMAD.MOV.U32 R13, RZ, RZ, R4 ;  /* 0x000000ffff0d7224 */ /* 0x000fce00078e0004 */
[----:B-1----:R-:W-:Y:S05]  /*2d6e0*/  WARPSYNC.COLLECTIVE R15, `(.L_x_2294) ;  /* 0x000000000f087348 */ /* 0x002fea0003c00000 */
[----:B------:R0:W2:Y:S02]  /*2d6f0*/  SHFL.IDX P6, R14, R13, R12, R11 ;  /* 0x0000000c0d0e7389 */ /* 0x0000a400000c000b */
[----:B012---:R-:W-:Y:S01]  /*2d700*/  ENDCOLLECTIVE ;  /* 0x000000000000791b */ /* 0x007fe20003800000 */
.L_x_2294:
[----:B------:R-:W-:Y:S05]  /*2d710*/  BSYNC B0 ;  /* 0x0000000000007941 */ /* 0x000fea0003800000 */
.L_x_2293:
[----:B------:R-:W-:Y:S05]  /*2d720*/  BRA `(.L_x_2295) ;  /* 0xffffff9000987947 */ /* 0x000fea000383ffff */
.L_x_2119:
[----:B------:R-:W-:Y:S01]  /*2d730*/  BSSY B0, `(.L_x_2296) ;  /* 0x0000006000007945 */ /* 0x000fe20003800000 */
[----:B------:R-:W-:-:S07]  /*2d740*/  IMAD.MOV.U32 R15, RZ, RZ, -0x1 ;  /* 0xffffffffff0f7424 */ /* 0x000fce00078e00ff */
[----:B01-3--:R-:W-:Y:S05]  /*2d750*/  WARPSYNC.COLLECTIVE R15, `(.L_x_2297) ;  /* 0x000000000f0c7348 */ /* 0x00bfea0003c00000 */
[----:B------:R-:W-:Y:S02]  /*2d760*/  ELECT P6, UR62, PT ;  /* 0x00000000003e782f */ /* 0x000fe400038c0000 */
[----:B------:R-:W-:Y:S01]  /*2d770*/  MOV R14, UR62 ;  /* 0x0000003e000e7c02 */ /* 0x000fe20008000f00 */
[----:B01-3--:R-:W-:Y:S10]  /*2d780*/  ENDCOLLECTIVE ;  /* 0x000000000000791b */ /* 0x00bff40003800000 */
.L_x_2297:
[----:B------:R-:W-:Y:S05]  /*2d790*/  BSYNC B0 ;  /* 0x0000000000007941 */ /* 0x000fea0003800000 */
.L_x_2296:
[----:B------:R-:W-:Y:S05]  /*2d7a0*/  BRA `(.L_x_2298) ;  /* 0xffffff9000a47947 */ /* 0x000fea000383ffff */
.L_x_2121:
[----:B-1----:R1:W2:Y:S02]  /*2d7b0*/  SYNCS.PHASECHK.TRANS64.TRYWAIT P0, [R0+URZ+0x30840], R2 ;  /* 0x03084002000075a7 */ /* 0x0022a4000800017f */
[----:B--2---:R-:W-:Y:S05]  /*2d7c0*/  @!P0 NANOSLEEP.SYNCS 0x989680 ;  /* 0x009896800000895d */ /* 0x004fea0003900000 */
[----:B------:R-:W2:Y:S02]  /*2d7d0*/  @!P0 SYNCS.PHASECHK.TRANS64 P0, [R0+URZ+0x30840], R2 ;  /* 0x03084002000085a7 */ /* 0x000ea4000800007f */
[----:B--2---:R-:W-:Y:S05]  /*2d7e0*/  @!P0 BRA `(.L_x_2121) ;  /* 0xfffffffc00f08947 */ /* 0x004fea000383ffff */
[----:B------:R-:W-:Y:S05]  /*2d7f0*/  BRA `(.L_x_2299) ;  /* 0xffffff94000c7947 */ /* 0x000fea000383ffff */
.L_x_2125:
[----:B------:R-:W2:Y:S01]  /*2d800*/  LDL.LU R11, [R1+0x38] ;  /* 0x00003800010b7983 */ /* 0x000ea20000300800 */
[----:B------:R-:W-:Y:S02]  /*2d810*/  IMAD.MOV.U32 R13, RZ, RZ, R3 ;  /* 0x000000ffff0d7224 */ /* 0x000fe400078e0003 */
[----:B------:R-:W-:Y:S01]  /*2d820*/  IMAD.MOV.U32 R12, RZ, RZ, RZ ;  /* 0x000000ffff0c7224 */ /* 0x000fe200078e00ff */
[----:B------:R-:W0:Y:S01]  /*2d830*/  S2R R5, SR_TID.X ;  /* 0x0000000000057919 */ /* 0x000e220000002100 */
[----:B------:R-:W-:Y:S01]  /*2d840*/  IMAD.MOV.U32 R15, RZ, RZ, -0x1 ;  /* 0xffffffffff0f7424 */ /* 0x000fe200078e00ff */
[----:B0-----:R-:W-:-:S04]  /*2d850*/  LOP3.LUT R5, R5, 0x7f, RZ, 0xc0, !PT ;  /* 0x0000007f05057812 */ /* 0x001fc800078ec0ff */
        /* <DEDUP_REMOVED lines=9> */
.L_x_2300:
[----:B------:R-:W-:Y:S02]  /*2d8f0*/  IMAD.MOV.U32 R13, RZ, RZ, R4 ;  /* 0x000000ffff0d7224 */ /* 0x000fe400078e0004 */
[----:B------:R-:W-:-:S07]  /*2d900*/  IMAD.MOV.U32 R6, RZ, RZ, R14 ;  /* 0x000000ffff067224 */ /* 0x000fce00078e000e */
[----:B------:R-:W-:Y:S05]  /*2d910*/  WARPSYNC.COLLECTIVE R15, `(.L_x_2301) ;  /* 0x000000000f087348 */ /* 0x000fea0003c00000 */
[----:B------:R0:W1:Y:S02]  /*2d920*/  SHFL.IDX P6, R14, R13, R12, R11 ;  /* 0x0000000c0d0e7389 */ /* 0x00006400000c000b */
[----:B01----:R-:W-:Y:S01]  /*2d930*/  ENDCOLLECTIVE ;  /* 0x000000000000791b */ /* 0x003fe20003800000 */
.L_x_2301:
[----:B------:R-:W-:Y:S02]  /*2d940*/  IMAD.MOV.U32 R13, RZ, RZ, R3 ;  /* 0x000000ffff0d7224 */ /* 0x000fe400078e0003 */
[----:B------:R-:W-:Y:S02]  /*2d950*/  IMAD.MOV.U32 R12, RZ, RZ, 0x1 ;  /* 0x00000001ff0c7424 */ /* 0x000fe400078e00ff */
[----:B------:R-:W-:-:S07]  /*2d960*/  IMAD.MOV.U32 R7, RZ, RZ, R14 ;  /* 0x000000ffff077224 */ /* 0x000fce00078e000e */
[----:B------:R-:W-:Y:S05]  /*2d970*/  WARPSYNC.COLLECTIVE R15, `(.L_x_2302) ;  /* 0x000000000f087348 */ /* 0x000fea0003c00000 */
[----:B------:R0:W1:Y:S02]  /*2d980*/  SHFL.IDX P6, R14, R13, R12, R11 ;  /* 0x0000000c0d0e7389 */ /* 0x00006400000c000b */
[----:B01----:R-:W-:Y:S01]  /*2d990*/  ENDCOLLECTIVE ;  /* 0x000000000000791b */ /* 0x003fe20003800000 */
.L_x_2302:
[----:B------:R-:W-:-:S05]  /*2d9a0*/  @!P5 LEA R7, P4, R10, R7, 0x1 ;  /* 0x000000070a07d211 */ /* 0x000fca00078808ff */
[----:B------:R-:W-:-:S05]  /*2d9b0*/  @!P5 IMAD.X R6, RZ, RZ, R6, P4 ;  /* 0x000000ffff06d224 */ /* 0x000fca00020e0606 */
[----:B------:R-:W-:Y:S01]  /*2d9c0*/  @!P5 LOP3.LUT R7, R7, R6, RZ, 0x3c, !PT ;  /* 0x000000060707d212 */ /* 0x000fe200078e3cff */
[----:B------:R-:W-:-:S03]  /*2d9d0*/  IMAD.MOV.U32 R13, RZ, RZ, R4 ;  /* 0x000000ffff0d7224 */ /* 0x000fc600078e0004 */
[----:B------:R-:W-:-:S04]  /*2d9e0*/  @!P5 LOP3.LUT R6, R7, R6, RZ, 0x3c, !PT ;  /* 0x000000060706d212 */ /* 0x000fc800078e3cff */
[----:B------:R-:W-:-:S05]  /*2d9f0*/  @!P5 LOP3.LUT R7, R7, R6, RZ, 0x3c, !PT ;  /* 0x000000060707d212 */ /* 0x000fca00078e3cff */
[----:B------:R-:W-:Y:S01]  /*2da00*/  @!PT LDS RZ, [RZ] ;  /* 0x00000000fffff984 */ /* 0x000fe20000000800 */
[----:B------:R-:W-:Y:S01]  /*2da10*/  @!PT LDS RZ, [RZ] ;  /* 0x00000000fffff984 */ /* 0x000fe20000000800 */
[----:B------:R-:W-:Y:S01]  /*2da20*/  @!PT LDS RZ, [RZ] ;  /* 0x00000000fffff984 */ /* 0x000fe20000000800 */
[----:B------:R-:W-:Y:S04]  /*2da30*/  @!P5 LDGSTS.E.BYPASS.LTC128B.128 [R9+0x10400], desc[UR60][R6.64], !P0 ;  /* 0x104000000609dfae */ /* 0x000fe8000c101d7c */
[----:B------:R-:W-:Y:S04]  /*2da40*/  @!P5 LDGSTS.E.BYPASS.LTC128B.128 [R9+0x14400], desc[UR60][R6.64+0x80], !P1 ;  /* 0x144000800609dfae */ /* 0x000fe8000c901d7c */
[----:B------:R-:W-:Y:S04]  /*2da50*/  @!P5 LDGSTS.E.BYPASS.LTC128B.128 [R9+0x18400], desc[UR60][R6.64+0x100], !P2 ;  /* 0x184001000609dfae */ /* 0x000fe8000d101d7c */
[----:B------:R0:W-:Y:S01]  /*2da60*/  @!P5 LDGSTS.E.BYPASS.LTC128B.128 [R9+0x1c400], desc[UR60][R6.64+0x180], !P3 ;  /* 0x1c4001800609dfae */ /* 0x0001e2000d901d7c */
[----:B------:R-:W-:Y:S01]  /*2da70*/  ISETP.GE.AND P5, PT, R5, R2, PT ;  /* 0x000000020500720c */ /* 0x000fe20003fa6270 */
[----:B0-----:R-:W-:-:S12]  /*2da80*/  IMAD.MOV.U32 R6, RZ, RZ, R14 ;  /* 0x000000ffff067224 */ /* 0x001fd800078e000e */
[----:B------:R-:W-:Y:S05]  /*2da90*/  WARPSYNC.COLLECTIVE R15, `(.L_x_2303) ;  /* 0x000000000f087348 */ /* 0x000fea0003c00000 */
[----:B------:R0:W1:Y:S02]  /*2daa0*/  SHFL.IDX P6, R14, R13, R12, R11 ;  /* 0x0000000c0d0e7389 */ /* 0x00006400000c000b */
[----:B01----:R-:W-:Y:S01]  /*2dab0*/  ENDCOLLECTIVE ;  /* 0x000000000000791b */ /* 0x003fe20003800000 */
.L_x_2303:
[----:B------:R-:W-:Y:S02]  /*2dac0*/  IMAD.MOV.U32 R13, RZ, RZ, R3 ;  /* 0x000000ffff0d7224 */ /* 0x000fe400078e0003 */
[----:B------:R-:W-:Y:S02]  /*2dad0*/  IMAD.MOV.U32 R12, RZ, RZ, 0x2 ;  /* 0x00000002ff0c7424 */ /* 0x000fe400078e00ff */
[----:B------:R-:W-:-:S07]  /*2dae0*/  IMAD.MOV.U32 R5, RZ, RZ, R14 ;  /* 0x000000ffff057224 */ /* 0x000fce00078e000e */
[----:B------:R-:W-:Y:S05]  /*2daf0*/  WARPSYNC.COLLECTIVE R15, `(.L_x_2304) ;  /* 0x000000000f087348 */ /* 0x000fea0003c00000 */
[----:B------:R0:W1:Y:S02]  /*2db00*/  SHFL.IDX P6, R14, R13, R12, R11 ;  /* 0x0000000c0d0e7389 */ /* 0x00006400000c000b */
[----:B01----:R-:W-:Y:S01]  /*2db10*/  ENDCOLLECTIVE ;  /* 0x000000000000791b */ /* 0x003fe20003800000 */
.L_x_2304:
[----:B------:R-:W-:-:S05]  /*2db20*/  @!P5 LEA R5, P4, R10, R5, 0x1 ;  /* 0x000000050a05d211 */ /* 0x000fca00078808ff */
[----:B------:R-:W-:-:S04]  /*2db30*/  @!P5 IMAD.X R6, RZ, RZ, R6, P4 ;  /* 0x000000ffff06d224 */ /* 0x000fc800020e0606 */
[----:B------:R-:W-:Y:S02]  /*2db40*/  @!P5 IMAD.MOV.U32 R7, RZ, RZ, R6 ;  /* 0x000000ffff07d224 */ /* 0x000fe400078e0006 */
[----:B------:R-:W-:Y:S02]  /*2db50*/  @!P5 IMAD.MOV.U32 R6, RZ, RZ, R5 ;  /* 0x000000ffff06d224 */ /* 0x000fe400078e0005 */
[----:B------:R-:W-:Y:S02]  /*2db60*/  IMAD.MOV.U32 R13, RZ, RZ, R4 ;  /* 0x000000ffff0d7224 */ /* 0x000fe400078e0004 */
[----:B------:R-:W-:Y:S01]  /*2db70*/  VIADD R5, R0, 0x20 ;  /* 0x0000002000057836 */ /* 0x000fe20000000000 */
        /* <DEDUP_REMOVED lines=12> */
.L_x_2305:
[----:B------:R-:W-:Y:S02]  /*2dc40*/  IMAD.MOV.U32 R13, RZ, RZ, R3 ;  /* 0x000000ffff0d7224 */ /* 0x000fe400078e0003 */
[----:B------:R-:W-:Y:S02]  /*2dc50*/  IMAD.MOV.U32 R12, RZ, RZ, 0x3 ;  /* 0x00000003ff0c7424 */ /* 0x000fe400078e00ff */
[----:B------:R-:W-:-:S07]  /*2dc60*/  IMAD.MOV.U32 R5, RZ, RZ, R14 ;  /* 0x000000ffff057224 */ /* 0x000fce00078e000e */
[----:B------:R-:W-:Y:S05]  /*2dc70*/  WARPSYNC.COLLECTIVE R15, `(.L_x_2306) ;  /* 0x000000000f087348 */ /* 0x000fea0003c00000 */
[----:B------:R0:W1:Y:S02]  /*2dc80*/  SHFL.IDX P6, R14, R13, R12, R11 ;  /* 0x0000000c0d0e7389 */ /* 0x00006400000c000b */
[----:B01----:R-:W-:Y:S01]  /*2dc90*/  ENDCOLLECTIVE ;  /* 0x000000000000791b */ /* 0x003fe20003800000 */
.L_x_2306:
        /* <DEDUP_REMOVED lines=18> */
.L_x_2307:
[----:B------:R-:W-:Y:S02]  /*2ddc0*/  IMAD.MOV.U32 R13, RZ, RZ, R3 ;  /* 0x000000ffff0d7224 */ /* 0x000fe400078e0003 */
[----:B------:R-:W-:Y:S02]  /*2ddd0*/  IMAD.MOV.U32 R12, RZ, RZ, 0x4 ;  /* 0x00000004ff0c7424 */ /* 0x000fe400078e00ff */
[----:B------:R-:W-:-:S07]  /*2dde0*/  IMAD.MOV.U32 R5, RZ, RZ, R14 ;  /* 0x000000ffff057224 */ /* 0x000fce00078e000e */
[----:B------:R-:W-:Y:S05]  /*2ddf0*/  WARPSYNC.COLLECTIVE R15, `(.L_x_2308) ;  /* 0x000000000f087348 */ /* 0x000fea0003c00000 */
[----:B------:R0:W1:Y:S02]  /*2de00*/  SHFL.IDX P6, R14, R13, R12, R11 ;  /* 0x0000000c0d0e7389 */ /* 0x00006400000c000b */
[----:B01----:R-:W-:Y:S01]  /*2de10*/  ENDCOLLECTIVE ;  /* 0x000000000000791b */ /* 0x003fe20003800000 */
.L_x_2308:
        /* <DEDUP_REMOVED lines=18> */
.L_x_2309:
[----:B------:R-:W-:Y:S02]  /*2df40*/  IMAD.MOV.U32 R13, RZ, RZ, R3 ;  /* 0x000000ffff0d7224 */ /* 0x000fe400078e0003 */
[----:B------:R-:W-:Y:S02]  /*2df50*/  IMAD.MOV.U32 R12, RZ, RZ, 0x5 ;  /* 0x00000005ff0c7424 */ /* 0x000fe400078e00ff */
[----:B------:R-:W-:-:S07]  /*2df60*/  IMAD.MOV.U32 R5, RZ, RZ, R14 ;  /* 0x000000ffff057224 */ /* 0x000fce00078e000e */
[----:B------:R-:W-:Y:S05]  /*2df70*/  WARPSYNC.COLLECTIVE R15, `(.L_x_2310) ;  /* 0x000000000f087348 */ /* 0x000fea0003c00000 */
[----:B------:R0:W1:Y:S02]  /*2df80*/  SHFL.IDX P6, R14, R13, R12, R11 ;  /* 0x0000000c0d0e7389 */ /* 0x00006400000c000b */
[----:B01----:R-:W-:Y:S01]  /*2df90*/  ENDCOLLECTIVE ;  /* 0x000000000000791b */ /* 0x003fe20003800000 */
.L_x_2310:
        /* <DEDUP_REMOVED lines=18> */
.L_x_2311:
[----:B------:R-:W-:Y:S02]  /*2e0c0*/  IMAD.MOV.U32 R13, RZ, RZ, R3 ;  /* 0x000000ffff0d7224 */ /* 0x000fe400078e0003 */
[----:B------:R-:W-:Y:S02]  /*2e0d0*/  IMAD.MOV.U32 R12, RZ, RZ, 0x6 ;  /* 0x00000006ff0c7424 */ /* 0x000fe400078e00ff */
[----:B------:R-:W-:-:S07]  /*2e0e0*/  IMAD.MOV.U32 R5, RZ, RZ, R14 ;  /* 0x000000ffff057224 */ /* 0x000fce00078e000e */
[----:B------:R-:W-:Y:S05]  /*2e0f0*/  WARPSYNC.COLLECTIVE R15, `(.L_x_2312) ;  /* 0x000000000f087348 */ /* 0x000fea0003c00000 */
[----:B------:R0:W1:Y:S02]  /*2e100*/  SHFL.IDX P6, R14, R13, R12, R11 ;  /* 0x0000000c0d0e7389 */ /* 0x00006400000c000b */
[----:B01----:R-:W-:Y:S01]  /*2e110*/  ENDCOLLECTIVE ;  /* 0x000000000000791b */ /* 0x003fe20003800000 */
.L_x_2312:
[----:B------:R-:W-:-:S05]  /*2e120*/  @!P5 LEA R5, P4, R10, R5, 0x1 ;  /* 0x000000050a05d211 */ /* 0x000fca00078808ff */
[----:B------:R-:W-:-:S04]  /*2e130*/  @!P5 IMAD.X R6, RZ, RZ, R6, P4 ;  /* 0x000000ffff06d224 */ /* 0x000fc800020e0606 */
[----:B------:R-:W-:Y:S02]  /*2e140*/  @!P5 IMAD.MOV.U32 R7, RZ, RZ, R6 ;  /* 0x000000ffff07d224 */ /* 0x000fe400078e0006 */
[----:B------:R-:W-:Y:S02]  /*2e150*/  IMAD.MOV.U32 R13, RZ, RZ, R4 ;  /* 0x000000ffff0d7224 */ /* 0x000fe400078e0004 */
[----:B------:R-:W-:-:S05]  /*2e160*/  @!P5 IMAD.MOV.U32 R6, RZ, RZ, R5 ;  /* 0x000000ffff06d224 */ /* 0x000fca00078e0005 */
[----:B------:R-:W-:Y:S01]  /*2e170*/  @!PT LDS RZ, [RZ] ;  /* 0x00000000fffff984 */ /* 0x000fe20000000800 */
[----:B------:R-:W-:Y:S01]  /*2e180*/  @!PT LDS RZ, [RZ] ;  /* 0x00000000fffff984 */ /* 0x000fe20000000800 */
[----:B------:R-:W-:Y:S01]  /*2e190*/  @!PT LDS RZ, [RZ] ;  /* 0x00000000fffff984 */ /* 0x000fe20000000800 */
[----:B------:R0:W-:Y:S01]  /*2e1a0*/  @!P5 LDGSTS.E.BYPASS.LTC128B.128 [R9+0x12c00], desc[UR60][R6.64], !P0 ;  /* 0x12c000000609dfae */ /* 0x0001e2000c101d7c */
[----:B------:R-:W-:-:S03]  /*2e1b0*/  IMAD.MOV.U32 R8, RZ, RZ, R14 ;  /* 0x000000ffff087224 */ /* 0x000fc600078e000e */
[----:B------:R0:W-:Y:S04]  /*2e1c0*/  @!P5 LDGSTS.E.BYPASS.LTC128B.128 [R9+0x16c00], desc[UR60][R6.64+0x80], !P1 ;  /* 0x16c000800609dfae */ /* 0x0001e8000c901d7c */
[----:B0-----:R-:W-:Y:S05]  /*2e1d0*/  WARPSYNC.COLLECTIVE R15, `(.L_x_2313) ;  /* 0x000000000f087348 */ /* 0x001fea0003c00000 */
[----:B------:R1:W2:Y:S02]  /*2e1e0*/  SHFL.IDX P6, R14, R13, R12, R11 ;  /* 0x0000000c0d0e7389 */ /* 0x0002a400000c000b */
[----:B012---:R-:W-:Y:S01]  /*2e1f0*/  ENDCOLLECTIVE ;  /* 0x000000000000791b */ /* 0x007fe20003800000 */
.L_x_2313:
[----:B------:R-:W-:Y:S01]  /*2e200*/  @!PT LDS RZ, [RZ] ;  /* 0x00000000fffff984 */ /* 0x000fe20000000800 */
[----:B------:R-:W-:Y:S01]  /*2e210*/  @!PT LDS RZ, [RZ] ;  /* 0x00000000fffff984 */ /* 0x000fe20000000800 */
[----:B------:R-:W-:Y:S01]  /*2e220*/  @!PT LDS RZ, [RZ] ;  /* 0x00000000fffff984 */ /* 0x000fe20000000800 */
[----:B------:R-:W-:Y:S04]  /*2e230*/  @!P5 LDGSTS.E.BYPASS.LTC128B.128 [R9+0x1ac00], desc[UR60][R6.64+0x100], !P2 ;  /* 0x1ac001000609dfae */ /* 0x000fe8000d101d7c */
[----:B------:R0:W-:Y:S01]  /*2e240*/  @!P5 LDGSTS.E.BYPASS.LTC128B.128 [R9+0x1ec00], desc[UR60][R6.64+0x180], !P3 ;  /* 0x1ec001800609dfae */ /* 0x0001e2000d901d7c */
[----:B------:R-:W-:Y:S02]  /*2e250*/  IMAD.MOV.U32 R13, RZ, RZ, R3 ;  /* 0x000000ffff0d7224 */ /* 0x000fe400078e0003 */
[----:B------:R-:W-:Y:S02]  /*2e260*/  IMAD.MOV.U32 R12, RZ, RZ, 0x7 ;  /* 0x00000007ff0c7424 */ /* 0x000fe400078e00ff */
[----:B0-----:R-:W-:Y:S02]  /*2e270*/  VIADD R7, R0, 0x60 ;  /* 0x0000006000077836 */ /* 0x001fe40000000000 */
[----:B------:R-:W-:-:S03]  /*2e280*/  IMAD.MOV.U32 R5, RZ, RZ, R14 ;  /* 0x000000ffff057224 */ /* 0x000fc600078e000e */
[----:B------:R-:W-:-:S13]  /*2e290*/  ISETP.GE.AND P5, PT, R7, R2, PT ;  /* 0x000000020700720c */ /* 0x000fda0003fa6270 */
[----:B------:R-:W-:Y:S05]  /*2e2a0*/  WARPSYNC.COLLECTIVE R15, `(.L_x_2314) ;  /* 0x000000000f087348 */ /* 0x000fea0003c00000 */
[----:B------:R0:W1:Y:S02]  /*2e2b0*/  SHFL.IDX P6, R14, R13, R12, R11 ;  /* 0x0000000c0d0e7389 */ /* 0x00006400000c000b */
[----:B01----:R-:W-:Y:S01]  /*2e2c0*/  ENDCOLLECTIVE ;  /* 0x000000000000791b */ /* 0x003fe20003800000 */
.L_x_2314:
[----:B------:R-:W-:Y:S01]  /*2e2d0*/  @!P5 LEA R5, P4, R10, R5, 0x1 ;  /* 0x000000050a05d211 */ /* 0x000fe200078808ff */
[----:B------:R-:W-:-:S04]  /*2e2e0*/  IMAD.MOV.U32 R13, RZ, RZ, R4 ;  /* 0x000000ffff0d7224 */ /* 0x000fc800078e0004 */
[----:B------:R-:W-:-:S04]  /*2e2f0*/  @!P5 IMAD.X R6, RZ, RZ, R8, P4 ;  /* 0x000000ffff06d224 */ /* 0x000fc800020e0608 */
[----:B------:R-:W-:Y:S02]  /*2e300*/  @!P5 IMAD.MOV.U32 R7, RZ, RZ, R6 ;  /* 0x000000ffff07d224 */ /* 0x000fe400078e0006 */
[----:B------:R-:W-:Y:S02]  /*2e310*/  @!P5 IMAD.MOV.U32 R6, RZ, RZ, R5 ;  /* 0x000000ffff06d224 */ /* 0x000fe400078e0005 */
[----:B------:R-:W-:-:S07]  /*2e320*/  IMAD.MOV.U32 R5, RZ, RZ, R14 ;  /* 0x000000ffff057224 */ /* 0x000fce00078e000e */
[----:B------:R-:W-:Y:S05]  /*2e330*/  WARPSYNC.COLLECTIVE R15, `(.L_x_2315) ;  /* 0x000000000f087348 */ /* 0x000fea0003c00000 */
[----:B------:R0:W1:Y:S02]  /*2e340*/  SHFL.IDX P6, R14, R13, R12, R11 ;  /* 0x0000000c0d0e7389 */ /* 0x00006400000c000b */
[----:B01----:R-:W-:Y:S01]  /*2e350*/  ENDCOLLECTIVE ;  /* 0x000000000000791b */ /* 0x003fe20003800000 */
.L_x_2315:
[----:B------:R-:W-:Y:S01]  /*2e360*/  @!PT LDS RZ, [RZ] ;  /* 0x00000000fffff984 */ /* 0x000fe20000000800 */
[----:B------:R-:W-:Y:S01]  /*2e370*/  @!PT LDS RZ, [RZ] ;  /* 0x00000000fffff984 */ /* 0x000fe20000000800 */
[----:B------:R-:W-:Y:S01]  /*2e380*/  @!PT LDS RZ, [RZ] ;  /* 0x00000000fffff984 */ /* 0x000fe20000000800 */
[----:B------:R0:W-:Y:S04]  /*2e390*/  @!P5 LDGSTS.E.BYPASS.LTC128B.128 [R9+0x13400], desc[UR60][R6.64], !P0 ;  /* 0x134000000609dfae */ /* 0x0001e8000c101d7c */
[----:B------:R0:W-:Y:S04]  /*2e3a0*/  @!P5 LDGSTS.E.BYPASS.LTC128B.128 [R9+0x17400], desc[UR60][R6.64+0x80], !P1 ;  /* 0x174000800609dfae */ /* 0x0001e8000c901d7c */
[----:B------:R0:W-:Y:S04]  /*2e3b0*/  @!P5 LDGSTS.E.BYPASS.LTC128B.128 [R9+0x1b400], desc[UR60][R6.64+0x100], !P2 ;  /* 0x1b4001000609dfae */ /* 0x0001e8000d101d7c */
[----:B------:R0:W-:Y:S01]  /*2e3c0*/  @!P5 LDGSTS.E.BYPASS.LTC128B.128 [R9+0x1f400], desc[UR60][R6.64+0x180], !P3 ;  /* 0x1f4001800609dfae */ /* 0x0001e2000d901d7c */
[----:B------:R-:W-:Y:S01]  /*2e3d0*/  IMAD.MOV.U32 R3, RZ, RZ, R14 ;  /* 0x000000ffff037224 */ /* 0x000fe200078e000e */
[----:B------:R-:W-:Y:S06]  /*2e3e0*/  BRA `(.L_x_2316) ;  /* 0xffffff9400f07947 */ /* 0x000fec000383ffff */
.L_x_2130:
[----:B0-----:R-:W3:Y:S02]  /*2e3f0*/  LDL R2, [R1] ;  /* 0x0000000001027983 */ /* 0x001ee40000100800 */
[----:B---3--:R0:W1:Y:S02]  /*2e400*/  SYNCS.PHASECHK.TRANS64.TRYWAIT P0, [R2+URZ+0x30820], R0 ;  /* 0x03082000020075a7 */ /* 0x008064000800017f */
[----:B-1----:R-:W-:Y:S05]  /*2e410*/  @!P0 NANOSLEEP.SYNCS 0x989680 ;  /* 0x009896800000895d */ /* 0x002fea0003900000 */
[----:B------:R-:W1:Y:S02]  /*2e420*/  @!P0 SYNCS.PHASECHK.TRANS64 P0, [R2+URZ+0x30820], R0 ;  /* 0x03082000020085a7 */ /* 0x000e64000800007f */
[----:B-1----:R-:W-:Y:S05]  /*2e430*/  @!P0 BRA `(.L_x_2130) ;  /* 0xfffffffc00ec8947 */ /* 0x002fea000383ffff */
[----:B------:R-:W-:Y:S05]  /*2e440*/  BRA `(.L_x_2317) ;  /* 0xffffff98006c7947 */ /* 0x000fea000383ffff */
.L_x_2139:
[----:B-1----:R1:W2:Y:S02]  /*2e450*/  SYNCS.PHASECHK.TRANS64.TRYWAIT P0, [R3+URZ+0x30840], R2 ;  /* 0x03084002030075a7 */ /* 0x0022a4000800017f */
[----:B--2---:R-:W-:Y:S05]  /*2e460*/  @!P0 NANOSLEEP.SYNCS 0x989680 ;  /* 0x009896800000895d */ /* 0x004fea0003900000 */
[----:B------:R-:W2:Y:S02]  /*2e470*/  @!P0 SYNCS.PHASECHK.TRANS64 P0, [R3+URZ+0x30840], R2 ;  /* 0x03084002030085a7 */ /* 0x000ea4000800007f */
[----:B--2---:R-:W-:Y:S05]  /*2e480*/  @!P0 BRA `(.L_x_2139) ;  /* 0xfffffffc00f08947 */ /* 0x004fea000383ffff */
[----:B------:R-:W-:Y:S05]  /*2e490*/  BRA `(.L_x_2318) ;  /* 0xffffff9c00387947 */ /* 0x000fea000383ffff */
.L_x_2147:
[----:B0-----:R0:W1:Y:S02]  /*2e4a0*/  SYNCS.PHASECHK.TRANS64.TRYWAIT P0, [R3+URZ+0x60], R2 ;  /* 0x00006002030075a7 */ /* 0x001064000800017f */
[----:B-1----:R-:W-:Y:S05]  /*2e4b0*/  @!P0 NANOSLEEP.SYNCS 0x989680 ;  /* 0x009896800000895d */ /* 0x002fea0003900000 */
[----:B------:R-:W1:Y:S02]  /*2e4c0*/  @!P0 SYNCS.PHASECHK.TRANS64 P0, [R3+URZ+0x60], R2 ;  /* 0x00006002030085a7 */ /* 0x000e64000800007f */
[----:B-1----:R-:W-:Y:S05]  /*2e4d0*/  @!P0 BRA `(.L_x_2147) ;  /* 0xfffffffc00f08947 */ /* 0x002fea000383ffff */
[----:B------:R-:W-:Y:S05]  /*2e4e0*/  BRA `(.L_x_2319) ;  /* 0xffffffa000947947 */ /* 0x000fea000383ffff */
.L_x_2158:
[----:B-1----:R1:W2:Y:S02]  /*2e4f0*/  SYNCS.PHASECHK.TRANS64.TRYWAIT P0, [R3+URZ+0x30840], R2 ;  /* 0x03084002030075a7 */ /* 0x0022a4000800017f */
[----:B--2---:R-:W-:Y:S05]  /*2e500*/  @!P0 NANOSLEEP.SYNCS 0x989680 ;  /* 0x009896800000895d */ /* 0x004fea0003900000 */
[----:B------:R-:W2:Y:S02]  /*2e510*/  @!P0 SYNCS.PHASECHK.TRANS64 P0, [R3+URZ+0x30840], R2 ;  /* 0x03084002030085a7 */ /* 0x000ea4000800007f */
[----:B--2---:R-:W-:Y:S05]  /*2e520*/  @!P0 BRA `(.L_x_2158) ;  /* 0xfffffffc00f08947 */ /* 0x004fea000383ffff */
[----:B------:R-:W-:Y:S05]  /*2e530*/  BRA `(.L_x_2320) ;  /* 0xffffffa800b87947 */ /* 0x000fea000383ffff */
.L_x_2166:
[----:B0-----:R0:W1:Y:S02]  /*2e540*/  SYNCS.PHASECHK.TRANS64.TRYWAIT P0, [R2+URZ+0x60], R3 ;  /* 0x00006003020075a7 */ /* 0x001064000800017f */
[----:B-1----:R-:W-:Y:S05]  /*2e550*/  @!P0 NANOSLEEP.SYNCS 0x989680 ;  /* 0x009896800000895d */ /* 0x002fea0003900000 */
[----:B------:R-:W1:Y:S02]  /*2e560*/  @!P0 SYNCS.PHASECHK.TRANS64 P0, [R2+URZ+0x60], R3 ;  /* 0x00006003020085a7 */ /* 0x000e64000800007f */
[----:B-1----:R-:W-:Y:S05]  /*2e570*/  @!P0 BRA `(.L_x_2166) ;  /* 0xfffffffc00f08947 */ /* 0x002fea000383ffff */
[----:B------:R-:W-:Y:S05]  /*2e580*/  BRA `(.L_x_2321) ;  /* 0xffffffb000147947 */ /* 0x000fea000383ffff */
.L_x_2177:
[----:B---3--:R3:W4:Y:S02]  /*2e590*/  SYNCS.PHASECHK.TRANS64.TRYWAIT P0, [R2+URZ+0x30840], R3 ;  /* 0x03084003020075a7 */ /* 0x008724000800017f */
[----:B----4-:R-:W-:Y:S05]  /*2e5a0*/  @!P0 NANOSLEEP.SYNCS 0x989680 ;  /* 0x009896800000895d */ /* 0x010fea0003900000 */
[----:B------:R-:W4:Y:S02]  /*2e5b0*/  @!P0 SYNCS.PHASECHK.TRANS64 P0, [R2+URZ+0x30840], R3 ;  /* 0x03084003020085a7 */ /* 0x000f24000800007f */
[----:B----4-:R-:W-:Y:S05]  /*2e5c0*/  @!P0 BRA `(.L_x_2177) ;  /* 0xfffffffc00f08947 */ /* 0x010fea000383ffff */
[----:B------:R-:W-:Y:S05]  /*2e5d0*/  BRA `(.L_x_2322) ;  /* 0xffffffb400fc7947 */ /* 0x000fea000383ffff */
.L_x_2185:
[----:B0-----:R0:W1:Y:S02]  /*2e5e0*/  SYNCS.PHASECHK.TRANS64.TRYWAIT P0, [R2+URZ+0x60], R5 ;  /* 0x00006005020075a7 */ /* 0x001064000800017f */
[----:B-1----:R-:W-:Y:S05]  /*2e5f0*/  @!P0 NANOSLEEP.SYNCS 0x989680 ;  /* 0x009896800000895d */ /* 0x002fea0003900000 */
[----:B------:R-:W1:Y:S02]  /*2e600*/  @!P0 SYNCS.PHASECHK.TRANS64 P0, [R2+URZ+0x60], R5 ;  /* 0x00006005020085a7 */ /* 0x000e64000800007f */
[----:B-1----:R-:W-:Y:S05]  /*2e610*/  @!P0 BRA `(.L_x_2185) ;  /* 0xfffffffc00f08947 */ /* 0x002fea000383ffff */
[----:B------:R-:W-:Y:S05]  /*2e620*/  BRA `(.L_x_2323) ;  /* 0xffffffbc00587947 */ /* 0x000fea000383ffff */
.L_x_2198:
[----:B---3--:R3:W4:Y:S02]  /*2e630*/  SYNCS.PHASECHK.TRANS64.TRYWAIT P0, [R0+URZ+0x30860], R2 ;  /* 0x03086002000075a7 */ /* 0x008724000800017f */
[----:B----4-:R-:W-:Y:S05]  /*2e640*/  @!P0 NANOSLEEP.SYNCS 0x989680 ;  /* 0x009896800000895d */ /* 0x010fea0003900000 */
[----:B------:R-:W4:Y:S02]  /*2e650*/  @!P0 SYNCS.PHASECHK.TRANS64 P0, [R0+URZ+0x30860], R2 ;  /* 0x03086002000085a7 */ /* 0x000f24000800007f */
[----:B----4-:R-:W-:Y:S05]  /*2e660*/  @!P0 BRA `(.L_x_2198) ;  /* 0xfffffffc00f08947 */ /* 0x010fea000383ffff */
[----:B------:R-:W-:Y:S05]  /*2e670*/  BRA `(.L_x_2324) ;  /* 0xffffffc400247947 */ /* 0x000fea000383ffff */
.L_x_2207:
[----:B------:R-:W-:Y:S01]  /*2e680*/  BSSY B0, `(.L_x_2325) ;  /* 0x0000008000007945 */ /* 0x000fe20003800000 */
[----:B------:R-:W-:Y:S02]  /*2e690*/  IMAD.MOV.U32 R13, RZ, RZ, R16 ;  /* 0x000000ffff0d7224 */ /* 0x000fe400078e0010 */
[----:B-1----:R-:W-:Y:S02]  /*2e6a0*/  IMAD.MOV.U32 R12, RZ, RZ, RZ ;  /* 0x000000ffff0c7224 */ /* 0x002fe400078e00ff */
[----:B0-----:R-:W-:Y:S02]  /*2e6b0*/  IMAD.MOV.U32 R11, RZ, RZ, 0x1f ;  /* 0x0000001fff0b7424 */ /* 0x001fe400078e00ff */
[----:B------:R-:W-:-:S07]  /*2e6c0*/  IMAD.MOV.U32 R15, RZ, RZ, -0x1 ;  /* 0xffffffffff0f7424 */ /* 0x000fce00078e00ff */
[----:B------:R-:W-:Y:S05]  /*2e6d0*/  WARPSYNC.COLLECTIVE R15, `(.L_x_2326) ;  /* 0x000000000f087348 */ /* 0x000fea0003c00000 */
[----:B------:R0:W1:Y:S02]  /*2e6e0*/  SHFL.IDX P6, R14, R13, R12, R11 ;  /* 0x0000000c0d0e7389 */ /* 0x00006400000c000b */
[----:B01----:R-:W-:Y:S01]  /*2e6f0*/  ENDCOLLECTIVE ;  /* 0x000000000000791b */ /* 0x003fe20003800000 */
.L_x_2326:
[----:B------:R-:W-:Y:S05]  /*2e700*/  BSYNC B0 ;  /* 0x0000000000007941 */ /* 0x000fea0003800000 */
.L_x_2325:
        /* <DEDUP_REMOVED lines=9> */
.L_x_2327:
[----:B------:R-:W-:Y:S02]  /*2e7a0*/  ULDC UR4, c[0x0][0xc3c] ;  /* 0x00030f0000047ab9 */ /* 0x000fe40000000800 */
        /* <DEDUP_REMOVED lines=17> */
.L_x_2328:
        /* <DEDUP_REMOVED lines=8> */
.L_x_2329:
        /* <DEDUP_REMOVED lines=8> */
.L_x_2330:
        /* <DEDUP_REMOVED lines=8> */
.L_x_2331:
        /* <DEDUP_REMOVED lines=8> */
.L_x_2332:
        /* <DEDUP_REMOVED lines=9> */
.L_x_2333:
[----:B------:R-:W-:Y:S01]  /*2eb50*/  IMAD.MOV.U32 R16, RZ, RZ, R14 ;  /* 0x000000ffff107224 */ /* 0x000fe200078e000e */
[----:B------:R-:W-:Y:S06]  /*2eb60*/  BRA `(.L_x_2334) ;  /* 0xffffffc800187947 */ /* 0x000fec000383ffff */
.L_x_2212:
[----:B------:R-:W-:Y:S01]  /*2eb70*/  BSSY B0, `(.L_x_2335) ;  /* 0x0000008000007945 */ /* 0x000fe20003800000 */
[----:B-----5:R-:W-:Y:S02]  /*2eb80*/  IMAD.MOV.U32 R13, RZ, RZ, R3 ;  /* 0x000000ffff0d7224 */ /* 0x020fe400078e0003 */
[----:B-1----:R-:W-:Y:S02]  /*2eb90*/  IMAD.MOV.U32 R12, RZ, RZ, 0x1 ;  /* 0x00000001ff0c7424 */ /* 0x002fe400078e00ff */
[----:B0-----:R-:W-:Y:S02]  /*2eba0*/  IMAD.MOV.U32 R11, RZ, RZ, RZ ;  /* 0x000000ffff0b7224 */ /* 0x001fe400078e00ff */
[----:B------:R-:W-:-:S07]  /*2ebb0*/  IMAD.MOV.U32 R15, RZ, RZ, -0x1 ;  /* 0xffffffffff0f7424 */ /* 0x000fce00078e00ff */
[----:B--2---:R-:W-:Y:S05]  /*2ebc0*/  WARPSYNC.COLLECTIVE R15, `(.L_x_2336) ;  /* 0x000000000f087348 */ /* 0x004fea0003c00000 */
[----:B------:R0:W1:Y:S02]  /*2ebd0*/  SHFL.UP P6, R14, R13, R12, R11 ;  /* 0x0400000c0d0e7389 */ /* 0x00006400000c000b */
[----:B012---:R-:W-:Y:S01]  /*2ebe0*/  ENDCOLLECTIVE ;  /* 0x000000000000791b */ /* 0x007fe20003800000 */
.L_x_2336:
[----:B------:R-:W-:Y:S05]  /*2ebf0*/  BSYNC B0 ;  /* 0x0000000000007941 */ /* 0x000fea0003800000 */
.L_x_2335:
        /* <DEDUP_REMOVED lines=10> */
.L_x_2337:
        /* <DEDUP_REMOVED lines=8> */
.L_x_2338:
        /* <DEDUP_REMOVED lines=8> */
.L_x_2339:
        /* <DEDUP_REMOVED lines=8> */
.L_x_2340:
        /* <DEDUP_REMOVED lines=9> */
.L_x_2341:
[----:B------:R-:W-:Y:S01]  /*2eeb0*/  IMAD.MOV.U32 R16, RZ, RZ, R14 ;  /* 0x000000ffff107224 */ /* 0x000fe200078e000e */
[----:B------:R-:W-:Y:S06]  /*2eec0*/  BRA `(.L_x_2342) ;  /* 0xffffffc400dc7947 */ /* 0x000fec000383ffff */
.L_x_2214:
[----:B------:R-:W-:Y:S01]  /*2eed0*/  BSSY B0, `(.L_x_2343) ;  /* 0x0000006000007945 */ /* 0x000fe20003800000 */
[----:B------:R-:W-:Y:S01]  /*2eee0*/  PLOP3.LUT P6, PT, P6, PT, PT, 0x8, 0x0 ;  /* 0x000000000000781c */ /* 0x000fe200037ce170 */
[----:B------:R-:W-:-:S12]  /*2eef0*/  IMAD.MOV.U32 R15, RZ, RZ, -0x1 ;  /* 0xffffffffff0f7424 */ /* 0x000fd800078e00ff */
[----:B012---:R-:W-:Y:S05]  /*2ef00*/  WARPSYNC.COLLECTIVE R15, `(.L_x_2344) ;  /* 0x000000000f087348 */ /* 0x007fea0003c00000 */
[----:B------:R-:W-:Y:S01]  /*2ef10*/  VOTE.ANY R14, PT, P6 ;  /* 0x00000000000e7806 */ /* 0x000fe200030e0100 */
[----:B012---:R-:W-:Y:S06]  /*2ef20*/  ENDCOLLECTIVE ;  /* 0x000000000000791b */ /* 0x007fec0003800000 */
.L_x_2344:
[----:B------:R-:W-:Y:S05]  /*2ef30*/  BSYNC B0 ;  /* 0x0000000000007941 */ /* 0x000fea0003800000 */
.L_x_2343:
        /* <DEDUP_REMOVED lines=9> */
.L_x_2345:
[----:B------:R-:W-:Y:S01]  /*2efd0*/  IMAD.MOV.U32 R17, RZ, RZ, R14 ;  /* 0x000000ffff117224 */ /* 0x000fe200078e000e */
[----:B------:R-:W-:Y:S06]  /*2efe0*/  BRA `(.L_x_2346) ;  /* 0xffffffc400cc7947 */ /* 0x000fec000383ffff */
.L_x_2216:
[----:B------:R-:W-:Y:S01]  /*2eff0*/  BSSY B0, `(.L_x_2347) ;  /* 0x0000007000007945 */ /* 0x000fe20003800000 */
[----:B------:R-:W-:Y:S02]  /*2f000*/  IMAD.MOV.U32 R13, RZ, RZ, R2 ;  /* 0x000000ffff0d7224 */ /* 0x000fe400078e0002 */
[----:B0-----:R-:W-:Y:S02]  /*2f010*/  IMAD.MOV.U32 R11, RZ, RZ, 0x1f ;  /* 0x0000001fff0b7424 */ /* 0x001fe400078e00ff */
[----:B------:R-:W-:-:S07]  /*2f020*/  IMAD.MOV.U32 R15, RZ, RZ, -0x1 ;  /* 0xffffffffff0f7424 */ /* 0x000fce00078e00ff */
[----:B--234-:R-:W-:Y:S05]  /*2f030*/  WARPSYNC.COLLECTIVE R15, `(.L_x_2348) ;  /* 0x000000000f087348 */ /* 0x01cfea0003c00000 */
[----:B------:R0:W1:Y:S02]  /*2f040*/  SHFL.IDX P6, R14, R13, R12, R11 ;  /* 0x0000000c0d0e7389 */ /* 0x00006400000c000b */
[----:B01234-:R-:W-:Y:S01]  /*2f050*/  ENDCOLLECTIVE ;  /* 0x000000000000791b */ /* 0x01ffe20003800000 */
.L_x_2348:
[----:B------:R-:W-:Y:S05]  /*2f060*/  BSYNC B0 ;  /* 0x0000000000007941 */ /* 0x000fea0003800000 */
.L_x_2347:
[----:B------:R-:W-:Y:S01]  /*2f070*/  IMAD.MOV.U32 R2, RZ, RZ, R14 ;  /* 0x000000ffff027224 */ /* 0x000fe200078e000e */
[----:B------:R-:W-:Y:S06]  /*2f080*/  BRA `(.L_x_2349) ;  /* 0xffffffc400c07947 */ /* 0x000fec000383ffff */
.L_x_2220:
[----:B0-----:R0:W2:Y:S02]  /*2f090*/  SYNCS.PHASECHK.TRANS64.TRYWAIT P0, [R0+URZ+0x30820], R3 ;  /* 0x03082003000075a7 */ /* 0x0010a4000800017f */
[----:B--2---:R-:W-:Y:S05]  /*2f0a0*/  @!P0 NANOSLEEP.SYNCS 0x989680 ;  /* 0x009896800000895d */ /* 0x004fea0003900000 */
[----:B------:R-:W2:Y:S02]  /*2f0b0*/  @!P0 SYNCS.PHASECHK.TRANS64 P0, [R0+URZ+0x30820], R3 ;  /* 0x03082003000085a7 */ /* 0x000ea4000800007f */
[----:B--2---:R-:W-:Y:S05]  /*2f0c0*/  @!P0 BRA `(.L_x_2220) ;  /* 0xfffffffc00f08947 */ /* 0x004fea000383ffff */
[----:B------:R-:W-:Y:S05]  /*2f0d0*/  BRA `(.L_x_2350) ;  /* 0xffffffcc00447947 */ /* 0x000fea000383ffff */
.L_x_2221:
        /* <DEDUP_REMOVED lines=11> */
.L_x_2352:
[----:B------:R-:W-:Y:S05]  /*2f190*/  BSYNC B0 ;  /* 0x0000000000007941 */ /* 0x000fea0003800000 */
.L_x_2351:
[----:B------:R-:W-:Y:S05]  /*2f1a0*/  BRA `(.L_x_2353) ;  /* 0xffffffcc002c7947 */ /* 0x000fea000383ffff */
.L_x_2222:
[----:B------:R-:W-:Y:S01]  /*2f1b0*/  BSSY B0, `(.L_x_2354) ;  /* 0x0000006000007945 */ /* 0x000fe20003800000 */
[----:B------:R-:W-:-:S07]  /*2f1c0*/  IMAD.MOV.U32 R15, RZ, RZ, -0x1 ;  /* 0xffffffffff0f7424 */ /* 0x000fce00078e00ff */
[----:B012---:R-:W-:Y:S05]  /*2f1d0*/  WARPSYNC.COLLECTIVE R15, `(.L_x_2355) ;  /* 0x000000000f0c7348 */ /* 0x007fea0003c00000 */
[----:B------:R-:W-:Y:S02]  /*2f1e0*/  ELECT P6, UR62, PT ;  /* 0x00000000003e782f */ /* 0x000fe400038c0000 */
[----:B------:R-:W-:Y:S01]  /*2f1f0*/  MOV R14, UR62 ;  /* 0x0000003e000e7c02 */ /* 0x000fe20008000f00 */
[----:B012---:R-:W-:Y:S10]  /*2f200*/  ENDCOLLECTIVE ;  /* 0x000000000000791b */ /* 0x007ff40003800000 */
.L_x_2355:
[----:B------:R-:W-:Y:S05]  /*2f210*/  BSYNC B0 ;  /* 0x0000000000007941 */ /* 0x000fea0003800000 */
.L_x_2354:
[----:B------:R-:W-:Y:S05]  /*2f220*/  BRA `(.L_x_2356) ;  /* 0xffffffcc00207947 */ /* 0x000fea000383ffff */
.L_x_2224:
[----:B0-----:R0:W2:Y:S02]  /*2f230*/  SYNCS.PHASECHK.TRANS64.TRYWAIT P0, [R6+URZ], R5 ;  /* 0x00000005060075a7 */ /* 0x0010a4000800017f */
[----:B--2---:R-:W-:Y:S05]  /*2f240*/  @!P0 NANOSLEEP.SYNCS 0x989680 ;  /* 0x009896800000895d */ /* 0x004fea0003900000 */
[----:B------:R-:W2:Y:S02]  /*2f250*/  @!P0 SYNCS.PHASECHK.TRANS64 P0, [R6+URZ], R5 ;  /* 0x00000005060085a7 */ /* 0x000ea4000800007f */
[----:B--2---:R-:W-:Y:S05]  /*2f260*/  @!P0 BRA `(.L_x_2224) ;  /* 0xfffffffc00f08947 */ /* 0x004fea000383ffff */
[----:B------:R-:W-:Y:S05]  /*2f270*/  BRA `(.L_x_2357) ;  /* 0xffffffcc005c7947 */ /* 0x000fea000383ffff */
.L_x_2225:
[----:B--2---:R2:W3:Y:S02]  /*2f280*/  SYNCS.PHASECHK.TRANS64.TRYWAIT P0, [R7+URZ], R2 ;  /* 0x00000002070075a7 */ /* 0x0044e4000800017f */
[----:B---3--:R-:W-:Y:S05]  /*2f290*/  @!P0 NANOSLEEP.SYNCS 0x989680 ;  /* 0x009896800000895d */ /* 0x008fea0003900000 */
[----:B------:R-:W3:Y:S02]  /*2f2a0*/  @!P0 SYNCS.PHASECHK.TRANS64 P0, [R7+URZ], R2 ;  /* 0x00000002070085a7 */ /* 0x000ee4000800007f */
[----:B---3--:R-:W-:Y:S05]  /*2f2b0*/  @!P0 BRA `(.L_x_2225) ;  /* 0xfffffffc00f08947 */ /* 0x008fea000383ffff */
[----:B------:R-:W-:Y:S05]  /*2f2c0*/  BRA `(.L_x_2358) ;  /* 0xffffffcc00507947 */ /* 0x000fea000383ffff */
.L_x_2227:
[----:B---3--:R3:W4:Y:S02]  /*2f2d0*/  SYNCS.PHASECHK.TRANS64.TRYWAIT P0, [R4+URZ], R5 ;  /* 0x00000005040075a7 */ /* 0x008724000800017f */
[----:B----4-:R-:W-:Y:S05]  /*2f2e0*/  @!P0 NANOSLEEP.SYNCS 0x989680 ;  /* 0x009896800000895d */ /* 0x010fea0003900000 */
[----:B------:R-:W4:Y:S02]  /*2f2f0*/  @!P0 SYNCS.PHASECHK.TRANS64 P0, [R4+URZ], R5 ;  /* 0x00000005040085a7 */ /* 0x000f24000800007f */
[----:B----4-:R-:W-:Y:S05]  /*2f300*/  @!P0 BRA `(.L_x_2227) ;  /* 0xfffffffc00f08947 */ /* 0x010fea000383ffff */
[----:B------:R-:W-:Y:S05]  /*2f310*/  BRA `(.L_x_2359) ;  /* 0xffffffcc00587947 */ /* 0x000fea000383ffff */
.L_x_2360:
        /* <DEDUP_REMOVED lines=14> */
.L_x_3430:


//--------------------- .text._ZN7cutlass13device_kernelIN5flash11enable_sm90INS1_16FlashAttnFwdSm90INS1_25CollectiveMainloopFwdSm90ILi2EN4cute5tupleIJNS5_1CILi1EEES8_S8_EEENS6_IJNS7_ILi128EEENS7_ILi80EEENS7_ILi256EEEEEELi256ENS_10bfloat16_tEfNS_4arch4Sm90ELb1ELb0ELb1ELb0ELb0ELb0ELb0ELb1ELb1ELb1ELb0ELb0EEENS1_21CollectiveEpilogueFwdINS6_IJSA_SC_SB_EEES9_SE_SG_Li256ELb0ELb1ELb0ELb0EEENS1_30DynamicPersistentTileSchedulerILi256ELi128ELb0ELb1ELb1EEEEEEEEEvNT_6ParamsE --------------------------
	.section	.text._ZN7cutlass13device_kernelIN5flash11enable_sm90INS1_16FlashAttnFwdSm90INS1_25CollectiveMainloopFwdSm90ILi2EN4cute5tupleIJNS5_1CILi1EEES8_S8_EEENS6_IJNS7_ILi128EEENS7_ILi80EEENS7_ILi256EEEEEELi256ENS_10bfloat16_tEfNS_4arch4Sm90ELb1ELb0ELb1ELb0ELb0ELb0ELb0ELb1ELb1ELb1ELb0ELb0EEENS1_21CollectiveEpilogueFwdINS6_IJSA_SC_SB_EEES9_SE_SG_Li256ELb0ELb1ELb0ELb0EEENS1_30DynamicPersistentTileSchedulerILi256ELi128ELb0ELb1ELb1EEEEEEEEEvNT_6ParamsE,"ax",@progbits
	.align	128
.text._ZN7cutlass13device_kernelIN5flash11enable_sm90INS1_16FlashAttnFwdSm90INS1_25CollectiveMainloopFwdSm90ILi2EN4cute5tupleIJNS5_1CILi1EEES8_S8_EEENS6_IJNS7_ILi128EEENS7_ILi80EEENS7_ILi256EEEEEELi256ENS_10bfloat16_tEfNS_4arch4Sm90ELb1ELb0ELb1ELb0ELb0ELb0ELb0ELb1ELb1ELb1ELb0ELb0EEENS1_21CollectiveEpilogueFwdINS6_IJSA_SC_SB_EEES9_SE_SG_Li256ELb0ELb1ELb0ELb0EEENS1_30DynamicPersistentTileSchedulerILi256ELi128ELb0ELb1ELb1EEEEEEEEEvNT_6ParamsE:
        .type           _ZN7cutlass13device_kernelIN5flash11enable_sm90INS1_16FlashAttnFwdSm90INS1_25CollectiveMainloopFwdSm90ILi2EN4cute5tupleIJNS5_1CILi1EEES8_S8_EEENS6_IJNS7_ILi128EEENS7_ILi80EEENS7_ILi256EEEEEELi256ENS_10bfloat16_tEfNS_4arch4Sm90ELb1ELb0ELb1ELb0ELb0ELb0ELb0ELb1ELb1ELb1ELb0ELb0EEENS1_21CollectiveEpilogueFwdINS6_IJSA_SC_SB_EEES9_SE_SG_Li256ELb0ELb1ELb0ELb0EEENS1_30DynamicPersistentTileSchedulerILi256ELi128ELb0ELb1ELb1EEEEEEEEEvNT_6ParamsE,@function
        .size           _ZN7cutlass13device_kernelIN5flash11enable_sm90INS1_16FlashAttnFwdSm90INS1_25CollectiveMainloopFwdSm90ILi2EN4cute5tupleIJNS5_1CILi1EEES8_S8_EEENS6_IJNS7_ILi128EEENS7_ILi80EEENS7_ILi256EEEEEELi256ENS_10bfloat16_tEfNS_4arch4Sm90ELb1ELb0ELb1ELb0ELb0ELb0ELb0ELb1ELb1ELb1ELb0ELb0EEENS1_21CollectiveEpilogueFwdINS6_IJSA_SC_SB_EEES9_SE_SG_Li256ELb0ELb1ELb0ELb0EEENS1_30DynamicPersistentTileSchedulerILi256ELi128ELb0ELb1ELb1EEEEEEEEEvNT_6ParamsE,(.L_x_3431 - _ZN7cutlass13device_kernelIN5flash11enable_sm90INS1_16FlashAttnFwdSm90INS1_25CollectiveMainloopFwdSm90ILi2EN4cute5tupleIJNS5_1CILi1EEES8_S8_EEENS6_IJNS7_ILi128EEENS7_ILi80EEENS7_ILi256EEEEEELi256ENS_10bfloat16_tEfNS_4arch4Sm90ELb1ELb0ELb1ELb0ELb0ELb0ELb0ELb1ELb1ELb1ELb0ELb0EEENS1_21CollectiveEpilogueFwdINS6_IJSA_SC_SB_EEES9_SE_SG_Li256ELb0ELb1ELb0ELb0EEENS1_30DynamicPersistentTileSchedulerILi256ELi128ELb0ELb1ELb1EEEEEEEEEvNT_6ParamsE)
        .other          _ZN7cutlass13device_kernelIN5flash11enable_sm90INS1_16FlashAttnFwdSm90INS1_25CollectiveMainloopFwdSm90ILi2EN4cute5tupleIJNS5_1CILi1EEES8_S8_EEENS6_IJNS7_ILi128EEENS7_ILi80EEENS7_ILi256EEEEEELi256ENS_10bfloat16_tEfNS_4arch4Sm90ELb1ELb0ELb1ELb0ELb0ELb0ELb0ELb1ELb1ELb1ELb0ELb0EEENS1_21CollectiveEpilogueFwdINS6_IJSA_SC_SB_EEES9_SE_SG_Li256ELb0ELb1ELb0ELb0EEENS1_30DynamicPersistentTileSchedulerILi256ELi128ELb0ELb1ELb1EEEEEEEEEvNT_6ParamsE,@"STO_CUDA_ENTRY STV_DEFAULT"
_ZN7cutlass13device_kernelIN5flash11enable_sm90INS1_16FlashAttnFwdSm90INS1_25CollectiveMainloopFwdSm90ILi2EN4cute5tupleIJNS5_1CILi1EEES8_S8_EEENS6_IJNS7_ILi128EEENS7_ILi80EEENS7_ILi256EEEEEELi256ENS_10bfloat16_tEfNS_4arch4Sm90ELb1ELb0ELb1ELb0ELb0ELb0ELb0ELb1ELb1ELb1ELb0ELb0EEENS1_21CollectiveEpilogueFwdINS6_IJSA_SC_SB_EEES9_SE_SG_Li256ELb0ELb1ELb0ELb0EEENS1_30DynamicPersistentTileSchedulerILi256ELi128ELb0ELb1ELb1EEEEEEEEEvNT_6ParamsE:
        /* <DEDUP_REMOVED lines=18> */
.L_x_2362:
[----:B------:R-:W-:Y:S05]  /*0120*/  BSYNC B0 ;  /* 0x0000000000007941 */ /* 0x000fea0003800000 */
.L_x_2361:
        /* <DEDUP_REMOVED lines=41> */
.L_x_2363:
        /* <DEDUP_REMOVED lines=22> */
.L_x_2364:
        /* <DEDUP_REMOVED lines=18> */
.L_x_2365:
        /* <DEDUP_REMOVED lines=22> */
.L_x_2366:
        /* <DEDUP_REMOVED lines=22> */
.L_x_2367:
        /* <DEDUP_REMOVED lines=8> */
.L_x_2369:
        /* <DEDUP_REMOVED lines=21> */
[CC--:B------:R-:W-:Y:S01]  /*0ad0*/  LEA.HI R2, R3.reuse, R230.reuse, RZ, 0x5 ;  /* 0x000000e603027211 */ /* 0x0c0fe200078f28ff */
[----:B------:R-:W-:Y:S01]  /*0ae0*/  IMAD.IADD R221, R230, 0x1, -R221 ;  /* 0x00000001e6dd7824 */ /* 0x000fe200078e0add */
[C---:B------:R-:W-:Y:S01]  /*0af0*/  LOP3.LUT R7, R0.reuse, 0x3fffff0, RZ, 0xc0, !PT ;  /* 0x03fffff000077812 */ /* 0x040fe200078ec0ff */
[----:B------:R-:W-:Y:S01]  /*0b00*/  UMOV UR5, URZ ;  /* 0x0000003f00057c82 */ /* 0x000fe20008000000 */
[----:B------:R-:W-:Y:S01]  /*0b10*/  LEA.HI R0, R0, R9, RZ, 0x1 ;  /* 0x0000000900007211 */ /* 0x000fe200078f08ff */
[----:B------:R-:W-:Y:S01]  /*0b20*/  IMAD.SHL.U32 R2, R2, 0x20, RZ ;  /* 0x0000002002027824 */ /* 0x000fe200078e00ff */
[----:B------:R-:W-:Y:S01]  /*0b30*/  SHF.R.S32.HI R4, RZ, 0x1f, R221 ;  /* 0x0000001fff047819 */ /* 0x000fe200000114dd */
[----:B------:R-:W-:Y:S01]  /*0b40*/  IMAD.IADD R7, R230, 0x1, -R7 ;  /* 0x00000001e6077824 */ /* 0x000fe200078e0a07 */
[----:B------:R-:W-:Y:S01]  /*0b50*/  LOP3.LUT R0, R0, 0x1ffffffe, RZ, 0xc0, !PT ;  /* 0x1ffffffe00007812 */ /* 0x000fe200078ec0ff */
[----:B------:R-:W-:Y:S01]  /*0b60*/  IMAD.U32 R225, RZ, RZ, UR6 ;  /* 0x00000006ffe17e24 */ /* 0x000fe2000f8e00ff */
[----:B------:R-:W-:Y:S01]  /*0b70*/  LEA.HI R6, R4, R221, RZ, 0x2 ;  /* 0x000000dd04067211 */ /* 0x000fe200078f10ff */
[----:B------:R-:W-:Y:S01]  /*0b80*/  IMAD.U32 R220, RZ, RZ, UR5 ;  /* 0x00000005ffdc7e24 */ /* 0x000fe2000f8e00ff */
[----:B------:R-:W-:Y:S01]  /*0b90*/  LEA.HI R10, R3, R230, RZ, 0x2 ;  /* 0x000000e6030a7211 */ /* 0x000fe200078f10ff */
[----:B------:R-:W-:Y:S01]  /*0ba0*/  IMAD.IADD R0, R9, 0x1, -R0 ;  /* 0x0000000109007824 */ /* 0x000fe200078e0a00 */
[--C-:B------:R-:W-:Y:S01]  /*0bb0*/  SHF.R.S32.HI R8, RZ, 0x2, R6.reuse ;  /* 0x00000002ff087819 */ /* 0x100fe20000011406 */
[----:B------:R-:W-:Y:S01]  /*0bc0*/  IMAD.U32 R16, RZ, RZ, UR5 ;  /* 0x00000005ff107e24 */ /* 0x000fe2000f8e00ff */
[----:B------:R-:W-:-:S02]  /*0bd0*/  SHF.R.S32.HI R11, RZ, 0x1f, R6 ;  /* 0x0000001fff0b7819 */ /* 0x000fc40000011406 */
[----:B------:R-:W-:Y:S02]  /*0be0*/  SHF.R.S32.HI R222, RZ, 0x7, R5 ;  /* 0x00000007ffde7819 */ /* 0x000fe40000011405 */
[----:B------:R-:W-:Y:S02]  /*0bf0*/  LOP3.LUT R2, R2, 0xfffffc00, RZ, 0xc0, !PT ;  /* 0xfffffc0002027812 */ /* 0x000fe400078ec0ff */
[----:B------:R-:W-:Y:S02]  /*0c00*/  LOP3.LUT R9, R10, 0xfffffffc, RZ, 0xc0, !PT ;  /* 0xfffffffc0a097812 */ /* 0x000fe400078ec0ff */
[----:B------:R-:W-:Y:S01]  /*0c10*/  LEA.HI R11, R11, R8, RZ, 0x3 ;  /* 0x000000080b0b7211 */ /* 0x000fe200078f18ff */
[----:B------:R-:W-:Y:S01]  /*0c20*/  IMAD R7, R7, 0x40, R2 ;  /* 0x0000004007077824 */ /* 0x000fe200078e0202 */
[----:B------:R-:W-:Y:S01]  /*0c30*/  LEA.HI R5, R5, R222, RZ, 0x1 ;  /* 0x000000de05057211 */ /* 0x000fe200078f08ff */
[----:B------:R-:W-:Y:S01]  /*0c40*/  IMAD.IADD R2, R230, 0x1, -R9 ;  /* 0x00000001e6027824 */ /* 0x000fe200078e0a09 */
[----:B------:R-:W-:Y:S01]  /*0c50*/  LEA.HI R3, R3, R230, RZ, 0x3 ;  /* 0x000000e603037211 */ /* 0x000fe200078f18ff */
[----:B------:R-:W-:Y:S01]  /*0c60*/  IMAD R224, R0, 0x8, R7 ;  /* 0x0000000800e07824 */ /* 0x000fe200078e0207 */
[----:B------:R-:W-:-:S02]  /*0c70*/  LOP3.LUT R11, R11, 0xfffffff8, RZ, 0xc0, !PT ;  /* 0xfffffff80b0b7812 */ /* 0x000fc400078ec0ff */
[----:B------:R-:W-:Y:S02]  /*0c80*/  LEA.HI R4, R4, R221, RZ, 0x5 ;  /* 0x000000dd04047211 */ /* 0x000fe400078f28ff */
[----:B------:R-:W-:Y:S01]  /*0c90*/  LOP3.LUT R9, R5, 0x3fffffe, RZ, 0xc0, !PT ;  /* 0x03fffffe05097812 */ /* 0x000fe200078ec0ff */
[----:B------:R-:W-:Y:S01]  /*0ca0*/  IMAD.IADD R11, R8, 0x1, -R11 ;  /* 0x00000001080b7824 */ /* 0x000fe200078e0a0b */
[----:B------:R-:W-:Y:S02]  /*0cb0*/  LOP3.LUT R5, R3, 0xfffffff8, RZ, 0xc0, !PT ;  /* 0xfffffff803057812 */ /* 0x000fe400078ec0ff */
[----:B------:R-:W-:Y:S01]  /*0cc0*/  SHF.R.S32.HI R4, RZ, 0x5, R4 ;  /* 0x00000005ff047819 */ /* 0x000fe20000011404 */
[----:B------:R-:W-:Y:S01]  /*0cd0*/  IMAD.IADD R9, R222, 0x1, -R9 ;  /* 0x00000001de097824 */ /* 0x000fe200078e0a09 */
[----:B------:R-:W-:Y:S01]  /*0ce0*/  LEA.HI R8, R2, R2, RZ, 0x1 ;  /* 0x0000000202087211 */ /* 0x000fe200078f08ff */
[----:B------:R-:W-:Y:S01]  /*0cf0*/  IMAD.IADD R216, R230, 0x1, -R5 ;  /* 0x00000001e6d87824 */ /* 0x000fe200078e0a05 */
[----:B------:R-:W-:Y:S01]  /*0d00*/  LOP3.LUT R6, R6, 0x7ffffffc, RZ, 0xc0, !PT ;  /* 0x7ffffffc06067812 */ /* 0x000fe200078ec0ff */
[----:B------:R-:W-:Y:S01]  /*0d10*/  IMAD R4, R4, 0x10, R11 ;  /* 0x0000001004047824 */ /* 0x000fe200078e020b */
[----:B------:R-:W-:Y:S01]  /*0d20*/  LOP3.LUT R11, R8, 0x1ffffffe, RZ, 0xc0, !PT ;  /* 0x1ffffffe080b7812 */ /* 0x000fe200078ec0ff */
[----:B------:R-:W-:Y:S01]  /*0d30*/  IMAD.SHL.U32 R18, R216, 0x8, RZ ;  /* 0x00000008d8127824 */ /* 0x000fe200078e00ff */
[----:B------:R-:W-:Y:S01]  /*0d40*/  SHF.R.S32.HI R219, RZ, 0x3, R3 ;  /* 0x00000003ffdb7819 */ /* 0x000fe20000011403 */
[----:B------:R-:W-:-:S02]  /*0d50*/  IMAD R223, R9, 0x40, R4 ;  /* 0x0000004009df7824 */ /* 0x000fc400078e0204 */
[C---:B------:R-:W-:Y:S01]  /*0d60*/  VIADD R214, R18.reuse, 0x40 ;  /* 0x0000004012d67836 */ /* 0x040fe20000000000 */
[----:B------:R-:W-:Y:S01]  /*0d70*/  SHF.R.S32.HI R229, RZ, 0x1f, R18 ;  /* 0x0000001fffe57819 */ /* 0x000fe20000011412 */
[C---:B------:R-:W-:Y:S02]  /*0d80*/  VIADD R213, R18.reuse, 0x80 ;  /* 0x0000008012d57836 */ /* 0x040fe40000000000 */
[----:B------:R-:W-:Y:S01]  /*0d90*/  VIADD R215, R18, 0xc0 ;  /* 0x000000c012d77836 */ /* 0x000fe20000000000 */
[----:B------:R-:W-:Y:S01]  /*0da0*/  SHF.R.S32.HI R228, RZ, 0x1f, R214 ;  /* 0x0000001fffe47819 */ /* 0x000fe200000114d6 */
[----:B------:R-:W-:Y:S01]  /*0db0*/  IMAD.IADD R212, R2, 0x1, -R11 ;  /* 0x0000000102d47824 */ /* 0x000fe200078e0a0b */
[----:B------:R-:W-:Y:S01]  /*0dc0*/  SHF.R.S32.HI R227, RZ, 0x1f, R213 ;  /* 0x0000001fffe37819 */ /* 0x000fe200000114d5 */
[----:B------:R-:W-:Y:S01]  /*0dd0*/  IMAD.IADD R23, R221, 0x1, -R6 ;  /* 0x00000001dd177824 */ /* 0x000fe200078e0a06 */
[----:B------:R-:W-:Y:S01]  /*0de0*/  SHF.R.S32.HI R226, RZ, 0x1f, R215 ;  /* 0x0000001fffe27819 */ /* 0x000fe200000114d7 */
[----:B------:R-:W-:-:S07]  /*0df0*/  IMAD R212, R212, 0x8, R223 ;  /* 0x00000008d4d47824 */ /* 0x000fce00078e02df */
.L_x_2420:
        /* <DEDUP_REMOVED lines=21> */
.L_x_2370:
[----:B------:R-:W-:Y:S01]  /*0f50*/  ULDC UR8, c[0x0][0xc54] ;  /* 0x0003150000087ab9 */ /* 0x000fe20000000800 */
[----:B------:R-:W-:Y:S01]  /*0f60*/  UMOV UR4, UR9 ;  /* 0x0000000900047c82 */ /* 0x000fe20008000000 */
[----:B------:R-:W-:-:S11]  /*0f70*/  UISETP.NE.AND UP0, UPT, UR8, 0x1, UPT ;  /* 0x000000010800788c */ /* 0x000fd6000bf05270 */
[----:B------:R-:W-:Y:S02]  /*0f80*/  @UP0 ULDC.64 UR10, c[0x0][0xc58] ;  /* 0x00031600000a0ab9 */ /* 0x000fe40000000a00 */
[----:B------:R-:W-:-:S04]  /*0f90*/  UIMAD.WIDE.U32 UR6, UR9, UR10, URZ ;  /* 0x0000000a090672a5 */ /* 0x000fc8000f8e003f */
[----:B------:R-:W-:-:S04]  /*0fa0*/  @UP0 USHF.R.U32.HI UR4, URZ, UR11, UR7 ;  /* 0x0000000b3f040299 */ /* 0x000fc80008011607 */
[----:B------:R-:W-:-:S12]  /*0fb0*/  UIMAD UR6, UR4, UR8, URZ ;  /* 0x00000008040672a4 */ /* 0x000fd8000f8e023f */
.L_x_2371:
[----:B------:R-:W-:Y:S01]  /*0fc0*/  ULDC.64 UR10, c[0x0][0x418] ;  /* 0x00010600000a7ab9 */ /* 0x000fe20000000a00 */
[----:B------:R-:W-:Y:S01]  /*0fd0*/  ULOP3.LUT UR4, URZ, UR4, URZ, 0x33, !UPT ;  /* 0x000000043f047292 */ /* 0x000fe2000f8e333f */
[----:B------:R-:W-:Y:S01]  /*0fe0*/  PLOP3.LUT P0, PT, PT, PT, PT, 0x80, 0x0 ;  /* 0x000000000000781c */ /* 0x000fe20003f0f070 */
[----:B------:R-:W-:Y:S01]  /*0ff0*/  UISETP.NE.U32.AND UP0, UPT, UR10, URZ, UPT ;  /* 0x0000003f0a00728c */ /* 0x000fe2000bf05070 */
[----:B------:R-:W-:Y:S01]  /*1000*/  CS2R R2, SRZ ;  /* 0x0000000000027805 */ /* 0x000fe2000001ff00 */
[----:B------:R-:W-:Y:S01]  /*1010*/  UIADD3 UR10, UR9, -UR6, URZ ;  /* 0x80000006090a7290 */ /* 0x000fe2000fffe03f */
[----:B------:R-:W-:Y:S01]  /*1020*/  IMAD.MOV.U32 R0, RZ, RZ, RZ ;  /* 0x000000ffff007224 */ /* 0x000fe200078e00ff */
[----:B------:R-:W-:Y:S01]  /*1030*/  ULDC UR7, c[0x0][0x448] ;  /* 0x0001120000077ab9 */ /* 0x000fe20000000800 */
[----:B------:R-:W-:Y:S01]  /*1040*/  ULDC UR6, c[0x0][0xc3c] ;  /* 0x00030f0000067ab9 */ /* 0x000fe20000000800 */
[----:B------:R-:W-:Y:S01]  /*1050*/  UISETP.NE.AND UP2, UPT, UR7, 0x1, UPT ;  /* 0x000000010700788c */ /* 0x000fe2000bf45270 */
[----:B------:R-:W-:Y:S01]  /*1060*/  CS2R R176, SRZ ;  /* 0x0000000000b07805 */ /* 0x000fe2000001ff00 */
[----:B------:R-:W-:Y:S01]  /*1070*/  UIADD3 UR4, UR4, UR6, URZ ;  /* 0x0000000604047290 */ /* 0x000fe2000fffe03f */
[----:B------:R-:W-:Y:S01]  /*1080*/  CS2R R174, SRZ ;  /* 0x0000000000ae7805 */ /* 0x000fe2000001ff00 */
[----:B------:R-:W-:Y:S01]  /*1090*/  UISETP.NE.AND.EX UP0, UPT, UR11, URZ, UPT, UP0 ;  /* 0x0000003f0b00728c */ /* 0x000fe2000bf05300 */
[----:B------:R-:W-:Y:S01]  /*10a0*/  CS2R R148, SRZ ;  /* 0x0000000000947805 */ /* 0x000fe2000001ff00 */
[----:B------:R-:W-:Y:S01]  /*10b0*/  USHF.L.U32 UR14, UR4, 0x7, URZ ;  /* 0x00000007040e7899 */ /* 0x000fe2000800063f */
[----:B------:R-:W-:Y:S01]  /*10c0*/  CS2R R172, SRZ ;  /* 0x0000000000ac7805 */ /* 0x000fe2000001ff00 */
[----:B------:R-:W-:Y:S01]  /*10d0*/  ULDC UR9, c[0x0][0x424] ;  /* 0x0001090000097ab9 */ /* 0x000fe20000000800 */
[----:B------:R-:W-:Y:S01]  /*10e0*/  ULDC UR8, c[0x0][0x288] ;  /* 0x0000a20000087ab9 */ /* 0x000fe20000000800 */
[----:B------:R-:W-:Y:S01]  /*10f0*/  UIADD3 UR4, UR14, 0x7f, URZ ;  /* 0x0000007f0e047890 */ /* 0x000fe2000fffe03f */
[----:B------:R-:W-:Y:S01]  /*1100*/  CS2R R144, SRZ ;  /* 0x0000000000907805 */ /* 0x000fe2000001ff00 */
[----:B------:R-:W-:Y:S01]  /*1110*/  @UP2 ULDC UR6, c[0x0][0x44c] ;  /* 0x0001130000062ab9 */ /* 0x000fe20000000800 */
[----:B------:R-:W-:Y:S01]  /*1120*/  IMAD.U32 R22, RZ, RZ, UR14 ;  /* 0x0000000eff167e24 */ /* 0x000fe2000f8e00ff */
[----:B------:R-:W-:Y:S01]  /*1130*/  UIADD3 UR8, -UR8, 0x50, URZ ;  /* 0x0000005008087890 */ /* 0x000fe2000fffe13f */
[----:B------:R-:W-:Y:S01]  /*1140*/  CS2R R120, SRZ ;  /* 0x0000000000787805 */ /* 0x000fe2000001ff00 */
[----:B------:R-:W-:Y:S01]  /*1150*/  UIMAD.WIDE.U32 UR6, UR4, UR6, URZ ;  /* 0x00000006040672a5 */ /* 0x000fe2000f8e003f */
[----:B------:R-:W-:Y:S01]  /*1160*/  CS2R R140, SRZ ;  /* 0x00000000008c7805 */ /* 0x000fe2000001ff00 */
[----:B------:R-:W-:Y:S01]  /*1170*/  USEL UR14, UR9, 0x1, UP0 ;  /* 0x00000001090e7887 */ /* 0x000fe20008000000 */
[----:B------:R-:W-:Y:S01]  /*1180*/  CS2R R116, SRZ ;  /* 0x0000000000747805 */ /* 0x000fe2000001ff00 */
[----:B------:R-:W-:Y:S01]  /*1190*/  ULDC UR12, c[0x0][0x2f0] ;  /* 0x0000bc00000c7ab9 */ /* 0x000fe20000000800 */
[----:B------:R-:W-:Y:S01]  /*11a0*/  @UP2 ULDC UR9, c[0x0][0x450] ;  /* 0x0001140000092ab9 */ /* 0x000fe20000000800 */
[----:B------:R-:W-:Y:S01]  /*11b0*/  UIMAD UR8, UR14, UR12, UR8 ;  /* 0x0000000c0e0872a4 */ /* 0x000fe2000f8e0208 */
[----:B------:R-:W-:Y:S01]  /*11c0*/  CS2R R112, SRZ ;  /* 0x0000000000707805 */ /* 0x000fe2000001ff00 */
[----:B------:R-:W-:Y:S01]  /*11d0*/  @UP2 USHF.R.U32.HI UR4, URZ, UR9, UR7 ;  /* 0x000000093f042299 */ /* 0x000fe20008011607 */
[----:B------:R-:W-:Y:S01]  /*11e0*/  IMAD.U32 R19, RZ, RZ, UR14 ;  /* 0x0000000eff137e24 */ /* 0x000fe2000f8e00ff */
[----:B------:R-:W-:Y:S01]  /*11f0*/  UIMAD UR6, UR14, UR12, 0x4f ;  /* 0x0000004f0e0674a4 */ /* 0x000fe2000f8e020c */
[----:B------:R-:W-:Y:S01]  /*1200*/  CS2R R136, SRZ ;  /* 0x0000000000887805 */ /* 0x000fe2000001ff00 */
[----:B------:R-:W-:Y:S01]  /*1210*/  UIADD3 UR8, UR8, UR4, URZ ;  /* 0x0000000408087290 */ /* 0x000fe2000fffe03f */
[----:B------:R-:W-:Y:S01]  /*1220*/  CS2R R108, SRZ ;  /* 0x00000000006c7805 */ /* 0x000fe2000001ff00 */
[----:B------:R-:W-:Y:S01]  /*1230*/  UIMAD.WIDE UR6, UR6, 0x66666667, URZ ;  /* 0x66666667060678a5 */ /* 0x000fe2000f8e023f */
[----:B------:R-:W-:Y:S01]  /*1240*/  CS2R R104, SRZ ;  /* 0x0000000000687805 */ /* 0x000fe2000001ff00 */
[----:B------:R-:W-:Y:S01]  /*1250*/  UIMAD.WIDE UR8, UR8, 0x66666667, URZ ;  /* 0x66666667080878a5 */ /* 0x000fe2000f8e023f */
[----:B------:R-:W-:Y:S01]  /*1260*/  CS2R R132, SRZ ;  /* 0x0000000000847805 */ /* 0x000fe2000001ff00 */
[----:B------:R-:W-:Y:S01]  /*1270*/  ULDC UR13, c[0x0][0xc54] ;  /* 0x00031500000d7ab9 */ /* 0x000fe20000000800 */
[----:B------:R-:W-:Y:S01]  /*1280*/  USHF.R.U32.HI UR4, URZ, 0x1f, UR7 ;  /* 0x0000001f3f047899 */ /* 0x000fe20008011607 */
[----:B------:R-:W-:Y:S01]  /*1290*/  CS2R R100, SRZ ;  /* 0x0000000000647805 */ /* 0x000fe2000001ff00 */
[----:B------:R-:W-:Y:S01]  /*12a0*/  UIMAD UR12, UR5, UR13, UR10 ;  /* 0x0000000d050c72a4 */ /* 0x000fe2000f8e020a */
[----:B------:R-:W-:Y:S01]  /*12b0*/  CS2R R96, SRZ ;  /* 0x0000000000607805 */ /* 0x000fe2000001ff00 */
[----:B------:R-:W-:Y:S01]  /*12c0*/  USHF.R.U32.HI UR5, URZ, 0x1f, UR9 ;  /* 0x0000001f3f057899 */ /* 0x000fe20008011609 */
[----:B------:R-:W-:Y:S01]  /*12d0*/  CS2R R128, SRZ ;  /* 0x0000000000807805 */ /* 0x000fe2000001ff00 */
[----:B------:R-:W-:Y:S01]  /*12e0*/  ULDC UR11, c[0x0][0xc48] ;  /* 0x00031200000b7ab9 */ /* 0x000fe20000000800 */
[----:B------:R-:W-:Y:S01]  /*12f0*/  ULEA.HI.SX32 UR7, UR7, UR4, 0x1b ;  /* 0x0000000407077291 */ /* 0x000fe2000f8fda3f */
[----:B------:R-:W-:Y:S01]  /*1300*/  CS2R R92, SRZ ;  /* 0x00000000005c7805 */ /* 0x000fe2000001ff00 */
[----:B------:R-:W-:Y:S01]  /*1310*/  UISETP.NE.AND UP1, UPT, UR11, 0x1, UPT ;  /* 0x000000010b00788c */ /* 0x000fe2000bf25270 */
[----:B------:R-:W-:Y:S01]  /*1320*/  CS2R R88, SRZ ;  /* 0x0000000000587805 */ /* 0x000fe2000001ff00 */
[----:B------:R-:W-:Y:S01]  /*1330*/  ULEA.HI.SX32 UR9, UR9, UR5, 0x1b ;  /* 0x0000000509097291 */ /* 0x000fe2000f8fda3f */
[----:B------:R-:W-:Y:S01]  /*1340*/  CS2R R124, SRZ ;  /* 0x00000000007c7805 */ /* 0x000fe2000001ff00 */
[----:B------:R-:W-:Y:S01]  /*1350*/  UMOV UR14, UR12 ;  /* 0x0000000c000e7c82 */ /* 0x000fe20008000000 */
[----:B------:R-:W-:Y:S01]  /*1360*/  CS2R R84, SRZ ;  /* 0x0000000000547805 */ /* 0x000fe2000001ff00 */
[----:B------:R-:W-:Y:S01]  /*1370*/  UISETP.LT.AND UP0, UPT, UR7, UR9, UPT ;  /* 0x000000090700728c */ /* 0x000fe2000bf01270 */
[----:B------:R-:W-:Y:S01]  /*1380*/  CS2R R80, SRZ ;  /* 0x0000000000507805 */ /* 0x000fe2000001ff00 */
[----:B------:R-:W-:Y:S01]  /*1390*/  IMAD.MOV.U32 R198, RZ, RZ, RZ ;  /* 0x000000ffffc67224 */ /* 0x000fe200078e00ff */
[----:B------:R-:W-:Y:S01]  /*13a0*/  CS2R R76, SRZ ;  /* 0x00000000004c7805 */ /* 0x000fe2000001ff00 */
[----:B------:R-:W-:Y:S01]  /*13b0*/  USEL UR61, UR7, UR9, UP0 ;  /* 0x00000009073d7287 */ /* 0x000fe20008000000 */
[----:B------:R-:W-:Y:S01]  /*13c0*/  CS2R R72, SRZ ;  /* 0x0000000000487805 */ /* 0x000fe2000001ff00 */
[----:B------:R-:W-:Y:S01]  /*13d0*/  @UP1 ULDC UR10, c[0x0][0xc4c] ;  /* 0x00031300000a1ab9 */ /* 0x000fe20000000800 */
[----:B------:R-:W-:Y:S01]  /*13e0*/  @UP1 ULDC UR6, c[0x0][0xc50] ;  /* 0x0003140000061ab9 */ /* 0x000fe20000000800 */
[----:B------:R-:W-:Y:S01]  /*13f0*/  UIMAD.WIDE.U32 UR4, UR12, UR10, URZ ;  /* 0x0000000a0c0472a5 */ /* 0x000fe2000f8e003f */
[----:B------:R-:W-:Y:S01]  /*1400*/  CS2R R196, SRZ ;  /* 0x0000000000c47805 */ /* 0x000fe2000001ff00 */
[----:B------:R-:W-:Y:S01]  /*1410*/  UISETP.GE.AND UP0, UPT, UR61, 0x1, UPT ;  /* 0x000000013d00788c */ /* 0x000fe2000bf06270 */
[----:B------:R-:W-:Y:S01]  /*1420*/  CS2R R68, SRZ ;  /* 0x0000000000447805 */ /* 0x000fe2000001ff00 */
[----:B------:R-:W-:Y:S01]  /*1430*/  @UP1 USHF.R.U32.HI UR14, URZ, UR6, UR5 ;  /* 0x000000063f0e1299 */ /* 0x000fe20008011605 */
[----:B------:R-:W-:-:S02]  /*1440*/  CS2R R64, SRZ ;  /* 0x0000000000407805 */ /* 0x000fc4000001ff00 */
[----:B------:R-:W-:Y:S02]  /*1450*/  CS2R R60, SRZ ;  /* 0x00000000003c7805 */ /* 0x000fe4000001ff00 */
[----:B------:R-:W-:Y:S02]  /*1460*/  CS2R R56, SRZ ;  /* 0x0000000000387805 */ /* 0x000fe4000001ff00 */
[----:B------:R-:W-:Y:S01]  /*1470*/  PLOP3.LUT P1, PT, PT, PT, UP0, 0x80, 0x0 ;  /* 0x000000000000781c */ /* 0x000fe20003f2f008 */
[----:B------:R-:W-:Y:S02]  /*1480*/  UIADD3 UR4, -UR14, URZ, URZ ;  /* 0x0000003f0e047290 */ /* 0x000fe4000fffe13f */
[----:B------:R-:W-:Y:S01]  /*1490*/  IMAD.U32 R218, RZ, RZ, UR14 ;  /* 0x0000000effda7e24 */ /* 0x000fe2000f8e00ff */
[----:B------:R-:W-:Y:S02]  /*14a0*/  CS2R R194, SRZ ;  /* 0x0000000000c27805 */ /* 0x000fe4000001ff00 */
[----:B------:R-:W-:Y:S01]  /*14b0*/  CS2R R52, SRZ ;  /* 0x0000000000347805 */ /* 0x000fe2000001ff00 */
[----:B------:R-:W-:Y:S01]  /*14c0*/  UIMAD UR4, UR11, UR4, UR12 ;  /* 0x000000040b0472a4 */ /* 0x000fe2000f8e020c */
        /* <DEDUP_REMOVED lines=31> */
[----:B------:R-:W-:Y:S01]  /*16c0*/  IMAD.MOV.U32 R30, RZ, RZ, RZ ;  /* 0x000000ffff1e7224 */ /* 0x000fe200078e00ff */
        /* <DEDUP_REMOVED lines=9> */
[----:B------:R-:W-:Y:S02]  /*1760*/  UIADD3 UR6, UR8, 0x14400, URZ ;  /* 0x0001440008067890 */ /* 0x000fe4000fffe03f */
[----:B------:R-:W-:Y:S02]  /*1770*/  IMAD.U32 R17, RZ, RZ, UR8 ;  /* 0x00000008ff117e24 */ /* 0x000fe4000f8e00ff */
        /* <DEDUP_REMOVED lines=25> */
.L_x_2373:
[----:B------:R-:W-:Y:S02]  /*1910*/  R2UR UR7, R220 ;  /* 0x00000000dc0772ca */ /* 0x000fe400000e0000 */
[----:B------:R-:W-:Y:S02]  /*1920*/  R2UR UR6, R17 ;  /* 0x00000000110672ca */ /* 0x000fe400000e0000 */
[----:B------:R-:W-:-:S09]  /*1930*/  R2UR UR5, R225 ;  /* 0x00000000e10572ca */ /* 0x000fd200000e0000 */
[----:B------:R-:W-:-:S04]  /*1940*/  ULEA.HI UR4, UR7, UR7, URZ, 0x1 ;  /* 0x0000000707047291 */ /* 0x000fc8000f8f083f */
[----:B------:R-:W-:Y:S01]  /*1950*/  ULOP3.LUT UR4, UR4, 0xfffffffe, URZ, 0xc0, !UPT ;  /* 0xfffffffe04047892 */ /* 0x000fe2000f8ec03f */
[----:B------:R-:W-:-:S03]  /*1960*/  IMAD.U32 R2, RZ, RZ, UR5 ;  /* 0x00000005ff027e24 */ /* 0x000fc6000f8e00ff */
[----:B------:R-:W-:Y:S02]  /*1970*/  UIADD3 UR4, UR7, -UR4, URZ ;  /* 0x8000000407047290 */ /* 0x000fe4000fffe03f */
[----:B------:R-:W-:-:S04]  /*1980*/  ISETP.NE.AND P0, PT, R2, 0x3, PT ;  /* 0x000000030200780c */ /* 0x000fc80003f05270 */
[----:B------:R-:W-:-:S05]  /*1990*/  IMAD.U32 R0, RZ, RZ, UR4 ;  /* 0x00000004ff007e24 */ /* 0x000fca000f8e00ff */
[----:B------:R-:W-:-:S04]  /*19a0*/  SHF.L.U32 R0, R0, 0x1f, RZ ;  /* 0x0000001f00007819 */ /* 0x000fc800000006ff */
[----:B------:R-:W0:Y:S02]  /*19b0*/  SYNCS.PHASECHK.TRANS64.TRYWAIT P1, [UR6+0x38800], R0 ;  /* 0x03880000ff0075a7 */ /* 0x000e240008020146 */
[----:B0-----:R-:W-:Y:S05]  /*19c0*/  @!P1 BRA `(.L_x_2374) ;  /* 0x0000015800909947 */ /* 0x001fea0003800000 */
.L_x_2535:
[----:B------:R-:W-:Y:S05]  /*19d0*/  @!P0 BRA `(.L_x_2375) ;  /* 0x0000000000048947 */ /* 0x000fea0003800000 */
[----:B------:R-:W-:Y:S01]  /*19e0*/  BPT.TRAP 0x1 ;  /* 0x000000040000795c */ /* 0x000fe20000300000 */
.L_x_2375:
[----:B------:R-:W-:Y:S01]  /*19f0*/  R2UR UR5, R16 ;  /* 0x00000000100572ca */ /* 0x000fe200000e0000 */
[----:B0-----:R-:W-:Y:S01]  /*1a00*/  IMAD.U32 R0, RZ, RZ, UR60 ;  /* 0x0000003cff007e24 */ /* 0x001fe2000f8e00ff */
[----:B------:R-:W-:-:S11]  /*1a10*/  R2UR UR4, R17 ;  /* 0x00000000110472ca */ /* 0x000fd600000e0000 */
[----:B------:R-:W-:Y:S02]  /*1a20*/  IMAD.U32 R3, RZ, RZ, UR5 ;  /* 0x00000005ff037e24 */ /* 0x000fe4000f8e00ff */
[----:B------:R-:W-:-:S03]  /*1a30*/  LEA R0, R0, UR4, 0x3 ;  /* 0x0000000400007c11 */ /* 0x000fc6000f8e18ff */
[----:B------:R-:W-:-:S04]  /*1a40*/  SHF.L.U32 R3, R3, 0x1f, RZ ;  /* 0x0000001f03037819 */ /* 0x000fc800000006ff */
[----:B------:R0:W1:Y:S01]  /*1a50*/  SYNCS.PHASECHK.TRANS64.TRYWAIT P2, [R0+URZ+0x38830], R3 ;  /* 0x03883003000075a7 */ /* 0x000062000804017f */
[----:B------:R-:W-:Y:S05]  /*1a60*/  @!P0 BRA `(.L_x_2376) ;  /* 0x0000000000048947 */ /* 0x000fea0003800000 */
[----:B------:R-:W-:Y:S01]  /*1a70*/  BPT.TRAP 0x1 ;  /* 0x000000040000795c */ /* 0x000fe20000300000 */
.L_x_2376:
[----:B------:R-:W2:Y:S02]  /*1a80*/  S2R R2, SR_TID.X ;  /* 0x0000000000027919 */ /* 0x000ea40000002100 */
[----:B--2---:R-:W-:Y:S01]  /*1a90*/  LOP3.LUT P1, RZ, R2, 0x7f, RZ, 0xc0, !PT ;  /* 0x0000007f02ff7812 */ /* 0x004fe2000782c0ff */
[----:B-1----:R-:W-:-:S12]  /*1aa0*/  @P2 BRA `(.L_x_2377) ;  /* 0x0000000000082947 */ /* 0x002fd80003800000 */
[----:B------:R-:W1:Y:S02]  /*1ab0*/  SYNCS.PHASECHK.TRANS64.TRYWAIT P2, [R0+URZ+0x38830], R3 ;  /* 0x03883003000075a7 */ /* 0x000e64000804017f */
[----:B-1----:R-:W-:Y:S05]  /*1ac0*/  @!P2 BRA `(.L_x_2378) ;  /* 0x00000158006ca947 */ /* 0x002fea0003800000 */
.L_x_2377:
[----:B------:R-:W-:Y:S05]  /*1ad0*/  WARPSYNC.ALL ;  /* 0x0000000000007948 */ /* 0x000fea0003800000 */
[----:B------:R-:W-:Y:S01]  /*1ae0*/  R2UR UR4, R17 ;  /* 0x00000000110472ca */ /* 0x000fe200000e0000 */
[----:B------:R-:W-:Y:S01]  /*1af0*/  ULOP3.LUT UR5, UR36, 0x10000, URZ, 0xfc, !UPT ;  /* 0x0001000024057892 */ /* 0x000fe2000f8efc3f */
[----:B------:R-:W-:Y:S01]  /*1b00*/  WARPGROUP.ARRIVE ;  /* 0x00000000000079c5 */ /* 0x000fe20000000000 */
[----:B------:R-:W-:Y:S01]  /*1b10*/  UMOV UR9, 0x40000040 ;  /* 0x4000004000097882 */ /* 0x000fe20000000000 */
[----:B------:R-:W-:Y:S01]  /*1b20*/  UMOV UR11, 0x40000040 ;  /* 0x40000040000b7882 */ /* 0x000fe20000000000 */
[----:B------:R-:W-:Y:S01]  /*1b30*/  UMOV UR21, UR9 ;  /* 0x0000000900157c82 */ /* 0x000fe20008000000 */
[----:B------:R-:W-:Y:S01]  /*1b40*/  IMAD.U32 R7, RZ, RZ, UR9 ;  /* 0x00000009ff077e24 */ /* 0x000fe2000f8e00ff */
[----:B------:R-:W-:Y:S01]  /*1b50*/  UMOV UR13, UR21 ;  /* 0x00000015000d7c82 */ /* 0x000fe20008000000 */
[----:B------:R-:W-:Y:S01]  /*1b60*/  UMOV UR8, UR5 ;  /* 0x0000000500087c82 */ /* 0x000fe20008000000 */
[----:B------:R-:W-:Y:S01]  /*1b70*/  UMOV UR15, 0x40000040 ;  /* 0x40000040000f7882 */ /* 0x000fe20000000000 */
[----:B------:R-:W-:Y:S01]  /*1b80*/  UMOV UR20, UR8 ;  /* 0x0000000800147c82 */ /* 0x000fe20008000000 */
[----:B------:R-:W-:Y:S01]  /*1b90*/  IMAD.U32 R6, RZ, RZ, UR8 ;  /* 0x00000008ff067e24 */ /* 0x000fe2000f8e00ff */
[----:B------:R-:W-:Y:S01]  /*1ba0*/  UMOV UR12, UR20 ;  /* 0x00000014000c7c82 */ /* 0x000fe20008000000 */
[----:B------:R-:W-:Y:S01]  /*1bb0*/  UIADD3 UR4, UR4, 0x24400, URZ ;  /* 0x0002440004047890 */ /* 0x000fe2000fffe03f */
[----:B01----:R-:W-:Y:S01]  /*1bc0*/  @!P1 VIADD R0, R0, 0x38840 ;  /* 0x0003884000009836 */ /* 0x003fe20000000000 */
[----:B------:R-:W-:Y:S01]  /*1bd0*/  UMOV UR16, UR20 ;  /* 0x0000001400107c82 */ /* 0x000fe20008000000 */
[----:B------:R-:W-:Y:S01]  /*1be0*/  UMOV UR17, UR21 ;  /* 0x0000001500117c82 */ /* 0x000fe20008000000 */
[----:B------:R-:W-:Y:S01]  /*1bf0*/  USHF.R.U32.HI UR4, URZ, 0x4, UR4 ;  /* 0x000000043f047899 */ /* 0x000fe20008011604 */
[----:B------:R-:W-:Y:S01]  /*1c00*/  CS2R R150, SRZ ;  /* 0x0000000000967805 */ /* 0x000fe2000001ff00 */
[----:B------:R-:W-:Y:S01]  /*1c10*/  UMOV UR19, 0x40000040 ;  /* 0x4000004000137882 */ /* 0x000fe20000000000 */
[----:B------:R-:W-:Y:S01]  /*1c20*/  UMOV UR23, 0x40000040 ;  /* 0x4000004000177882 */ /* 0x000fe20000000000 */
[----:B------:R-:W-:Y:S01]  /*1c30*/  ULOP3.LUT UR4, UR4, 0x3fff, URZ, 0xc0, !UPT ;  /* 0x00003fff04047892 */ /* 0x000fe2000f8ec03f */
[----:B------:R-:W-:Y:S01]  /*1c40*/  @!P1 PRMT R0, RZ, 0x654, R0 ;  /* 0x00000654ff009816 */ /* 0x000fe20000000000 */
[----:B------:R-:W-:Y:S01]  /*1c50*/  UMOV UR27, 0x40000040 ;  /* 0x40000040001b7882 */ /* 0x000fe20000000000 */
[----:B------:R-:W-:Y:S01]  /*1c60*/  UMOV UR31, 0x40000040 ;  /* 0x40000040001f7882 */ /* 0x000fe20000000000 */
[----:B------:R-:W-:Y:S01]  /*1c70*/  ULOP3.LUT UR6, UR4, 0x10000, URZ, 0xfc, !UPT ;  /* 0x0001000004067892 */ /* 0x000fe2000f8efc3f */
[----:B------:R-:W-:Y:S01]  /*1c80*/  CS2R R148, SRZ ;  /* 0x0000000000947805 */ /* 0x000fe2000001ff00 */
[----:B------:R-:W-:Y:S01]  /*1c90*/  UMOV UR35, 0x40000040 ;  /* 0x4000004000237882 */ /* 0x000fe20000000000 */
[----:B------:R-:W-:Y:S01]  /*1ca0*/  UMOV UR39, 0x40000040 ;  /* 0x4000004000277882 */ /* 0x000fe20000000000 */
[----:B------:R-:W-:Y:S01]  /*1cb0*/  UIMAD UR4, UR60, 0xa00, UR6 ;  /* 0x00000a003c0478a4 */ /* 0x000fe2000f8e0206 */
[----:B------:R-:W-:Y:S01]  /*1cc0*/  CS2R R146, SRZ ;  /* 0x0000000000927805 */ /* 0x000fe2000001ff00 */
[----:B------:R-:W-:Y:S01]  /*1cd0*/  IMAD.U32 R15, RZ, RZ, UR6 ;  /* 0x00000006ff0f7e24 */ /* 0x000fe2000f8e00ff */
[----:B------:R-:W-:Y:S01]  /*1ce0*/  UIADD3 UR6, UR5, 0x2, URZ ;  /* 0x0000000205067890 */ /* 0x000fe2000fffe03f */
[----:B------:R-:W-:Y:S01]  /*1cf0*/  CS2R R144, SRZ ;  /* 0x0000000000907805 */ /* 0x000fe2000001ff00 */
[----:B------:R-:W-:Y:S01]  /*1d00*/  UIADD3 UR14, UR4, 0x100, URZ ;  /* 0x00000100040e7890 */ /* 0x000fe2000fffe03f */
[----:B------:R-:W-:Y:S01]  /*1d10*/  CS2R R142, SRZ ;  /* 0x00000000008e7805 */ /* 0x000fe2000001ff00 */
[----:B------:R-:W-:Y:S01]  /*1d20*/  UMOV UR10, UR4 ;  /* 0x00000004000a7c82 */ /* 0x000fe20008000000 */
[----:B------:R-:W-:Y:S01]  /*1d30*/  UIADD3 UR18, UR4, 0x180, URZ ;  /* 0x0000018004127890 */ /* 0x000fe2000fffe03f */
[----:B------:R-:W-:Y:S01]  /*1d40*/  HGMMA.64x16x16.F32.BF16 R56, gdesc[UR8], RZ, !UPT, gsb0 ;  /* 0x00200000083879f0 */ /* 0x000fe2000c0018ff */
[----:B------:R-:W-:Y:S01]  /*1d50*/  UIADD3 UR10, UR4, 0x80, URZ ;  /* 0x00000080040a7890 */ /* 0x000fe2000fffe03f */
[----:B------:R-:W-:Y:S01]  /*1d60*/  CS2R R140, SRZ ;  /* 0x00000000008c7805 */ /* 0x000fe2000001ff00 */
[----:B------:R-:W-:Y:S01]  /*1d70*/  UMOV UR8, UR20 ;  /* 0x0000001400087c82 */ /* 0x000fe20008000000 */
[----:B------:R-:W-:Y:S01]  /*1d80*/  UMOV UR9, UR21 ;  /* 0x0000001500097c82 */ /* 0x000fe20008000000 */
[----:B------:R-:W-:Y:S01]  /*1d90*/  UMOV UR11, 0x40000040 ;  /* 0x40000040000b7882 */ /* 0x000fe20000000000 */
[----:B------:R-:W-:Y:S01]  /*1da0*/  UIADD3 UR7, UR4, 0x2, URZ ;  /* 0x0000000204077890 */ /* 0x000fe2000fffe03f */
[----:B------:R-:W-:Y:S01]  /*1db0*/  CS2R R138, SRZ ;  /* 0x00000000008a7805 */ /* 0x000fe2000001ff00 */
        /* <DEDUP_REMOVED lines=12> */
[----:B------:R-:W-:Y:S01]  /*1e80*/  UMOV UR43, 0x40000040 ;  /* 0x40000040002b7882 */ /* 0x000fe20000000000 */
        /* <DEDUP_REMOVED lines=31> */
[----:B------:R-:W-:-:S02]  /*2080*/  WARPGROUP.DEPBAR.LE gsb0, 0x0 ;  /* 0x00008000000079c5 */ /* 0x000fc40000010000 */
[----:B------:R-:W-:Y:S01]  /*2090*/  WARPGROUP.ARRIVE ;  /* 0x00000000000079c5 */ /* 0x000fe20000000000 */
[----:B------:R-:W-:Y:S02]  /*20a0*/  CS2R R78, SRZ ;  /* 0x00000000004e7805 */ /* 0x000fe4000001ff00 */
[----:B------:R-:W-:Y:S02]  /*20b0*/  CS2R R76, SRZ ;  /* 0x00000000004c7805 */ /* 0x000fe4000001ff00 */
[----:B------:R-:W-:Y:S02]  /*20c0*/  CS2R R74, SRZ ;  /* 0x00000000004a7805 */ /* 0x000fe4000001ff00 */
[----:B------:R-:W-:Y:S02]  /*20d0*/  CS2R R72, SRZ ;  /* 0x0000000000487805 */ /* 0x000fe4000001ff00 */
[----:B------:R-:W-:Y:S01]  /*20e0*/  CS2R R70, SRZ ;  /* 0x0000000000467805 */ /* 0x000fe2000001ff00 */
[----:B------:R-:W-:Y:S01]  /*20f0*/  HGMMA.64x16x16.F32.BF16 R48, gdesc[UR8], RZ, !UPT, gsb0 ;  /* 0x00200000083079f0 */ /* 0x000fe2000c0018ff */
[----:B------:R-:W-:Y:S01]  /*2100*/  UIADD3 UR10, UR4, 0x200, URZ ;  /* 0x00000200040a7890 */ /* 0x000fe2000fffe03f */
[----:B------:R-:W-:Y:S01]  /*2110*/  UMOV UR8, UR20 ;  /* 0x0000001400087c82 */ /* 0x000fe20008000000 */
[----:B------:R-:W-:Y:S01]  /*2120*/  UMOV UR9, UR21 ;  /* 0x0000001500097c82 */ /* 0x000fe20008000000 */
[----:B------:R-:W-:Y:S01]  /*2130*/  UMOV UR11, 0x40000040 ;  /* 0x40000040000b7882 */ /* 0x000fe20000000000 */
[----:B------:R-:W-:-:S02]  /*2140*/  WARPGROUP.DEPBAR.LE gsb0, 0x0 ;  /* 0x00008000000079c5 */ /* 0x000fc40000010000 */
[----:B------:R-:W-:-:S06]  /*2150*/  WARPGROUP.ARRIVE ;  /* 0x00000000000079c5 */ /* 0x000fcc0000000000 */
        /* <DEDUP_REMOVED lines=136> */
[----:B------:R-:W-:Y:S02]  /*29e0*/  ULDC UR11, c[0x0][0x2f0] ;  /* 0x0000bc00000b7ab9 */ /* 0x000fe40000000800 */
[----:B------:R-:W-:Y:S01]  /*29f0*/  IMAD.U32 R20, RZ, RZ, UR11 ;  /* 0x0000000bff147e24 */ /* 0x000fe2000f8e00ff */
        /* <DEDUP_REMOVED lines=61> */
[----:B------:R-:W-:Y:S02]  /*2dd0*/  R2UR UR19, R22 ;  /* 0x00000000161372ca */ /* 0x000fe400000e0000 */
[----:B------:R-:W-:Y:S01]  /*2de0*/  R2UR UR18, R19 ;  /* 0x00000000131272ca */ /* 0x000fe200000e0000 */
        /* <DEDUP_REMOVED lines=259> */
[----:B------:R-:W-:-:S06]  /*3e20*/  UIADD3 UR15, UR61, -0x2, URZ ;  /* 0xfffffffe3d0f7890 */ /* 0x000fcc000fffe03f */
[----:B------:R-:W-:Y:S01]  /*3e30*/  IMAD.U32 R232, RZ, RZ, UR15 ;  /* 0x0000000fffe87e24 */ /* 0x000fe2000f8e00ff */
        /* <DEDUP_REMOVED lines=10> */
[----:B------:R-:W-:Y:S01]  /*3ee0*/  ULDC UR5, c[0x0][0x448] ;  /* 0x0001120000057ab9 */ /* 0x000fe20000000800 */
[----:B------:R-:W-:Y:S01]  /*3ef0*/  IMAD.U32 R9, RZ, RZ, UR57 ;  /* 0x00000039ff097e24 */ /* 0x000fe2000f8e00ff */
[----:B------:R-:W-:-:S06]  /*3f00*/  UISETP.NE.AND UP0, UPT, UR5, 0x1, UPT ;  /* 0x000000010500788c */ /* 0x000fcc000bf05270 */
[----:B------:R-:W-:-:S05]  /*3f10*/  PLOP3.LUT P2, PT, PT, PT, UP0, 0x80, 0x0 ;  /* 0x000000000000781c */ /* 0x000fca0003f4f008 */
[----:B------:R-:W-:-:S08]  /*3f20*/  @UP0 ULDC UR5, c[0x0][0x44c] ;  /* 0x0001130000050ab9 */ /* 0x000fd00000000800 */
[----:B------:R-:W-:Y:S01]  /*3f30*/  @P2 IMAD.HI.U32 R3, R2, UR5, RZ ;  /* 0x0000000502032c27 */ /* 0x000fe2000f8e00ff */
[----:B------:R-:W-:-:S04]  /*3f40*/  @UP0 ULDC UR5, c[0x0][0x450] ;  /* 0x0001140000050ab9 */ /* 0x000fc80000000800 */
[----:B------:R-:W-:Y:S01]  /*3f50*/  @P2 SHF.R.U32.HI R2, RZ, UR5, R3 ;  /* 0x00000005ff022c19 */ /* 0x000fe20008011603 */
[----:B------:R-:W-:-:S04]  /*3f60*/  UIMAD UR5, UR61, -0x50, URZ ;  /* 0xffffffb03d0578a4 */ /* 0x000fc8000f8e023f */
[----:B------:R-:W0:Y:S01]  /*3f70*/  SHFL.IDX PT, R5, R2, 0x1, 0x1c1f ;  /* 0x003c1f0002057f89 */ /* 0x000e2200000e0000 */
[----:B------:R-:W-:Y:S02]  /*3f80*/  UIADD3 UR7, UR5, 0x51, URZ ;  /* 0x0000005105077890 */ /* 0x000fe4000fffe03f */
[----:B------:R-:W-:Y:S01]  /*3f90*/  UIMAD UR5, UR18, UR11, UR5 ;  /* 0x0000000b120572a4 */ /* 0x000fe2000f8e0205 */
[----:B------:R-:W1:Y:S03]  /*3fa0*/  SHFL.IDX PT, R2, R2, RZ, 0x1c1f ;  /* 0x001c1fff02027589 */ /* 0x000e6600000e0000 */
[----:B------:R-:W-:Y:S01]  /*3fb0*/  IMAD.U32 R4, RZ, RZ, UR7 ;  /* 0x00000007ff047e24 */ /* 0x000fe2000f8e00ff */
[----:B------:R-:W-:Y:S01]  /*3fc0*/  UIADD3 UR14, UR5, 0x50, URZ ;  /* 0x00000050050e7890 */ /* 0x000fe2000fffe03f */
[----:B------:R-:W-:Y:S02]  /*3fd0*/  UMOV UR7, 0x40000040 ;  /* 0x4000004000077882 */ /* 0x000fe40000000000 */
[----:B------:R-:W-:Y:S01]  /*3fe0*/  IMAD R3, R23, -0x2, R4 ;  /* 0xfffffffe17037824 */ /* 0x000fe200078e0204 */
[----:B------:R-:W-:Y:S01]  /*3ff0*/  UMOV UR5, UR23 ;  /* 0x0000001700057c82 */ /* 0x000fe20008000000 */
[----:B------:R-:W-:-:S02]  /*4000*/  WARPGROUP.DEPBAR.LE gsb0, 0x0 ;  /* 0x00008000000079c5 */ /* 0x000fc40000010000 */
[----:B------:R-:W-:Y:S01]  /*4010*/  WARPGROUP.ARRIVE ;  /* 0x00000000000079c5 */ /* 0x000fe20000000000 */
[----:B------:R-:W-:Y:S01]  /*4020*/  IMAD.U32 R14, RZ, RZ, UR14 ;  /* 0x0000000eff0e7e24 */ /* 0x000fe2000f8e00ff */
[----:B------:R-:W-:Y:S01]  /*4030*/  ULDC UR14, c[0x0][0x288] ;  /* 0x0000a200000e7ab9 */ /* 0x000fe20000000800 */
[----:B------:R-:W-:Y:S01]  /*4040*/  IMAD R4, R20, UR18, R3 ;  /* 0x0000001214047c24 */ /* 0x000fe2000f8e0203 */
[----:B------:R-:W-:Y:S01]  /*4050*/  UIMAD UR11, UR18, UR11, -UR14 ;  /* 0x0000000b120b72a4 */ /* 0x000fe2000f8e0a0e */
[----:B------:R-:W-:Y:S01]  /*4060*/  IMAD R3, R23, -0x2, R14 ;  /* 0xfffffffe17037824 */ /* 0x000fe200078e020e */
[----:B------:R-:W-:Y:S01]  /*4070*/  HGMMA.64x16x16.F32.BF16 R32, gdesc[UR52], R32, gsb0 ;  /* 0x00200000342079f0 */ /* 0x000fe20008001820 */
[----:B------:R-:W-:Y:S01]  /*4080*/  UMOV UR54, UR6 ;  /* 0x0000000600367c82 */ /* 0x000fe20008000000 */
[----:B------:R-:W-:Y:S01]  /*4090*/  UMOV UR55, 0x40000040 ;  /* 0x4000004000377882 */ /* 0x000fe20000000000 */
[----:B------:R-:W-:Y:S01]  /*40a0*/  UIADD3 UR6, UR4, 0x986, URZ ;  /* 0x0000098604067890 */ /* 0x000fe2000fffe03f */
[----:B0-----:R-:W-:Y:S01]  /*40b0*/  IADD3 R14, R5, -UR14, R4 ;  /* 0x8000000e050e7c10 */ /* 0x001fe2000fffe004 */
[----:B------:R-:W-:-:S03]  /*40c0*/  VIADD R4, R4, -UR14 ;  /* 0x8000000e04047c36 */ /* 0x000fc60008000000 */
[----:B------:R-:W-:Y:S02]  /*40d0*/  VIMNMX R14, R3, R14, PT ;  /* 0x0000000e030e7248 */ /* 0x000fe40003fe0100 */
[----:B-1----:R-:W-:Y:S02]  /*40e0*/  VIADDMNMX R2, R2, R4, R3, PT ;  /* 0x0000000402027246 */ /* 0x002fe40003800103 */
[C---:B------:R-:W-:Y:S02]  /*40f0*/  ISETP.GT.AND P3, PT, R14.reuse, RZ, PT ;  /* 0x000000ff0e00720c */ /* 0x040fe40003f64270 */
[C---:B------:R-:W-:Y:S02]  /*4100*/  ISETP.GT.AND P4, PT, R14.reuse, 0x1, PT ;  /* 0x000000010e00780c */ /* 0x040fe40003f84270 */
[----:B------:R-:W-:Y:S02]  /*4110*/  ISETP.GT.AND P5, PT, R14, 0x8, PT ;  /* 0x000000080e00780c */ /* 0x000fe40003fa4270 */
[----:B------:R-:W-:Y:S01]  /*4120*/  ISETP.GT.AND P6, PT, R2, 0x11, PT ;  /* 0x000000110200780c */ /* 0x000fe20003fc4270 */
[----:B------:R-:W-:-:S02]  /*4130*/  WARPGROUP.DEPBAR.LE gsb0, 0x0 ;  /* 0x00008000000079c5 */ /* 0x000fc40000010000 */
        /* <DEDUP_REMOVED lines=26> */
[----:B------:R-:W-:Y:S08]  /*42e0*/  MUFU.TANH R62, R62 ;  /* 0x0000003e003e7308 */ /* 0x000ff00000002400 */
[----:B------:R-:W-:Y:S08]  /*42f0*/  MUFU.TANH R63, R63 ;  /* 0x0000003f003f7308 */ /* 0x000ff00000002400 */
[----:B------:R-:W-:Y:S08]  /*4300*/  MUFU.TANH R21, R56 ;  /* 0x0000003800157308 */ /* 0x000ff00000002400 */
[----:B------:R-:W-:Y:S08]  /*4310*/  MUFU.TANH R67, R57 ;  /* 0x0000003900437308 */ /* 0x000ff00000002400 */
[----:B------:R-:W-:Y:S01]  /*4320*/  MUFU.TANH R68, R60 ;  /* 0x0000003c00447308 */ /* 0x000fe20000002400 */
[----:B------:R-:W-:-:S02]  /*4330*/  WARPGROUP.DEPBAR.LE gsb0, 0x0 ;  /* 0x00008000000079c5 */ /* 0x000fc40000010000 */
[----:B------:R-:W-:Y:S01]  /*4340*/  WARPGROUP.ARRIVE ;  /* 0x00000000000079c5 */ /* 0x000fe20000000000 */
[----:B------:R-:W-:Y:S01]  /*4350*/  FMUL.FTZ R50, R50, UR10 ;  /* 0x0000000a32327c20 */ /* 0x000fe20008410000 */
[----:B------:R-:W-:Y:S01]  /*4360*/  FMUL.FTZ R51, R51, UR10 ;  /* 0x0000000a33337c20 */ /* 0x000fe20008410000 */
[----:B------:R-:W-:Y:S01]  /*4370*/  FMUL.FTZ R54, R54, UR10 ;  /* 0x0000000a36367c20 */ /* 0x000fe20008410000 */
[----:B------:R-:W-:Y:S01]  /*4380*/  FMUL.FTZ R55, R55, UR10 ;  /* 0x0000000a37377c20 */ /* 0x000fe20008410000 */
[----:B------:R-:W-:Y:S01]  /*4390*/  MUFU.TANH R69, R61 ;  /* 0x0000003d00457308 */ /* 0x000fe20000002400 */
[----:B------:R-:W-:Y:S01]  /*43a0*/  HGMMA.64x16x16.F32.BF16 R40, gdesc[UR56], R40, gsb0 ;  /* 0x00200000382879f0 */ /* 0x000fe20008001828 */
[----:B------:R-:W-:Y:S01]  /*43b0*/  UIADD3 UR58, UR4, 0x906, URZ ;  /* 0x00000906043a7890 */ /* 0x000fe2000fffe03f */
[----:B------:R-:W-:Y:S01]  /*43c0*/  FMUL.FTZ R48, R48, UR10 ;  /* 0x0000000a30307c20 */ /* 0x000fe20008410000 */
[----:B------:R-:W-:Y:S01]  /*43d0*/  UMOV UR56, UR22 ;  /* 0x0000001600387c82 */ /* 0x000fe20008000000 */
[----:B------:R-:W-:Y:S01]  /*43e0*/  UMOV UR57, UR23 ;  /* 0x0000001700397c82 */ /* 0x000fe20008000000 */
[----:B------:R-:W-:Y:S01]  /*43f0*/  UMOV UR59, 0x40000040 ;  /* 0x40000040003b7882 */ /* 0x000fe20000000000 */
[----:B------:R-:W-:Y:S01]  /*4400*/  UMOV UR4, UR22 ;  /* 0x0000001600047c82 */ /* 0x000fe20008000000 */
[----:B------:R-:W2:Y:S01]  /*4410*/  MUFU.TANH R50, R50 ;  /* 0x0000003200327308 */ /* 0x000ea20000002400 */
[----:B------:R-:W-:Y:S01]  /*4420*/  FMUL.FTZ R49, R49, UR10 ;  /* 0x0000000a31317c20 */ /* 0x000fe20008410000 */
[----:B------:R-:W-:Y:S01]  /*4430*/  FMUL.FTZ R52, R52, UR10 ;  /* 0x0000000a34347c20 */ /* 0x000fe20008410000 */
[----:B------:R-:W-:-:S05]  /*4440*/  FMUL.FTZ R53, R53, UR10 ;  /* 0x0000000a35357c20 */ /* 0x000fca0008410000 */
[----:B------:R-:W-:Y:S08]  /*4450*/  MUFU.TANH R51, R51 ;  /* 0x0000003300337308 */ /* 0x000ff00000002400 */
[----:B------:R-:W3:Y:S08]  /*4460*/  MUFU.TANH R54, R54 ;  /* 0x0000003600367308 */ /* 0x000ef00000002400 */
[----:B------:R-:W4:Y:S08]  /*4470*/  MUFU.TANH R55, R55 ;  /* 0x0000003700377308 */ /* 0x000f300000002400 */
        /* <DEDUP_REMOVED lines=8> */
[----:B------:R0:W5:Y:S01]  /*4500*/  MUFU.TANH R56, R42 ;  /* 0x0000002a00387308 */ /* 0x0001620000002400 */
[----:B------:R-:W-:Y:S01]  /*4510*/  HGMMA.64x16x16.F32.BF16 R32, gdesc[UR56], R32, gsb0 ;  /* 0x00200000382079f0 */ /* 0x000fe20008001820 */
[----:B------:R-:W-:Y:S01]  /*4520*/  FMUL.FTZ R40, R40, UR10 ;  /* 0x0000000a28287c20 */ /* 0x000fe20008410000 */
[----:B------:R-:W-:Y:S01]  /*4530*/  FMUL.FTZ R41, R41, UR10 ;  /* 0x0000000a29297c20 */ /* 0x000fe20008410000 */
[----:B------:R-:W-:Y:S01]  /*4540*/  FMUL.FTZ R44, R44, UR10 ;  /* 0x0000000a2c2c7c20 */ /* 0x000fe20008410000 */
[----:B------:R-:W-:-:S03]  /*4550*/  FMUL.FTZ R45, R45, UR10 ;  /* 0x0000000a2d2d7c20 */ /* 0x000fc60008410000 */
[----:B------:R1:W5:Y:S01]  /*4560*/  MUFU.TANH R57, R43 ;  /* 0x0000002b00397308 */ /* 0x0003620000002400 */
[----:B0-----:R-:W-:Y:S02]  /*4570*/  FSEL R42, R58, -INF , P3 ;  /* 0xff8000003a2a7808 */ /* 0x001fe40001800000 */
[----:B------:R-:W-:-:S05]  /*4580*/  ISETP.GT.AND P3, PT, R14, 0x9, PT ;  /* 0x000000090e00780c */ /* 0x000fca0003f64270 */
[----:B------:R0:W-:Y:S01]  /*4590*/  MUFU.TANH R60, R46 ;  /* 0x0000002e003c7308 */ /* 0x0001e20000002400 */
[----:B-1----:R-:W-:Y:S02]  /*45a0*/  FSEL R43, R59, -INF , P4 ;  /* 0xff8000003b2b7808 */ /* 0x002fe40002000000 */
[----:B------:R-:W-:Y:S02]  /*45b0*/  ISETP.GT.AND P4, PT, R14, 0x10, PT ;  /* 0x000000100e00780c */ /* 0x000fe40003f84270 */
[----:B------:R-:W-:Y:S02]  /*45c0*/  FMNMX.FTZ R5, R42, R43, !PT ;  /* 0x0000002b2a057209 */ /* 0x000fe40007810000 */
[----:B--2---:R-:W-:Y:S01]  /*45d0*/  FSEL R50, R50, -INF , P4 ;  /* 0xff80000032327808 */ /* 0x004fe20002000000 */
[----:B------:R1:W2:Y:S01]  /*45e0*/  MUFU.TANH R61, R47 ;  /* 0x0000002f003d7308 */ /* 0x0002a20000002400 */
[----:B0-----:R-:W-:Y:S02]  /*45f0*/  FSEL R46, R62, -INF , P5 ;  /* 0xff8000003e2e7808 */ /* 0x001fe40002800000 */
[----:B------:R-:W-:-:S02]  /*4600*/  ISETP.GT.AND P4, PT, R14, 0x18, PT ;  /* 0x000000180e00780c */ /* 0x000fc40003f84270 */
[----:B------:R-:W-:Y:S02]  /*4610*/  FMNMX.FTZ R20, R46, R5, !PT ;  /* 0x000000052e147209 */ /* 0x000fe40007810000 */
[----:B---3--:R-:W-:Y:S01]  /*4620*/  FSEL R54, R54, -INF , P4 ;  /* 0xff80000036367808 */ /* 0x008fe20002000000 */
[----:B------:R-:W-:Y:S01]  /*4630*/  MUFU.TANH R53, R53 ;  /* 0x0000003500357308 */ /* 0x000fe20000002400 */
[----:B-1----:R-:W-:Y:S02]  /*4640*/  FSEL R47, R63, -INF , P3 ;  /* 0xff8000003f2f7808 */ /* 0x002fe40001800000 */
[----:B------:R-:W-:Y:S02]  /*4650*/  ISETP.GT.AND P3, PT, R14, 0x11, PT ;  /* 0x000000110e00780c */ /* 0x000fe40003f64270 */
[----:B------:R-:W-:Y:S02]  /*4660*/  FMNMX.FTZ R5, R47, R20, !PT ;  /* 0x000000142f057209 */ /* 0x000fe40007810000 */
[----:B------:R-:W-:Y:S01]  /*4670*/  FSEL R51, R51, -INF , P3 ;  /* 0xff80000033337808 */ /* 0x000fe20001800000 */
[----:B------:R-:W-:Y:S01]  /*4680*/  MUFU.TANH R41, R41 ;  /* 0x0000002900297308 */ /* 0x000fe20000002400 */
[----:B------:R-:W-:-:S02]  /*4690*/  FMNMX.FTZ R20, R50, R5, !PT ;  /* 0x0000000532147209 */ /* 0x000fc40007810000 */
[C---:B------:R-:W-:Y:S02]  /*46a0*/  ISETP.GT.AND P3, PT, R14.reuse, 0x19, PT ;  /* 0x000000190e00780c */ /* 0x040fe40003f64270 */
[----:B------:R-:W-:Y:S02]  /*46b0*/  FMNMX.FTZ R5, R51, R20, !PT ;  /* 0x0000001433057209 */ /* 0x000fe40007810000 */
[----:B------:R-:W-:Y:S01]  /*46c0*/  ISETP.GT.AND P4, PT, R14, 0x20, PT ;  /* 0x000000200e00780c */ /* 0x000fe20003f84270 */
[----:B------:R-:W-:Y:S01]  /*46d0*/  MUFU.TANH R44, R44 ;  /* 0x0000002c002c7308 */ /* 0x000fe20000002400 */
[----:B----4-:R-:W-:Y:S02]  /*46e0*/  FSEL R55, R55, -INF , P3 ;  /* 0xff80000037377808 */ /* 0x010fe40001800000 */
[----:B------:R-:W-:Y:S01]  /*46f0*/  FMNMX.FTZ R20, R54, R5, !PT ;  /* 0x0000000536147209 */ /* 0x000fe20007810000 */
[----:B------:R-:W-:Y:S02]  /*4700*/  WARPGROUP.DEPBAR.LE gsb0, 0x0 ;  /* 0x00008000000079c5 */ /* 0x000fe40000010000 */
[----:B------:R-:W-:Y:S01]  /*4710*/  WARPGROUP.ARRIVE ;  /* 0x00000000000079c5 */ /* 0x000fe20000000000 */
[----:B------:R-:W-:Y:S01]  /*4720*/  FMUL.FTZ R34, R34, UR10 ;  /* 0x0000000a22227c20 */ /* 0x000fe20008410000 */
[----:B------:R-:W-:Y:S01]  /*4730*/  FMUL.FTZ R35, R35, UR10 ;  /* 0x0000000a23237c20 */ /* 0x000fe20008410000 */
[----:B------:R-:W-:Y:S01]  /*4740*/  ISETP.GT.AND P3, PT, R14, 0x21, PT ;  /* 0x000000210e00780c */ /* 0x000fe20003f64270 */
[----:B------:R-:W-:Y:S01]  /*4750*/  FMUL.FTZ R38, R38, UR10 ;  /* 0x0000000a26267c20 */ /* 0x000fe20008410000 */
[----:B-----5:R-:W-:Y:S01]  /*4760*/  FSEL R56, R56, -INF , P4 ;  /* 0xff80000038387808 */ /* 0x020fe20002000000 */
[----:B------:R-:W-:Y:S01]  /*4770*/  HGMMA.64x16x16.F32.BF16 R24, gdesc[UR4], R24, gsb0 ;  /* 0x00200000041879f0 */ /* 0x000fe20008001818 */
[----:B------:R-:W0:Y:S01]  /*4780*/  MUFU.TANH R34, R34 ;  /* 0x0000002200227308 */ /* 0x000e220000002400 */
[----:B------:R-:W-:Y:S01]  /*4790*/  FMNMX.FTZ R5, R55, R20, !PT ;  /* 0x0000001437057209 */ /* 0x000fe20007810000 */
[----:B------:R-:W-:Y:S01]  /*47a0*/  FMUL.FTZ R39, R39, UR10 ;  /* 0x0000000a27277c20 */ /* 0x000fe20008410000 */
[----:B------:R-:W-:Y:S01]  /*47b0*/  ISETP.GT.AND P4, PT, R14, 0x28, PT ;  /* 0x000000280e00780c */ /* 0x000fe20003f84270 */
[----:B------:R-:W-:Y:S01]  /*47c0*/  FMUL.FTZ R36, R36, UR10 ;  /* 0x0000000a24247c20 */ /* 0x000fe20008410000 */
[----:B------:R-:W-:Y:S01]  /*47d0*/  FSEL R57, R57, -INF , P3 ;  /* 0xff80000039397808 */ /* 0x000fe20001800000 */
[----:B------:R-:W-:Y:S01]  /*47e0*/  FMUL.FTZ R32, R32, UR10 ;  /* 0x0000000a20207c20 */ /* 0x000fe20008410000 */
[----:B------:R-:W-:Y:S01]  /*47f0*/  FMNMX.FTZ R20, R56, R5, !PT ;  /* 0x0000000538147209 */ /* 0x000fe20007810000 */
[----:B------:R-:W1:Y:S01]  /*4800*/  MUFU.TANH R35, R35 ;  /* 0x0000002300237308 */ /* 0x000e620000002400 */
[C---:B------:R-:W-:Y:S01]  /*4810*/  ISETP.GT.AND P3, PT, R14.reuse, 0x29, PT ;  /* 0x000000290e00780c */ /* 0x040fe20003f64270 */
[----:B------:R-:W-:Y:S01]  /*4820*/  ULDC UR5, c[0x0][0x988] ;  /* 0x0002620000057ab9 */ /* 0x000fe20000000800 */
[----:B------:R-:W-:Y:S01]  /*4830*/  FMNMX.FTZ R20, R57, R20, !PT ;  /* 0x0000001439147209 */ /* 0x000fe20007810000 */
[----:B------:R-:W-:Y:S01]  /*4840*/  FMUL.FTZ R33, R33, UR10 ;  /* 0x0000000a21217c20 */ /* 0x000fe20008410000 */
[----:B--2---:R-:W-:Y:S01]  /*4850*/  FSEL R58, R61, -INF , P3 ;  /* 0xff8000003d3a7808 */ /* 0x004fe20001800000 */
[----:B------:R-:W-:Y:S01]  /*4860*/  FMUL.FTZ R37, R37, UR10 ;  /* 0x0000000a25257c20 */ /* 0x000fe20008410000 */
[----:B------:R-:W-:Y:S01]  /*4870*/  ISETP.GT.AND P3, PT, R14, 0x31, PT ;  /* 0x000000310e00780c */ /* 0x000fe20003f64270 */
[----:B------:R-:W2:Y:S01]  /*4880*/  MUFU.TANH R38, R38 ;  /* 0x0000002600267308 */ /* 0x000ea20000002400 */
[----:B------:R-:W-:Y:S01]  /*4890*/  ISETP.GT.AND P5, PT, R2, 0x1, PT ;  /* 0x000000010200780c */ /* 0x000fe20003fa4270 */
[----:B------:R-:W-:Y:S01]  /*48a0*/  @UP0 ULDC UR6, c[0x0][0x44c] ;  /* 0x0001130000060ab9 */ /* 0x000fe20000000800 */
[----:B------:R-:W-:Y:S01]  /*48b0*/  UMOV UR4, UR19 ;  /* 0x0000001300047c82 */ /* 0x000fe20008000000 */
[----:B------:R-:W-:-:S04]  /*48c0*/  UIMAD.WIDE.U32 UR6, UR19, UR6, URZ ;  /* 0x00000006130672a5 */ /* 0x000fc8000f8e003f */
[----:B------:R3:W4:Y:S08]  /*48d0*/  MUFU.TANH R62, R39 ;  /* 0x00000027003e7308 */ /* 0x0007300000002400 */
[----:B------:R-:W-:Y:S01]  /*48e0*/  MUFU.TANH R45, R45 ;  /* 0x0000002d002d7308 */ /* 0x000fe20000002400 */
[----:B---3--:R-:W-:Y:S02]  /*48f0*/  FSEL R39, R60, -INF , P4 ;  /* 0xff8000003c277808 */ /* 0x008fe40002000000 */
[----:B------:R-:W-:-:S02]  /*4900*/  ISETP.GT.AND P4, PT, R14, 0x30, PT ;  /* 0x000000300e00780c */ /* 0x000fc40003f84270 */
[----:B------:R-:W-:Y:S02]  /*4910*/  FMNMX.FTZ R5, R39, R20, !PT ;  /* 0x0000001427057209 */ /* 0x000fe40007810000 */
[----:B0-----:R-:W-:Y:S01]  /*4920*/  FSEL R59, R34, -INF , P4 ;  /* 0xff800000223b7808 */ /* 0x001fe20002000000 */
[----:B------:R-:W-:Y:S01]  /*4930*/  MUFU.TANH R32, R32 ;  /* 0x0000002000207308 */ /* 0x000fe20000002400 */
[----:B------:R-:W-:Y:S02]  /*4940*/  FMNMX.FTZ R20, R58, R5, !PT ;  /* 0x000000053a147209 */ /* 0x000fe40007810000 */
[C---:B------:R-:W-:Y:S02]  /*4950*/  ISETP.GT.AND P4, PT, R14.reuse, 0x38, PT ;  /* 0x000000380e00780c */ /* 0x040fe40003f84270 */
[----:B-1----:R-:W-:Y:S02]  /*4960*/  FSEL R60, R35, -INF , P3 ;  /* 0xff800000233c7808 */ /* 0x002fe40001800000 */
[----:B------:R-:W-:Y:S01]  /*4970*/  FMNMX.FTZ R5, R59, R20, !PT ;  /* 0x000000143b057209 */ /* 0x000fe20007810000 */
[----:B------:R-:W-:Y:S01]  /*4980*/  MUFU.TANH R34, R36 ;  /* 0x0000002400227308 */ /* 0x000fe20000002400 */
[----:B------:R-:W-:Y:S01]  /*4990*/  ISETP.GT.AND P3, PT, R14, 0x39, PT ;  /* 0x000000390e00780c */ /* 0x000fe20003f64270 */
[----:B------:R-:W-:-:S02]  /*49a0*/  WARPGROUP.DEPBAR.LE gsb0, 0x0 ;  /* 0x00008000000079c5 */ /* 0x000fc40000010000 */
[----:B------:R-:W-:Y:S01]  /*49b0*/  FMUL.FTZ R26, R26, UR10 ;  /* 0x0000000a1a1a7c20 */ /* 0x000fe20008410000 */
[----:B------:R-:W-:Y:S01]  /*49c0*/  FMUL.FTZ R27, R27, UR10 ;  /* 0x0000000a1b1b7c20 */ /* 0x000fe20008410000 */
[----:B------:R-:W-:Y:S01]  /*49d0*/  FMUL.FTZ R30, R30, UR10 ;  /* 0x0000000a1e1e7c20 */ /* 0x000fe20008410000 */
[----:B------:R-:W-:Y:S01]  /*49e0*/  FMUL.FTZ R31, R31, UR10 ;  /* 0x0000000a1f1f7c20 */ /* 0x000fe20008410000 */
[----:B--2---:R-:W-:Y:S01]  /*49f0*/  FSEL R61, R38, -INF , P4 ;  /* 0xff800000263d7808 */ /* 0x004fe20002000000 */
[----:B------:R-:W-:Y:S01]  /*4a00*/  FMUL.FTZ R24, R24, UR10 ;  /* 0x0000000a18187c20 */ /* 0x000fe20008410000 */
[----:B------:R-:W0:Y:S01]  /*4a10*/  MUFU.TANH R26, R26 ;  /* 0x0000001a001a7308 */ /* 0x000e220000002400 */
[----:B------:R-:W-:Y:S01]  /*4a20*/  FMNMX.FTZ R20, R60, R5, !PT ;  /* 0x000000053c147209 */ /* 0x000fe20007810000 */
[----:B------:R-:W-:Y:S01]  /*4a30*/  FMUL.FTZ R25, R25, UR10 ;  /* 0x0000000a19197c20 */ /* 0x000fe20008410000 */
[----:B------:R-:W-:Y:S01]  /*4a40*/  ISETP.GT.AND P4, PT, R14, 0x40, PT ;  /* 0x000000400e00780c */ /* 0x000fe20003f84270 */
[----:B------:R-:W-:Y:S01]  /*4a50*/  FMUL.FTZ R28, R28, UR10 ;  /* 0x0000000a1c1c7c20 */ /* 0x000fe20008410000 */
[----:B----4-:R-:W-:Y:S01]  /*4a60*/  FSEL R62, R62, -INF , P3 ;  /* 0xff8000003e3e7808 */ /* 0x010fe20001800000 */
[----:B------:R-:W-:Y:S01]  /*4a70*/  FMUL.FTZ R29, R29, UR10 ;  /* 0x0000000a1d1d7c20 */ /* 0x000fe20008410000 */
[----:B------:R-:W-:Y:S01]  /*4a80*/  FMNMX.FTZ R5, R61, R20, !PT ;  /* 0x000000143d057209 */ /* 0x000fe20007810000 */
[----:B------:R-:W1:Y:S01]  /*4a90*/  MUFU.TANH R27, R27 ;  /* 0x0000001b001b7308 */ /* 0x000e620000002400 */
[----:B------:R-:W-:Y:S01]  /*4aa0*/  ISETP.GT.AND P3, PT, R14, 0x41, PT ;  /* 0x000000410e00780c */ /* 0x000fe20003f64270 */
[----:B------:R-:W-:Y:S01]  /*4ab0*/  @UP0 ULDC UR10, c[0x0][0x450] ;  /* 0x00011400000a0ab9 */ /* 0x000fe20000000800 */
[----:B------:R-:W-:Y:S01]  /*4ac0*/  FMNMX.FTZ R20, R62, R5, !PT ;  /* 0x000000053e147209 */ /* 0x000fe20007810000 */
[----:B------:R-:W-:Y:S01]  /*4ad0*/  @UP0 USHF.R.U32.HI UR4, URZ, UR10, UR7 ;  /* 0x0000000a3f040299 */ /* 0x000fe20008011607 */
[----:B------:R2:W-:Y:S03]  /*4ae0*/  @!P1 SYNCS.ARRIVE.TRANS64.RED.A1T0 RZ, [R0+URZ], RZ ;  /* 0x000000ff00ff99a7 */ /* 0x0005e6000810043f */
[----:B------:R-:W3:Y:S01]  /*4af0*/  MUFU.TANH R30, R30 ;  /* 0x0000001e001e7308 */ /* 0x000ee20000002400 */
[----:B0-----:R-:W-:Y:S01]  /*4b00*/  FSEL R63, R26, -INF , P4 ;  /* 0xff8000001a3f7808 */ /* 0x001fe20002000000 */
[----:B------:R-:W-:Y:S01]  /*4b10*/  UIADD3 UR6, UR11, UR4, URZ ;  /* 0x000000040b067290 */ /* 0x000fe2000fffe03f */
[----:B------:R-:W-:-:S02]  /*4b20*/  ISETP.GT.AND P4, PT, R14, 0x48, PT ;  /* 0x000000480e00780c */ /* 0x000fc40003f84270 */
[----:B------:R-:W-:Y:S01]  /*4b30*/  FMNMX.FTZ R5, R63, R20, !PT ;  /* 0x000000143f057209 */ /* 0x000fe20007810000 */
[----:B------:R-:W-:Y:S02]  /*4b40*/  UIMAD.WIDE UR6, UR6, 0x66666667, URZ ;  /* 0x66666667060678a5 */ /* 0x000fe4000f8e023f */
[----:B------:R-:W0:Y:S01]  /*4b50*/  MUFU.TANH R31, R31 ;  /* 0x0000001f001f7308 */ /* 0x000e220000002400 */
[----:B-1----:R-:W-:Y:S01]  /*4b60*/  FSEL R64, R27, -INF , P3 ;  /* 0xff8000001b407808 */ /* 0x002fe20001800000 */
[----:B------:R-:W-:Y:S01]  /*4b70*/  USHF.R.U32.HI UR4, URZ, 0x1f, UR7 ;  /* 0x0000001f3f047899 */ /* 0x000fe20008011607 */
[----:B------:R-:W-:Y:S02]  /*4b80*/  ISETP.GT.AND P3, PT, R14, 0x49, PT ;  /* 0x000000490e00780c */ /* 0x000fe40003f64270 */
[----:B------:R-:W-:Y:S01]  /*4b90*/  FMNMX.FTZ R14, R64, R5, !PT ;  /* 0x00000005400e7209 */ /* 0x000fe20007810000 */
[----:B------:R-:W-:Y:S02]  /*4ba0*/  ULEA.HI.SX32 UR4, UR7, UR4, 0x1b ;  /* 0x0000000407047291 */ /* 0x000fe4000f8fda3f */
[----:B------:R-:W1:Y:S01]  /*4bb0*/  MUFU.TANH R26, R49 ;  /* 0x00000031001a7308 */ /* 0x000e620000002400 */
[----:B---3--:R-:W-:Y:S01]  /*4bc0*/  FSEL R65, R30, -INF , P4 ;  /* 0xff8000001e417808 */ /* 0x008fe20002000000 */
[----:B------:R-:W-:Y:S01]  /*4bd0*/  UISETP.LT.AND UP1, UPT, URZ, UR4, UPT ;  /* 0x000000043f00728c */ /* 0x000fe2000bf21270 */
[----:B------:R-:W-:-:S02]  /*4be0*/  ISETP.GT.AND P4, PT, R2, 0x8, PT ;  /* 0x000000080200780c */ /* 0x000fc40003f84270 */
[----:B------:R-:W-:Y:S01]  /*4bf0*/  FMNMX.FTZ R5, R65, R14, !PT ;  /* 0x0000000e41057209 */ /* 0x000fe20007810000 */
[----:B------:R-:W-:Y:S01]  /*4c00*/  USEL UR18, URZ, UR4, !UP1 ;  /* 0x000000043f127287 */ /* 0x000fe2000c800000 */
[----:B------:R-:W-:Y:S01]  /*4c10*/  FSEL R20, R68, -INF , P4 ;  /* 0xff80000044147808 */ /* 0x000fe20002000000 */
[----:B------:R-:W-:Y:S01]  /*4c20*/  MUFU.TANH R36, R24 ;  /* 0x0000001800247308 */ /* 0x000fe20000002400 */
[----:B0-----:R-:W-:Y:S01]  /*4c30*/  FSEL R66, R31, -INF , P3 ;  /* 0xff8000001f427808 */ /* 0x001fe20001800000 */
[----:B------:R-:W-:Y:S01]  /*4c40*/  UISETP.GE.AND UP1, UPT, UR15, UR18, UPT ;  /* 0x000000120f00728c */ /* 0x000fe2000bf26270 */
[----:B------:R-:W-:Y:S01]  /*4c50*/  ISETP.GT.AND P3, PT, R2, RZ, PT ;  /* 0x000000ff0200720c */ /* 0x000fe20003f64270 */
[----:B------:R-:W-:Y:S01]  /*4c60*/  IMAD.U32 R231, RZ, RZ, UR18 ;  /* 0x00000012ffe77e24 */ /* 0x000fe2000f8e00ff */
[----:B------:R-:W-:Y:S02]  /*4c70*/  FMNMX.FTZ R5, R66, R5, !PT ;  /* 0x0000000542057209 */ /* 0x000fe40007810000 */
[----:B------:R-:W-:Y:S01]  /*4c80*/  ISETP.GT.AND P4, PT, R2, 0x18, PT ;  /* 0x000000180200780c */ /* 0x000fe20003f84270 */
[----:B------:R-:W0:Y:S01]  /*4c90*/  MUFU.TANH R31, R40 ;  /* 0x00000028001f7308 */ /* 0x000e220000002400 */
[----:B-1----:R-:W-:Y:S01]  /*4ca0*/  FSEL R26, R26, -INF , P6 ;  /* 0xff8000001a1a7808 */ /* 0x002fe20003000000 */
[----:B------:R-:W1:Y:S06]  /*4cb0*/  SHFL.BFLY PT, R14, R5, 0x2, 0x1f ;  /* 0x0c401f00050e7f89 */ /* 0x000e6c00000e0000 */
[----:B------:R3:W-:Y:S08]  /*4cc0*/  MUFU.TANH R49, R25 ;  /* 0x0000001900317308 */ /* 0x0007f00000002400 */
[----:B------:R-:W4:Y:S01]  /*4cd0*/  MUFU.TANH R33, R33 ;  /* 0x0000002100217308 */ /* 0x000f220000002400 */
[----:B---3--:R-:W-:-:S02]  /*4ce0*/  FSEL R25, R52, -INF , P4 ;  /* 0xff80000034197808 */ /* 0x008fc40002000000 */
[----:B------:R-:W-:-:S05]  /*4cf0*/  ISETP.GT.AND P4, PT, R2, 0x21, PT ;  /* 0x000000210200780c */ /* 0x000fca0003f84270 */
[----:B------:R-:W-:Y:S01]  /*4d00*/  MUFU.TANH R52, R29 ;  /* 0x0000001d00347308 */ /* 0x000fe20000002400 */
[----:B-1----:R-:W-:-:S05]  /*4d10*/  FMNMX.FTZ R14, R5, R14, !PT ;  /* 0x0000000e050e7209 */ /* 0x002fca0007810000 */
[----:B------:R-:W1:Y:S02]  /*4d20*/  SHFL.BFLY PT, R5, R14, 0x1, 0x1f ;  /* 0x0c201f000e057f89 */ /* 0x000e6400000e0000 */
[----:B------:R-:W3:Y:S01]  /*4d30*/  MUFU.TANH R38, R37 ;  /* 0x0000002500267308 */ /* 0x000ee20000002400 */
[----:B-1----:R-:W-:Y:S02]  /*4d40*/  FMNMX.FTZ R3, R14, R5, !PT ;  /* 0x000000050e037209 */ /* 0x002fe40007810000 */
[----:B------:R-:W-:Y:S02]  /*4d50*/  FSEL R5, R21, -INF , P3 ;  /* 0xff80000015057808 */ /* 0x000fe40001800000 */
[----:B------:R-:W-:Y:S01]  /*4d60*/  FSEL R14, R67, -INF , P5 ;  /* 0xff800000430e7808 */ /* 0x000fe20002800000 */
[----:B------:R-:W-:Y:S01]  /*4d70*/  FMUL.FTZ R30, R3, UR5 ;  /* 0x00000005031e7c20 */ /* 0x000fe20008410000 */
[----:B------:R-:W-:Y:S02]  /*4d80*/  ISETP.GT.AND P5, PT, R2, 0x9, PT ;  /* 0x000000090200780c */ /* 0x000fe40003fa4270 */
[----:B------:R-:W-:-:S02]  /*4d90*/  FMNMX.FTZ R27, R5, R14, !PT ;  /* 0x0000000e051b7209 */ /* 0x000fc40007810000 */
[----:B------:R-:W-:Y:S02]  /*4da0*/  ISETP.GT.AND P3, PT, R2, 0x10, PT ;  /* 0x000000100200780c */ /* 0x000fe40003f64270 */
[----:B------:R-:W-:Y:S02]  /*4db0*/  FSEL R21, R69, -INF , P5 ;  /* 0xff80000045157808 */ /* 0x000fe40002800000 */
[----:B------:R-:W-:Y:S02]  /*4dc0*/  CS2R R68, SRZ ;  /* 0x0000000000447805 */ /* 0x000fe4000001ff00 */
[----:B------:R-:W-:Y:S02]  /*4dd0*/  FMNMX.FTZ R4, R20, R27, !PT ;  /* 0x0000001b14047209 */ /* 0x000fe40007810000 */
[----:B------:R-:W-:Y:S02]  /*4de0*/  FSEL R24, R48, -INF , P3 ;  /* 0xff80000030187808 */ /* 0x000fe40001800000 */
[----:B------:R-:W-:Y:S01]  /*4df0*/  FMNMX.FTZ R27, R21, R4, !PT ;  /* 0x00000004151b7209 */ /* 0x000fe20007810000 */
[----:B------:R0:W1:Y:S01]  /*4e00*/  MUFU.TANH R48, R28 ;  /* 0x0000001c00307308 */ /* 0x0000620000002400 */
[----:B------:R-:W-:-:S02]  /*4e10*/  ISETP.GT.AND P5, PT, R2, 0x19, PT ;  /* 0x000000190200780c */ /* 0x000fc40003fa4270 */
[----:B------:R-:W-:Y:S02]  /*4e20*/  FMNMX.FTZ R27, R24, R27, !PT ;  /* 0x0000001b181b7209 */ /* 0x000fe40007810000 */
[----:B------:R-:W-:Y:S02]  /*4e30*/  ISETP.GT.AND P3, PT, R2, 0x20, PT ;  /* 0x000000200200780c */ /* 0x000fe40003f64270 */
[----:B------:R-:W-:Y:S02]  /*4e40*/  FMNMX.FTZ R4, R26, R27, !PT ;  /* 0x0000001b1a047209 */ /* 0x000fe40007810000 */
[----:B------:R-:W-:Y:S02]  /*4e50*/  FSEL R27, R53, -INF , P5 ;  /* 0xff800000351b7808 */ /* 0x000fe40002800000 */
[----:B------:R-:W-:Y:S02]  /*4e60*/  FMNMX.FTZ R4, R25, R4, !PT ;  /* 0x0000000419047209 */ /* 0x000fe40007810000 */
[----:B------:R-:W-:-:S02]  /*4e70*/  FSETP.NEU.FTZ.AND P6, PT, R3, -INF , PT ;  /* 0xff8000000300780b */ /* 0x000fc40003fdd000 */
[----:B0-----:R-:W-:Y:S02]  /*4e80*/  FSEL R28, R31, -INF , P3 ;  /* 0xff8000001f1c7808 */ /* 0x001fe40001800000 */
[----:B------:R-:W-:Y:S02]  /*4e90*/  FMNMX.FTZ R31, R27, R4, !PT ;  /* 0x000000041b1f7209 */ /* 0x000fe40007810000 */
[----:B------:R-:W-:Y:S02]  /*4ea0*/  FSEL R40, R30, RZ, P6 ;  /* 0x000000ff1e287208 */ /* 0x000fe40003000000 */
[----:B------:R-:W-:Y:S02]  /*4eb0*/  ISETP.GT.AND P3, PT, R2, 0x28, PT ;  /* 0x000000280200780c */ /* 0x000fe40003f64270 */
[----:B------:R-:W-:Y:S01]  /*4ec0*/  FSEL R30, R41, -INF , P4 ;  /* 0xff800000291e7808 */ /* 0x000fe20002000000 */
[--C-:B------:R-:W-:Y:S01]  /*4ed0*/  FFMA.FTZ R43, R43, UR5, -R40.reuse ;  /* 0x000000052b2b7c23 */ /* 0x100fe20008010828 */
[----:B------:R-:W-:Y:S01]  /*4ee0*/  FMNMX.FTZ R31, R28, R31, !PT ;  /* 0x0000001f1c1f7209 */ /* 0x000fe20007810000 */
[--C-:B------:R-:W-:Y:S01]  /*4ef0*/  FFMA.FTZ R42, R42, UR5, -R40.reuse ;  /* 0x000000052a2a7c23 */ /* 0x100fe20008010828 */
[----:B------:R-:W-:Y:S01]  /*4f00*/  ISETP.GT.AND P4, PT, R2, 0x29, PT ;  /* 0x000000290200780c */ /* 0x000fe20003f84270 */
[----:B------:R0:W-:Y:S01]  /*4f10*/  MUFU.EX2 R209, R43 ;  /* 0x0000002b00d17308 */ /* 0x0001e20000000800 */
[----:B------:R-:W-:Y:S01]  /*4f20*/  FSEL R29, R44, -INF , P3 ;  /* 0xff8000002c1d7808 */ /* 0x000fe20001800000 */
[--C-:B------:R-:W-:Y:S01]  /*4f30*/  FFMA.FTZ R46, R46, UR5, -R40.reuse ;  /* 0x000000052e2e7c23 */ /* 0x100fe20008010828 */
[----:B------:R-:W-:Y:S01]  /*4f40*/  FMNMX.FTZ R4, R30, R31, !PT ;  /* 0x0000001f1e047209 */ /* 0x000fe20007810000 */
[--C-:B------:R-:W-:Y:S01]  /*4f50*/  FFMA.FTZ R47, R47, UR5, -R40.reuse ;  /* 0x000000052f2f7c23 */ /* 0x100fe20008010828 */
[----:B------:R-:W-:Y:S01]  /*4f60*/  ISETP.GT.AND P3, PT, R2, 0x30, PT ;  /* 0x000000300200780c */ /* 0x000fe20003f64270 */
[--C-:B------:R-:W-:Y:S01]  /*4f70*/  FFMA.FTZ R50, R50, UR5, -R40.reuse ;  /* 0x0000000532327c23 */ /* 0x100fe20008010828 */
[----:B------:R-:W-:Y:S01]  /*4f80*/  FSEL R31, R45, -INF , P4 ;  /* 0xff8000002d1f7808 */ /* 0x000fe20002000000 */
[----:B------:R-:W-:Y:S01]  /*4f90*/  MUFU.EX2 R42, R42 ;  /* 0x0000002a002a7308 */ /* 0x000fe20000000800 */
[----:B------:R-:W-:Y:S01]  /*4fa0*/  FMNMX.FTZ R4, R29, R4, !PT ;  /* 0x000000041d047209 */ /* 0x000fe20007810000 */
[--C-:B0-----:R-:W-:Y:S01]  /*4fb0*/  FFMA.FTZ R43, R39, UR5, -R40.reuse ;  /* 0x00000005272b7c23 */ /* 0x101fe20008010828 */
[----:B------:R-:W-:Y:S01]  /*4fc0*/  ISETP.GT.AND P4, PT, R2, 0x31, PT ;  /* 0x000000310200780c */ /* 0x000fe20003f84270 */
[--C-:B------:R-:W-:Y:S01]  /*4fd0*/  FFMA.FTZ R51, R51, UR5, -R40.reuse ;  /* 0x0000000533337c23 */ /* 0x100fe20008010828 */
[----:B------:R-:W-:Y:S01]  /*4fe0*/  FSEL R32, R32, -INF , P3 ;  /* 0xff80000020207808 */ /* 0x000fe20001800000 */
[--C-:B------:R-:W-:Y:S01]  /*4ff0*/  FFMA.FTZ R54, R54, UR5, -R40.reuse ;  /* 0x0000000536367c23 */ /* 0x100fe20008010828 */
[----:B------:R-:W-:Y:S01]  /*5000*/  FMNMX.FTZ R35, R31, R4, !PT ;  /* 0x000000041f237209 */ /* 0x000fe20007810000 */
[----:B------:R-:W-:Y:S01]  /*5010*/  MUFU.EX2 R46, R46 ;  /* 0x0000002e002e7308 */ /* 0x000fe20000000800 */
[----:B------:R-:W-:Y:S01]  /*5020*/  ISETP.GT.AND P3, PT, R2, 0x38, PT ;  /* 0x000000380200780c */ /* 0x000fe20003f64270 */
[--C-:B------:R-:W-:Y:S01]  /*5030*/  FFMA.FTZ R55, R55, UR5, -R40.reuse ;  /* 0x0000000537377c23 */ /* 0x100fe20008010828 */
[----:B----4-:R-:W-:Y:S01]  /*5040*/  FSEL R33, R33, -INF , P4 ;  /* 0xff80000021217808 */ /* 0x010fe20002000000 */
[--C-:B------:R-:W-:Y:S01]  /*5050*/  FFMA.FTZ R56, R56, UR5, -R40.reuse ;  /* 0x0000000538387c23 */ /* 0x100fe20008010828 */
[----:B------:R-:W-:Y:S01]  /*5060*/  FMNMX.FTZ R4, R32, R35, !PT ;  /* 0x0000002320047209 */ /* 0x000fe20007810000 */
[--C-:B------:R-:W-:Y:S01]  /*5070*/  FFMA.FTZ R57, R57, UR5, -R40.reuse ;  /* 0x0000000539397c23 */ /* 0x100fe20008010828 */
[----:B------:R-:W-:Y:S01]  /*5080*/  ISETP.GT.AND P4, PT, R2, 0x39, PT ;  /* 0x000000390200780c */ /* 0x000fe20003f84270 */
[----:B------:R-:W0:Y:S01]  /*5090*/  MUFU.EX2 R47, R47 ;  /* 0x0000002f002f7308 */ /* 0x000e220000000800 */
[----:B------:R-:W-:Y:S01]  /*50a0*/  FSEL R34, R34, -INF , P3 ;  /* 0xff80000022227808 */ /* 0x000fe20001800000 */
[--C-:B------:R-:W-:Y:S01]  /*50b0*/  FFMA.FTZ R58, R58, UR5, -R40.reuse ;  /* 0x000000053a3a7c23 */ /* 0x100fe20008010828 */
[----:B------:R-:W-:Y:S01]  /*50c0*/  FMNMX.FTZ R37, R33, R4, !PT ;  /* 0x0000000421257209 */ /* 0x000fe20007810000 */
[--C-:B------:R-:W-:Y:S01]  /*50d0*/  FFMA.FTZ R59, R59, UR5, -R40.reuse ;  /* 0x000000053b3b7c23 */ /* 0x100fe20008010828 */
[----:B------:R-:W-:Y:S01]  /*50e0*/  ISETP.GT.AND P3, PT, R2, 0x40, PT ;  /* 0x000000400200780c */ /* 0x000fe20003f64270 */
[--C-:B------:R-:W-:Y:S01]  /*50f0*/  FFMA.FTZ R60, R60, UR5, -R40.reuse ;  /* 0x000000053c3c7c23 */ /* 0x100fe20008010828 */
[----:B---3--:R-:W-:Y:S01]  /*5100*/  FSEL R35, R38, -INF , P4 ;  /* 0xff80000026237808 */ /* 0x008fe20002000000 */
[----:B------:R-:W-:Y:S01]  /*5110*/  MUFU.EX2 R50, R50 ;  /* 0x0000003200327308 */ /* 0x000fe20000000800 */
[----:B------:R-:W-:Y:S01]  /*5120*/  FMNMX.FTZ R4, R34, R37, !PT ;  /* 0x0000002522047209 */ /* 0x000fe20007810000 */
[--C-:B------:R-:W-:Y:S01]  /*5130*/  FFMA.FTZ R61, R61, UR5, -R40.reuse ;  /* 0x000000053d3d7c23 */ /* 0x100fe20008010828 */
[----:B------:R-:W-:Y:S01]  /*5140*/  ISETP.GT.AND P4, PT, R2, 0x41, PT ;  /* 0x000000410200780c */ /* 0x000fe20003f84270 */
[--C-:B------:R-:W-:Y:S01]  /*5150*/  FFMA.FTZ R62, R62, UR5, -R40.reuse ;  /* 0x000000053e3e7c23 */ /* 0x100fe20008010828 */
[----:B------:R-:W-:Y:S01]  /*5160*/  FSEL R36, R36, -INF , P3 ;  /* 0xff80000024247808 */ /* 0x000fe20001800000 */
[--C-:B------:R-:W-:Y:S01]  /*5170*/  FFMA.FTZ R63, R63, UR5, -R40.reuse ;  /* 0x000000053f3f7c23 */ /* 0x100fe20008010828 */
[----:B------:R-:W-:Y:S01]  /*5180*/  FMNMX.FTZ R41, R35, R4, !PT ;  /* 0x0000000423297209 */ /* 0x000fe20007810000 */
[----:B------:R-:W3:Y:S01]  /*5190*/  MUFU.EX2 R51, R51 ;  /* 0x0000003300337308 */ /* 0x000ee20000000800 */
[----:B------:R-:W-:Y:S01]  /*51a0*/  ISETP.GT.AND P3, PT, R2, 0x48, PT ;  /* 0x000000480200780c */ /* 0x000fe20003f64270 */
[--C-:B------:R-:W-:Y:S01]  /*51b0*/  FFMA.FTZ R64, R64, UR5, -R40.reuse ;  /* 0x0000000540407c23 */ /* 0x100fe20008010828 */
[----:B------:R-:W-:Y:S01]  /*51c0*/  FSEL R37, R49, -INF , P4 ;  /* 0xff80000031257808 */ /* 0x000fe20002000000 */
[--C-:B------:R-:W-:Y:S01]  /*51d0*/  FFMA.FTZ R65, R65, UR5, -R40.reuse ;  /* 0x0000000541417c23 */ /* 0x100fe20008010828 */
[----:B------:R-:W-:Y:S01]  /*51e0*/  FMNMX.FTZ R4, R36, R41, !PT ;  /* 0x0000002924047209 */ /* 0x000fe20007810000 */
[----:B------:R-:W-:Y:S01]  /*51f0*/  FFMA.FTZ R40, R66, UR5, -R40 ;  /* 0x0000000542287c23 */ /* 0x000fe20008010828 */
[----:B------:R-:W-:Y:S01]  /*5200*/  ISETP.GT.AND P4, PT, R2, 0x49, PT ;  /* 0x000000490200780c */ /* 0x000fe20003f84270 */
[----:B------:R-:W-:Y:S01]  /*5210*/  MUFU.EX2 R54, R54 ;  /* 0x0000003600367308 */ /* 0x000fe20000000800 */
[----:B-1----:R-:W-:-:S02]  /*5220*/  FSEL R2, R48, -INF , P3 ;  /* 0xff80000030027808 */ /* 0x002fc40001800000 */
[----:B------:R-:W-:Y:S02]  /*5230*/  CS2R R66, SRZ ;  /* 0x0000000000427805 */ /* 0x000fe4000001ff00 */
[----:B------:R-:W-:Y:S02]  /*5240*/  FMNMX.FTZ R41, R37, R4, !PT ;  /* 0x0000000425297209 */ /* 0x000fe40007810000 */
[----:B------:R-:W-:Y:S02]  /*5250*/  CS2R R48, SRZ ;  /* 0x0000000000307805 */ /* 0x000fe4000001ff00 */
[----:B------:R-:W-:Y:S02]  /*5260*/  FSEL R38, R52, -INF , P4 ;  /* 0xff80000034267808 */ /* 0x000fe40002000000 */
[----:B------:R-:W-:Y:S02]  /*5270*/  CS2R R52, SRZ ;  /* 0x0000000000347805 */ /* 0x000fe4000001ff00 */
[----:B------:R-:W-:Y:S01]  /*5280*/  FMNMX.FTZ R41, R2, R41, !PT ;  /* 0x0000002902297209 */ /* 0x000fe20007810000 */
[----:B------:R-:W1:Y:S01]  /*5290*/  MUFU.EX2 R55, R55 ;  /* 0x0000003700377308 */ /* 0x000e620000000800 */
[----:B0-----:R-:W-:-:S02]  /*52a0*/  F2FP.BF16.F32.PACK_AB R211, R47, R46 ;  /* 0x0000002e2fd3723e */ /* 0x001fc400000010ff */
[----:B------:R-:W-:Y:S02]  /*52b0*/  FMNMX.FTZ R41, R38, R41, !PT ;  /* 0x0000002926297209 */ /* 0x000fe40007810000 */
[----:B---3--:R-:W-:-:S03]  /*52c0*/  F2FP.BF16.F32.PACK_AB R205, R51, R50 ;  /* 0x0000003233cd723e */ /* 0x008fc600000010ff */
[----:B------:R-:W0:Y:S01]  /*52d0*/  SHFL.BFLY PT, R4, R41, 0x2, 0x1f ;  /* 0x0c401f0029047f89 */ /* 0x000e2200000e0000 */
[----:B------:R-:W-:Y:S08]  /*52e0*/  MUFU.EX2 R56, R56 ;  /* 0x0000003800387308 */ /* 0x000ff00000000800 */
[----:B------:R-:W-:Y:S01]  /*52f0*/  MUFU.EX2 R203, R43 ;  /* 0x0000002b00cb7308 */ /* 0x000fe20000000800 */
[----:B-1----:R-:W-:-:S07]  /*5300*/  F2FP.BF16.F32.PACK_AB R207, R55, R54 ;  /* 0x0000003637cf723e */ /* 0x002fce00000010ff */
[----:B------:R-:W1:Y:S01]  /*5310*/  MUFU.EX2 R57, R57 ;  /* 0x0000003900397308 */ /* 0x000e620000000800 */
[----:B0-----:R-:W-:-:S07]  /*5320*/  FMNMX.FTZ R39, R41, R4, !PT ;  /* 0x0000000429277209 */ /* 0x001fce0007810000 */
[----:B------:R-:W-:Y:S01]  /*5330*/  MUFU.EX2 R58, R58 ;  /* 0x0000003a003a7308 */ /* 0x000fe20000000800 */
[----:B------:R-:W0:Y:S07]  /*5340*/  SHFL.BFLY PT, R4, R39, 0x1, 0x1f ;  /* 0x0c201f0027047f89 */ /* 0x000e2e00000e0000 */
[----:B------:R-:W-:Y:S01]  /*5350*/  MUFU.EX2 R59, R59 ;  /* 0x0000003b003b7308 */ /* 0x000fe20000000800 */
[----:B-1----:R-:W-:-:S07]  /*5360*/  F2FP.BF16.F32.PACK_AB R201, R57, R56 ;  /* 0x0000003839c9723e */ /* 0x002fce00000010ff */
[----:B------:R-:W1:Y:S08]  /*5370*/  MUFU.EX2 R60, R60 ;  /* 0x0000003c003c7308 */ /* 0x000e700000000800 */
[----:B------:R-:W-:Y:S01]  /*5380*/  MUFU.EX2 R61, R61 ;  /* 0x0000003d003d7308 */ /* 0x000fe20000000800 */
[----:B0-----:R-:W-:-:S04]  /*5390*/  FMNMX.FTZ R4, R39, R4, !PT ;  /* 0x0000000427047209 */ /* 0x001fc80007810000 */
[C---:B------:R-:W-:Y:S01]  /*53a0*/  FSETP.NEU.FTZ.AND P3, PT, R4.reuse, -INF , PT ;  /* 0xff8000000400780b */ /* 0x040fe20003f7d000 */
[----:B------:R-:W-:Y:S02]  /*53b0*/  FMUL.FTZ R39, R4, UR5 ;  /* 0x0000000504277c20 */ /* 0x000fe40008410000 */
[----:B------:R-:W0:Y:S01]  /*53c0*/  MUFU.EX2 R62, R62 ;  /* 0x0000003e003e7308 */ /* 0x000e220000000800 */
[----:B-1----:R-:W-:Y:S02]  /*53d0*/  F2FP.BF16.F32.PACK_AB R197, R60, R59 ;  /* 0x0000003b3cc5723e */ /* 0x002fe400000010ff */
[----:B------:R-:W-:Y:S02]  /*53e0*/  FSEL R39, R39, RZ, P3 ;  /* 0x000000ff27277208 */ /* 0x000fe40001800000 */
[----:B------:R-:W-:-:S03]  /*53f0*/  PLOP3.LUT P3, PT, PT, PT, UP1, 0x80, 0x0 ;  /* 0x000000000000781c */ /* 0x000fc60003f6f018 */
        /* <DEDUP_REMOVED lines=16> */
[----:B------:R3:W4:Y:S01]  /*5500*/  MUFU.EX2 R41, R14 ;  /* 0x0000000e00297308 */ /* 0x0007220000000800 */
[----:B-1----:R-:W-:Y:S01]  /*5510*/  FADD.FTZ R5, R42, R209 ;  /* 0x000000d12a057221 */ /* 0x002fe20000010000 */
[--C-:B------:R-:W-:Y:S01]  /*5520*/  FFMA.FTZ R34, R34, UR5, -R39.reuse ;  /* 0x0000000522227c23 */ /* 0x100fe20008010827 */
[--C-:B------:R-:W-:Y:S01]  /*5530*/  FFMA.FTZ R35, R35, UR5, -R39.reuse ;  /* 0x0000000523237c23 */ /* 0x100fe20008010827 */
[--C-:B------:R-:W-:Y:S01]  /*5540*/  FFMA.FTZ R36, R36, UR5, -R39.reuse ;  /* 0x0000000524247c23 */ /* 0x100fe20008010827 */
[--C-:B------:R-:W-:Y:S01]  /*5550*/  FFMA.FTZ R37, R37, UR5, -R39.reuse ;  /* 0x0000000525257c23 */ /* 0x100fe20008010827 */
[--C-:B------:R-:W-:Y:S01]  /*5560*/  FFMA.FTZ R2, R2, UR5, -R39.reuse ;  /* 0x0000000502027c23 */ /* 0x100fe20008010827 */
[----:B------:R-:W-:Y:S01]  /*5570*/  FFMA.FTZ R38, R38, UR5, -R39 ;  /* 0x0000000526267c23 */ /* 0x000fe20008010827 */
[----:B------:R-:W-:Y:S01]  /*5580*/  MUFU.EX2 R20, R20 ;  /* 0x0000001400147308 */ /* 0x000fe20000000800 */
[----:B---3--:R-:W-:Y:S01]  /*5590*/  FADD.FTZ R14, R46, R5 ;  /* 0x000000052e0e7221 */ /* 0x008fe20000010000 */
[----:B------:R-:W-:-:S02]  /*55a0*/  F2FP.BF16.F32.PACK_AB R209, R209, R42 ;  /* 0x0000002ad1d1723e */ /* 0x000fc400000010ff */
[----:B0-----:R-:W-:Y:S01]  /*55b0*/  F2FP.BF16.F32.PACK_AB R199, R62, R61 ;  /* 0x0000003d3ec7723e */ /* 0x001fe200000010ff */
[----:B------:R-:W-:Y:S01]  /*55c0*/  FADD.FTZ R5, R47, R14 ;  /* 0x0000000e2f057221 */ /* 0x000fe20000010000 */
[----:B------:R-:W-:Y:S02]  /*55d0*/  CS2R R46, SRZ ;  /* 0x00000000002e7805 */ /* 0x000fe4000001ff00 */
[----:B------:R-:W0:Y:S01]  /*55e0*/  MUFU.EX2 R21, R21 ;  /* 0x0000001500157308 */ /* 0x000e220000000800 */
[----:B------:R-:W-:Y:S01]  /*55f0*/  FADD.FTZ R14, R50, R5 ;  /* 0x00000005320e7221 */ /* 0x000fe20000010000 */
[----:B----4-:R-:W-:Y:S01]  /*5600*/  FADD.FTZ R5, R208, R41 ;  /* 0x00000029d0057221 */ /* 0x010fe20000010000 */
[----:B------:R-:W-:-:S05]  /*5610*/  F2FP.BF16.F32.PACK_AB R208, R41, R208 ;  /* 0x000000d029d0723e */ /* 0x000fca00000010ff */
[----:B------:R-:W-:Y:S08]  /*5620*/  MUFU.EX2 R24, R24 ;  /* 0x0000001800187308 */ /* 0x000ff00000000800 */
[----:B------:R-:W1:Y:S01]  /*5630*/  MUFU.EX2 R43, R26 ;  /* 0x0000001a002b7308 */ /* 0x000e620000000800 */
[----:B0-----:R-:W-:-:S07]  /*5640*/  F2FP.BF16.F32.PACK_AB R210, R21, R20 ;  /* 0x0000001415d2723e */ /* 0x001fce00000010ff */
[----:B------:R0:W-:Y:S08]  /*5650*/  MUFU.EX2 R206, R27 ;  /* 0x0000001b00ce7308 */ /* 0x0001f00000000800 */
[----:B------:R-:W3:Y:S01]  /*5660*/  MUFU.EX2 R25, R25 ;  /* 0x0000001900197308 */ /* 0x000ee20000000800 */
[----:B0-----:R-:W-:Y:S01]  /*5670*/  FADD.FTZ R27, R51, R14 ;  /* 0x0000000e331b7221 */ /* 0x001fe20000010000 */
[----:B------:R-:W-:Y:S01]  /*5680*/  FADD.FTZ R14, R20, R5 ;  /* 0x00000005140e7221 */ /* 0x000fe20000010000 */
[----:B-1----:R-:W-:-:S02]  /*5690*/  F2FP.BF16.F32.PACK_AB R204, R43, R24 ;  /* 0x000000182bcc723e */ /* 0x002fc400000010ff */
[----:B------:R-:W-:Y:S01]  /*56a0*/  CS2R R50, SRZ ;  /* 0x0000000000327805 */ /* 0x000fe2000001ff00 */
[----:B------:R-:W-:Y:S01]  /*56b0*/  FADD.FTZ R26, R54, R27 ;  /* 0x0000001b361a7221 */ /* 0x000fe20000010000 */
[----:B------:R-:W-:Y:S01]  /*56c0*/  FADD.FTZ R5, R21, R14 ;  /* 0x0000000e15057221 */ /* 0x000fe20000010000 */
[----:B------:R-:W2:Y:S02]  /*56d0*/  MUFU.EX2 R28, R28 ;  /* 0x0000001c001c7308 */ /* 0x000ea40000000800 */
[----:B------:R-:W-:Y:S01]  /*56e0*/  FADD.FTZ R27, R55, R26 ;  /* 0x0000001a371b7221 */ /* 0x000fe20000010000 */
[----:B------:R-:W-:Y:S01]  /*56f0*/  FADD.FTZ R14, R24, R5 ;  /* 0x00000005180e7221 */ /* 0x000fe20000010000 */
[----:B------:R-:W-:Y:S02]  /*5700*/  CS2R R54, SRZ ;  /* 0x0000000000367805 */ /* 0x000fe4000001ff00 */
[----:B------:R-:W-:Y:S01]  /*5710*/  FADD.FTZ R26, R56, R27 ;  /* 0x0000001b381a7221 */ /* 0x000fe20000010000 */
[----:B------:R-:W-:Y:S01]  /*5720*/  FADD.FTZ R14, R43, R14 ;  /* 0x0000000e2b0e7221 */ /* 0x000fe20000010000 */
[----:B------:R-:W-:Y:S01]  /*5730*/  CS2R R42, SRZ ;  /* 0x00000000002a7805 */ /* 0x000fe2000001ff00 */
[----:B------:R-:W0:Y:S01]  /*5740*/  MUFU.EX2 R45, R30 ;  /* 0x0000001e002d7308 */ /* 0x000e220000000800 */
[----:B------:R-:W-:Y:S01]  /*5750*/  FADD.FTZ R26, R57, R26 ;  /* 0x0000001a391a7221 */ /* 0x000fe20000010000 */
[----:B---3--:R-:W-:Y:S01]  /*5760*/  FADD.FTZ R5, R25, R14 ;  /* 0x0000000e19057221 */ /* 0x008fe20000010000 */
[----:B------:R-:W-:-:S02]  /*5770*/  CS2R R56, SRZ ;  /* 0x0000000000387805 */ /* 0x000fc4000001ff00 */
[----:B------:R-:W-:Y:S01]  /*5780*/  FADD.FTZ R27, R203, R26 ;  /* 0x0000001acb1b7221 */ /* 0x000fe20000010000 */
[----:B------:R-:W-:Y:S01]  /*5790*/  FADD.FTZ R5, R206, R5 ;  /* 0x00000005ce057221 */ /* 0x000fe20000010000 */
[C---:B------:R-:W-:Y:S01]  /*57a0*/  F2FP.BF16.F32.PACK_AB R203, R58.reuse, R203 ;  /* 0x000000cb3acb723e */ /* 0x040fe200000010ff */
[----:B------:R-:W1:Y:S01]  /*57b0*/  MUFU.EX2 R29, R29 ;  /* 0x0000001d001d7308 */ /* 0x000e620000000800 */
[----:B------:R-:W-:Y:S01]  /*57c0*/  FADD.FTZ R14, R58, R27 ;  /* 0x0000001b3a0e7221 */ /* 0x000fe20000010000 */
[----:B--2---:R-:W-:Y:S01]  /*57d0*/  FADD.FTZ R0, R28, R5 ;  /* 0x000000051c007221 */ /* 0x004fe20000010000 */
[----:B------:R-:W-:Y:S02]  /*57e0*/  F2FP.BF16.F32.PACK_AB R206, R206, R25 ;  /* 0x00000019cece723e */ /* 0x000fe400000010ff */
[----:B------:R-:W-:Y:S01]  /*57f0*/  CS2R R24, SRZ ;  /* 0x0000000000187805 */ /* 0x000fe2000001ff00 */
[----:B------:R-:W-:Y:S01]  /*5800*/  FADD.FTZ R5, R59, R14 ;  /* 0x0000000e3b057221 */ /* 0x000fe20000010000 */
[----:B------:R-:W-:Y:S01]  /*5810*/  CS2R R58, SRZ ;  /* 0x00000000003a7805 */ /* 0x000fe2000001ff00 */
[----:B------:R-:W2:Y:S01]  /*5820*/  MUFU.EX2 R202, R31 ;  /* 0x0000001f00ca7308 */ /* 0x000ea20000000800 */
[C---:B0-----:R-:W-:Y:S01]  /*5830*/  FADD.FTZ R0, R45.reuse, R0 ;  /* 0x000000002d007221 */ /* 0x041fe20000010000 */
[----:B------:R-:W-:Y:S01]  /*5840*/  FADD.FTZ R14, R60, R5 ;  /* 0x000000053c0e7221 */ /* 0x000fe20000010000 */
[----:B------:R-:W-:-:S02]  /*5850*/  F2FP.BF16.F32.PACK_AB R200, R45, R28 ;  /* 0x0000001c2dc8723e */ /* 0x000fc400000010ff */
[----:B------:R-:W-:Y:S01]  /*5860*/  CS2R R44, SRZ ;  /* 0x00000000002c7805 */ /* 0x000fe2000001ff00 */
[----:B------:R-:W-:Y:S01]  /*5870*/  FADD.FTZ R27, R61, R14 ;  /* 0x0000000e3d1b7221 */ /* 0x000fe20000010000 */
[----:B------:R-:W-:Y:S01]  /*5880*/  CS2R R60, SRZ ;  /* 0x00000000003c7805 */ /* 0x000fe2000001ff00 */
[----:B------:R-:W0:Y:S01]  /*5890*/  MUFU.EX2 R32, R32 ;  /* 0x0000002000207308 */ /* 0x000e220000000800 */
[----:B-1----:R-:W-:Y:S01]  /*58a0*/  FADD.FTZ R5, R29, R0 ;  /* 0x000000001d057221 */ /* 0x002fe20000010000 */
[----:B------:R-:W-:-:S04]  /*58b0*/  FADD.FTZ R14, R62, R27 ;  /* 0x0000001b3e0e7221 */ /* 0x000fc80000010000 */
[----:B------:R-:W-:Y:S02]  /*58c0*/  FADD.FTZ R27, R63, R14 ;  /* 0x0000000e3f1b7221 */ /* 0x000fe40000010000 */
        /* <DEDUP_REMOVED lines=21> */
[----:B--2---:R-:W-:Y:S01]  /*5a20*/  FADD.FTZ R0, R36, R31 ;  /* 0x0000001f24007221 */ /* 0x004fe20000010000 */
[----:B------:R-:W-:-:S06]  /*5a30*/  CS2R R30, SRZ ;  /* 0x00000000001e7805 */ /* 0x000fcc000001ff00 */
[----:B------:R-:W2:Y:S01]  /*5a40*/  MUFU.EX2 R2, R2 ;  /* 0x0000000200027308 */ /* 0x000ea20000000800 */
[C---:B0-----:R-:W-:Y:S01]  /*5a50*/  FADD.FTZ R21, R37.reuse, R0 ;  /* 0x0000000025157221 */ /* 0x041fe20000010000 */
[----:B------:R-:W-:Y:S01]  /*5a60*/  F2FP.BF16.F32.PACK_AB R192, R37, R36 ;  /* 0x0000002425c0723e */ /* 0x000fe200000010ff */
[----:B------:R-:W-:Y:S01]  /*5a70*/  IMAD.MOV.U32 R0, RZ, RZ, 0x3f800000 ;  /* 0x3f800000ff007424 */ /* 0x000fe200078e00ff */
[----:B------:R-:W-:-:S04]  /*5a80*/  CS2R R36, SRZ ;  /* 0x0000000000247805 */ /* 0x000fc8000001ff00 */
[----:B------:R-:W0:Y:S01]  /*5a90*/  MUFU.EX2 R40, R40 ;  /* 0x0000002800287308 */ /* 0x000e220000000800 */
[----:B-1----:R-:W-:-:S07]  /*5aa0*/  FADD.FTZ R5, R65, R14 ;  /* 0x0000000e41057221 */ /* 0x002fce0000010000 */
[----:B------:R1:W3:Y:S01]  /*5ab0*/  MUFU.EX2 R27, R38 ;  /* 0x00000026001b7308 */ /* 0x0002e20000000800 */
[----:B--2---:R-:W-:Y:S01]  /*5ac0*/  FADD.FTZ R14, R2, R21 ;  /* 0x00000015020e7221 */ /* 0x004fe20000010000 */
[C---:B0-----:R-:W-:Y:S01]  /*5ad0*/  FADD.FTZ R5, R40.reuse, R5 ;  /* 0x0000000528057221 */ /* 0x041fe20000010000 */
[----:B------:R-:W-:Y:S02]  /*5ae0*/  F2FP.BF16.F32.PACK_AB R195, R40, R65 ;  /* 0x0000004128c3723e */ /* 0x000fe400000010ff */
[----:B------:R-:W-:Y:S02]  /*5af0*/  CS2R R64, SRZ ;  /* 0x0000000000407805 */ /* 0x000fe4000001ff00 */
[----:B------:R-:W-:Y:S02]  /*5b00*/  CS2R R40, SRZ ;  /* 0x0000000000287805 */ /* 0x000fe4000001ff00 */
[----:B-1----:R-:W-:Y:S01]  /*5b10*/  CS2R R38, SRZ ;  /* 0x0000000000267805 */ /* 0x002fe2000001ff00 */
[C---:B---3--:R-:W-:Y:S01]  /*5b20*/  FADD.FTZ R14, R27.reuse, R14 ;  /* 0x0000000e1b0e7221 */ /* 0x048fe20000010000 */
[----:B------:R-:W-:Y:S01]  /*5b30*/  F2FP.BF16.F32.PACK_AB R194, R27, R2 ;  /* 0x000000021bc2723e */ /* 0x000fe200000010ff */
[----:B------:R-:W-:Y:S01]  /*5b40*/  IMAD.MOV.U32 R2, RZ, RZ, 0x3f800000 ;  /* 0x3f800000ff027424 */ /* 0x000fe200078e00ff */
[----:B------:R-:W-:Y:S01]  /*5b50*/  CS2R R26, SRZ ;  /* 0x00000000001a7805 */ /* 0x000fe2000001ff00 */
[----:B------:R-:W-:Y:S06]  /*5b60*/  @!P3 BRA `(.L_x_2379) ;  /* 0x00000040009cb947 */ /* 0x000fec0003800000 */
[----:B------:R-:W-:Y:S01]  /*5b70*/  R2UR UR5, R232 ;  /* 0x00000000e80572ca */ /* 0x000fe200000e0000 */
[----:B------:R-:W-:Y:S01]  /*5b80*/  IMAD.MOV.U32 R21, RZ, RZ, R3 ;  /* 0x000000ffff157224 */ /* 0x000fe200078e0003 */
[----:B------:R-:W-:Y:S01]  /*5b90*/  R2UR UR4, R16 ;  /* 0x00000000100472ca */ /* 0x000fe200000e0000 */
[----:B------:R-:W-:Y:S01]  /*5ba0*/  IMAD.MOV.U32 R20, RZ, RZ, R4 ;  /* 0x000000ffff147224 */ /* 0x000fe200078e0004 */
[----:B------:R-:W-:Y:S01]  /*5bb0*/  ULDC UR61, c[0x0][0x9d8] ;  /* 0x00027600003d7ab9 */ /* 0x000fe20000000800 */
[----:B------:R-:W-:Y:S02]  /*5bc0*/  IMAD.U32 R233, RZ, RZ, UR60 ;  /* 0x0000003cffe97e24 */ /* 0x000fe4000f8e00ff */
[----:B------:R-:W-:Y:S02]  /*5bd0*/  IMAD.MOV.U32 R2, RZ, RZ, 0x3f800000 ;  /* 0x3f800000ff027424 */ /* 0x000fe400078e00ff */
[----:B------:R-:W-:-:S04]  /*5be0*/  IMAD.MOV.U32 R151, RZ, RZ, RZ ;  /* 0x000000ffff977224 */ /* 0x000fc800078e00ff */
[----:B------:R-:W-:Y:S02]  /*5bf0*/  IMAD.U32 R234, RZ, RZ, UR5 ;  /* 0x00000005ffea7e24 */ /* 0x000fe4000f8e00ff */
[----:B------:R-:W-:-:S07]  /*5c00*/  IMAD.U32 R235, RZ, RZ, UR4 ;  /* 0x00000004ffeb7e24 */ /* 0x000fce000f8e00ff */
.L_x_2388:
        /* <DEDUP_REMOVED lines=10> */
.L_x_2380:
[----:B------:R-:W-:Y:S02]  /*5cb0*/  R2UR UR4, R17 ;  /* 0x00000000110472ca */ /* 0x000fe400000e0000 */
[----:B------:R-:W-:-:S11]  /*5cc0*/  R2UR UR5, R16 ;  /* 0x00000000100572ca */ /* 0x000fd600000e0000 */
[----:B------:R-:W-:Y:S02]  /*5cd0*/  ULEA UR4, UR60, UR4, 0x3 ;  /* 0x000000043c047291 */ /* 0x000fe4000f8e183f */
[----:B------:R-:W-:-:S04]  /*5ce0*/  IMAD.U32 R3, RZ, RZ, UR5 ;  /* 0x00000005ff037e24 */ /* 0x000fc8000f8e00ff */
[----:B------:R-:W-:Y:S01]  /*5cf0*/  IMAD.U32 R232, RZ, RZ, UR4 ;  /* 0x00000004ffe87e24 */ /* 0x000fe2000f8e00ff */
[----:B------:R-:W-:-:S04]  /*5d00*/  SHF.L.U32 R3, R3, 0x1f, RZ ;  /* 0x0000001f03037819 */ /* 0x000fc800000006ff */
[----:B------:R0:W1:Y:S01]  /*5d10*/  SYNCS.PHASECHK.TRANS64.TRYWAIT P3, [UR4+0x38830], R3 ;  /* 0x03883003ff0075a7 */ /* 0x0000620008060144 */
[----:B------:R-:W-:Y:S05]  /*5d20*/  @!P0 BRA `(.L_x_2381) ;  /* 0x0000000000048947 */ /* 0x000fea0003800000 */
[----:B------:R-:W-:Y:S01]  /*5d30*/  BPT.TRAP 0x1 ;  /* 0x000000040000795c */ /* 0x000fe20000300000 */
.L_x_2381:
[----:B-1----:R-:W-:Y:S05]  /*5d40*/  @P3 BRA `(.L_x_2382) ;  /* 0x00000000000c3947 */ /* 0x002fea0003800000 */
[----:B------:R-:W-:-:S13]  /*5d50*/  R2UR UR4, R232 ;  /* 0x00000000e80472ca */ /* 0x000fda00000e0000 */
[----:B------:R-:W1:Y:S02]  /*5d60*/  SYNCS.PHASECHK.TRANS64.TRYWAIT P3, [UR4+0x38830], R3 ;  /* 0x03883003ff0075a7 */ /* 0x000e640008060144 */
[----:B-1----:R-:W-:Y:S05]  /*5d70*/  @!P3 BRA `(.L_x_2383) ;  /* 0x0000011400d4b947 */ /* 0x002fea0003800000 */
.L_x_2382:
        /* <DEDUP_REMOVED lines=23> */
[----:B------:R-:W-:Y:S01]  /*5ef0*/  UIADD3 UR58, UR4, 0x80, URZ ;  /* 0x00000080043a7890 */ /* 0x000fe2000fffe03f */
[-C--:B------:R-:W-:Y:S01]  /*5f00*/  FMUL.FTZ R28, R28, R0.reuse ;  /* 0x000000001c1c7220 */ /* 0x080fe20000410000 */
        /* <DEDUP_REMOVED lines=57> */
[----:B------:R-:W-:Y:S01]  /*62a0*/  UIADD3 UR58, UR4, 0x100, URZ ;  /* 0x00000100043a7890 */ /* 0x000fe2000fffe03f */
[-C--:B------:R-:W-:Y:S01]  /*62b0*/  FMUL.FTZ R105, R105, R0.reuse ;  /* 0x0000000069697220 */ /* 0x080fe20000410000 */
[----:B------:R-:W-:Y:S01]  /*62c0*/  UMOV UR56, UR14 ;  /* 0x0000000e00387c82 */ /* 0x000fe20008000000 */
[----:B------:R-:W-:Y:S01]  /*62d0*/  UMOV UR57, UR15 ;  /* 0x0000000f00397c82 */ /* 0x000fe20008000000 */
        /* <DEDUP_REMOVED lines=97> */
[----:B------:R-:W-:Y:S01]  /*68f0*/  UIADD3 UR58, UR4, 0x200, URZ ;  /* 0x00000200043a7890 */ /* 0x000fe2000fffe03f */
[----:B------:R-:W-:Y:S01]  /*6900*/  UMOV UR56, UR14 ;  /* 0x0000000e00387c82 */ /* 0x000fe20008000000 */
[----:B------:R-:W-:Y:S01]  /*6910*/  UMOV UR57, UR15 ;  /* 0x0000000f00397c82 */ /* 0x000fe20008000000 */
[----:B------:R-:W-:Y:S01]  /*6920*/  UMOV UR59, 0x40000040 ;  /* 0x40000040003b7882 */ /* 0x000fe20000000000 */
        /* <DEDUP_REMOVED lines=129> */
[----:B------:R-:W-:-:S11]  /*7140*/  R2UR UR15, R9 ;  /* 0x00000000090f72ca */ /* 0x000fd600000e0000 */
[----:B------:R-:W-:Y:S02]  /*7150*/  UMOV UR56, UR14 ;  /* 0x0000000e00387c82 */ /* 0x000fe40008000000 */
[----:B------:R-:W-:Y:S01]  /*7160*/  UMOV UR57, UR15 ;  /* 0x0000000f00397c82 */ /* 0x000fe20008000000 */
[----:B------:R-:W-:Y:S01]  /*7170*/  UMOV UR5, UR15 ;  /* 0x0000000f00057c82 */ /* 0x000fe20008000000 */
        /* <DEDUP_REMOVED lines=261> */
.L_x_2384:
        /* <DEDUP_REMOVED lines=9> */
.L_x_2385:
[----:B---3--:R-:W-:Y:S05]  /*8260*/  @P3 BRA `(.L_x_2386) ;  /* 0x0000000000083947 */ /* 0x008fea0003800000 */
[----:B------:R-:W3:Y:S02]  /*8270*/  SYNCS.PHASECHK.TRANS64.TRYWAIT P3, [UR4+0x38850], R0 ;  /* 0x03885000ff0075a7 */ /* 0x000ee40008060144 */
[----:B---3--:R-:W-:Y:S05]  /*8280*/  @!P3 BRA `(.L_x_2387) ;  /* 0x000000f000acb947 */ /* 0x008fea0003800000 */
.L_x_2386:
[----:B------:R-:W-:Y:S01]  /*8290*/  R2UR UR5, R17 ;  /* 0x00000000110572ca */ /* 0x000fe200000e0000 */
[----:B------:R-:W-:Y:S01]  /*82a0*/  WARPGROUP.ARRIVE ;  /* 0x00000000000079c5 */ /* 0x000fe20000000000 */
[----:B------:R-:W-:Y:S01]  /*82b0*/  R2UR UR6, R233 ;  /* 0x00000000e90672ca */ /* 0x000fe200000e0000 */
[----:B------:R-:W-:Y:S01]  /*82c0*/  UMOV UR7, 0x40000040 ;  /* 0x4000004000077882 */ /* 0x000fe20000000000 */
[----:B------:R-:W-:Y:S01]  /*82d0*/  R2UR UR14, R22 ;  /* 0x00000000160e72ca */ /* 0x000fe200000e0000 */
[----:B0-2---:R-:W-:Y:S01]  /*82e0*/  FMUL.FTZ R0, R184, UR61 ;  /* 0x0000003db8007c20 */ /* 0x005fe20008410000 */
[----:B------:R-:W-:Y:S01]  /*82f0*/  FMUL.FTZ R184, R186, UR61 ;  /* 0x0000003dbab87c20 */ /* 0x000fe20008410000 */
[----:B-1----:R-:W-:Y:S01]  /*8300*/  FMUL.FTZ R3, R188, UR61 ;  /* 0x0000003dbc037c20 */ /* 0x002fe20008410000 */
[----:B------:R-:W-:Y:S01]  /*8310*/  FMUL.FTZ R188, R190, UR61 ;  /* 0x0000003dbebc7c20 */ /* 0x000fe20008410000 */
[----:B------:R-:W-:Y:S01]  /*8320*/  FMUL.FTZ R190, R191, UR61 ;  /* 0x0000003dbfbe7c20 */ /* 0x000fe20008410000 */
[----:B------:R-:W-:Y:S01]  /*8330*/  FMUL.FTZ R191, R178, UR61 ;  /* 0x0000003db2bf7c20 */ /* 0x000fe20008410000 */
[----:B------:R-:W-:Y:S01]  /*8340*/  FMUL.FTZ R178, R180, UR61 ;  /* 0x0000003db4b27c20 */ /* 0x000fe20008410000 */
[----:B------:R-:W-:Y:S01]  /*8350*/  R2UR UR11, R234 ;  /* 0x00000000ea0b72ca */ /* 0x000fe200000e0000 */
[----:B------:R-:W-:Y:S01]  /*8360*/  UIADD3 UR5, UR5, 0x400, URZ ;  /* 0x0000040005057890 */ /* 0x000fe2000fffe03f */
[----:B------:R-:W-:Y:S01]  /*8370*/  R2UR UR15, R19 ;  /* 0x00000000130f72ca */ /* 0x000fe200000e0000 */
[----:B------:R-:W-:Y:S01]  /*8380*/  FMUL.FTZ R2, R185, UR61 ;  /* 0x0000003db9027c20 */ /* 0x000fe20008410000 */
[----:B------:R-:W-:Y:S01]  /*8390*/  FMUL.FTZ R185, R187, UR61 ;  /* 0x0000003dbbb97c20 */ /* 0x000fe20008410000 */
[----:B------:R-:W-:Y:S01]  /*83a0*/  USHF.R.U32.HI UR5, URZ, 0x4, UR5 ;  /* 0x000000043f057899 */ /* 0x000fe20008011605 */
[----:B------:R-:W-:Y:S01]  /*83b0*/  VIADD R186, R212, UR14 ;  /* 0x0000000ed4ba7c36 */ /* 0x000fe20008000000 */
[----:B------:R-:W0:Y:S01]  /*83c0*/  MUFU.TANH R184, R184 ;  /* 0x000000b800b87308 */ /* 0x000e220000002400 */
[----:B------:R-:W-:Y:S01]  /*83d0*/  ULDC UR14, c[0x0][0x288] ;  /* 0x0000a200000e7ab9 */ /* 0x000fe20000000800 */
[----:B------:R-:W-:Y:S01]  /*83e0*/  ULOP3.LUT UR5, UR5, 0x3fff, URZ, 0xc0, !UPT ;  /* 0x00003fff05057892 */ /* 0x000fe2000f8ec03f */
[----:B------:R-:W-:Y:S01]  /*83f0*/  FMUL.FTZ R4, R189, UR61 ;  /* 0x0000003dbd047c20 */ /* 0x000fe20008410000 */
[----:B------:R-:W-:Y:S01]  /*8400*/  FMUL.FTZ R179, R179, UR61 ;  /* 0x0000003db3b37c20 */ /* 0x000fe20008410000 */
[----:B------:R-:W-:Y:S01]  /*8410*/  FMUL.FTZ R159, R159, UR61 ;  /* 0x0000003d9f9f7c20 */ /* 0x000fe20008410000 */
[----:B------:R-:W-:Y:S01]  /*8420*/  ULOP3.LUT UR5, UR5, 0x2800000, URZ, 0xfc, !UPT ;  /* 0x0280000005057892 */ /* 0x000fe2000f8efc3f */
[----:B------:R-:W-:Y:S01]  /*8430*/  FMUL.FTZ R176, R176, UR61 ;  /* 0x0000003db0b07c20 */ /* 0x000fe20008410000 */
[----:B------:R-:W1:Y:S01]  /*8440*/  MUFU.TANH R185, R185 ;  /* 0x000000b900b97308 */ /* 0x000e620000002400 */
[----:B------:R-:W-:Y:S01]  /*8450*/  FMUL.FTZ R177, R177, UR61 ;  /* 0x0000003db1b17c20 */ /* 0x000fe20008410000 */
[----:B------:R-:W-:Y:S01]  /*8460*/  UIMAD UR10, UR6, 0xa00, UR5 ;  /* 0x00000a00060a78a4 */ /* 0x000fe2000f8e0205 */
[----:B------:R-:W-:Y:S01]  /*8470*/  FMUL.FTZ R165, R165, UR61 ;  /* 0x0000003da5a57c20 */ /* 0x000fe20008410000 */
[----:B------:R-:W-:Y:S01]  /*8480*/  FMUL.FTZ R156, R156, UR61 ;  /* 0x0000003d9c9c7c20 */ /* 0x000fe20008410000 */
[----:B------:R-:W-:Y:S01]  /*8490*/  @UP0 ULDC UR5, c[0x0][0x44c] ;  /* 0x0001130000050ab9 */ /* 0x000fe20000000800 */
[----:B------:R-:W-:-:S02]  /*84a0*/  IMAD.U32 R233, RZ, RZ, UR60 ;  /* 0x0000003cffe97e24 */ /* 0x000fc4000f8e00ff */
[----:B------:R-:W-:Y:S01]  /*84b0*/  @P2 IMAD.HI.U32 R180, R186, UR5, RZ ;  /* 0x00000005bab42c27 */ /* 0x000fe2000f8e00ff */
[----:B------:R-:W-:Y:S01]  /*84c0*/  UMOV UR6, UR10 ;  /* 0x0000000a00067c82 */ /* 0x000fe20008000000 */
[----:B------:R-:W-:Y:S02]  /*84d0*/  @UP0 ULDC UR5, c[0x0][0x450] ;  /* 0x0001140000050ab9 */ /* 0x000fe40000000800 */
[----:B------:R-:W-:Y:S01]  /*84e0*/  HGMMA.64x256x16.F32.BF16 R24, R208, gdesc[UR4].tnspB, R24, gsb0 ;  /* 0x43e00004d0187df0 */ /* 0x000fe20008001818 */
[----:B------:R-:W-:Y:S01]  /*84f0*/  UIADD3 UR6, UR10, 0x80, URZ ;  /* 0x000000800a067890 */ /* 0x000fe2000fffe03f */
[----:B------:R-:W-:Y:S01]  /*8500*/  @P2 SHF.R.U32.HI R186, RZ, UR5, R180 ;  /* 0x00000005ffba2c19 */ /* 0x000fe200080116b4 */
[----:B------:R-:W-:Y:S01]  /*8510*/  UMOV UR7, 0x40000040 ;  /* 0x4000004000077882 */ /* 0x000fe20000000000 */
[----:B------:R-:W2:Y:S01]  /*8520*/  LDC R180, c[0x0][0x2f0] ;  /* 0x0000bc00ffb47b82 */ /* 0x000ea20000000800 */
[----:B------:R-:W-:Y:S01]  /*8530*/  UMOV UR5, 0x1 ;  /* 0x0000000100057882 */ /* 0x000fe20000000000 */
[----:B------:R-:W3:Y:S01]  /*8540*/  MUFU.TANH R188, R188 ;  /* 0x000000bc00bc7308 */ /* 0x000ee20000002400 */
[----:B------:R-:W-:-:S07]  /*8550*/  UIMAD UR5, UR11, -0x50, UR5 ;  /* 0xffffffb00b0578a4 */ /* 0x000fce000f8e0205 */
[----:B------:R-:W4:Y:S08]  /*8560*/  MUFU.TANH R190, R190 ;  /* 0x000000be00be7308 */ /* 0x000f300000002400 */
[----:B------:R-:W5:Y:S08]  /*8570*/  MUFU.TANH R191, R191 ;  /* 0x000000bf00bf7308 */ /* 0x000f700000002400 */
[----:B------:R-:W5:Y:S08]  /*8580*/  MUFU.TANH R179, R179 ;  /* 0x000000b300b37308 */ /* 0x000f700000002400 */
        /* <DEDUP_REMOVED lines=11> */
[----:B------:R-:W-:Y:S01]  /*8640*/  UMOV UR7, 0x40000040 ;  /* 0x4000004000077882 */ /* 0x000fe20000000000 */
[----:B------:R-:W-:Y:S02]  /*8650*/  WARPGROUP.DEPBAR.LE gsb0, 0x0 ;  /* 0x00008000000079c5 */ /* 0x000fe40000010000 */
[----:B------:R-:W-:Y:S01]  /*8660*/  WARPGROUP.ARRIVE ;  /* 0x00000000000079c5 */ /* 0x000fe20000000000 */
[----:B------:R-:W0:Y:S04]  /*8670*/  SHFL.IDX PT, R204, R186, 0x1, 0x1c1f ;  /* 0x003c1f00bacc7f89 */ /* 0x000e2800000e0000 */
[----:B------:R-:W5:-:S15]  /*8680*/  SHFL.IDX PT, R186, R186, RZ, 0x1c1f ;  /* 0x001c1fffbaba7589 */ /* 0x000f5e00000e0000 */
[----:B------:R-:W-:-:S03]  /*8690*/  NOP ;  /* 0x0000000000007918 */ /* 0x000fc60000000000 */
[----:B------:R-:W-:Y:S01]  /*86a0*/  HGMMA.64x256x16.F32.BF16 R24, R200, gdesc[UR4].tnspB, R24, gsb0 ;  /* 0x43e00004c8187df0 */ /* 0x000fe20008001818 */
[----:B------:R-:W-:Y:S01]  /*86b0*/  UIADD3 UR6, UR10, 0x180, URZ ;  /* 0x000001800a067890 */ /* 0x000fe2000fffe03f */
[----:B------:R-:W-:Y:S01]  /*86c0*/  UMOV UR7, 0x40000040 ;  /* 0x4000004000077882 */ /* 0x000fe20000000000 */
[----:B------:R-:W-:Y:S02]  /*86d0*/  WARPGROUP.DEPBAR.LE gsb0, 0x0 ;  /* 0x00008000000079c5 */ /* 0x000fe40000010000 */
[----:B------:R-:W-:Y:S01]  /*86e0*/  WARPGROUP.ARRIVE ;  /* 0x00000000000079c5 */ /* 0x000fe20000000000 */
[----:B------:R-:W-:Y:S01]  /*86f0*/  FMUL.FTZ R201, R170, UR61 ;  /* 0x0000003daac97c20 */ /* 0x000fe20008410000 */
[----:B------:R-:W-:Y:S02]  /*8700*/  IMAD.MOV.U32 R170, RZ, RZ, -0x2 ;  /* 0xfffffffeffaa7424 */ /* 0x000fe400078e00ff */
[----:B------:R-:W-:Y:S01]  /*8710*/  FMUL.FTZ R200, R182, UR61 ;  /* 0x0000003db6c87c20 */ /* 0x000fe20008410000 */
[----:B------:R-:W-:Y:S01]  /*8720*/  FMUL.FTZ R202, R174, UR61 ;  /* 0x0000003daeca7c20 */ /* 0x000fe20008410000 */
[----:B------:R-:W-:-:S15]  /*8730*/  FMUL.FTZ R174, R162, UR61 ;  /* 0x0000003da2ae7c20 */ /* 0x000fde0008410000 */
[----:B------:R-:W-:-:S02]  /*8740*/  NOP ;  /* 0x0000000000007918 */ /* 0x000fc40000000000 */
[----:B------:R-:W-:Y:S01]  /*8750*/  HGMMA.64x256x16.F32.BF16 R24, R196, gdesc[UR4].tnspB, R24, gsb0 ;  /* 0x43e00004c4187df0 */ /* 0x000fe20008001818 */
[----:B------:R-:W-:Y:S02]  /*8760*/  IMAD R187, R23, R170, UR5 ;  /* 0x0000000517bb7e24 */ /* 0x000fe4000f8e02aa */
[----:B------:R-:W-:Y:S01]  /*8770*/  FMUL.FTZ R182, R183, UR61 ;  /* 0x0000003db7b67c20 */ /* 0x000fe20008410000 */
[----:B------:R-:W5:Y:S01]  /*8780*/  MUFU.TANH R200, R200 ;  /* 0x000000c800c87308 */ /* 0x000f620000002400 */
[----:B------:R-:W-:Y:S01]  /*8790*/  FMUL.FTZ R183, R171, UR61 ;  /* 0x0000003dabb77c20 */ /* 0x000fe20008410000 */
[----:B--2---:R-:W-:Y:S02]  /*87a0*/  IMAD R187, R180, UR15, R187 ;  /* 0x0000000fb4bb7c24 */ /* 0x004fe4000f8e02bb */
[----:B------:R-:W-:Y:S01]  /*87b0*/  FMUL.FTZ R180, R175, UR61 ;  /* 0x0000003dafb47c20 */ /* 0x000fe20008410000 */
[----:B------:R-:W-:Y:S01]  /*87c0*/  UIADD3 UR6, UR10, 0x200, URZ ;  /* 0x000002000a067890 */ /* 0x000fe2000fffe03f */
[----:B------:R-:W-:Y:S01]  /*87d0*/  UMOV UR7, 0x40000040 ;  /* 0x4000004000077882 */ /* 0x000fe20000000000 */
[----:B0-----:R-:W-:Y:S01]  /*87e0*/  IADD3 R189, R204, -UR14, R187 ;  /* 0x8000000eccbd7c10 */ /* 0x001fe2000fffe0bb */
[----:B------:R-:W0:Y:S01]  /*87f0*/  MUFU.TANH R182, R182 ;  /* 0x000000b600b67308 */ /* 0x000e220000002400 */
[----:B------:R-:W-:-:S02]  /*8800*/  ULDC UR5, c[0x0][0x988] ;  /* 0x0002620000057ab9 */ /* 0x000fc40000000800 */
[C---:B------:R-:W-:Y:S02]  /*8810*/  ISETP.GT.AND P3, PT, R189.reuse, RZ, PT ;  /* 0x000000ffbd00720c */ /* 0x040fe40003f64270 */
[C---:B------:R-:W-:Y:S02]  /*8820*/  ISETP.GT.AND P4, PT, R189.reuse, 0x1, PT ;  /* 0x00000001bd00780c */ /* 0x040fe40003f84270 */
[----:B------:R-:W-:Y:S01]  /*8830*/  FSEL R170, R184, -INF , P3 ;  /* 0xff800000b8aa7808 */ /* 0x000fe20001800000 */
[----:B------:R-:W2:Y:S01]  /*8840*/  MUFU.TANH R201, R201 ;  /* 0x000000c900c97308 */ /* 0x000ea20000002400 */
[----:B------:R-:W-:Y:S02]  /*8850*/  ISETP.GT.AND P3, PT, R189, 0x8, PT ;  /* 0x00000008bd00780c */ /* 0x000fe40003f64270 */
[----:B-1----:R-:W-:Y:S01]  /*8860*/  FSEL R162, R185, -INF , P4 ;  /* 0xff800000b9a27808 */ /* 0x002fe20002000000 */
[----:B------:R-:W-:Y:S01]  /*8870*/  FMUL.FTZ R185, R163, UR61 ;  /* 0x0000003da3b97c20 */ /* 0x000fe20008410000 */
[----:B------:R-:W-:-:S02]  /*8880*/  FMNMX.FTZ R175, R170, R21, !PT ;  /* 0x00000015aaaf7209 */ /* 0x000fc40007810000 */
[----:B---3--:R-:W-:Y:S01]  /*8890*/  FSEL R171, R188, -INF , P3 ;  /* 0xff800000bcab7808 */ /* 0x008fe20001800000 */
[----:B------:R1:W-:Y:S01]  /*88a0*/  MUFU.TANH R184, R174 ;  /* 0x000000ae00b87308 */ /* 0x0003e20000002400 */
[C---:B------:R-:W-:Y:S02]  /*88b0*/  ISETP.GT.AND P4, PT, R189.reuse, 0x9, PT ;  /* 0x00000009bd00780c */ /* 0x040fe40003f84270 */
[----:B------:R-:W-:Y:S02]  /*88c0*/  FMNMX.FTZ R188, R162, R175, !PT ;  /* 0x000000afa2bc7209 */ /* 0x000fe40007810000 */
[----:B------:R-:W-:Y:S02]  /*88d0*/  ISETP.GT.AND P3, PT, R189, 0x10, PT ;  /* 0x00000010bd00780c */ /* 0x000fe40003f64270 */
[----:B----4-:R-:W-:Y:S01]  /*88e0*/  FSEL R163, R190, -INF , P4 ;  /* 0xff800000bea37808 */ /* 0x010fe20002000000 */
[----:B------:R-:W3:Y:S01]  /*88f0*/  MUFU.TANH R183, R183 ;  /* 0x000000b700b77308 */ /* 0x000ee20000002400 */
[----:B-1----:R-:W-:Y:S01]  /*8900*/  FMNMX.FTZ R174, R171, R188, !PT ;  /* 0x000000bcabae7209 */ /* 0x002fe20007810000 */
[----:B------:R-:W-:Y:S01]  /*8910*/  FMUL.FTZ R188, R166, UR61 ;  /* 0x0000003da6bc7c20 */ /* 0x000fe20008410000 */
[----:B------:R-:W-:Y:S01]  /*8920*/  ISETP.GT.AND P4, PT, R189, 0x11, PT ;  /* 0x00000011bd00780c */ /* 0x000fe20003f84270 */
[----:B------:R-:W-:Y:S01]  /*8930*/  FMUL.FTZ R190, R167, UR61 ;  /* 0x0000003da7be7c20 */ /* 0x000fe20008410000 */
[----:B-----5:R-:W-:Y:S01]  /*8940*/  FSEL R166, R191, -INF , P3 ;  /* 0xff800000bfa67808 */ /* 0x020fe20001800000 */
[----:B------:R-:W-:Y:S01]  /*8950*/  FMUL.FTZ R191, R154, UR61 ;  /* 0x0000003d9abf7c20 */ /* 0x000fe20008410000 */
[----:B------:R-:W-:Y:S01]  /*8960*/  FMNMX.FTZ R175, R163, R174, !PT ;  /* 0x000000aea3af7209 */ /* 0x000fe20007810000 */
[----:B------:R-:W1:Y:S01]  /*8970*/  MUFU.TANH R202, R202 ;  /* 0x000000ca00ca7308 */ /* 0x000e620000002400 */
[----:B------:R-:W-:-:S02]  /*8980*/  ISETP.GT.AND P3, PT, R189, 0x18, PT ;  /* 0x00000018bd00780c */ /* 0x000fc40003f64270 */
[----:B------:R-:W-:Y:S02]  /*8990*/  FSEL R174, R179, -INF , P4 ;  /* 0xff800000b3ae7808 */ /* 0x000fe40002000000 */
[----:B------:R-:W-:Y:S02]  /*89a0*/  FMNMX.FTZ R175, R166, R175, !PT ;  /* 0x000000afa6af7209 */ /* 0x000fe40007810000 */
[----:B------:R-:W-:Y:S01]  /*89b0*/  FSEL R167, R200, -INF , P3 ;  /* 0xff800000c8a77808 */ /* 0x000fe20001800000 */
[----:B------:R-:W4:Y:S01]  /*89c0*/  MUFU.TANH R180, R180 ;  /* 0x000000b400b47308 */ /* 0x000f220000002400 */
[C---:B------:R-:W-:Y:S02]  /*89d0*/  ISETP.GT.AND P4, PT, R189.reuse, 0x19, PT ;  /* 0x00000019bd00780c */ /* 0x040fe40003f84270 */
[----:B------:R-:W-:Y:S02]  /*89e0*/  FMNMX.FTZ R200, R174, R175, !PT ;  /* 0x000000afaec87209 */ /* 0x000fe40007810000 */
[----:B------:R-:W-:-:S02]  /*89f0*/  ISETP.GT.AND P3, PT, R189, 0x20, PT ;  /* 0x00000020bd00780c */ /* 0x000fc40003f64270 */
[----:B0-----:R-:W-:Y:S01]  /*8a00*/  FSEL R175, R182, -INF , P4 ;  /* 0xff800000b6af7808 */ /* 0x001fe20002000000 */
[----:B------:R-:W0:Y:S01]  /*8a10*/  MUFU.TANH R185, R185 ;  /* 0x000000b900b97308 */ /* 0x000e220000002400 */
[----:B------:R-:W-:Y:S02]  /*8a20*/  FMNMX.FTZ R200, R167, R200, !PT ;  /* 0x000000c8a7c87209 */ /* 0x000fe40007810000 */
[----:B--2---:R-:W-:Y:S02]  /*8a30*/  FSEL R154, R201, -INF , P3 ;  /* 0xff800000c99a7808 */ /* 0x004fe40001800000 */
[----:B------:R-:W-:Y:S02]  /*8a40*/  ISETP.GT.AND P4, PT, R189, 0x21, PT ;  /* 0x00000021bd00780c */ /* 0x000fe40003f84270 */
[----:B------:R-:W-:Y:S01]  /*8a50*/  FMNMX.FTZ R201, R175, R200, !PT ;  /* 0x000000c8afc97209 */ /* 0x000fe20007810000 */
[----:B------:R-:W2:Y:S01]  /*8a60*/  MUFU.TANH R188, R188 ;  /* 0x000000bc00bc7308 */ /* 0x000ea20000002400 */
[----:B------:R-:W-:Y:S01]  /*8a70*/  ISETP.GT.AND P3, PT, R189, 0x28, PT ;  /* 0x00000028bd00780c */ /* 0x000fe20003f64270 */
[----:B------:R-:W-:Y:S01]  /*8a80*/  FMUL.FTZ R200, R155, UR61 ;  /* 0x0000003d9bc87c20 */ /* 0x000fe20008410000 */
[----:B---3--:R-:W-:-:S02]  /*8a90*/  FSEL R179, R183, -INF , P4 ;  /* 0xff800000b7b37808 */ /* 0x008fc40002000000 */
[----:B------:R-:W-:Y:S01]  /*8aa0*/  FMNMX.FTZ R182, R154, R201, !PT ;  /* 0x000000c99ab67209 */ /* 0x000fe20007810000 */
[----:B------:R-:W-:Y:S01]  /*8ab0*/  FMUL.FTZ R201, R158, UR61 ;  /* 0x0000003d9ec97c20 */ /* 0x000fe20008410000 */
[----:B------:R-:W-:Y:S01]  /*8ac0*/  ISETP.GT.AND P4, PT, R189, 0x29, PT ;  /* 0x00000029bd00780c */ /* 0x000fe20003f84270 */
[----:B------:R-:W3:Y:S01]  /*8ad0*/  MUFU.TANH R190, R190 ;  /* 0x000000be00be7308 */ /* 0x000ee20000002400 */
[----:B-1----:R-:W-:Y:S02]  /*8ae0*/  FSEL R155, R202, -INF , P3 ;  /* 0xff800000ca9b7808 */ /* 0x002fe40001800000 */
[----:B------:R-:W-:Y:S02]  /*8af0*/  FMNMX.FTZ R182, R179, R182, !PT ;  /* 0x000000b6b3b67209 */ /* 0x000fe40007810000 */
[----:B------:R-:W-:Y:S02]  /*8b00*/  ISETP.GT.AND P3, PT, R189, 0x30, PT ;  /* 0x00000030bd00780c */ /* 0x000fe40003f64270 */
[----:B----4-:R-:W-:Y:S01]  /*8b10*/  FSEL R180, R180, -INF , P4 ;  /* 0xff800000b4b47808 */ /* 0x010fe20002000000 */
[----:B------:R-:W1:Y:S01]  /*8b20*/  MUFU.TANH R191, R191 ;  /* 0x000000bf00bf7308 */ /* 0x000e620000002400 */
[----:B------:R-:W-:-:S02]  /*8b30*/  FMNMX.FTZ R183, R155, R182, !PT ;  /* 0x000000b69bb77209 */ /* 0x000fc40007810000 */
[----:B------:R-:W-:Y:S02]  /*8b40*/  ISETP.GT.AND P4, PT, R189, 0x31, PT ;  /* 0x00000031bd00780c */ /* 0x000fe40003f84270 */
[----:B------:R-:W-:Y:S02]  /*8b50*/  FSEL R158, R184, -INF , P3 ;  /* 0xff800000b89e7808 */ /* 0x000fe40001800000 */
[----:B------:R-:W-:Y:S01]  /*8b60*/  FMNMX.FTZ R183, R180, R183, !PT ;  /* 0x000000b7b4b77209 */ /* 0x000fe20007810000 */
[----:B------:R-:W4:Y:S01]  /*8b70*/  MUFU.TANH R200, R200 ;  /* 0x000000c800c87308 */ /* 0x000f220000002400 */
[----:B0-----:R-:W-:Y:S02]  /*8b80*/  FSEL R182, R185, -INF , P4 ;  /* 0xff800000b9b67808 */ /* 0x001fe40002000000 */
[----:B------:R-:W-:Y:S02]  /*8b90*/  ISETP.GT.AND P3, PT, R189, 0x38, PT ;  /* 0x00000038bd00780c */ /* 0x000fe40003f64270 */
[----:B------:R-:W-:-:S02]  /*8ba0*/  FMNMX.FTZ R185, R158, R183, !PT ;  /* 0x000000b79eb97209 */ /* 0x000fc40007810000 */
[----:B------:R-:W-:Y:S01]  /*8bb0*/  ISETP.GT.AND P4, PT, R189, 0x39, PT ;  /* 0x00000039bd00780c */ /* 0x000fe20003f84270 */
[----:B------:R-:W0:Y:S01]  /*8bc0*/  MUFU.TANH R201, R201 ;  /* 0x000000c900c97308 */ /* 0x000e220000002400 */
[----:B--2---:R-:W-:Y:S01]  /*8bd0*/  FSEL R183, R188, -INF , P3 ;  /* 0xff800000bcb77808 */ /* 0x004fe20001800000 */
[----:B------:R-:W-:Y:S01]  /*8be0*/  FMUL.FTZ R188, R181, UR61 ;  /* 0x0000003db5bc7c20 */ /* 0x000fe20008410000 */
[----:B------:R-:W-:Y:S02]  /*8bf0*/  FMNMX.FTZ R184, R182, R185, !PT ;  /* 0x000000b9b6b87209 */ /* 0x000fe40007810000 */
[----:B------:R-:W-:Y:S02]  /*8c00*/  ISETP.GT.AND P3, PT, R189, 0x40, PT ;  /* 0x00000040bd00780c */ /* 0x000fe40003f64270 */
[----:B---3--:R-:W-:Y:S01]  /*8c10*/  FSEL R185, R190, -INF , P4 ;  /* 0xff800000beb97808 */ /* 0x008fe20002000000 */
[----:B------:R2:W3:Y:S01]  /*8c20*/  MUFU.TANH R202, R159 ;  /* 0x0000009f00ca7308 */ /* 0x0004e20000002400 */
[----:B------:R-:W-:-:S02]  /*8c30*/  FMNMX.FTZ R184, R183, R184, !PT ;  /* 0x000000b8b7b87209 */ /* 0x000fc40007810000 */
[----:B------:R-:W-:Y:S02]  /*8c40*/  ISETP.GT.AND P4, PT, R189, 0x41, PT ;  /* 0x00000041bd00780c */ /* 0x000fe40003f84270 */
[----:B-1----:R-:W-:Y:S02]  /*8c50*/  FSEL R181, R191, -INF , P3 ;  /* 0xff800000bfb57808 */ /* 0x002fe40001800000 */
[----:B------:R-:W-:Y:S01]  /*8c60*/  FMNMX.FTZ R190, R185, R184, !PT ;  /* 0x000000b8b9be7209 */ /* 0x000fe20007810000 */
[----:B------:R-:W1:Y:S01]  /*8c70*/  MUFU.TANH R188, R188 ;  /* 0x000000bc00bc7308 */ /* 0x000e620000002400 */
[----:B------:R-:W-:Y:S02]  /*8c80*/  ISETP.GT.AND P3, PT, R189, 0x48, PT ;  /* 0x00000048bd00780c */ /* 0x000fe40003f64270 */
[----:B----4-:R-:W-:Y:S01]  /*8c90*/  FSEL R184, R200, -INF , P4 ;  /* 0xff800000c8b87808 */ /* 0x010fe20002000000 */
[----:B------:R-:W-:Y:S01]  /*8ca0*/  FMUL.FTZ R200, R169, UR61 ;  /* 0x0000003da9c87c20 */ /* 0x000fe20008410000 */
[----:B--2---:R-:W-:Y:S01]  /*8cb0*/  FMNMX.FTZ R159, R181, R190, !PT ;  /* 0x000000beb59f7209 */ /* 0x004fe20007810000 */
[----:B------:R-:W-:Y:S01]  /*8cc0*/  FMUL.FTZ R169, R172, UR61 ;  /* 0x0000003daca97c20 */ /* 0x000fe20008410000 */
[----:B------:R-:W-:Y:S01]  /*8cd0*/  ISETP.GT.AND P4, PT, R189, 0x49, PT ;  /* 0x00000049bd00780c */ /* 0x000fe20003f84270 */
[----:B------:R-:W-:Y:S01]  /*8ce0*/  FMUL.FTZ R189, R168, UR61 ;  /* 0x0000003da8bd7c20 */ /* 0x000fe20008410000 */
[----:B0-----:R-:W-:Y:S01]  /*8cf0*/  FSEL R168, R201, -INF , P3 ;  /* 0xff800000c9a87808 */ /* 0x001fe20001800000 */
[----:B------:R-:W-:Y:S01]  /*8d00*/  FMUL.FTZ R172, R161, UR61 ;  /* 0x0000003da1ac7c20 */ /* 0x000fe20008410000 */
[----:B------:R-:W-:Y:S01]  /*8d10*/  FMNMX.FTZ R191, R184, R159, !PT ;  /* 0x0000009fb8bf7209 */ /* 0x000fe20007810000 */
[----:B------:R-:W-:Y:S01]  /*8d20*/  MUFU.TANH R200, R200 ;  /* 0x000000c800c87308 */ /* 0x000fe20000002400 */
[----:B---3--:R-:W-:-:S02]  /*8d30*/  FSEL R159, R202, -INF , P4 ;  /* 0xff800000ca9f7808 */ /* 0x008fc40002000000 */
[----:B------:R-:W-:Y:S01]  /*8d40*/  FMNMX.FTZ R190, R168, R191, !PT ;  /* 0x000000bfa8be7209 */ /* 0x000fe20007810000 */
[----:B------:R-:W-:Y:S01]  /*8d50*/  FMUL.FTZ R191, R173, UR61 ;  /* 0x0000003dadbf7c20 */ /* 0x000fe20008410000 */
[----:B------:R-:W-:Y:S02]  /*8d60*/  FMUL.FTZ R173, R164, UR61 ;  /* 0x0000003da4ad7c20 */ /* 0x000fe40008410000 */
[----:B------:R-:W-:Y:S01]  /*8d70*/  FMNMX.FTZ R201, R159, R190, !PT ;  /* 0x000000be9fc97209 */ /* 0x000fe20007810000 */
[----:B------:R-:W-:Y:S01]  /*8d80*/  FMUL.FTZ R190, R160, UR61 ;  /* 0x0000003da0be7c20 */ /* 0x000fe20008410000 */
[----:B------:R-:W-:Y:S01]  /*8d90*/  IADD3 R160, R186, -UR14, R187 ;  /* 0x8000000ebaa07c10 */ /* 0x000fe2000fffe0bb */
[----:B------:R-:W-:Y:S01]  /*8da0*/  FMUL.FTZ R187, R152, UR61 ;  /* 0x0000003d98bb7c20 */ /* 0x000fe20008410000 */
[----:B------:R0:W-:Y:S01]  /*8db0*/  MUFU.TANH R186, R165 ;  /* 0x000000a500ba7308 */ /* 0x0001e20000002400 */
[----:B------:R-:W2:Y:S01]  /*8dc0*/  SHFL.BFLY PT, R202, R201, 0x2, 0x1f ;  /* 0x0c401f00c9ca7f89 */ /* 0x000ea200000e0000 */
[----:B------:R-:W-:-:S02]  /*8dd0*/  ISETP.GT.AND P3, PT, R160, RZ, PT ;  /* 0x000000ffa000720c */ /* 0x000fc40003f64270 */
[C---:B------:R-:W-:Y:S02]  /*8de0*/  ISETP.GT.AND P4, PT, R160.reuse, 0x1, PT ;  /* 0x00000001a000780c */ /* 0x040fe40003f84270 */
[----:B------:R-:W-:Y:S02]  /*8df0*/  ISETP.GT.AND P5, PT, R160, 0x20, PT ;  /* 0x00000020a000780c */ /* 0x000fe40003fa4270 */
[----:B------:R-:W-:Y:S01]  /*8e00*/  FSEL R2, R2, -INF , P4 ;  /* 0xff80000002027808 */ /* 0x000fe20002000000 */
[----:B------:R-:W3:Y:S01]  /*8e10*/  MUFU.TANH R189, R189 ;  /* 0x000000bd00bd7308 */ /* 0x000ee20000002400 */
[C---:B------:R-:W-:Y:S02]  /*8e20*/  ISETP.GT.AND P4, PT, R160.reuse, 0x9, PT ;  /* 0x00000009a000780c */ /* 0x040fe40003f84270 */
[----:B------:R-:W-:Y:S02]  /*8e30*/  ISETP.GT.AND P6, PT, R160, 0x21, PT ;  /* 0x00000021a000780c */ /* 0x000fe40003fc4270 */
[----:B------:R-:W-:-:S02]  /*8e40*/  FSEL R152, R4, -INF , P4 ;  /* 0xff80000004987808 */ /* 0x000fc40002000000 */
[----:B------:R-:W-:Y:S01]  /*8e50*/  ISETP.GT.AND P4, PT, R160, 0x11, PT ;  /* 0x00000011a000780c */ /* 0x000fe20003f84270 */
[----:B------:R-:W4:Y:S01]  /*8e60*/  MUFU.TANH R169, R169 ;  /* 0x000000a900a97308 */ /* 0x000f220000002400 */
[----:B------:R-:W-:Y:S02]  /*8e70*/  R2UR UR14, R232 ;  /* 0x00000000e80e72ca */ /* 0x000fe400000e0000 */
[----:B------:R-:W-:Y:S02]  /*8e80*/  FSEL R177, R177, -INF , P4 ;  /* 0xff800000b1b17808 */ /* 0x000fe40002000000 */
[----:B------:R-:W-:Y:S02]  /*8e90*/  ISETP.GT.AND P4, PT, R160, 0x19, PT ;  /* 0x00000019a000780c */ /* 0x000fe40003f84270 */
[----:B--2---:R-:W-:Y:S01]  /*8ea0*/  FMNMX.FTZ R161, R201, R202, !PT ;  /* 0x000000cac9a17209 */ /* 0x004fe20007810000 */
[----:B------:R-:W2:Y:S04]  /*8eb0*/  MUFU.TANH R191, R191 ;  /* 0x000000bf00bf7308 */ /* 0x000ea80000002400 */
[----:B------:R-:W5:Y:S04]  /*8ec0*/  SHFL.BFLY PT, R164, R161, 0x1, 0x1f ;  /* 0x0c201f00a1a47f89 */ /* 0x000f6800000e0000 */
[----:B------:R3:W-:Y:S08]  /*8ed0*/  MUFU.TANH R4, R156 ;  /* 0x0000009c00047308 */ /* 0x0007f00000002400 */
[----:B------:R-:W2:Y:S08]  /*8ee0*/  MUFU.TANH R190, R190 ;  /* 0x000000be00be7308 */ /* 0x000eb00000002400 */
[----:B------:R-:W2:Y:S08]  /*8ef0*/  MUFU.TANH R172, R172 ;  /* 0x000000ac00ac7308 */ /* 0x000eb00000002400 */
[----:B------:R-:W2:Y:S08]  /*8f00*/  MUFU.TANH R173, R173 ;  /* 0x000000ad00ad7308 */ /* 0x000eb00000002400 */
[----:B------:R-:W2:Y:S01]  /*8f10*/  MUFU.TANH R187, R187 ;  /* 0x000000bb00bb7308 */ /* 0x000ea20000002400 */
[----:B------:R-:W-:-:S02]  /*8f20*/  WARPGROUP.DEPBAR.LE gsb0, 0x0 ;  /* 0x00008000000079c5 */ /* 0x000fc40000010000 */
[----:B------:R-:W-:Y:S01]  /*8f30*/  FMUL.FTZ R196, R153, UR61 ;  /* 0x0000003d99c47c20 */ /* 0x000fe20008410000 */
[----:B------:R-:W-:Y:S01]  /*8f40*/  FSEL R153, R0, -INF , P3 ;  /* 0xff80000000997808 */ /* 0x000fe20001800000 */
[----:B------:R-:W-:Y:S01]  /*8f50*/  FMUL.FTZ R197, R157, UR61 ;  /* 0x0000003d9dc57c20 */ /* 0x000fe20008410000 */
[----:B------:R-:W-:Y:S01]  /*8f60*/  ISETP.GT.AND P3, PT, R160, 0x8, PT ;  /* 0x00000008a000780c */ /* 0x000fe20003f64270 */
[----:B------:R-:W-:Y:S01]  /*8f70*/  WARPGROUP.ARRIVE ;  /* 0x00000000000079c5 */ /* 0x000fe20000000000 */
[----:B0-----:R-:W-:Y:S01]  /*8f80*/  FMNMX.FTZ R165, R153, R20, !PT ;  /* 0x0000001499a57209 */ /* 0x001fe20007810000 */
[----:B------:R-:W0:Y:S01]  /*8f90*/  MUFU.TANH R196, R196 ;  /* 0x000000c400c47308 */ /* 0x000e220000002400 */
[----:B------:R-:W-:Y:S02]  /*8fa0*/  FSEL R0, R3, -INF , P3 ;  /* 0xff80000003007808 */ /* 0x000fe40001800000 */
[----:B------:R-:W-:Y:S01]  /*8fb0*/  FMNMX.FTZ R165, R2, R165, !PT ;  /* 0x000000a502a57209 */ /* 0x000fe20007810000 */
[----:B------:R-:W-:Y:S01]  /*8fc0*/  HGMMA.64x256x16.F32.BF16 R24, R192, gdesc[UR4].tnspB, R24, gsb0 ;  /* 0x43e00004c0187df0 */ /* 0x000fe20008001818 */
[----:B------:R-:W-:-:S02]  /*8fd0*/  ISETP.GT.AND P3, PT, R160, 0x10, PT ;  /* 0x00000010a000780c */ /* 0x000fc40003f64270 */
[----:B------:R-:W-:Y:S01]  /*8fe0*/  FMNMX.FTZ R165, R0, R165, !PT ;  /* 0x000000a500a57209 */ /* 0x000fe20007810000 */
[----:B------:R-:W0:Y:S01]  /*8ff0*/  MUFU.TANH R197, R197 ;  /* 0x000000c500c57308 */ /* 0x000e220000002400 */
[----:B------:R-:W-:Y:S02]  /*9000*/  FSEL R176, R176, -INF , P3 ;  /* 0xff800000b0b07808 */ /* 0x000fe40001800000 */
[----:B------:R-:W-:Y:S02]  /*9010*/  FMNMX.FTZ R165, R152, R165, !PT ;  /* 0x000000a598a57209 */ /* 0x000fe40007810000 */
[----:B-----5:R-:W-:Y:S02]  /*9020*/  FMNMX.FTZ R3, R161, R164, !PT ;  /* 0x000000a4a1037209 */ /* 0x020fe40007810000 */
[----:B------:R-:W-:Y:S02]  /*9030*/  ISETP.GT.AND P3, PT, R160, 0x18, PT ;  /* 0x00000018a000780c */ /* 0x000fe40003f64270 */
[----:B------:R-:W-:-:S02]  /*9040*/  FMNMX.FTZ R164, R176, R165, !PT ;  /* 0x000000a5b0a47209 */ /* 0x000fc40007810000 */
[----:B------:R-:W-:Y:S02]  /*9050*/  FSEL R178, R178, -INF , P3 ;  /* 0xff800000b2b27808 */ /* 0x000fe40001800000 */
[----:B------:R-:W-:Y:S02]  /*9060*/  FMNMX.FTZ R161, R177, R164, !PT ;  /* 0x000000a4b1a17209 */ /* 0x000fe40007810000 */
[----:B-1----:R-:W-:Y:S02]  /*9070*/  FSEL R157, R188, -INF , P4 ;  /* 0xff800000bc9d7808 */ /* 0x002fe40002000000 */
[----:B---3--:R-:W-:Y:S02]  /*9080*/  FMNMX.FTZ R156, R178, R161, !PT ;  /* 0x000000a1b29c7209 */ /* 0x008fe40007810000 */
[----:B------:R-:W-:Y:S02]  /*9090*/  FSEL R164, R189, -INF , P5 ;  /* 0xff800000bda47808 */ /* 0x000fe40002800000 */
[----:B------:R-:W-:Y:S01]  /*90a0*/  FMNMX.FTZ R161, R157, R156, !PT ;  /* 0x0000009c9da17209 */ /* 0x000fe20007810000 */
[----:B------:R-:W-:Y:S01]  /*90b0*/  FMUL.FTZ R156, R3, UR5 ;  /* 0x00000005039c7c20 */ /* 0x000fe20008410000 */
[----:B------:R-:W-:-:S02]  /*90c0*/  ISETP.GT.AND P3, PT, R160, 0x28, PT ;  /* 0x00000028a000780c */ /* 0x000fc40003f64270 */
[----:B------:R-:W-:Y:S02]  /*90d0*/  FSEL R165, R200, -INF , P6 ;  /* 0xff800000c8a57808 */ /* 0x000fe40003000000 */
[----:B------:R-:W-:Y:S02]  /*90e0*/  FMNMX.FTZ R188, R164, R161, !PT ;  /* 0x000000a1a4bc7209 */ /* 0x000fe40007810000 */
[----:B------:R-:W-:Y:S02]  /*90f0*/  FSETP.NEU.FTZ.AND P4, PT, R3, -INF , PT ;  /* 0xff8000000300780b */ /* 0x000fe40003f9d000 */
[----:B------:R-:W-:Y:S02]  /*9100*/  ISETP.GT.AND P5, PT, R160, 0x29, PT ;  /* 0x00000029a000780c */ /* 0x000fe40003fa4270 */
[----:B----4-:R-:W-:Y:S02]  /*9110*/  FSEL R169, R169, -INF , P3 ;  /* 0xff800000a9a97808 */ /* 0x010fe40001800000 */
[----:B------:R-:W-:-:S02]  /*9120*/  FMNMX.FTZ R188, R165, R188, !PT ;  /* 0x000000bca5bc7209 */ /* 0x000fc40007810000 */
[----:B------:R-:W-:Y:S02]  /*9130*/  FSEL R156, R156, RZ, P4 ;  /* 0x000000ff9c9c7208 */ /* 0x000fe40002000000 */
[----:B------:R-:W-:Y:S02]  /*9140*/  ISETP.GT.AND P3, PT, R160, 0x30, PT ;  /* 0x00000030a000780c */ /* 0x000fe40003f64270 */
[----:B--2---:R-:W-:Y:S01]  /*9150*/  FSEL R161, R191, -INF , P5 ;  /* 0xff800000bfa17808 */ /* 0x004fe20002800000 */
[--C-:B------:R-:W-:Y:S01]  /*9160*/  FFMA.FTZ R209, R170, UR5, -R156.reuse ;  /* 0x00000005aad17c23 */ /* 0x100fe2000801089c */
[----:B------:R-:W-:Y:S01]  /*9170*/  FMNMX.FTZ R188, R169, R188, !PT ;  /* 0x000000bca9bc7209 */ /* 0x000fe20007810000 */
[--C-:B------:R-:W-:Y:S01]  /*9180*/  FFMA.FTZ R211, R171, UR5, -R156.reuse ;  /* 0x00000005abd37c23 */ /* 0x100fe2000801089c */
[----:B------:R-:W-:Y:S01]  /*9190*/  ISETP.GT.AND P5, PT, R160, 0x31, PT ;  /* 0x00000031a000780c */ /* 0x000fe20003fa4270 */
[--C-:B------:R-:W-:Y:S01]  /*91a0*/  FFMA.FTZ R201, R154, UR5, -R156.reuse ;  /* 0x000000059ac97c23 */ /* 0x100fe2000801089c */
        /* <DEDUP_REMOVED lines=18> */
[----:B------:R-:W-:Y:S01]  /*92d0*/  FSEL R186, R186, -INF , P5 ;  /* 0xff800000baba7808 */ /* 0x000fe20002800000 */
[--C-:B------:R-:W-:Y:S01]  /*92e0*/  FFMA.FTZ R199, R183, UR5, -R156.reuse ;  /* 0x00000005b7c77c23 */ /* 0x100fe2000801089c */
[----:B------:R-:W-:Y:S01]  /*92f0*/  FMNMX.FTZ R171, R173, R188, !PT ;  /* 0x000000bcadab7209 */ /* 0x000fe20007810000 */
[--C-:B------:R-:W-:Y:S01]  /*9300*/  FFMA.FTZ R155, R181, UR5, -R156.reuse ;  /* 0x00000005b59b7c23 */ /* 0x100fe2000801089c */
[----:B------:R-:W-:Y:S01]  /*9310*/  ISETP.GT.AND P5, PT, R160, 0x41, PT ;  /* 0x00000041a000780c */ /* 0x000fe20003fa4270 */
[----:B------:R-:W-:Y:S01]  /*9320*/  MUFU.EX2 R211, R211 ;  /* 0x000000d300d37308 */ /* 0x000fe20000000800 */
[----:B------:R-:W-:Y:S01]  /*9330*/  FSEL R187, R187, -INF , P3 ;  /* 0xff800000bbbb7808 */ /* 0x000fe20001800000 */
[--C-:B------:R-:W-:Y:S01]  /*9340*/  FFMA.FTZ R180, R184, UR5, -R156.reuse ;  /* 0x00000005b8b47c23 */ /* 0x100fe2000801089c */
[----:B------:R-:W-:Y:S01]  /*9350*/  FMNMX.FTZ R188, R186, R171, !PT ;  /* 0x000000abbabc7209 */ /* 0x000fe20007810000 */
[----:B------:R-:W-:Y:S01]  /*9360*/  FFMA.FTZ R167, R168, UR5, -R156 ;  /* 0x00000005a8a77c23 */ /* 0x000fe2000801089c */
[----:B------:R-:W-:-:S02]  /*9370*/  ISETP.GT.AND P3, PT, R160, 0x48, PT ;  /* 0x00000048a000780c */ /* 0x000fc40003f64270 */
[----:B0-----:R-:W-:Y:S01]  /*9380*/  FSEL R171, R196, -INF , P5 ;  /* 0xff800000c4ab7808 */ /* 0x001fe20002800000 */
[----:B------:R-:W-:Y:S01]  /*9390*/  MUFU.EX2 R190, R190 ;  /* 0x000000be00be7308 */ /* 0x000fe20000000800 */
[----:B------:R-:W-:Y:S02]  /*93a0*/  FMNMX.FTZ R188, R187, R188, !PT ;  /* 0x000000bcbbbc7209 */ /* 0x000fe40007810000 */
[----:B------:R-:W-:Y:S01]  /*93b0*/  ISETP.GT.AND P5, PT, R160, 0x49, PT ;  /* 0x00000049a000780c */ /* 0x000fe20003fa4270 */
[--C-:B------:R-:W-:Y:S01]  /*93c0*/  FFMA.FTZ R160, R175, UR5, -R156.reuse ;  /* 0x00000005afa07c23 */ /* 0x100fe2000801089c */
[----:B------:R-:W-:Y:S02]  /*93d0*/  FSEL R163, R4, -INF , P3 ;  /* 0xff80000004a37808 */ /* 0x000fe40001800000 */
[----:B------:R-:W-:Y:S01]  /*93e0*/  FMNMX.FTZ R188, R171, R188, !PT ;  /* 0x000000bcabbc7209 */ /* 0x000fe20007810000 */
[----:B------:R-:W-:Y:S01]  /*93f0*/  MUFU.EX2 R205, R205 ;  /* 0x000000cd00cd7308 */ /* 0x000fe20000000800 */
[----:B------:R-:W-:Y:S01]  /*9400*/  FSEL R189, R197, -INF , P5 ;  /* 0xff800000c5bd7808 */ /* 0x000fe20002800000 */
[--C-:B------:R-:W-:Y:S01]  /*9410*/  FFMA.FTZ R197, R158, UR5, -R156.reuse ;  /* 0x000000059ec57c23 */ /* 0x100fe2000801089c */
[----:B------:R-:W-:Y:S01]  /*9420*/  FMNMX.FTZ R188, R163, R188, !PT ;  /* 0x000000bca3bc7209 */ /* 0x000fe20007810000 */
[----:B------:R-:W-:Y:S01]  /*9430*/  FFMA.FTZ R158, R185, UR5, -R156 ;  /* 0x00000005b99e7c23 */ /* 0x000fe2000801089c */
[----:B------:R-:W-:-:S02]  /*9440*/  R2UR UR6, R231 ;  /* 0x00000000e70672ca */ /* 0x000fc400000e0000 */
[----:B------:R-:W-:Y:S01]  /*9450*/  FMNMX.FTZ R4, R189, R188, !PT ;  /* 0x000000bcbd047209 */ /* 0x000fe20007810000 */
[--C-:B------:R-:W-:Y:S01]  /*9460*/  FFMA.FTZ R188, R174, UR5, -R156.reuse ;  /* 0x00000005aebc7c23 */ /* 0x100fe2000801089c */
[----:B------:R-:W-:Y:S01]  /*9470*/  MUFU.EX2 R207, R207 ;  /* 0x000000cf00cf7308 */ /* 0x000fe20000000800 */
[--C-:B------:R-:W-:Y:S01]  /*9480*/  FFMA.FTZ R174, R179, UR5, -R156.reuse ;  /* 0x00000005b3ae7c23 */ /* 0x100fe2000801089c */
[----:B------:R-:W-:Y:S01]  /*9490*/  FFMA.FTZ R156, R159, UR5, -R156 ;  /* 0x000000059f9c7c23 */ /* 0x000fe2000801089c */
[----:B------:R-:W0:Y:S05]  /*94a0*/  SHFL.BFLY PT, R191, R4, 0x2, 0x1f ;  /* 0x0c401f0004bf7f89 */ /* 0x000e2a00000e0000 */
[----:B------:R-:W-:Y:S01]  /*94b0*/  MUFU.EX2 R188, R188 ;  /* 0x000000bc00bc7308 */ /* 0x000fe20000000800 */
[----:B------:R-:W-:Y:S01]  /*94c0*/  UISETP.GT.AND UP1, UPT, UR11, UR6, UPT ;  /* 0x000000060b00728c */ /* 0x000fe2000bf24270 */
[----:B------:R-:W-:-:S06]  /*94d0*/  R2UR UR6, R16 ;  /* 0x00000000100672ca */ /* 0x000fcc00000e0000 */
[----:B------:R-:W-:Y:S07]  /*94e0*/  MUFU.EX2 R160, R160 ;  /* 0x000000a000a07308 */ /* 0x000fee0000000800 */
[----:B------:R-:W-:Y:S01]  /*94f0*/  IMAD.U32 R235, RZ, RZ, UR6 ;  /* 0x00000006ffeb7e24 */ /* 0x000fe2000f8e00ff */
        /* <DEDUP_REMOVED lines=8> */
[C---:B------:R-:W-:Y:S01]  /*9580*/  FSETP.NEU.FTZ.AND P3, PT, R4.reuse, -INF , PT ;  /* 0xff8000000400780b */ /* 0x040fe20003f7d000 */
[----:B------:R-:W-:-:S06]  /*9590*/  FMUL.FTZ R182, R4, UR5 ;  /* 0x0000000504b67c20 */ /* 0x000fcc0008410000 */
[----:B------:R-:W-:Y:S01]  /*95a0*/  MUFU.EX2 R154, R154 ;  /* 0x0000009a009a7308 */ /* 0x000fe20000000800 */
[----:B------:R-:W-:-:S05]  /*95b0*/  FSEL R182, R182, RZ, P3 ;  /* 0x000000ffb6b67208 */ /* 0x000fca0001800000 */
[--C-:B------:R-:W-:Y:S01]  /*95c0*/  FFMA.FTZ R210, R0, UR5, -R182.reuse ;  /* 0x0000000500d27c23 */ /* 0x100fe200080108b6 */
[----:B------:R-:W-:Y:S01]  /*95d0*/  FSEL R0, R3, RZ, P4 ;  /* 0x000000ff03007208 */ /* 0x000fe20002000000 */
[--C-:B------:R-:W-:Y:S01]  /*95e0*/  FFMA.FTZ R208, R2, UR5, -R182.reuse ;  /* 0x0000000502d07c23 */ /* 0x100fe200080108b6 */
[--C-:B------:R-:W-:Y:S01]  /*95f0*/  FFMA.FTZ R153, R153, UR5, -R182.reuse ;  /* 0x0000000599997c23 */ /* 0x100fe200080108b6 */
[--C-:B------:R-:W-:Y:S01]  /*9600*/  FFMA.FTZ R175, R152, UR5, -R182.reuse ;  /* 0x0000000598af7c23 */ /* 0x100fe200080108b6 */
[--C-:B------:R-:W-:Y:S01]  /*9610*/  FFMA.FTZ R204, R176, UR5, -R182.reuse ;  /* 0x00000005b0cc7c23 */ /* 0x100fe200080108b6 */
[----:B------:R-:W-:Y:S01]  /*9620*/  FADD.FTZ R0, -R0, R21 ;  /* 0x0000001500007221 */ /* 0x000fe20000010100 */
[----:B------:R-:W-:Y:S01]  /*9630*/  FSEL R21, R4, RZ, P3 ;  /* 0x000000ff04157208 */ /* 0x000fe20001800000 */
[----:B------:R-:W-:Y:S01]  /*9640*/  MUFU.EX2 R208, R208 ;  /* 0x000000d000d07308 */ /* 0x000fe20000000800 */
[--C-:B------:R-:W-:Y:S01]  /*9650*/  FFMA.FTZ R177, R177, UR5, -R182.reuse ;  /* 0x00000005b1b17c23 */ /* 0x100fe200080108b6 */
[----:B------:R-:W-:Y:S01]  /*9660*/  FMUL.FTZ R2, R0, UR5 ;  /* 0x0000000500027c20 */ /* 0x000fe20008410000 */
[----:B------:R-:W-:Y:S01]  /*9670*/  FFMA.FTZ R202, R169, UR5, -R182 ;  /* 0x00000005a9ca7c23 */ /* 0x000fe200080108b6 */
[----:B------:R-:W-:Y:S01]  /*9680*/  FADD.FTZ R21, -R21, R20 ;  /* 0x0000001415157221 */ /* 0x000fe20000010100 */
[----:B------:R-:W-:-:S02]  /*9690*/  IMAD.U32 R20, RZ, RZ, UR14 ;  /* 0x0000000eff147e24 */ /* 0x000fc4000f8e00ff */
[--C-:B------:R-:W-:Y:S01]  /*96a0*/  FFMA.FTZ R206, R178, UR5, -R182.reuse ;  /* 0x00000005b2ce7c23 */ /* 0x100fe200080108b6 */
[--C-:B------:R-:W-:Y:S01]  /*96b0*/  FFMA.FTZ R157, R157, UR5, -R182.reuse ;  /* 0x000000059d9d7c23 */ /* 0x100fe200080108b6 */
[----:B------:R-:W-:Y:S01]  /*96c0*/  FMUL.FTZ R0, R21, UR5 ;  /* 0x0000000515007c20 */ /* 0x000fe20008410000 */
[----:B------:R-:W-:Y:S01]  /*96d0*/  MUFU.EX2 R153, R153 ;  /* 0x0000009900997308 */ /* 0x000fe20000000800 */
[----:B------:R-:W-:Y:S02]  /*96e0*/  @!P1 VIADD R20, R20, 0x38840 ;  /* 0x0003884014149836 */ /* 0x000fe40000000000 */
[--C-:B------:R-:W-:Y:S01]  /*96f0*/  FFMA.FTZ R21, R161, UR5, -R182.reuse ;  /* 0x00000005a1157c23 */ /* 0x100fe200080108b6 */
[--C-:B------:R-:W-:Y:S01]  /*9700*/  FFMA.FTZ R200, R164, UR5, -R182.reuse ;  /* 0x00000005a4c87c23 */ /* 0x100fe200080108b6 */
[--C-:B------:R-:W-:Y:S01]  /*9710*/  FFMA.FTZ R165, R165, UR5, -R182.reuse ;  /* 0x00000005a5a57c23 */ /* 0x100fe200080108b6 */
[----:B------:R-:W-:Y:S01]  /*9720*/  FFMA.FTZ R196, R170, UR5, -R182 ;  /* 0x00000005aac47c23 */ /* 0x000fe200080108b6 */
[----:B------:R-:W-:Y:S01]  /*9730*/  @!P1 PRMT R20, RZ, 0x654, R20 ;  /* 0x00000654ff149816 */ /* 0x000fe20000000014 */
[--C-:B------:R-:W-:Y:S01]  /*9740*/  FFMA.FTZ R172, R172, UR5, -R182.reuse ;  /* 0x00000005acac7c23 */ /* 0x100fe200080108b6 */
[----:B------:R-:W0:Y:S01]  /*9750*/  MUFU.EX2 R0, R0 ;  /* 0x0000000000007308 */ /* 0x000e220000000800 */
[--C-:B------:R-:W-:Y:S01]  /*9760*/  FFMA.FTZ R198, R173, UR5, -R182.reuse ;  /* 0x00000005adc67c23 */ /* 0x100fe200080108b6 */
[--C-:B------:R-:W-:Y:S01]  /*9770*/  FFMA.FTZ R159, R186, UR5, -R182.reuse ;  /* 0x00000005ba9f7c23 */ /* 0x100fe200080108b6 */
[--C-:B------:R-:W-:Y:S01]  /*9780*/  FFMA.FTZ R171, R171, UR5, -R182.reuse ;  /* 0x00000005abab7c23 */ /* 0x100fe200080108b6 */
[----:B------:R-:W-:Y:S01]  /*9790*/  FFMA.FTZ R163, R163, UR5, -R182 ;  /* 0x00000005a3a37c23 */ /* 0x000fe200080108b6 */
[----:B------:R-:W-:Y:S01]  /*97a0*/  IMAD.U32 R152, RZ, RZ, UR4 ;  /* 0x00000004ff987e24 */ /* 0x000fe2000f8e00ff */
[----:B------:R-:W-:Y:S01]  /*97b0*/  PLOP3.LUT P3, PT, PT, PT, UP1, 0x80, 0x0 ;  /* 0x000000000000781c */ /* 0x000fe20003f6f018 */
[----:B------:R-:W-:Y:S01]  /*97c0*/  UIADD3 UR4, UR11, -0x1, URZ ;  /* 0xffffffff0b047890 */ /* 0x000fe2000fffe03f */
[----:B------:R-:W1:Y:S01]  /*97d0*/  MUFU.EX2 R2, R2 ;  /* 0x0000000200027308 */ /* 0x000e620000000800 */
[----:B------:R-:W-:-:S04]  /*97e0*/  @!P1 VIADD R152, R152, 0x38860 ;  /* 0x0003886098989836 */ /* 0x000fc80000000000 */
[----:B------:R-:W-:Y:S01]  /*97f0*/  IMAD.U32 R234, RZ, RZ, UR4 ;  /* 0x00000004ffea7e24 */ /* 0x000fe2000f8e00ff */
[----:B------:R-:W-:Y:S02]  /*9800*/  @!P1 PRMT R152, RZ, 0x654, R152 ;  /* 0x00000654ff989816 */ /* 0x000fe40000000098 */
[----:B------:R-:W2:Y:S01]  /*9810*/  MUFU.EX2 R210, R210 ;  /* 0x000000d200d27308 */ /* 0x000ea20000000800 */
[----:B0-----:R-:W-:-:S04]  /*9820*/  FFMA.FTZ R161, R0, R14, R153 ;  /* 0x0000000e00a17223 */ /* 0x001fc80000010099 */
[C---:B------:R-:W-:Y:S01]  /*9830*/  FADD.FTZ R161, R208.reuse, R161 ;  /* 0x000000a1d0a17221 */ /* 0x040fe20000010000 */
[----:B------:R-:W-:Y:S02]  /*9840*/  F2FP.BF16.F32.PACK_AB R208, R208, R153 ;  /* 0x00000099d0d0723e */ /* 0x000fe400000010ff */
[----:B------:R-:W0:Y:S01]  /*9850*/  MUFU.EX2 R175, R175 ;  /* 0x000000af00af7308 */ /* 0x000e220000000800 */
[----:B-1----:R-:W-:Y:S01]  /*9860*/  FFMA.FTZ R169, R2, R5, R209 ;  /* 0x0000000502a97223 */ /* 0x002fe200000100d1 */
[----:B------:R-:W-:-:S03]  /*9870*/  F2FP.BF16.F32.PACK_AB R209, R162, R209 ;  /* 0x000000d1a2d1723e */ /* 0x000fc600000010ff */
[----:B------:R-:W-:-:S03]  /*9880*/  FADD.FTZ R14, R162, R169 ;  /* 0x000000a9a20e7221 */ /* 0x000fc60000010000 */
[----:B------:R-:W1:Y:S08]  /*9890*/  MUFU.EX2 R204, R204 ;  /* 0x000000cc00cc7308 */ /* 0x000e700000000800 */
[----:B------:R-:W3:Y:S08]  /*98a0*/  MUFU.EX2 R177, R177 ;  /* 0x000000b100b17308 */ /* 0x000ef00000000800 */
[----:B------:R-:W4:Y:S08]  /*98b0*/  MUFU.EX2 R206, R206 ;  /* 0x000000ce00ce7308 */ /* 0x000f300000000800 */
[----:B------:R-:W5:Y:S08]  /*98c0*/  MUFU.EX2 R157, R157 ;  /* 0x0000009d009d7308 */ /* 0x000f700000000800 */
[----:B------:R-:W5:Y:S08]  /*98d0*/  MUFU.EX2 R200, R200 ;  /* 0x000000c800c87308 */ /* 0x000f700000000800 */
[----:B------:R-:W5:Y:S01]  /*98e0*/  MUFU.EX2 R165, R165 ;  /* 0x000000a500a57308 */ /* 0x000f620000000800 */
[----:B------:R-:W-:-:S02]  /*98f0*/  WARPGROUP.DEPBAR.LE gsb0, 0x0 ;  /* 0x00008000000079c5 */ /* 0x000fc40000010000 */
[----:B------:R2:W-:Y:S01]  /*9900*/  @!P1 SYNCS.ARRIVE.TRANS64.RED.A1T0 RZ, [R20+URZ], RZ ;  /* 0x000000ff14ff99a7 */ /* 0x0005e2000810043f */
[--C-:B------:R-:W-:Y:S01]  /*9910*/  FFMA.FTZ R192, R187, UR5, -R182.reuse ;  /* 0x00000005bbc07c23 */ /* 0x100fe200080108b6 */
[----:B------:R-:W-:-:S03]  /*9920*/  FFMA.FTZ R182, R189, UR5, -R182 ;  /* 0x00000005bdb67c23 */ /* 0x000fc600080108b6 */
[----:B------:R-:W5:Y:S01]  /*9930*/  MUFU.EX2 R202, R202 ;  /* 0x000000ca00ca7308 */ /* 0x000f620000000800 */
[----:B--2---:R-:W-:Y:S01]  /*9940*/  FADD.FTZ R20, R210, R161 ;  /* 0x000000a1d2147221 */ /* 0x004fe20000010000 */
[----:B------:R-:W-:Y:S01]  /*9950*/  FADD.FTZ R161, R211, R14 ;  /* 0x0000000ed3a17221 */ /* 0x000fe20000010000 */
[----:B------:R2:W-:Y:S05]  /*9960*/  @!P1 SYNCS.ARRIVE.TRANS64.RED.A1T0 RZ, [R152+URZ], RZ ;  /* 0x000000ff98ff99a7 */ /* 0x0005ea000810043f */
[----:B------:R-:W2:Y:S01]  /*9970*/  MUFU.EX2 R21, R21 ;  /* 0x0000001500157308 */ /* 0x000ea20000000800 */
[----:B0-----:R-:W-:Y:S01]  /*9980*/  FADD.FTZ R169, R175, R20 ;  /* 0x00000014afa97221 */ /* 0x001fe20000010000 */
[C---:B------:R-:W-:Y:S01]  /*9990*/  FADD.FTZ R14, R190.reuse, R161 ;  /* 0x000000a1be0e7221 */ /* 0x040fe20000010000 */
[----:B------:R-:W-:-:S02]  /*99a0*/  F2FP.BF16.F32.PACK_AB R211, R190, R211 ;  /* 0x000000d3bed3723e */ /* 0x000fc400000010ff */
[----:B-1----:R-:W-:Y:S01]  /*99b0*/  FADD.FTZ R20, R204, R169 ;  /* 0x000000a9cc147221 */ /* 0x002fe20000010000 */
[----:B------:R-:W-:Y:S01]  /*99c0*/  FADD.FTZ R161, R205, R14 ;  /* 0x0000000ecda17221 */ /* 0x000fe20000010000 */
[----:B------:R-:W-:Y:S01]  /*99d0*/  F2FP.BF16.F32.PACK_AB R210, R175, R210 ;  /* 0x000000d2afd2723e */ /* 0x000fe200000010ff */
[----:B------:R-:W0:Y:S01]  /*99e0*/  MUFU.EX2 R196, R196 ;  /* 0x000000c400c47308 */ /* 0x000e220000000800 */
[C---:B---3--:R-:W-:Y:S01]  /*99f0*/  FADD.FTZ R169, R177.reuse, R20 ;  /* 0x00000014b1a97221 */ /* 0x048fe20000010000 */
[----:B------:R-:W-:Y:S01]  /*9a00*/  FADD.FTZ R14, R188, R161 ;  /* 0x000000a1bc0e7221 */ /* 0x000fe20000010000 */
[----:B------:R-:W-:Y:S02]  /*9a10*/  F2FP.BF16.F32.PACK_AB R204, R177, R204 ;  /* 0x000000ccb1cc723e */ /* 0x000fe400000010ff */
[----:B----4-:R-:W-:Y:S01]  /*9a20*/  FADD.FTZ R20, R206, R169 ;  /* 0x000000a9ce147221 */ /* 0x010fe20000010000 */
[----:B------:R-:W-:Y:S01]  /*9a30*/  FADD.FTZ R161, R207, R14 ;  /* 0x0000000ecfa17221 */ /* 0x000fe20000010000 */
[C---:B-----5:R-:W-:Y:S01]  /*9a40*/  F2FP.BF16.F32.PACK_AB R206, R157.reuse, R206 ;  /* 0x000000ce9dce723e */ /* 0x060fe200000010ff */
[----:B------:R-:W1:Y:S01]  /*9a50*/  MUFU.EX2 R5, R172 ;  /* 0x000000ac00057308 */ /* 0x000e620000000800 */
[----:B------:R-:W-:Y:S01]  /*9a60*/  FADD.FTZ R169, R157, R20 ;  /* 0x000000149da97221 */ /* 0x000fe20000010000 */
[----:B------:R-:W-:Y:S01]  /*9a70*/  FADD.FTZ R14, R160, R161 ;  /* 0x000000a1a00e7221 */ /* 0x000fe20000010000 */
[----:B------:R-:W-:-:S02]  /*9a80*/  F2FP.BF16.F32.PACK_AB R205, R188, R205 ;  /* 0x000000cdbccd723e */ /* 0x000fc400000010ff */
[----:B------:R-:W-:Y:S01]  /*9a90*/  FADD.FTZ R20, R200, R169 ;  /* 0x000000a9c8147221 */ /* 0x000fe20000010000 */
[----:B------:R-:W-:Y:S01]  /*9aa0*/  FADD.FTZ R153, R201, R14 ;  /* 0x0000000ec9997221 */ /* 0x000fe20000010000 */
[----:B------:R-:W-:Y:S01]  /*9ab0*/  F2FP.BF16.F32.PACK_AB R207, R160, R207 ;  /* 0x000000cfa0cf723e */ /* 0x000fe200000010ff */
[----:B------:R-:W3:Y:S01]  /*9ac0*/  MUFU.EX2 R198, R198 ;  /* 0x000000c600c67308 */ /* 0x000ee20000000800 */
[C---:B------:R-:W-:Y:S01]  /*9ad0*/  FADD.FTZ R161, R165.reuse, R20 ;  /* 0x00000014a5a17221 */ /* 0x040fe20000010000 */
[----:B------:R-:W-:Y:S01]  /*9ae0*/  FADD.FTZ R14, R174, R153 ;  /* 0x00000099ae0e7221 */ /* 0x000fe20000010000 */
[----:B------:R-:W-:Y:S02]  /*9af0*/  F2FP.BF16.F32.PACK_AB R200, R165, R200 ;  /* 0x000000c8a5c8723e */ /* 0x000fe400000010ff */
[----:B------:R-:W-:Y:S01]  /*9b00*/  FADD.FTZ R20, R202, R161 ;  /* 0x000000a1ca147221 */ /* 0x000fe20000010000 */
[----:B------:R-:W-:Y:S01]  /*9b10*/  FADD.FTZ R153, R203, R14 ;  /* 0x0000000ecb997221 */ /* 0x000fe20000010000 */
[C---:B--2---:R-:W-:Y:S01]  /*9b20*/  F2FP.BF16.F32.PACK_AB R202, R21.reuse, R202 ;  /* 0x000000ca15ca723e */ /* 0x044fe200000010ff */
[----:B------:R-:W2:Y:S01]  /*9b30*/  MUFU.EX2 R199, R199 ;  /* 0x000000c700c77308 */ /* 0x000ea20000000800 */
[----:B------:R-:W-:Y:S01]  /*9b40*/  FADD.FTZ R157, R21, R20 ;  /* 0x00000014159d7221 */ /* 0x000fe20000010000 */
[----:B------:R-:W-:Y:S01]  /*9b50*/  FADD.FTZ R14, R166, R153 ;  /* 0x00000099a60e7221 */ /* 0x000fe20000010000 */
[----:B------:R-:W-:-:S02]  /*9b60*/  F2FP.BF16.F32.PACK_AB R201, R174, R201 ;  /* 0x000000c9aec9723e */ /* 0x000fc400000010ff */
[----:B0-----:R-:W-:Y:S01]  /*9b70*/  FADD.FTZ R20, R196, R157 ;  /* 0x0000009dc4147221 */ /* 0x001fe20000010000 */
[----:B------:R-:W-:Y:S01]  /*9b80*/  FADD.FTZ R153, R197, R14 ;  /* 0x0000000ec5997221 */ /* 0x000fe20000010000 */
[C---:B-1----:R-:W-:Y:S01]  /*9b90*/  F2FP.BF16.F32.PACK_AB R196, R5.reuse, R196 ;  /* 0x000000c405c4723e */ /* 0x042fe200000010ff */
[----:B------:R-:W0:Y:S01]  /*9ba0*/  MUFU.EX2 R159, R159 ;  /* 0x0000009f009f7308 */ /* 0x000e220000000800 */
[----:B------:R-:W-:Y:S01]  /*9bb0*/  FADD.FTZ R157, R5, R20 ;  /* 0x00000014059d7221 */ /* 0x000fe20000010000 */
[----:B------:R-:W-:Y:S01]  /*9bc0*/  FADD.FTZ R14, R154, R153 ;  /* 0x000000999a0e7221 */ /* 0x000fe20000010000 */
[----:B------:R-:W-:Y:S02]  /*9bd0*/  F2FP.BF16.F32.PACK_AB R203, R166, R203 ;  /* 0x000000cba6cb723e */ /* 0x000fe400000010ff */
[----:B---3--:R-:W-:Y:S01]  /*9be0*/  FADD.FTZ R20, R198, R157 ;  /* 0x0000009dc6147221 */ /* 0x008fe20000010000 */
[----:B------:R-:W-:Y:S02]  /*9bf0*/  F2FP.BF16.F32.PACK_AB R197, R154, R197 ;  /* 0x000000c59ac5723e */ /* 0x000fe400000010ff */
[----:B------:R-:W1:Y:S01]  /*9c00*/  MUFU.EX2 R158, R158 ;  /* 0x0000009e009e7308 */ /* 0x000e620000000800 */
[----:B--2---:R-:W-:-:S07]  /*9c10*/  FADD.FTZ R5, R199, R14 ;  /* 0x0000000ec7057221 */ /* 0x004fce0000010000 */
[----:B------:R-:W2:Y:S01]  /*9c20*/  MUFU.EX2 R192, R192 ;  /* 0x000000c000c07308 */ /* 0x000ea20000000800 */
[C---:B0-----:R-:W-:Y:S01]  /*9c30*/  FADD.FTZ R21, R159.reuse, R20 ;  /* 0x000000149f157221 */ /* 0x041fe20000010000 */
[----:B------:R-:W-:Y:S01]  /*9c40*/  F2FP.BF16.F32.PACK_AB R198, R159, R198 ;  /* 0x000000c69fc6723e */ /* 0x000fe200000010ff */
[----:B------:R-:W-:-:S05]  /*9c50*/  IMAD.MOV.U32 R20, RZ, RZ, R4 ;  /* 0x000000ffff147224 */ /* 0x000fca00078e0004 */
        /* <DEDUP_REMOVED lines=20> */
[C---:B0-----:R-:W-:Y:S01]  /*9da0*/  FADD.FTZ R5, R156.reuse, R5 ;  /* 0x000000059c057221 */ /* 0x041fe20000010000 */
[----:B------:R-:W-:Y:S01]  /*9db0*/  F2FP.BF16.F32.PACK_AB R195, R156, R167 ;  /* 0x000000a79cc3723e */ /* 0x000fe200000010ff */
[----:B------:R-:W-:Y:S06]  /*9dc0*/  @P3 BRA `(.L_x_2388) ;  /* 0xffffffbc00903947 */ /* 0x000fec000383ffff */
[----:B------:R-:W-:-:S07]  /*9dd0*/  IMAD.U32 R232, RZ, RZ, UR4 ;  /* 0x00000004ffe87e24 */ /* 0x000fce000f8e00ff */
.L_x_2379:
[----:B------:R-:W-:-:S13]  /*9de0*/  R2UR UR4, R232 ;  /* 0x00000000e80472ca */ /* 0x000fda00000e0000 */
[----:B------:R-:W-:-:S13]  /*9df0*/  ISETP.LE.AND P2, PT, RZ, UR4, PT ;  /* 0x00000004ff007c0c */ /* 0x000fda000bf43270 */
[----:B------:R-:W-:Y:S05]  /*9e00*/  @!P2 BRA `(.L_x_2389) ;  /* 0x0000003c00d8a947 */ /* 0x000fea0003800000 */
[----:B------:R-:W-:Y:S01]  /*9e10*/  R2UR UR4, R16 ;  /* 0x00000000100472ca */ /* 0x000fe200000e0000 */
[----:B------:R-:W-:Y:S01]  /*9e20*/  IMAD.MOV.U32 R20, RZ, RZ, R3 ;  /* 0x000000ffff147224 */ /* 0x000fe200078e0003 */
[----:B------:R-:W-:Y:S01]  /*9e30*/  ULDC UR61, c[0x0][0x9d8] ;  /* 0x00027600003d7ab9 */ /* 0x000fe20000000800 */
[----:B------:R-:W-:Y:S02]  /*9e40*/  IMAD.MOV.U32 R19, RZ, RZ, R4 ;  /* 0x000000ffff137224 */ /* 0x000fe400078e0004 */
[----:B------:R-:W-:-:S08]  /*9e50*/  IMAD.U32 R21, RZ, RZ, UR60 ;  /* 0x0000003cff157e24 */ /* 0x000fd0000f8e00ff */
[----:B------:R-:W-:-:S07]  /*9e60*/  IMAD.U32 R231, RZ, RZ, UR4 ;  /* 0x00000004ffe77e24 */ /* 0x000fce000f8e00ff */
.L_x_2398:
        /* <DEDUP_REMOVED lines=10> */
.L_x_2390:
[----:B------:R-:W-:Y:S02]  /*9f10*/  R2UR UR4, R17 ;  /* 0x00000000110472ca */ /* 0x000fe400000e0000 */
[----:B------:R-:W-:-:S11]  /*9f20*/  R2UR UR5, R16 ;  /* 0x00000000100572ca */ /* 0x000fd600000e0000 */
[----:B------:R-:W-:Y:S02]  /*9f30*/  ULEA UR4, UR60, UR4, 0x3 ;  /* 0x000000043c047291 */ /* 0x000fe4000f8e183f */
[----:B------:R-:W-:-:S05]  /*9f40*/  IMAD.U32 R3, RZ, RZ, UR5 ;  /* 0x00000005ff037e24 */ /* 0x000fca000f8e00ff */
[----:B------:R-:W-:-:S04]  /*9f50*/  SHF.L.U32 R3, R3, 0x1f, RZ ;  /* 0x0000001f03037819 */ /* 0x000fc800000006ff */
[----:B------:R0:W1:Y:S01]  /*9f60*/  SYNCS.PHASECHK.TRANS64.TRYWAIT P2, [UR4+0x38830], R3 ;  /* 0x03883003ff0075a7 */ /* 0x0000620008040144 */
[----:B------:R-:W-:Y:S05]  /*9f70*/  @!P0 BRA `(.L_x_2391) ;  /* 0x0000000000048947 */ /* 0x000fea0003800000 */
[----:B------:R-:W-:Y:S01]  /*9f80*/  BPT.TRAP 0x1 ;  /* 0x000000040000795c */ /* 0x000fe20000300000 */
.L_x_2391:
[----:B-1----:R-:W-:Y:S05]  /*9f90*/  @P2 BRA `(.L_x_2392) ;  /* 0x0000000000082947 */ /* 0x002fea0003800000 */
[----:B------:R-:W1:Y:S02]  /*9fa0*/  SYNCS.PHASECHK.TRANS64.TRYWAIT P2, [UR4+0x38830], R3 ;  /* 0x03883003ff0075a7 */ /* 0x000e640008040144 */
[----:B-1----:R-:W-:Y:S05]  /*9fb0*/  @!P2 BRA `(.L_x_2393) ;  /* 0x000000d40078a947 */ /* 0x002fea0003800000 */
.L_x_2392:
        /* <DEDUP_REMOVED lines=644> */
.L_x_2394:
        /* <DEDUP_REMOVED lines=9> */
.L_x_2395:
[----:B---3--:R-:W-:Y:S05]  /*c890*/  @P2 BRA `(.L_x_2396) ;  /* 0x0000000000082947 */ /* 0x008fea0003800000 */
[----:B------:R-:W3:Y:S02]  /*c8a0*/  SYNCS.PHASECHK.TRANS64.TRYWAIT P2, [UR4+0x38850], R0 ;  /* 0x03885000ff0075a7 */ /* 0x000ee40008040144 */
[----:B---3--:R-:W-:Y:S05]  /*c8b0*/  @!P2 BRA `(.L_x_2397) ;  /* 0x000000ac0050a947 */ /* 0x008fea0003800000 */
.L_x_2396:
[----:B------:R-:W-:Y:S01]  /*c8c0*/  R2UR UR11, R17 ;  /* 0x00000000110b72ca */ /* 0x000fe200000e0000 */
[----:B------:R-:W-:Y:S01]  /*c8d0*/  WARPGROUP.ARRIVE ;  /* 0x00000000000079c5 */ /* 0x000fe20000000000 */
[----:B------:R-:W-:Y:S01]  /*c8e0*/  R2UR UR6, R21 ;  /* 0x00000000150672ca */ /* 0x000fe200000e0000 */
[----:B------:R-:W-:Y:S01]  /*c8f0*/  UMOV UR7, 0x40000040 ;  /* 0x4000004000077882 */ /* 0x000fe20000000000 */
[----:B------:R-:W-:Y:S01]  /*c900*/  FMUL.FTZ R2, R184, UR61 ;  /* 0x0000003db8027c20 */ /* 0x000fe20008410000 */
[----:B01----:R-:W-:Y:S01]  /*c910*/  FMUL.FTZ R3, R185, UR61 ;  /* 0x0000003db9037c20 */ /* 0x003fe20008410000 */
[----:B------:R-:W-:Y:S01]  /*c920*/  FMUL.FTZ R21, R186, UR61 ;  /* 0x0000003dba157c20 */ /* 0x000fe20008410000 */
[----:B------:R-:W-:Y:S01]  /*c930*/  FMUL.FTZ R186, R188, UR61 ;  /* 0x0000003dbcba7c20 */ /* 0x000fe20008410000 */
[----:B------:R-:W-:Y:S01]  /*c940*/  FMUL.FTZ R184, R187, UR61 ;  /* 0x0000003dbbb87c20 */ /* 0x000fe20008410000 */
[----:B------:R-:W-:Y:S01]  /*c950*/  FMUL.FTZ R187, R189, UR61 ;  /* 0x0000003dbdbb7c20 */ /* 0x000fe20008410000 */
[----:B------:R-:W2:Y:S01]  /*c960*/  MUFU.TANH R2, R2 ;  /* 0x0000000200027308 */ /* 0x000ea20000002400 */
[----:B------:R-:W-:Y:S01]  /*c970*/  FMUL.FTZ R176, R176, UR61 ;  /* 0x0000003db0b07c20 */ /* 0x000fe20008410000 */
[----:B------:R-:W-:Y:S01]  /*c980*/  FMUL.FTZ R189, R177, UR61 ;  /* 0x0000003db1bd7c20 */ /* 0x000fe20008410000 */
[----:B------:R-:W-:Y:S01]  /*c990*/  UIADD3 UR5, UR11, 0x400, URZ ;  /* 0x000004000b057890 */ /* 0x000fe2000fffe03f */
[----:B------:R-:W-:Y:S01]  /*c9a0*/  FMUL.FTZ R180, R180, UR61 ;  /* 0x0000003db4b47c20 */ /* 0x000fe20008410000 */
[----:B------:R-:W-:Y:S01]  /*c9b0*/  FMUL.FTZ R188, R191, UR61 ;  /* 0x0000003dbfbc7c20 */ /* 0x000fe20008410000 */
[----:B------:R-:W-:Y:S01]  /*c9c0*/  FMUL.FTZ R181, R181, UR61 ;  /* 0x0000003db5b57c20 */ /* 0x000fe20008410000 */
[----:B------:R-:W-:Y:S01]  /*c9d0*/  USHF.R.U32.HI UR5, URZ, 0x4, UR5 ;  /* 0x000000043f057899 */ /* 0x000fe20008011605 */
[----:B------:R-:W0:Y:S01]  /*c9e0*/  MUFU.TANH R3, R3 ;  /* 0x0000000300037308 */ /* 0x000e220000002400 */
[----:B------:R-:W-:Y:S01]  /*c9f0*/  FMUL.FTZ R168, R168, UR61 ;  /* 0x0000003da8a87c20 */ /* 0x000fe20008410000 */
[----:B------:R-:W-:Y:S01]  /*ca00*/  FMUL.FTZ R169, R169, UR61 ;  /* 0x0000003da9a97c20 */ /* 0x000fe20008410000 */
[----:B------:R-:W-:Y:S01]  /*ca10*/  ULOP3.LUT UR5, UR5, 0x3fff, URZ, 0xc0, !UPT ;  /* 0x00003fff05057892 */ /* 0x000fe2000f8ec03f */
[----:B------:R-:W-:Y:S01]  /*ca20*/  FMUL.FTZ R172, R172, UR61 ;  /* 0x0000003dacac7c20 */ /* 0x000fe20008410000 */
[----:B------:R-:W-:Y:S01]  /*ca30*/  FMUL.FTZ R173, R173, UR61 ;  /* 0x0000003dadad7c20 */ /* 0x000fe20008410000 */
[----:B------:R-:W-:Y:S01]  /*ca40*/  FMUL.FTZ R160, R160, UR61 ;  /* 0x0000003da0a07c20 */ /* 0x000fe20008410000 */
[----:B------:R-:W-:Y:S01]  /*ca50*/  ULOP3.LUT UR5, UR5, 0x2800000, URZ, 0xfc, !UPT ;  /* 0x0280000005057892 */ /* 0x000fe2000f8efc3f */
[----:B------:R-:W1:Y:S01]  /*ca60*/  MUFU.TANH R186, R186 ;  /* 0x000000ba00ba7308 */ /* 0x000e620000002400 */
[----:B--2---:R-:W-:Y:S01]  /*ca70*/  FMNMX.FTZ R0, R2, R19, !PT ;  /* 0x0000001302007209 */ /* 0x004fe20007810000 */
[----:B------:R-:W-:Y:S01]  /*ca80*/  FMUL.FTZ R161, R161, UR61 ;  /* 0x0000003da1a17c20 */ /* 0x000fe20008410000 */
[----:B------:R-:W-:Y:S01]  /*ca90*/  UIMAD UR10, UR6, 0xa00, UR5 ;  /* 0x00000a00060a78a4 */ /* 0x000fe2000f8e0205 */
[----:B------:R-:W-:Y:S01]  /*caa0*/  FMUL.FTZ R164, R164, UR61 ;  /* 0x0000003da4a47c20 */ /* 0x000fe20008410000 */
[----:B------:R-:W-:Y:S01]  /*cab0*/  FMUL.FTZ R165, R165, UR61 ;  /* 0x0000003da5a57c20 */ /* 0x000fe20008410000 */
[----:B------:R-:W-:Y:S01]  /*cac0*/  FMUL.FTZ R152, R152, UR61 ;  /* 0x0000003d98987c20 */ /* 0x000fe20008410000 */
[----:B------:R-:W-:Y:S01]  /*cad0*/  FMUL.FTZ R153, R153, UR61 ;  /* 0x0000003d99997c20 */ /* 0x000fe20008410000 */
[----:B------:R-:W2:Y:S01]  /*cae0*/  MUFU.TANH R187, R187 ;  /* 0x000000bb00bb7308 */ /* 0x000ea20000002400 */
[----:B0-----:R-:W-:Y:S01]  /*caf0*/  FMNMX.FTZ R191, R3, R0, !PT ;  /* 0x0000000003bf7209 */ /* 0x001fe20007810000 */
[----:B------:R-:W-:Y:S01]  /*cb00*/  UMOV UR6, UR10 ;  /* 0x0000000a00067c82 */ /* 0x000fe20008000000 */
[----:B------:R-:W-:Y:S01]  /*cb10*/  FMUL.FTZ R177, R178, UR61 ;  /* 0x0000003db2b17c20 */ /* 0x000fe20008410000 */
[----:B------:R-:W-:Y:S01]  /*cb20*/  HGMMA.64x256x16.F32.BF16 R24, R208, gdesc[UR4].tnspB, R24, gsb0 ;  /* 0x43e00004d0187df0 */ /* 0x000fe20008001818 */
[----:B------:R-:W-:Y:S01]  /*cb30*/  UIADD3 UR6, UR10, 0x80, URZ ;  /* 0x000000800a067890 */ /* 0x000fe2000fffe03f */
[----:B------:R-:W-:Y:S01]  /*cb40*/  FMUL.FTZ R178, R179, UR61 ;  /* 0x0000003db3b27c20 */ /* 0x000fe20008410000 */
[----:B------:R-:W-:Y:S01]  /*cb50*/  UMOV UR7, 0x40000040 ;  /* 0x4000004000077882 */ /* 0x000fe20000000000 */
[----:B------:R-:W0:Y:S01]  /*cb60*/  MUFU.TANH R176, R176 ;  /* 0x000000b000b07308 */ /* 0x000e220000002400 */
[----:B-1----:R-:W-:Y:S01]  /*cb70*/  FMNMX.FTZ R0, R186, R191, !PT ;  /* 0x000000bfba007209 */ /* 0x002fe20007810000 */
[----:B------:R-:W-:Y:S01]  /*cb80*/  FMUL.FTZ R156, R156, UR61 ;  /* 0x0000003d9c9c7c20 */ /* 0x000fe20008410000 */
[----:B------:R-:W-:Y:S01]  /*cb90*/  FMUL.FTZ R179, R182, UR61 ;  /* 0x0000003db6b37c20 */ /* 0x000fe20008410000 */
[----:B------:R-:W-:Y:S01]  /*cba0*/  FMUL.FTZ R182, R157, UR61 ;  /* 0x0000003d9db67c20 */ /* 0x000fe20008410000 */
[----:B------:R-:W-:Y:S01]  /*cbb0*/  FMUL.FTZ R185, R190, UR61 ;  /* 0x0000003dbeb97c20 */ /* 0x000fe20008410000 */
[----:B------:R-:W-:Y:S01]  /*cbc0*/  ULDC UR14, c[0x0][0x988] ;  /* 0x00026200000e7ab9 */ /* 0x000fe20000000800 */
[----:B------:R-:W-:Y:S01]  /*cbd0*/  FMUL.FTZ R170, R170, UR61 ;  /* 0x0000003daaaa7c20 */ /* 0x000fe20008410000 */
[----:B------:R-:W1:Y:S01]  /*cbe0*/  MUFU.TANH R189, R189 ;  /* 0x000000bd00bd7308 */ /* 0x000e620000002400 */
[----:B--2---:R-:W-:Y:S01]  /*cbf0*/  FMNMX.FTZ R191, R187, R0, !PT ;  /* 0x00000000bbbf7209 */ /* 0x004fe20007810000 */
[----:B------:R-:W-:Y:S01]  /*cc00*/  UMOV UR5, UR14 ;  /* 0x0000000e00057c82 */ /* 0x000fe20008000000 */
[----:B------:R-:W-:Y:S01]  /*cc10*/  FMUL.FTZ R171, R171, UR61 ;  /* 0x0000003dabab7c20 */ /* 0x000fe20008410000 */
[----:B------:R-:W-:Y:S01]  /*cc20*/  FMUL.FTZ R174, R174, UR61 ;  /* 0x0000003daeae7c20 */ /* 0x000fe20008410000 */
[----:B------:R-:W-:Y:S01]  /*cc30*/  FMUL.FTZ R175, R175, UR61 ;  /* 0x0000003dafaf7c20 */ /* 0x000fe20008410000 */
        /* <DEDUP_REMOVED lines=9> */
[----:B------:R-:W-:Y:S01]  /*ccd0*/  FMUL.FTZ R159, R159, UR61 ;  /* 0x0000003d9f9f7c20 */ /* 0x000fe20008410000 */
        /* <DEDUP_REMOVED lines=19> */
[----:B-1----:R-:W-:Y:S01]  /*ce10*/  FMNMX.FTZ R0, R164, R157, !PT ;  /* 0x0000009da4007209 */ /* 0x002fe20007810000 */
[----:B------:R-:W-:-:S06]  /*ce20*/  FMUL.FTZ R157, R183, UR61 ;  /* 0x0000003db79d7c20 */ /* 0x000fcc0008410000 */
        /* <DEDUP_REMOVED lines=9> */
[----:B0-----:R-:W-:-:S05]  /*cec0*/  FMNMX.FTZ R183, R182, R183, !PT ;  /* 0x000000b7b6b77209 */ /* 0x001fca0007810000 */
[----:B------:R-:W0:Y:S02]  /*ced0*/  SHFL.BFLY PT, R0, R183, 0x2, 0x1f ;  /* 0x0c401f00b7007f89 */ /* 0x000e2400000e0000 */
[----:B------:R-:W3:Y:S08]  /*cee0*/  MUFU.TANH R185, R185 ;  /* 0x000000b900b97308 */ /* 0x000ef00000002400 */
[----:B------:R-:W4:Y:S08]  /*cef0*/  MUFU.TANH R188, R188 ;  /* 0x000000bc00bc7308 */ /* 0x000f300000002400 */
[----:B------:R-:W5:Y:S01]  /*cf00*/  MUFU.TANH R177, R177 ;  /* 0x000000b100b17308 */ /* 0x000f620000002400 */
[----:B0-----:R-:W-:-:S07]  /*cf10*/  FMNMX.FTZ R0, R183, R0, !PT ;  /* 0x00000000b7007209 */ /* 0x001fce0007810000 */
[----:B------:R-:W0:Y:S01]  /*cf20*/  MUFU.TANH R178, R178 ;  /* 0x000000b200b27308 */ /* 0x000e220000002400 */
[----:B------:R-:W1:Y:S07]  /*cf30*/  SHFL.BFLY PT, R183, R0, 0x1, 0x1f ;  /* 0x0c201f0000b77f89 */ /* 0x000e6e00000e0000 */
[----:B------:R-:W0:Y:S08]  /*cf40*/  MUFU.TANH R179, R179 ;  /* 0x000000b300b37308 */ /* 0x000e300000002400 */
[----:B------:R-:W0:Y:S08]  /*cf50*/  MUFU.TANH R157, R157 ;  /* 0x0000009d009d7308 */ /* 0x000e300000002400 */
[----:B------:R-:W0:Y:S01]  /*cf60*/  MUFU.TANH R170, R170 ;  /* 0x000000aa00aa7308 */ /* 0x000e220000002400 */
[----:B-1----:R-:W-:-:S02]  /*cf70*/  FMNMX.FTZ R4, R0, R183, !PT ;  /* 0x000000b700047209 */ /* 0x002fc40007810000 */
[----:B------:R-:W-:-:S03]  /*cf80*/  FMNMX.FTZ R183, R21, R20, !PT ;  /* 0x0000001415b77209 */ /* 0x000fc60007810000 */
[----:B------:R-:W-:Y:S01]  /*cf90*/  FADD.FTZ R19, -R4, R19 ;  /* 0x0000001304137221 */ /* 0x000fe20000010100 */
[----:B--2---:R-:W-:Y:S01]  /*cfa0*/  FMNMX.FTZ R0, R184, R183, !PT ;  /* 0x000000b7b8007209 */ /* 0x004fe20007810000 */
[----:B------:R-:W1:Y:S02]  /*cfb0*/  MUFU.TANH R171, R171 ;  /* 0x000000ab00ab7308 */ /* 0x000e640000002400 */
[----:B------:R-:W-:Y:S01]  /*cfc0*/  FMUL.FTZ R191, R19, UR5 ;  /* 0x0000000513bf7c20 */ /* 0x000fe20008410000 */
[----:B---3--:R-:W-:-:S04]  /*cfd0*/  FMNMX.FTZ R19, R185, R0, !PT ;  /* 0x00000000b9137209 */ /* 0x008fc80007810000 */
[----:B----4-:R-:W-:Y:S01]  /*cfe0*/  FMNMX.FTZ R190, R188, R19, !PT ;  /* 0x00000013bcbe7209 */ /* 0x010fe20007810000 */
[----:B------:R-:W2:Y:S03]  /*cff0*/  MUFU.TANH R174, R174 ;  /* 0x000000ae00ae7308 */ /* 0x000ea60000002400 */
[----:B-----5:R-:W-:-:S05]  /*d000*/  FMNMX.FTZ R19, R177, R190, !PT ;  /* 0x000000beb1137209 */ /* 0x020fca0007810000 */
[----:B------:R-:W3:Y:S08]  /*d010*/  MUFU.TANH R175, R175 ;  /* 0x000000af00af7308 */ /* 0x000ef00000002400 */
[----:B------:R-:W4:Y:S08]  /*d020*/  MUFU.TANH R162, R162 ;  /* 0x000000a200a27308 */ /* 0x000f300000002400 */
[----:B------:R-:W5:Y:S08]  /*d030*/  MUFU.TANH R163, R163 ;  /* 0x000000a300a37308 */ /* 0x000f700000002400 */
[----:B------:R-:W5:Y:S08]  /*d040*/  MUFU.TANH R166, R166 ;  /* 0x000000a600a67308 */ /* 0x000f700000002400 */
[----:B------:R-:W5:Y:S08]  /*d050*/  MUFU.TANH R167, R167 ;  /* 0x000000a700a77308 */ /* 0x000f700000002400 */
[----:B------:R-:W5:Y:S01]  /*d060*/  MUFU.TANH R154, R154 ;  /* 0x0000009a009a7308 */ /* 0x000f620000002400 */
[----:B------:R-:W-:-:S02]  /*d070*/  WARPGROUP.DEPBAR.LE gsb0, 0x0 ;  /* 0x00008000000079c5 */ /* 0x000fc40000010000 */
[----:B------:R-:W-:-:S05]  /*d080*/  WARPGROUP.ARRIVE ;  /* 0x00000000000079c5 */ /* 0x000fca0000000000 */
[----:B------:R-:W5:Y:S01]  /*d090*/  MUFU.TANH R155, R155 ;  /* 0x0000009b009b7308 */ /* 0x000f620000002400 */
[----:B------:R-:W-:Y:S01]  /*d0a0*/  HGMMA.64x256x16.F32.BF16 R24, R204, gdesc[UR4].tnspB, R24, gsb0 ;  /* 0x43e00004cc187df0 */ /* 0x000fe20008001818 */
[----:B------:R-:W-:Y:S01]  /*d0b0*/  UIADD3 UR6, UR10, 0x100, URZ ;  /* 0x000001000a067890 */ /* 0x000fe2000fffe03f */
[----:B------:R-:W-:-:S05]  /*d0c0*/  UMOV UR7, 0x40000040 ;  /* 0x4000004000077882 */ /* 0x000fca0000000000 */
[----:B------:R-:W5:Y:S08]  /*d0d0*/  MUFU.TANH R158, R158 ;  /* 0x0000009e009e7308 */ /* 0x000f700000002400 */
[----:B------:R-:W5:Y:S08]  /*d0e0*/  MUFU.TANH R159, R159 ;  /* 0x0000009f009f7308 */ /* 0x000f700000002400 */
[----:B------:R1:W-:Y:S01]  /*d0f0*/  MUFU.EX2 R0, R191 ;  /* 0x000000bf00007308 */ /* 0x0003e20000000800 */
        /* <DEDUP_REMOVED lines=12> */
[----:B------:R-:W-:Y:S01]  /*d1c0*/  WARPGROUP.ARRIVE ;  /* 0x00000000000079c5 */ /* 0x000fe20000000000 */
[----:B------:R-:W-:-:S04]  /*d1d0*/  FMUL.FTZ R197, R4, UR5 ;  /* 0x0000000504c57c20 */ /* 0x000fc80008410000 */
[----:B------:R-:W-:-:S15]  /*d1e0*/  FFMA.FTZ R183, R2, UR5, -R197 ;  /* 0x0000000502b77c23 */ /* 0x000fde00080108c5 */
[----:B------:R-:W-:-:S03]  /*d1f0*/  NOP ;  /* 0x0000000000007918 */ /* 0x000fc60000000000 */
[----:B------:R-:W-:Y:S01]  /*d200*/  HGMMA.64x256x16.F32.BF16 R24, R192, gdesc[UR4].tnspB, R24, gsb0 ;  /* 0x43e00004c0187df0 */ /* 0x000fe20008001818 */
[----:B0-----:R-:W-:Y:S01]  /*d210*/  FMNMX.FTZ R2, R178, R19, !PT ;  /* 0x00000013b2027209 */ /* 0x001fe20007810000 */
        /* <DEDUP_REMOVED lines=9> */
[--C-:B-1----:R-:W-:Y:S01]  /*d2b0*/  FFMA.FTZ R191, R187, UR5, -R197.reuse ;  /* 0x00000005bbbf7c23 */ /* 0x102fe200080108c5 */
        /* <DEDUP_REMOVED lines=9> */
[----:B--2---:R-:W-:Y:S01]  /*d350*/  FMNMX.FTZ R2, R174, R3, !PT ;  /* 0x00000003ae027209 */ /* 0x004fe20007810000 */
[--C-:B------:R-:W-:Y:S01]  /*d360*/  FFMA.FTZ R181, R161, UR5, -R197.reuse ;  /* 0x00000005a1b57c23 */ /* 0x100fe200080108c5 */
[--C-:B------:R-:W-:Y:S01]  /*d370*/  FFMA.FTZ R169, R169, UR5, -R197.reuse ;  /* 0x00000005a9a97c23 */ /* 0x100fe200080108c5 */
[----:B------:R-:W-:Y:S01]  /*d380*/  MUFU.EX2 R210, R210 ;  /* 0x000000d200d27308 */ /* 0x000fe20000000800 */
[----:B---3--:R-:W-:Y:S01]  /*d390*/  FMNMX.FTZ R3, R175, R2, !PT ;  /* 0x00000002af037209 */ /* 0x008fe20007810000 */
[--C-:B------:R-:W-:Y:S01]  /*d3a0*/  FFMA.FTZ R202, R172, UR5, -R197.reuse ;  /* 0x00000005acca7c23 */ /* 0x100fe200080108c5 */
[--C-:B------:R-:W-:Y:S01]  /*d3b0*/  FFMA.FTZ R173, R173, UR5, -R197.reuse ;  /* 0x00000005adad7c23 */ /* 0x100fe200080108c5 */
[--C-:B------:R-:W-:Y:S01]  /*d3c0*/  FFMA.FTZ R161, R165, UR5, -R197.reuse ;  /* 0x00000005a5a17c23 */ /* 0x100fe200080108c5 */
[----:B----4-:R-:W-:Y:S01]  /*d3d0*/  FMNMX.FTZ R2, R162, R3, !PT ;  /* 0x00000003a2027209 */ /* 0x010fe20007810000 */
[----:B------:R-:W-:Y:S01]  /*d3e0*/  FFMA.FTZ R182, R182, UR5, -R197 ;  /* 0x00000005b6b67c23 */ /* 0x000fe200080108c5 */
[----:B------:R-:W-:Y:S01]  /*d3f0*/  R2UR UR6, R232 ;  /* 0x00000000e80672ca */ /* 0x000fe200000e0000 */
[----:B------:R-:W-:Y:S01]  /*d400*/  MUFU.EX2 R191, R191 ;  /* 0x000000bf00bf7308 */ /* 0x000fe20000000800 */
[----:B-----5:R-:W-:-:S04]  /*d410*/  FMNMX.FTZ R3, R163, R2, !PT ;  /* 0x00000002a3037209 */ /* 0x020fc80007810000 */
        /* <DEDUP_REMOVED lines=26> */
[----:B------:R-:W-:Y:S02]  /*d5c0*/  IMAD.U32 R21, RZ, RZ, UR60 ;  /* 0x0000003cff157e24 */ /* 0x000fe4000f8e00ff */
[--C-:B------:R-:W-:Y:S01]  /*d5d0*/  FFMA.FTZ R160, R184, UR5, -R156.reuse ;  /* 0x00000005b8a07c23 */ /* 0x100fe2000801089c */
[--C-:B------:R-:W-:Y:S01]  /*d5e0*/  FFMA.FTZ R211, R185, UR5, -R156.reuse ;  /* 0x00000005b9d37c23 */ /* 0x100fe2000801089c */
[--C-:B------:R-:W-:Y:S01]  /*d5f0*/  FFMA.FTZ R164, R188, UR5, -R156.reuse ;  /* 0x00000005bca47c23 */ /* 0x100fe2000801089c */
[----:B------:R-:W-:Y:S01]  /*d600*/  MUFU.EX2 R2, R2 ;  /* 0x0000000200027308 */ /* 0x000fe20000000800 */
[----:B------:R-:W-:Y:S01]  /*d610*/  @!P1 LEA R21, R21, UR11, 0x3 ;  /* 0x0000000b15159c11 */ /* 0x000fe2000f8e18ff */
[--C-:B------:R-:W-:Y:S01]  /*d620*/  FFMA.FTZ R205, R177, UR5, -R156.reuse ;  /* 0x00000005b1cd7c23 */ /* 0x100fe2000801089c */
[--C-:B------:R-:W-:Y:S01]  /*d630*/  FFMA.FTZ R168, R178, UR5, -R156.reuse ;  /* 0x00000005b2a87c23 */ /* 0x100fe2000801089c */
[--C-:B------:R-:W-:Y:S01]  /*d640*/  FFMA.FTZ R207, R179, UR5, -R156.reuse ;  /* 0x00000005b3cf7c23 */ /* 0x100fe2000801089c */
[----:B------:R-:W-:Y:S01]  /*d650*/  FFMA.FTZ R197, R162, UR5, -R156 ;  /* 0x00000005a2c57c23 */ /* 0x000fe2000801089c */
[----:B------:R-:W-:-:S02]  /*d660*/  @!P1 VIADD R21, R21, 0x38840 ;  /* 0x0003884015159836 */ /* 0x000fc40000000000 */
[--C-:B------:R-:W-:Y:S01]  /*d670*/  FFMA.FTZ R172, R157, UR5, -R156.reuse ;  /* 0x000000059dac7c23 */ /* 0x100fe2000801089c */
[----:B------:R-:W0:Y:S01]  /*d680*/  MUFU.EX2 R209, R209 ;  /* 0x000000d100d17308 */ /* 0x000e220000000800 */
[--C-:B------:R-:W-:Y:S01]  /*d690*/  FFMA.FTZ R201, R170, UR5, -R156.reuse ;  /* 0x00000005aac97c23 */ /* 0x100fe2000801089c */
[--C-:B------:R-:W-:Y:S01]  /*d6a0*/  FFMA.FTZ R170, R171, UR5, -R156.reuse ;  /* 0x00000005abaa7c23 */ /* 0x100fe2000801089c */
[----:B------:R-:W-:Y:S01]  /*d6b0*/  @!P1 PRMT R21, RZ, 0x654, R21 ;  /* 0x00000654ff159816 */ /* 0x000fe20000000015 */
[--C-:B------:R-:W-:Y:S01]  /*d6c0*/  FFMA.FTZ R199, R166, UR5, -R156.reuse ;  /* 0x00000005a6c77c23 */ /* 0x100fe2000801089c */
[--C-:B------:R-:W-:Y:S01]  /*d6d0*/  FFMA.FTZ R203, R174, UR5, -R156.reuse ;  /* 0x00000005aecb7c23 */ /* 0x100fe2000801089c */
[--C-:B------:R-:W-:Y:S01]  /*d6e0*/  FFMA.FTZ R174, R175, UR5, -R156.reuse ;  /* 0x00000005afae7c23 */ /* 0x100fe2000801089c */
[--C-:B------:R-:W-:Y:S01]  /*d6f0*/  FFMA.FTZ R167, R167, UR5, -R156.reuse ;  /* 0x00000005a7a77c23 */ /* 0x100fe2000801089c */
[----:B------:R-:W1:Y:S01]  /*d700*/  MUFU.EX2 R160, R160 ;  /* 0x000000a000a07308 */ /* 0x000e620000000800 */
[--C-:B------:R-:W-:Y:S01]  /*d710*/  FFMA.FTZ R155, R155, UR5, -R156.reuse ;  /* 0x000000059b9b7c23 */ /* 0x100fe2000801089c */
[----:B------:R-:W-:Y:S01]  /*d720*/  FFMA.FTZ R158, R158, UR5, -R156 ;  /* 0x000000059e9e7c23 */ /* 0x000fe2000801089c */
[----:B------:R-:W-:Y:S01]  /*d730*/  IMAD.U32 R157, RZ, RZ, UR4 ;  /* 0x00000004ff9d7e24 */ /* 0x000fe2000f8e00ff */
[----:B------:R-:W-:Y:S01]  /*d740*/  UIADD3 UR4, UR6, -0x1, URZ ;  /* 0xffffffff06047890 */ /* 0x000fe2000fffe03f */
[----:B------:R-:W-:-:S02]  /*d750*/  R2UR UR6, R16 ;  /* 0x00000000100672ca */ /* 0x000fc400000e0000 */
[----:B------:R-:W-:Y:S01]  /*d760*/  @!P1 VIADD R157, R157, 0x38860 ;  /* 0x000388609d9d9836 */ /* 0x000fe20000000000 */
[----:B------:R-:W2:Y:S01]  /*d770*/  MUFU.EX2 R211, R211 ;  /* 0x000000d300d37308 */ /* 0x000ea20000000800 */
[----:B0-----:R-:W-:Y:S01]  /*d780*/  FFMA.FTZ R5, R2, R5, R209 ;  /* 0x0000000502057223 */ /* 0x001fe200000100d1 */
[----:B------:R-:W-:Y:S02]  /*d790*/  IMAD.U32 R232, RZ, RZ, UR4 ;  /* 0x00000004ffe87e24 */ /* 0x000fe4000f8e00ff */
[----:B------:R-:W-:-:S04]  /*d7a0*/  @!P1 PRMT R157, RZ, 0x654, R157 ;  /* 0x00000654ff9d9816 */ /* 0x000fc8000000009d */
[----:B------:R-:W0:Y:S01]  /*d7b0*/  MUFU.EX2 R164, R164 ;  /* 0x000000a400a47308 */ /* 0x000e220000000800 */
[C---:B-1----:R-:W-:Y:S01]  /*d7c0*/  FADD.FTZ R162, R160.reuse, R5 ;  /* 0x00000005a0a27221 */ /* 0x042fe20000010000 */
[----:B------:R-:W-:Y:S01]  /*d7d0*/  F2FP.BF16.F32.PACK_AB R209, R160, R209 ;  /* 0x000000d1a0d1723e */ /* 0x000fe200000010ff */
[----:B------:R-:W-:-:S05]  /*d7e0*/  IMAD.U32 R231, RZ, RZ, UR6 ;  /* 0x00000006ffe77e24 */ /* 0x000fca000f8e00ff */
        /* <DEDUP_REMOVED lines=17> */
[----:B------:R-:W2:Y:S01]  /*d900*/  MUFU.EX2 R152, R152 ;  /* 0x0000009800987308 */ /* 0x000ea20000000800 */
[----:B------:R-:W-:-:S02]  /*d910*/  WARPGROUP.DEPBAR.LE gsb0, 0x0 ;  /* 0x00008000000079c5 */ /* 0x000fc40000010000 */
[----:B------:R3:W-:Y:S01]  /*d920*/  @!P1 SYNCS.ARRIVE.TRANS64.RED.A1T0 RZ, [R21+URZ], RZ ;  /* 0x000000ff15ff99a7 */ /* 0x0007e2000810043f */
[----:B------:R-:W-:Y:S01]  /*d930*/  FFMA.FTZ R193, R154, UR5, -R156 ;  /* 0x000000059ac17c23 */ /* 0x000fe2000801089c */
[----:B------:R-:W-:-:S03]  /*d940*/  FADD.FTZ R154, R168, R5 ;  /* 0x00000005a89a7221 */ /* 0x000fc60000010000 */
[----:B------:R-:W-:Y:S01]  /*d950*/  MUFU.EX2 R155, R155 ;  /* 0x0000009b009b7308 */ /* 0x000fe20000000800 */
[----:B0-----:R-:W-:Y:S01]  /*d960*/  FADD.FTZ R5, R207, R154 ;  /* 0x0000009acf057221 */ /* 0x001fe20000010000 */
[----:B-1----:R-:W-:Y:S01]  /*d970*/  F2FP.BF16.F32.PACK_AB R207, R172, R207 ;  /* 0x000000cfaccf723e */ /* 0x002fe200000010ff */
[----:B---3--:R-:W-:Y:S01]  /*d980*/  FFMA.FTZ R21, R0, R14, R183 ;  /* 0x0000000e00157223 */ /* 0x008fe200000100b7 */
[--C-:B------:R-:W-:Y:S01]  /*d990*/  FFMA.FTZ R14, R163, UR5, -R156.reuse ;  /* 0x00000005a30e7c23 */ /* 0x100fe2000801089c */
[----:B------:R-:W-:-:S03]  /*d9a0*/  FFMA.FTZ R156, R159, UR5, -R156 ;  /* 0x000000059f9c7c23 */ /* 0x000fc6000801089c */
[----:B------:R-:W-:Y:S01]  /*d9b0*/  MUFU.EX2 R154, R167 ;  /* 0x000000a7009a7308 */ /* 0x000fe20000000800 */
[----:B------:R-:W-:Y:S01]  /*d9c0*/  FADD.FTZ R21, R208, R21 ;  /* 0x00000015d0157221 */ /* 0x000fe20000010000 */
[----:B------:R0:W-:Y:S01]  /*d9d0*/  @!P1 SYNCS.ARRIVE.TRANS64.RED.A1T0 RZ, [R157+URZ], RZ ;  /* 0x000000ff9dff99a7 */ /* 0x0001e2000810043f */
[----:B--2---:R-:W-:Y:S02]  /*d9e0*/  F2FP.BF16.F32.PACK_AB R192, R152, R19 ;  /* 0x0000001398c0723e */ /* 0x004fe400000010ff */
[----:B------:R-:W-:Y:S01]  /*d9f0*/  FADD.FTZ R176, R210, R21 ;  /* 0x00000015d2b07221 */ /* 0x000fe20000010000 */
[----:B------:R-:W-:Y:S02]  /*da00*/  F2FP.BF16.F32.PACK_AB R208, R208, R183 ;  /* 0x000000b7d0d0723e */ /* 0x000fe400000010ff */
[----:B------:R-:W1:Y:S01]  /*da10*/  MUFU.EX2 R14, R14 ;  /* 0x0000000e000e7308 */ /* 0x000e620000000800 */
[C---:B------:R-:W-:Y:S01]  /*da20*/  FADD.FTZ R21, R191.reuse, R176 ;  /* 0x000000b0bf157221 */ /* 0x040fe20000010000 */
[----:B------:R-:W-:-:S03]  /*da30*/  F2FP.BF16.F32.PACK_AB R210, R191, R210 ;  /* 0x000000d2bfd2723e */ /* 0x000fc600000010ff */
[----:B------:R-:W-:Y:S01]  /*da40*/  FADD.FTZ R166, R204, R21 ;  /* 0x00000015cca67221 */ /* 0x000fe20000010000 */
[C---:B------:R-:W-:Y:S02]  /*da50*/  F2FP.BF16.F32.PACK_AB R204, R187.reuse, R204 ;  /* 0x000000ccbbcc723e */ /* 0x040fe400000010ff */
[----:B------:R-:W-:Y:S01]  /*da60*/  MUFU.EX2 R193, R193 ;  /* 0x000000c100c17308 */ /* 0x000fe20000000800 */
[----:B------:R-:W-:-:S04]  /*da70*/  FADD.FTZ R21, R187, R166 ;  /* 0x000000a6bb157221 */ /* 0x000fc80000010000 */
[----:B------:R-:W-:Y:S01]  /*da80*/  FADD.FTZ R162, R206, R21 ;  /* 0x00000015cea27221 */ /* 0x000fe20000010000 */
[C---:B------:R-:W-:Y:S02]  /*da90*/  F2FP.BF16.F32.PACK_AB R206, R189.reuse, R206 ;  /* 0x000000cebdce723e */ /* 0x040fe400000010ff */
[----:B------:R-:W-:Y:S01]  /*daa0*/  MUFU.EX2 R153, R153 ;  /* 0x0000009900997308 */ /* 0x000fe20000000800 */
[----:B------:R-:W-:Y:S01]  /*dab0*/  FADD.FTZ R21, R189, R162 ;  /* 0x000000a2bd157221 */ /* 0x000fe20000010000 */
[----:B------:R-:W-:-:S03]  /*dac0*/  FADD.FTZ R162, R172, R5 ;  /* 0x00000005aca27221 */ /* 0x000fc60000010000 */
[----:B------:R-:W-:Y:S01]  /*dad0*/  FADD.FTZ R166, R200, R21 ;  /* 0x00000015c8a67221 */ /* 0x000fe20000010000 */
[----:B------:R-:W-:Y:S01]  /*dae0*/  FADD.FTZ R5, R201, R162 ;  /* 0x000000a2c9057221 */ /* 0x000fe20000010000 */
[C---:B------:R-:W-:Y:S01]  /*daf0*/  F2FP.BF16.F32.PACK_AB R200, R169.reuse, R200 ;  /* 0x000000c8a9c8723e */ /* 0x040fe200000010ff */
[----:B------:R-:W-:Y:S01]  /*db00*/  MUFU.EX2 R195, R158 ;  /* 0x0000009e00c37308 */ /* 0x000fe20000000800 */
[----:B------:R-:W-:Y:S01]  /*db10*/  FADD.FTZ R21, R169, R166 ;  /* 0x000000a6a9157221 */ /* 0x000fe20000010000 */
[C---:B------:R-:W-:Y:S01]  /*db20*/  FADD.FTZ R160, R170.reuse, R5 ;  /* 0x00000005aaa07221 */ /* 0x040fe20000010000 */
[----:B------:R-:W-:Y:S02]  /*db30*/  F2FP.BF16.F32.PACK_AB R201, R170, R201 ;  /* 0x000000c9aac9723e */ /* 0x000fe400000010ff */
[----:B------:R-:W-:Y:S01]  /*db40*/  FADD.FTZ R162, R202, R21 ;  /* 0x00000015caa27221 */ /* 0x000fe20000010000 */
[----:B------:R-:W-:Y:S01]  /*db50*/  FADD.FTZ R5, R203, R160 ;  /* 0x000000a0cb057221 */ /* 0x000fe20000010000 */
[C---:B------:R-:W-:Y:S01]  /*db60*/  F2FP.BF16.F32.PACK_AB R202, R173.reuse, R202 ;  /* 0x000000caadca723e */ /* 0x040fe200000010ff */
[----:B------:R-:W2:Y:S01]  /*db70*/  MUFU.EX2 R20, R182 ;  /* 0x000000b600147308 */ /* 0x000ea20000000800 */
[----:B------:R-:W-:Y:S01]  /*db80*/  FADD.FTZ R21, R173, R162 ;  /* 0x000000a2ad157221 */ /* 0x000fe20000010000 */
[C---:B------:R-:W-:Y:S01]  /*db90*/  FADD.FTZ R160, R174.reuse, R5 ;  /* 0x00000005aea07221 */ /* 0x040fe20000010000 */
[----:B------:R-:W-:-:S02]  /*dba0*/  F2FP.BF16.F32.PACK_AB R203, R174, R203 ;  /* 0x000000cbaecb723e */ /* 0x000fc400000010ff */
[----:B------:R-:W-:Y:S01]  /*dbb0*/  FADD.FTZ R162, R196, R21 ;  /* 0x00000015c4a27221 */ /* 0x000fe20000010000 */
[----:B------:R-:W-:Y:S01]  /*dbc0*/  FADD.FTZ R5, R197, R160 ;  /* 0x000000a0c5057221 */ /* 0x000fe20000010000 */
[C---:B-1----:R-:W-:Y:S01]  /*dbd0*/  F2FP.BF16.F32.PACK_AB R197, R14.reuse, R197 ;  /* 0x000000c50ec5723e */ /* 0x042fe200000010ff */
[----:B------:R-:W1:Y:S01]  /*dbe0*/  MUFU.EX2 R156, R156 ;  /* 0x0000009c009c7308 */ /* 0x000e620000000800 */
[C---:B------:R-:W-:Y:S01]  /*dbf0*/  FADD.FTZ R21, R181.reuse, R162 ;  /* 0x000000a2b5157221 */ /* 0x040fe20000010000 */
[----:B------:R-:W-:Y:S01]  /*dc00*/  FADD.FTZ R160, R14, R5 ;  /* 0x000000050ea07221 */ /* 0x000fe20000010000 */
[----:B------:R-:W-:Y:S02]  /*dc10*/  F2FP.BF16.F32.PACK_AB R196, R181, R196 ;  /* 0x000000c4b5c4723e */ /* 0x000fe400000010ff */
[----:B------:R-:W-:Y:S01]  /*dc20*/  FADD.FTZ R162, R198, R21 ;  /* 0x00000015c6a27221 */ /* 0x000fe20000010000 */
[----:B------:R-:W-:Y:S01]  /*dc30*/  FADD.FTZ R5, R199, R160 ;  /* 0x000000a0c7057221 */ /* 0x000fe20000010000 */
[----:B------:R-:W-:Y:S01]  /*dc40*/  F2FP.BF16.F32.PACK_AB R198, R161, R198 ;  /* 0x000000c6a1c6723e */ /* 0x000fe200000010ff */
[----:B------:R-:W-:-:S02]  /*dc50*/  IMAD.U32 R21, RZ, RZ, UR60 ;  /* 0x0000003cff157e24 */ /* 0x000fc4000f8e00ff */
[----:B------:R-:W-:Y:S01]  /*dc60*/  FADD.FTZ R162, R161, R162 ;  /* 0x000000a2a1a27221 */ /* 0x000fe20000010000 */
[----:B------:R-:W-:Y:S01]  /*dc70*/  FADD.FTZ R160, R154, R5 ;  /* 0x000000059aa07221 */ /* 0x000fe20000010000 */
[----:B--2---:R-:W-:Y:S02]  /*dc80*/  F2FP.BF16.F32.PACK_AB R194, R20, R153 ;  /* 0x0000009914c2723e */ /* 0x004fe400000010ff */
[----:B------:R-:W-:Y:S01]  /*dc90*/  FADD.FTZ R5, R19, R162 ;  /* 0x000000a213057221 */ /* 0x000fe20000010000 */
[----:B------:R-:W-:Y:S01]  /*dca0*/  FADD.FTZ R160, R193, R160 ;  /* 0x000000a0c1a07221 */ /* 0x000fe20000010000 */
[----:B------:R-:W-:Y:S01]  /*dcb0*/  F2FP.BF16.F32.PACK_AB R199, R154, R199 ;  /* 0x000000c79ac7723e */ /* 0x000fe200000010ff */
[----:B------:R-:W-:Y:S02]  /*dcc0*/  IMAD.MOV.U32 R19, RZ, RZ, R4 ;  /* 0x000000ffff137224 */ /* 0x000fe400078e0004 */
[----:B------:R-:W-:Y:S01]  /*dcd0*/  FADD.FTZ R14, R152, R5 ;  /* 0x00000005980e7221 */ /* 0x000fe20000010000 */
[C---:B------:R-:W-:Y:S01]  /*dce0*/  FADD.FTZ R160, R155.reuse, R160 ;  /* 0x000000a09ba07221 */ /* 0x040fe20000010000 */
[----:B------:R-:W-:-:S02]  /*dcf0*/  F2FP.BF16.F32.PACK_AB R193, R155, R193 ;  /* 0x000000c19bc1723e */ /* 0x000fc400000010ff */
[----:B------:R-:W-:Y:S01]  /*dd00*/  FADD.FTZ R5, R153, R14 ;  /* 0x0000000e99057221 */ /* 0x000fe20000010000 */
[----:B------:R-:W-:Y:S01]  /*dd10*/  FADD.FTZ R160, R195, R160 ;  /* 0x000000a0c3a07221 */ /* 0x000fe20000010000 */
[----:B-1----:R-:W-:Y:S02]  /*dd20*/  F2FP.BF16.F32.PACK_AB R195, R156, R195 ;  /* 0x000000c39cc3723e */ /* 0x002fe400000010ff */
[----:B------:R-:W-:Y:S01]  /*dd30*/  FADD.FTZ R14, R20, R5 ;  /* 0x00000005140e7221 */ /* 0x000fe20000010000 */
[----:B------:R-:W-:Y:S01]  /*dd40*/  FADD.FTZ R5, R156, R160 ;  /* 0x000000a09c057221 */ /* 0x000fe20000010000 */
[----:B------:R-:W-:Y:S01]  /*dd50*/  IMAD.MOV.U32 R20, RZ, RZ, R3 ;  /* 0x000000ffff147224 */ /* 0x000fe200078e0003 */
[----:B0-----:R-:W-:Y:S06]  /*dd60*/  @P2 BRA `(.L_x_2398) ;  /* 0xffffffc000402947 */ /* 0x001fec000383ffff */
.L_x_2389:
        /* <DEDUP_REMOVED lines=131> */
.L_x_2399:
        /* <DEDUP_REMOVED lines=8> */
.L_x_2400:
[----:B-1----:R-:W-:Y:S05]  /*e620*/  @P2 BRA `(.L_x_2401) ;  /* 0x0000000000082947 */ /* 0x002fea0003800000 */
[----:B------:R-:W1:Y:S02]  /*e630*/  SYNCS.PHASECHK.TRANS64.TRYWAIT P0, [UR7+0x38850], R0 ;  /* 0x03885000ff0075a7 */ /* 0x000e640008000147 */
[----:B-1----:R-:W-:Y:S05]  /*e640*/  @!P0 BRA `(.L_x_2402) ;  /* 0x0000009000048947 */ /* 0x002fea0003800000 */
.L_x_2401:
[----:B------:R-:W-:Y:S01]  /*e650*/  R2UR UR4, R17 ;  /* 0x00000000110472ca */ /* 0x000fe200000e0000 */
[----:B------:R-:W-:Y:S01]  /*e660*/  WARPGROUP.ARRIVE ;  /* 0x00000000000079c5 */ /* 0x000fe20000000000 */
[----:B------:R-:W-:Y:S01]  /*e670*/  UMOV UR11, 0x40000040 ;  /* 0x40000040000b7882 */ /* 0x000fe20000000000 */
[----:B01----:R-:W0:Y:S01]  /*e680*/  SHFL.BFLY PT, R0, R5, 0x2, 0x1f ;  /* 0x0c401f0005007f89 */ /* 0x003e2200000e0000 */
[----:B------:R-:W-:Y:S01]  /*e690*/  IMAD.MOV.U32 R6, RZ, RZ, RZ ;  /* 0x000000ffff067224 */ /* 0x000fe200078e00ff */
[----:B------:R-:W-:Y:S01]  /*e6a0*/  R2UR UR9, R220 ;  /* 0x00000000dc0972ca */ /* 0x000fe200000e0000 */
[----:B------:R-:W-:Y:S01]  /*e6b0*/  IMAD.U32 R12, RZ, RZ, UR7 ;  /* 0x00000007ff0c7e24 */ /* 0x000fe2000f8e00ff */
[----:B------:R-:W1:Y:S01]  /*e6c0*/  SHFL.BFLY PT, R7, R14, 0x2, 0x1f ;  /* 0x0c401f000e077f89 */ /* 0x000e6200000e0000 */
[----:B------:R-:W-:Y:S01]  /*e6d0*/  R2UR UR8, R16 ;  /* 0x00000000100872ca */ /* 0x000fe200000e0000 */
[----:B------:R-:W-:-:S04]  /*e6e0*/  IMAD.U32 R13, RZ, RZ, UR5 ;  /* 0x00000005ff0d7e24 */ /* 0x000fc8000f8e00ff */
[----:B------:R-:W-:-:S04]  /*e6f0*/  UIADD3 UR4, UR4, 0x400, URZ ;  /* 0x0000040004047890 */ /* 0x000fc8000fffe03f */
[----:B------:R-:W-:Y:S02]  /*e700*/  USHF.R.U32.HI UR4, URZ, 0x4, UR4 ;  /* 0x000000043f047899 */ /* 0x000fe40008011604 */
[----:B------:R-:W-:Y:S02]  /*e710*/  UIADD3 UR9, UR9, 0x1, URZ ;  /* 0x0000000109097890 */ /* 0x000fe4000fffe03f */
[----:B------:R-:W-:-:S04]  /*e720*/  ULOP3.LUT UR4, UR4, 0x3fff, URZ, 0xc0, !UPT ;  /* 0x00003fff04047892 */ /* 0x000fc8000f8ec03f */
[----:B------:R-:W-:Y:S01]  /*e730*/  ULOP3.LUT UR4, UR4, 0x2800000, URZ, 0xfc, !UPT ;  /* 0x0280000004047892 */ /* 0x000fe2000f8efc3f */
[----:B------:R-:W-:Y:S02]  /*e740*/  IMAD.U32 R220, RZ, RZ, UR9 ;  /* 0x00000009ffdc7e24 */ /* 0x000fe4000f8e00ff */
[----:B0-----:R-:W-:Y:S01]  /*e750*/  FADD.FTZ R2, R0, R5 ;  /* 0x0000000500027221 */ /* 0x001fe20000010000 */
[----:B------:R-:W-:Y:S01]  /*e760*/  IMAD.MOV.U32 R5, RZ, RZ, RZ ;  /* 0x000000ffff057224 */ /* 0x000fe200078e00ff */
[----:B------:R-:W-:Y:S01]  /*e770*/  UIMAD UR4, UR60, 0xa00, UR4 ;  /* 0x00000a003c0478a4 */ /* 0x000fe2000f8e0204 */
[----:B-1----:R-:W-:Y:S02]  /*e780*/  FADD.FTZ R7, R7, R14 ;  /* 0x0000000e07077221 */ /* 0x002fe40000010000 */
[----:B------:R-:W0:Y:S01]  /*e790*/  SHFL.BFLY PT, R9, R2, 0x1, 0x1f ;  /* 0x0c201f0002097f89 */ /* 0x000e2200000e0000 */
[----:B------:R-:W-:Y:S02]  /*e7a0*/  UIADD3 UR6, UR4, 0x80, URZ ;  /* 0x0000008004067890 */ /* 0x000fe4000fffe03f */
[----:B------:R-:W-:Y:S01]  /*e7b0*/  UIADD3 UR60, UR60, 0x1, URZ ;  /* 0x000000013c3c7890 */ /* 0x000fe2000fffe03f */
[----:B------:R-:W1:Y:S01]  /*e7c0*/  SHFL.BFLY PT, R0, R7, 0x1, 0x1f ;  /* 0x0c201f0007007f89 */ /* 0x000e6200000e0000 */
[----:B------:R-:W-:-:S02]  /*e7d0*/  UMOV UR10, UR4 ;  /* 0x00000004000a7c82 */ /* 0x000fc40008000000 */
[----:B------:R-:W-:Y:S01]  /*e7e0*/  HGMMA.64x256x16.F32.BF16 R24, R208, gdesc[UR8].tnspB, R24, gsb0 ;  /* 0x43e00008d0187df0 */ /* 0x000fe20008001818 */
[----:B------:R-:W-:Y:S01]  /*e7f0*/  UMOV UR10, UR6 ;  /* 0x00000006000a7c82 */ /* 0x000fe20008000000 */
[----:B------:R-:W-:Y:S01]  /*e800*/  UMOV UR11, 0x40000040 ;  /* 0x40000040000b7882 */ /* 0x000fe20000000000 */
[----:B------:R-:W-:Y:S02]  /*e810*/  UIADD3 UR6, UR4, 0x100, URZ ;  /* 0x0000010004067890 */ /* 0x000fe4000fffe03f */
[----:B------:R-:W-:-:S04]  /*e820*/  UISETP.NE.AND UP0, UPT, UR60, 0x2, UPT ;  /* 0x000000023c00788c */ /* 0x000fc8000bf05270 */
[----:B------:R-:W-:Y:S01]  /*e830*/  USEL UR60, UR60, URZ, UP0 ;  /* 0x0000003f3c3c7287 */ /* 0x000fe20008000000 */
        /* <DEDUP_REMOVED lines=25> */
[----:B------:R-:W-:Y:S02]  /*e9d0*/  UIADD3 UR6, UR4, 0x180, URZ ;  /* 0x0000018004067890 */ /* 0x000fe4000fffe03f */
[----:B------:R-:W-:Y:S01]  /*e9e0*/  UIADD3 UR4, UR4, 0x200, URZ ;  /* 0x0000020004047890 */ /* 0x000fe2000fffe03f */
[----:B------:R-:W-:Y:S02]  /*e9f0*/  WARPGROUP.DEPBAR.LE gsb0, 0x0 ;  /* 0x00008000000079c5 */ /* 0x000fe40000010000 */
[----:B------:R-:W-:-:S15]  /*ea00*/  WARPGROUP.ARRIVE ;  /* 0x00000000000079c5 */ /* 0x000fde0000000000 */
[----:B------:R-:W-:-:S05]  /*ea10*/  NOP ;  /* 0x0000000000007918 */ /* 0x000fca0000000000 */
        /* <DEDUP_REMOVED lines=10> */
[----:B------:R-:W-:-:S06]  /*eac0*/  ULOP3.LUT UR8, UR8, UR4, URZ, 0x3c, !UPT ;  /* 0x0000000408087292 */ /* 0x000fcc000f8e3c3f */
[----:B------:R-:W-:Y:S01]  /*ead0*/  IMAD.U32 R16, RZ, RZ, UR8 ;  /* 0x00000008ff107e24 */ /* 0x000fe2000f8e00ff */
[----:B------:R-:W-:Y:S02]  /*eae0*/  WARPGROUP.DEPBAR.LE gsb0, 0x0 ;  /* 0x00008000000079c5 */ /* 0x000fe40000010000 */
[----:B------:R-:W-:-:S12]  /*eaf0*/  WARPGROUP.ARRIVE ;  /* 0x00000000000079c5 */ /* 0x000fd80000000000 */
        /* <DEDUP_REMOVED lines=131> */
.L_x_2372:
        /* <DEDUP_REMOVED lines=13> */
[----:B------:R-:W-:Y:S01]  /*f400*/  F2FP.BF16.F32.PACK_AB R24, R25, R24 ;  /* 0x000000181918723e */ /* 0x000fe200000010ff */
[----:B------:R-:W-:Y:S01]  /*f410*/  ULDC.64 UR16, c[0x0][0x208] ;  /* 0x0000820000107ab9 */ /* 0x000fe20000000a00 */
[----:B------:R-:W-:Y:S02]  /*f420*/  F2FP.BF16.F32.PACK_AB R25, R17, R26 ;  /* 0x0000001a1119723e */ /* 0x000fe400000010ff */
[----:B------:R-:W-:Y:S02]  /*f430*/  F2FP.BF16.F32.PACK_AB R26, R29, R28 ;  /* 0x0000001c1d1a723e */ /* 0x000fe400000010ff */
[----:B------:R-:W-:-:S02]  /*f440*/  F2FP.BF16.F32.PACK_AB R27, R27, R30 ;  /* 0x0000001e1b1b723e */ /* 0x000fc400000010ff */
[----:B------:R-:W-:Y:S02]  /*f450*/  R2UR UR11, R217 ;  /* 0x00000000d90b72ca */ /* 0x000fe400000e0000 */
[----:B------:R-:W-:Y:S02]  /*f460*/  R2UR UR14, R218 ;  /* 0x00000000da0e72ca */ /* 0x000fe400000e0000 */
[----:B------:R-:W-:Y:S02]  /*f470*/  F2FP.BF16.F32.PACK_AB R32, R33, R32 ;  /* 0x000000202120723e */ /* 0x000fe400000010ff */
[----:B------:R-:W-:Y:S02]  /*f480*/  F2FP.BF16.F32.PACK_AB R33, R35, R34 ;  /* 0x000000222321723e */ /* 0x000fe400000010ff */
[----:B------:R-:W-:Y:S01]  /*f490*/  F2FP.BF16.F32.PACK_AB R34, R37, R176 ;  /* 0x000000b02522723e */ /* 0x000fe200000010ff */
[----:B------:R-:W-:Y:S01]  /*f4a0*/  VIADD R37, R212, UR13 ;  /* 0x0000000dd4257c36 */ /* 0x000fe20008000000 */
[----:B------:R-:W-:-:S02]  /*f4b0*/  F2FP.BF16.F32.PACK_AB R35, R39, R38 ;  /* 0x000000262723723e */ /* 0x000fc400000010ff */
[----:B------:R-:W-:Y:S01]  /*f4c0*/  F2FP.BF16.F32.PACK_AB R173, R174, R173 ;  /* 0x000000adaead723e */ /* 0x000fe200000010ff */
[----:B------:R-:W-:Y:S01]  /*f4d0*/  USHF.R.S32.HI UR10, URZ, 0x1f, UR11 ;  /* 0x0000001f3f0a7899 */ /* 0x000fe2000801140b */
[----:B------:R-:W-:Y:S01]  /*f4e0*/  F2FP.BF16.F32.PACK_AB R174, R149, R148 ;  /* 0x0000009495ae723e */ /* 0x000fe200000010ff */
[----:B------:R-:W-:Y:S01]  /*f4f0*/  UIMAD.WIDE.U32 UR6, UR11, UR8, URZ ;  /* 0x000000080b0672a5 */ /* 0x000fe2000f8e003f */
[----:B------:R-:W-:Y:S01]  /*f500*/  F2FP.BF16.F32.PACK_AB R175, R177, R175 ;  /* 0x000000afb1af723e */ /* 0x000fe200000010ff */
[----:B------:R-:W-:Y:S02]  /*f510*/  UIMAD UR5, UR10, UR8, URZ ;  /* 0x000000080a0572a4 */ /* 0x000fe4000f8e023f */
[----:B------:R-:W-:Y:S01]  /*f520*/  USHF.R.S32.HI UR12, URZ, 0x1f, UR14 ;  /* 0x0000001f3f0c7899 */ /* 0x000fe2000801140e */
[----:B------:R-:W-:Y:S02]  /*f530*/  MOV R168, R199 ;  /* 0x000000c700a87202 */ /* 0x000fe40000000f00 */
[----:B0-----:R-:W-:Y:S01]  /*f540*/  MOV R169, R4 ;  /* 0x0000000400a97202 */ /* 0x001fe20000000f00 */
[----:B------:R-:W-:-:S03]  /*f550*/  UIMAD UR5, UR11, UR9, UR5 ;  /* 0x000000090b0572a4 */ /* 0x000fc6000f8e0205 */
[----:B------:R-:W-:Y:S01]  /*f560*/  ULDC.64 UR8, c[0x0][0xb98] ;  /* 0x0002e60000087ab9 */ /* 0x000fe20000000a00 */
[--C-:B------:R-:W-:Y:S01]  /*f570*/  IMAD.WIDE R20, R224, 0x2, R168.reuse ;  /* 0x00000002e0147825 */ /* 0x100fe200078e02a8 */
[----:B------:R-:W-:Y:S02]  /*f580*/  UIADD3 UR7, UR7, UR5, URZ ;  /* 0x0000000507077290 */ /* 0x000fe4000fffe03f */
[----:B------:R-:W-:Y:S01]  /*f590*/  UIMAD UR5, UR12, UR8, URZ ;  /* 0x000000080c0572a4 */ /* 0x000fe2000f8e023f */
[----:B------:R-:W-:Y:S01]  /*f5a0*/  IMAD.WIDE R168, R5, 0x2, R168 ;  /* 0x0000000205a87825 */ /* 0x000fe200078e02a8 */
[C---:B------:R-:W-:Y:S01]  /*f5b0*/  IADD3 R119, P6, R20.reuse, 0xc000, RZ ;  /* 0x0000c00014777810 */ /* 0x040fe20007fde0ff */
[----:B------:R-:W-:Y:S01]  /*f5c0*/  UIMAD.WIDE.U32 UR6, UR14, UR8, UR6 ;  /* 0x000000080e0672a5 */ /* 0x000fe2000f8e0006 */
[C---:B------:R-:W-:Y:S01]  /*f5d0*/  IADD3 R7, P3, R20.reuse, 0xc060, RZ ;  /* 0x0000c06014077810 */ /* 0x040fe20007f7e0ff */
[----:B------:R-:W-:Y:S01]  /*f5e0*/  UIMAD UR5, UR14, UR9, UR5 ;  /* 0x000000090e0572a4 */ /* 0x000fe2000f8e0205 */
[C---:B------:R-:W-:Y:S01]  /*f5f0*/  IADD3 R111, P2, R20.reuse, 0x8040, RZ ;  /* 0x00008040146f7810 */ /* 0x040fe20007f5e0ff */
[--C-:B------:R-:W-:Y:S01]  /*f600*/  IMAD.X R11, RZ, RZ, R21.reuse, P6 ;  /* 0x000000ffff0b7224 */ /* 0x100fe200030e0615 */
[----:B------:R-:W-:Y:S01]  /*f610*/  LOP3.LUT R171, R20, 0x380, RZ, 0xc0, !PT ;  /* 0x0000038014ab7812 */ /* 0x000fe200078ec0ff */
[--C-:B------:R-:W-:Y:S01]  /*f620*/  IMAD.X R5, RZ, RZ, R21.reuse, P3 ;  /* 0x000000ffff057224 */ /* 0x100fe200018e0615 */
[----:B------:R-:W-:Y:S01]  /*f630*/  LOP3.LUT R10, R119, 0x380, RZ, 0xc0, !PT ;  /* 0x00000380770a7812 */ /* 0x000fe200078ec0ff */
[----:B------:R-:W-:Y:S01]  /*f640*/  IMAD.X R153, RZ, RZ, R21, P2 ;  /* 0x000000ffff997224 */ /* 0x000fe200010e0615 */
[----:B------:R-:W-:Y:S01]  /*f650*/  LOP3.LUT R4, R7, 0x380, RZ, 0xc0, !PT ;  /* 0x0000038007047812 */ /* 0x000fe200078ec0ff */
[----:B------:R-:W-:Y:S01]  /*f660*/  ULDC.64 UR8, c[0x0][0xae8] ;  /* 0x0002ba0000087ab9 */ /* 0x000fe20000000a00 */
[----:B------:R-:W-:-:S02]  /*f670*/  SHF.R.U64 R171, R171, 0x3, RZ ;  /* 0x00000003abab7819 */ /* 0x000fc400000012ff */
[----:B------:R-:W-:Y:S02]  /*f680*/  IADD3 R12, P2, R20, 0x4000, RZ ;  /* 0x00004000140c7810 */ /* 0x000fe40007f5e0ff */
[----:B------:R-:W-:Y:S02]  /*f690*/  SHF.R.U64 R10, R10, 0x3, RZ ;  /* 0x000000030a0a7819 */ /* 0x000fe400000012ff */
[----:B------:R-:W-:Y:S01]  /*f6a0*/  SHF.R.U64 R4, R4, 0x3, RZ ;  /* 0x0000000304047819 */ /* 0x000fe200000012ff */
[----:B------:R-:W-:Y:S01]  /*f6b0*/  IMAD.X R13, RZ, RZ, R21, P2 ;  /* 0x000000ffff0d7224 */ /* 0x000fe200010e0615 */
[C---:B------:R-:W-:Y:S02]  /*f6c0*/  IADD3 R127, P4, R20.reuse, 0xc040, RZ ;  /* 0x0000c040147f7810 */ /* 0x040fe40007f9e0ff */
[C---:B------:R-:W-:Y:S02]  /*f6d0*/  IADD3 R123, P5, R20.reuse, 0xc020, RZ ;  /* 0x0000c020147b7810 */ /* 0x040fe40007fbe0ff */
[----:B------:R-:W-:-:S02]  /*f6e0*/  IADD3 R115, P0, R20, 0x8060, RZ ;  /* 0x0000806014737810 */ /* 0x000fc40007f1e0ff */
[C---:B------:R-:W-:Y:S01]  /*f6f0*/  IADD3 R31, P1, R20.reuse, 0x20, RZ ;  /* 0x00000020141f7810 */ /* 0x040fe20007f3e0ff */
[--C-:B------:R-:W-:Y:S01]  /*f700*/  IMAD.X R9, RZ, RZ, R21.reuse, P5 ;  /* 0x000000ffff097224 */ /* 0x100fe200028e0615 */
[----:B------:R-:W-:Y:S01]  /*f710*/  IADD3 R107, P3, R20, 0x8020, RZ ;  /* 0x00008020146b7810 */ /* 0x000fe20007f7e0ff */
[--C-:B------:R-:W-:Y:S01]  /*f720*/  IMAD.X R15, RZ, RZ, R21.reuse, P0 ;  /* 0x000000ffff0f7224 */ /* 0x100fe200000e0615 */
[----:B------:R-:W-:Y:S01]  /*f730*/  LOP3.LUT R170, R171, R20, RZ, 0x3c, !PT ;  /* 0x00000014abaa7212 */ /* 0x000fe200078e3cff */
[--C-:B------:R-:W-:Y:S01]  /*f740*/  IMAD.MOV.U32 R171, RZ, RZ, R21.reuse ;  /* 0x000000ffffab7224 */ /* 0x100fe200078e0015 */
[----:B------:R-:W-:Y:S01]  /*f750*/  LOP3.LUT R10, R10, R119, RZ, 0x3c, !PT ;  /* 0x000000770a0a7212 */ /* 0x000fe200078e3cff */
[--C-:B------:R-:W-:Y:S01]  /*f760*/  IMAD.X R151, RZ, RZ, R21.reuse, P1 ;  /* 0x000000ffff977224 */ /* 0x100fe200008e0615 */
[----:B------:R-:W-:Y:S01]  /*f770*/  LOP3.LUT R4, R4, R7, RZ, 0x3c, !PT ;  /* 0x0000000704047212 */ /* 0x000fe200078e3cff */
[--C-:B------:R-:W-:Y:S01]  /*f780*/  IMAD.X R7, RZ, RZ, R21.reuse, P4 ;  /* 0x000000ffff077224 */ /* 0x100fe200020e0615 */
[----:B------:R-:W-:Y:S01]  /*f790*/  IADD3 R119, P2, R168, 0x7000, RZ ;  /* 0x00007000a8777810 */ /* 0x000fe20007f5e0ff */
        /* <DEDUP_REMOVED lines=11> */
[----:B------:R-:W-:Y:S01]  /*f850*/  MOV R171, R170 ;  /* 0x000000aa00ab7202 */ /* 0x000fe20000000f00 */
[--C-:B------:R-:W-:Y:S01]  /*f860*/  IMAD.X R165, RZ, RZ, R21.reuse, P1 ;  /* 0x000000ffffa57224 */ /* 0x100fe200008e0615 */
[----:B------:R-:W-:Y:S01]  /*f870*/  LOP3.LUT R118, R119, 0x380, RZ, 0xc0, !PT ;  /* 0x0000038077767812 */ /* 0x000fe200078ec0ff */
[----:B------:R-:W0:Y:S01]  /*f880*/  LDC R170, c[0x0][0xbe8] ;  /* 0x0002fa00ffaa7b82 */ /* 0x000e220000000800 */
[----:B------:R-:W-:Y:S01]  /*f890*/  IMAD.X R167, RZ, RZ, R21, P3 ;  /* 0x000000ffffa77224 */ /* 0x000fe200018e0615 */
[----:B------:R-:W-:-:S06]  /*f8a0*/  LOP3.LUT R21, R102, 0x380, RZ, 0xc0, !PT ;  /* 0x0000038066157812 */ /* 0x000fcc00078ec0ff */
[----:B------:R-:W-:Y:S01]  /*f8b0*/  BAR.SYNC.DEFER_BLOCKING 0x1, 0x100 ;  /* 0x0044000000007b1d */ /* 0x000fe20000010000 */
[----:B------:R-:W-:Y:S02]  /*f8c0*/  SHF.R.U64 R118, R118, 0x3, RZ ;  /* 0x0000000376767819 */ /* 0x000fe400000012ff */
[----:B------:R-:W-:Y:S02]  /*f8d0*/  LOP3.LUT R20, R31, 0x380, RZ, 0xc0, !PT ;  /* 0x000003801f147812 */ /* 0x000fe400078ec0ff */
[----:B------:R-:W-:Y:S02]  /*f8e0*/  SHF.R.U64 R21, R21, 0x3, RZ ;  /* 0x0000000315157819 */ /* 0x000fe400000012ff */
[----:B------:R-:W-:Y:S01]  /*f8f0*/  LOP3.LUT R118, R118, R119, RZ, 0x3c, !PT ;  /* 0x0000007776767212 */ /* 0x000fe200078e3cff */
[----:B------:R-:W-:Y:S01]  /*f900*/  IMAD.X R119, RZ, RZ, R169, P2 ;  /* 0x000000ffff777224 */ /* 0x000fe200010e06a9 */
[----:B------:R-:W-:Y:S02]  /*f910*/  IADD3 R147, P2, R168, 0xe000, RZ ;  /* 0x0000e000a8937810 */ /* 0x000fe40007f5e0ff */
[----:B------:R-:W-:-:S02]  /*f920*/  SHF.R.U64 R20, R20, 0x3, RZ ;  /* 0x0000000314147819 */ /* 0x000fc400000012ff */
[----:B------:R-:W-:Y:S02]  /*f930*/  LOP3.LUT R156, R21, R102, RZ, 0x3c, !PT ;  /* 0x00000066159c7212 */ /* 0x000fe400078e3cff */
[----:B------:R-:W-:Y:S02]  /*f940*/  LOP3.LUT R21, R22, 0x380, RZ, 0xc0, !PT ;  /* 0x0000038016157812 */ /* 0x000fe400078ec0ff */
[----:B------:R-:W-:Y:S02]  /*f950*/  LOP3.LUT R146, R147, 0x380, RZ, 0xc0, !PT ;  /* 0x0000038093927812 */ /* 0x000fe400078ec0ff */
[----:B------:R-:W-:Y:S02]  /*f960*/  LOP3.LUT R150, R20, R31, RZ, 0x3c, !PT ;  /* 0x0000001f14967212 */ /* 0x000fe400078e3cff */
[----:B------:R-:W-:Y:S02]  /*f970*/  LOP3.LUT R20, R99, 0x380, RZ, 0xc0, !PT ;  /* 0x0000038063147812 */ /* 0x000fe400078ec0ff */
[----:B------:R-:W-:Y:S01]  /*f980*/  SHF.R.U64 R21, R21, 0x3, RZ ;  /* 0x0000000315157819 */ /* 0x000fe200000012ff */
[----:B------:R1:W-:Y:S01]  /*f990*/  STSM.16.M88.4 [R171], R24 ;  /* 0x00000018ab007844 */ /* 0x0003e20000000200 */
[----:B------:R-:W-:-:S02]  /*f9a0*/  SHF.R.U64 R146, R146, 0x3, RZ ;  /* 0x0000000392927819 */ /* 0x000fc400000012ff */
[----:B------:R-:W-:Y:S02]  /*f9b0*/  SHF.R.U64 R20, R20, 0x3, RZ ;  /* 0x0000000314147819 */ /* 0x000fe400000012ff */
[----:B------:R-:W-:Y:S02]  /*f9c0*/  LOP3.LUT R164, R21, R22, RZ, 0x3c, !PT ;  /* 0x0000001615a47212 */ /* 0x000fe400078e3cff */
[----:B------:R-:W-:Y:S02]  /*f9d0*/  IADD3 R21, P3, R168, 0x1000, RZ ;  /* 0x00001000a8157810 */ /* 0x000fe40007f7e0ff */
[----:B------:R-:W-:Y:S01]  /*f9e0*/  LOP3.LUT R146, R146, R147, RZ, 0x3c, !PT ;  /* 0x0000009392927212 */ /* 0x000fe200078e3cff */
[----:B------:R-:W-:Y:S01]  /*f9f0*/  IMAD.X R147, RZ, RZ, R169, P2 ;  /* 0x000000ffff937224 */ /* 0x000fe200010e06a9 */
[----:B0-----:R-:W-:Y:S02]  /*fa00*/  ISETP.NE.AND P2, PT, R170, 0x1, PT ;  /* 0x00000001aa00780c */ /* 0x001fe40003f45270 */
[----:B------:R-:W-:-:S02]  /*fa10*/  LOP3.LUT R160, R20, R99, RZ, 0x3c, !PT ;  /* 0x0000006314a07212 */ /* 0x000fc400078e3cff */
[----:B------:R-:W-:Y:S02]  /*fa20*/  LOP3.LUT R20, R21, 0x380, RZ, 0xc0, !PT ;  /* 0x0000038015147812 */ /* 0x000fe400078ec0ff */
[----:B------:R-:W-:Y:S02]  /*fa30*/  LOP3.LUT R8, R123, 0x380, RZ, 0xc0, !PT ;  /* 0x000003807b087812 */ /* 0x000fe400078ec0ff */
[----:B------:R-:W-:Y:S02]  /*fa40*/  LOP3.LUT R14, R115, 0x380, RZ, 0xc0, !PT ;  /* 0x00000380730e7812 */ /* 0x000fe400078ec0ff */
[----:B------:R-:W-:Y:S02]  /*fa50*/  LOP3.LUT R110, R111, 0x380, RZ, 0xc0, !PT ;  /* 0x000003806f6e7812 */ /* 0x000fe400078ec0ff */
[----:B------:R-:W-:Y:S01]  /*fa60*/  LOP3.LUT R106, R107, 0x380, RZ, 0xc0, !PT ;  /* 0x000003806b6a7812 */ /* 0x000fe200078ec0ff */
[----:B-1----:R-:W0:Y:S01]  /*fa70*/  @P2 LDC R24, c[0x0][0xbec] ;  /* 0x0002fb00ff182b82 */ /* 0x002e220000000800 */
[----:B------:R-:W-:-:S02]  /*fa80*/  LOP3.LUT R102, R103, 0x380, RZ, 0xc0, !PT ;  /* 0x0000038067667812 */ /* 0x000fc400078ec0ff */
[----:B------:R-:W-:Y:S02]  /*fa90*/  SHF.R.U64 R20, R20, 0x3, RZ ;  /* 0x0000000314147819 */ /* 0x000fe400000012ff */
[----:B------:R-:W-:Y:S02]  /*faa0*/  SHF.R.U64 R8, R8, 0x3, RZ ;  /* 0x0000000308087819 */ /* 0x000fe400000012ff */
[----:B------:R-:W-:Y:S01]  /*fab0*/  SHF.R.U64 R14, R14, 0x3, RZ ;  /* 0x000000030e0e7819 */ /* 0x000fe200000012ff */
[----:B------:R-:W1:Y:S01]  /*fac0*/  @P2 LDC R27, c[0x0][0xbf0] ;  /* 0x0002fc00ff1b2b82 */ /* 0x000e620000000800 */
[----:B------:R-:W-:Y:S02]  /*fad0*/  SHF.R.U64 R110, R110, 0x3, RZ ;  /* 0x000000036e6e7819 */ /* 0x000fe400000012ff */
[----:B------:R-:W-:Y:S02]  /*fae0*/  SHF.R.U64 R106, R106, 0x3, RZ ;  /* 0x000000036a6a7819 */ /* 0x000fe400000012ff */
[----:B------:R-:W-:-:S02]  /*faf0*/  LOP3.LUT R31, R98, 0x380, RZ, 0xc0, !PT ;  /* 0x00000380621f7812 */ /* 0x000fc400078ec0ff */
[----:B------:R-:W-:Y:S02]  /*fb00*/  SHF.R.U64 R102, R102, 0x3, RZ ;  /* 0x0000000366667819 */ /* 0x000fe400000012ff */
[----:B------:R-:W-:Y:S01]  /*fb10*/  LOP3.LUT R20, R20, R21, RZ, 0x3c, !PT ;  /* 0x0000001514147212 */ /* 0x000fe200078e3cff */
[----:B------:R-:W-:Y:S01]  /*fb20*/  IMAD.X R21, RZ, RZ, R169, P3 ;  /* 0x000000ffff157224 */ /* 0x000fe200018e06a9 */
[----:B------:R-:W-:Y:S02]  /*fb30*/  LOP3.LUT R8, R8, R123, RZ, 0x3c, !PT ;  /* 0x0000007b08087212 */ /* 0x000fe400078e3cff */
[----:B------:R-:W-:Y:S02]  /*fb40*/  LOP3.LUT R14, R14, R115, RZ, 0x3c, !PT ;  /* 0x000000730e0e7212 */ /* 0x000fe400078e3cff */
[----:B------:R-:W-:Y:S01]  /*fb50*/  LOP3.LUT R152, R110, R111, RZ, 0x3c, !PT ;  /* 0x0000006f6e987212 */ /* 0x000fe200078e3cff */
[----:B0-----:R-:W-:Y:S01]  /*fb60*/  @P2 IMAD.HI.U32 R24, R37, R24, RZ ;  /* 0x0000001825182227 */ /* 0x001fe200078e00ff */
[----:B------:R-:W-:-:S02]  /*fb70*/  LOP3.LUT R154, R106, R107, RZ, 0x3c, !PT ;  /* 0x0000006b6a9a7212 */ /* 0x000fc400078e3cff */
[----:B------:R-:W-:Y:S02]  /*fb80*/  SHF.R.U64 R31, R31, 0x3, RZ ;  /* 0x000000031f1f7819 */ /* 0x000fe400000012ff */
[----:B------:R-:W-:Y:S02]  /*fb90*/  LOP3.LUT R158, R102, R103, RZ, 0x3c, !PT ;  /* 0x00000067669e7212 */ /* 0x000fe400078e3cff */
[C---:B------:R-:W-:Y:S02]  /*fba0*/  IADD3 R123, P3, R168.reuse, 0x8000, RZ ;  /* 0x00008000a87b7810 */ /* 0x040fe40007f7e0ff */
[C---:B------:R-:W-:Y:S02]  /*fbb0*/  IADD3 R99, P4, R168.reuse, 0x2000, RZ ;  /* 0x00002000a8637810 */ /* 0x040fe40007f9e0ff */
[C---:B------:R-:W-:Y:S02]  /*fbc0*/  IADD3 R103, P5, R168.reuse, 0x3000, RZ ;  /* 0x00003000a8677810 */ /* 0x040fe40007fbe0ff */
[----:B------:R-:W-:-:S02]  /*fbd0*/  IADD3 R107, P6, R168, 0x4000, RZ ;  /* 0x00004000a86b7810 */ /* 0x000fc40007fde0ff */
[C---:B------:R-:W-:Y:S02]  /*fbe0*/  IADD3 R111, P0, R168.reuse, 0x5000, RZ ;  /* 0x00005000a86f7810 */ /* 0x040fe40007f1e0ff */
[----:B------:R-:W-:Y:S02]  /*fbf0*/  IADD3 R115, P1, R168, 0x6000, RZ ;  /* 0x00006000a8737810 */ /* 0x000fe40007f3e0ff */
[----:B------:R-:W-:Y:S02]  /*fc00*/  LOP3.LUT R162, R31, R98, RZ, 0x3c, !PT ;  /* 0x000000621fa27212 */ /* 0x000fe400078e3cff */
        /* <DEDUP_REMOVED lines=18> */
[----:B------:R-:W-:Y:S02]  /*fd30*/  LOP3.LUT R166, R22, R19, RZ, 0x3c, !PT ;  /* 0x0000001316a67212 */ /* 0x000fe400078e3cff */
        /* <DEDUP_REMOVED lines=10> */
[----:B------:R-:W-:-:S02]  /*fde0*/  LOP3.LUT R6, R6, R127, RZ, 0x3c, !PT ;  /* 0x0000007f06067212 */ /* 0x000fc400078e3cff */
[C---:B------:R-:W-:Y:S02]  /*fdf0*/  IADD3 R22, P3, R168.reuse, 0xf000, RZ ;  /* 0x0000f000a8167810 */ /* 0x040fe40007f7e0ff */
[C---:B------:R-:W-:Y:S02]  /*fe00*/  IADD3 R127, P4, R168.reuse, 0x9000, RZ ;  /* 0x00009000a87f7810 */ /* 0x040fe40007f9e0ff */
[C---:B------:R-:W-:Y:S02]  /*fe10*/  IADD3 R131, P5, R168.reuse, 0xa000, RZ ;  /* 0x0000a000a8837810 */ /* 0x040fe40007fbe0ff */
[C---:B------:R-:W-:Y:S02]  /*fe20*/  IADD3 R135, P6, R168.reuse, 0xb000, RZ ;  /* 0x0000b000a8877810 */ /* 0x040fe40007fde0ff */
[C---:B------:R-:W-:Y:S02]  /*fe30*/  IADD3 R139, P0, R168.reuse, 0xc000, RZ ;  /* 0x0000c000a88b7810 */ /* 0x040fe40007f1e0ff */
[----:B------:R-:W-:-:S02]  /*fe40*/  IADD3 R143, P1, R168, 0xd000, RZ ;  /* 0x0000d000a88f7810 */ /* 0x000fc40007f3e0ff */
[----:B------:R-:W-:Y:S02]  /*fe50*/  LOP3.LUT R31, R12, 0x380, RZ, 0xc0, !PT ;  /* 0x000003800c1f7812 */ /* 0x000fe400078ec0ff */
[----:B------:R-:W-:Y:S02]  /*fe60*/  LOP3.LUT R17, R22, 0x380, RZ, 0xc0, !PT ;  /* 0x0000038016117812 */ /* 0x000fe400078ec0ff */
[----:B------:R-:W-:Y:S02]  /*fe70*/  LOP3.LUT R126, R127, 0x380, RZ, 0xc0, !PT ;  /* 0x000003807f7e7812 */ /* 0x000fe400078ec0ff */
[----:B------:R-:W-:Y:S02]  /*fe80*/  LOP3.LUT R130, R131, 0x380, RZ, 0xc0, !PT ;  /* 0x0000038083827812 */ /* 0x000fe400078ec0ff */
[----:B------:R-:W-:Y:S02]  /*fe90*/  LOP3.LUT R134, R135, 0x380, RZ, 0xc0, !PT ;  /* 0x0000038087867812 */ /* 0x000fe400078ec0ff */
[----:B------:R-:W-:-:S02]  /*fea0*/  LOP3.LUT R138, R139, 0x380, RZ, 0xc0, !PT ;  /* 0x000003808b8a7812 */ /* 0x000fc400078ec0ff */
[----:B------:R-:W-:Y:S02]  /*feb0*/  LOP3.LUT R142, R143, 0x380, RZ, 0xc0, !PT ;  /* 0x000003808f8e7812 */ /* 0x000fe400078ec0ff */
[----:B------:R-:W-:Y:S02]  /*fec0*/  LOP3.LUT R29, R168, 0x380, RZ, 0xc0, !PT ;  /* 0x00000380a81d7812 */ /* 0x000fe400078ec0ff */
[----:B------:R-:W-:Y:S02]  /*fed0*/  SHF.R.U64 R31, R31, 0x3, RZ ;  /* 0x000000031f1f7819 */ /* 0x000fe400000012ff */
[----:B------:R-:W-:Y:S02]  /*fee0*/  SHF.R.U64 R17, R17, 0x3, RZ ;  /* 0x0000000311117819 */ /* 0x000fe400000012ff */
[----:B------:R-:W-:Y:S02]  /*fef0*/  SHF.R.U64 R126, R126, 0x3, RZ ;  /* 0x000000037e7e7819 */ /* 0x000fe400000012ff */
[----:B------:R-:W-:-:S02]  /*ff00*/  SHF.R.U64 R130, R130, 0x3, RZ ;  /* 0x0000000382827819 */ /* 0x000fc400000012ff */
[----:B------:R-:W-:Y:S02]  /*ff10*/  SHF.R.U64 R134, R134, 0x3, RZ ;  /* 0x0000000386867819 */ /* 0x000fe400000012ff */
[----:B------:R-:W-:Y:S02]  /*ff20*/  SHF.R.U64 R138, R138, 0x3, RZ ;  /* 0x000000038a8a7819 */ /* 0x000fe400000012ff */
[----:B------:R-:W-:Y:S02]  /*ff30*/  SHF.R.U64 R142, R142, 0x3, RZ ;  /* 0x000000038e8e7819 */ /* 0x000fe400000012ff */
[----:B------:R-:W-:Y:S02]  /*ff40*/  SHF.R.U64 R29, R29, 0x3, RZ ;  /* 0x000000031d1d7819 */ /* 0x000fe400000012ff */
[----:B------:R-:W-:Y:S02]  /*ff50*/  MOV R150, R150 ;  /* 0x0000009600967202 */ /* 0x000fe40000000f00 */
[----:B------:R-:W-:Y:S01]  /*ff60*/  LOP3.LUT R12, R31, R12, RZ, 0x3c, !PT ;  /* 0x0000000c1f0c7212 */ /* 0x000fe200078e3cff */
[--C-:B------:R-:W-:Y:S01]  /*ff70*/  IMAD.X R31, RZ, RZ, R169.reuse, P3 ;  /* 0x000000ffff1f7224 */ /* 0x100fe200018e06a9 */
[----:B------:R-:W-:Y:S01]  /*ff80*/  LOP3.LUT R30, R17, R22, RZ, 0x3c, !PT ;  /* 0x00000016111e7212 */ /* 0x000fe200078e3cff */
[----:B------:R0:W-:Y:S01]  /*ff90*/  STSM.16.M88.4 [R150], R32 ;  /* 0x0000002096007844 */ /* 0x0001e20000000200 */
        /* <DEDUP_REMOVED lines=12> */
[----:B------:R-:W-:-:S02]  /*10060*/  MOV R19, R4 ;  /* 0x0000000400137202 */ /* 0x000fc40000000f00 */
[----:B------:R-:W-:Y:S01]  /*10070*/  MOV R17, R6 ;  /* 0x0000000600117202 */ /* 0x000fe20000000f00 */
[----:B0-----:R-:W-:Y:S01]  /*10080*/  IMAD.MOV.U32 R32, RZ, RZ, R37 ;  /* 0x000000ffff207224 */ /* 0x001fe200078e0025 */
[----:B------:R-:W-:Y:S02]  /*10090*/  MOV R22, R8 ;  /* 0x0000000800167202 */ /* 0x000fe40000000f00 */
[----:B------:R-:W-:Y:S02]  /*100a0*/  MOV R168, R10 ;  /* 0x0000000a00a87202 */ /* 0x000fe40000000f00 */
[----:B------:R-:W-:Y:S02]  /*100b0*/  MOV R160, R160 ;  /* 0x000000a000a07202 */ /* 0x000fe40000000f00 */
[----:B------:R-:W-:Y:S02]  /*100c0*/  F2FP.BF16.F32.PACK_AB R4, R41, R178 ;  /* 0x000000b22904723e */ /* 0x000fe400000010ff */
[----:B------:R-:W-:-:S02]  /*100d0*/  F2FP.BF16.F32.PACK_AB R5, R43, R42 ;  /* 0x0000002a2b05723e */ /* 0x000fc400000010ff */
[----:B------:R-:W-:Y:S02]  /*100e0*/  F2FP.BF16.F32.PACK_AB R6, R45, R179 ;  /* 0x000000b32d06723e */ /* 0x000fe400000010ff */
[----:B------:R-:W-:Y:S02]  /*100f0*/  F2FP.BF16.F32.PACK_AB R7, R47, R46 ;  /* 0x0000002e2f07723e */ /* 0x000fe400000010ff */
[----:B------:R-:W-:Y:S02]  /*10100*/  MOV R169, R14 ;  /* 0x0000000e00a97202 */ /* 0x000fe40000000f00 */
[----:B------:R-:W-:Y:S01]  /*10110*/  MOV R166, R166 ;  /* 0x000000a600a67202 */ /* 0x000fe20000000f00 */
[----:B------:R0:W-:Y:S01]  /*10120*/  STSM.16.M88.4 [R160], R4 ;  /* 0x00000004a0007844 */ /* 0x0001e20000000200 */
        /* <DEDUP_REMOVED lines=11> */
[----:B------:R-:W-:Y:S01]  /*101e0*/  MOV R164, R164 ;  /* 0x000000a400a47202 */ /* 0x000fe20000000f00 */
[----:B------:R1:W-:Y:S01]  /*101f0*/  STSM.16.M88.4 [R25], R12 ;  /* 0x0000000c19007844 */ /* 0x0003e20000000200 */
[----:B0-----:R-:W-:Y:S01]  /*10200*/  F2FP.BF16.F32.PACK_AB R4, R65, R184 ;  /* 0x000000b84104723e */ /* 0x001fe200000010ff */
[----:B------:R-:W-:Y:S01]  /*10210*/  IMAD.MOV R33, RZ, RZ, -R32 ;  /* 0x000000ffff217224 */ /* 0x000fe200078e0a20 */
[----:B------:R-:W-:Y:S02]  /*10220*/  F2FP.BF16.F32.PACK_AB R5, R67, R66 ;  /* 0x000000424305723e */ /* 0x000fe400000010ff */
[----:B------:R-:W-:Y:S01]  /*10230*/  F2FP.BF16.F32.PACK_AB R6, R69, R185 ;  /* 0x000000b94506723e */ /* 0x000fe200000010ff */
[----:B------:R-:W-:Y:S01]  /*10240*/  IMAD R33, R170, R33, R37 ;  /* 0x00000021aa217224 */ /* 0x000fe200078e0225 */
[----:B------:R-:W-:-:S02]  /*10250*/  F2FP.BF16.F32.PACK_AB R7, R71, R70 ;  /* 0x000000464707723e */ /* 0x000fc400000010ff */
[----:B------:R-:W-:Y:S02]  /*10260*/  MOV R162, R162 ;  /* 0x000000a200a27202 */ /* 0x000fe40000000f00 */
[----:B--2---:R-:W-:Y:S01]  /*10270*/  F2FP.BF16.F32.PACK_AB R8, R73, R186 ;  /* 0x000000ba4908723e */ /* 0x004fe200000010ff */
[----:B------:R0:W-:Y:S01]  /*10280*/  STSM.16.M88.4 [R164], R4 ;  /* 0x00000004a4007844 */ /* 0x0001e20000000200 */
[----:B------:R-:W-:Y:S02]  /*10290*/  F2FP.BF16.F32.PACK_AB R9, R75, R74 ;  /* 0x0000004a4b09723e */ /* 0x000fe400000010ff */
[----:B------:R-:W-:Y:S02]  /*102a0*/  F2FP.BF16.F32.PACK_AB R10, R77, R187 ;  /* 0x000000bb4d0a723e */ /* 0x000fe400000010ff */
[----:B------:R-:W-:Y:S02]  /*102b0*/  F2FP.BF16.F32.PACK_AB R11, R79, R78 ;  /* 0x0000004e4f0b723e */ /* 0x000fe400000010ff */
[----:B------:R-:W-:-:S02]  /*102c0*/  MOV R158, R158 ;  /* 0x0000009e009e7202 */ /* 0x000fc40000000f00 */
[----:B-1----:R-:W-:Y:S01]  /*102d0*/  F2FP.BF16.F32.PACK_AB R12, R81, R188 ;  /* 0x000000bc510c723e */ /* 0x002fe200000010ff */
[----:B------:R1:W-:Y:S01]  /*102e0*/  STSM.16.M88.4 [R162], R8 ;  /* 0x00000008a2007844 */ /* 0x0003e20000000200 */
[----:B------:R-:W-:Y:S02]  /*102f0*/  F2FP.BF16.F32.PACK_AB R13, R83, R82 ;  /* 0x00000052530d723e */ /* 0x000fe400000010ff */
[----:B------:R-:W-:Y:S02]  /*10300*/  F2FP.BF16.F32.PACK_AB R14, R85, R189 ;  /* 0x000000bd550e723e */ /* 0x000fe400000010ff */
[----:B------:R-:W-:Y:S02]  /*10310*/  F2FP.BF16.F32.PACK_AB R15, R87, R86 ;  /* 0x00000056570f723e */ /* 0x000fe400000010ff */
[----:B0-----:R-:W-:Y:S02]  /*10320*/  F2FP.BF16.F32.PACK_AB R5, R36, R3 ;  /* 0x000000032405723e */ /* 0x001fe400000010ff */
[----:B------:R-:W-:Y:S01]  /*10330*/  SHF.R.S32.HI R3, RZ, 0x1f, R33 ;  /* 0x0000001fff037819 */ /* 0x000fe20000011421 */
[----:B------:R0:W-:Y:S01]  /*10340*/  STSM.16.M88.4 [R158], R12 ;  /* 0x0000000c9e007844 */ /* 0x0001e20000000200 */
[----:B------:R-:W-:-:S02]  /*10350*/  MOV R156, R156 ;  /* 0x0000009c009c7202 */ /* 0x000fc40000000f00 */
[----:B------:R-:W-:Y:S02]  /*10360*/  F2FP.BF16.F32.PACK_AB R24, R89, R190 ;  /* 0x000000be5918723e */ /* 0x000fe400000010ff */
[----:B------:R-:W-:Y:S01]  /*10370*/  F2FP.BF16.F32.PACK_AB R25, R91, R90 ;  /* 0x0000005a5b19723e */ /* 0x000fe200000010ff */
[----:B-1----:R-:W-:Y:S01]  /*10380*/  IMAD.U32 R9, RZ, RZ, UR5 ;  /* 0x00000005ff097e24 */ /* 0x002fe2000f8e00ff */
[----:B------:R-:W-:Y:S01]  /*10390*/  SHF.R.S32.HI R8, RZ, 0x1f, R32 ;  /* 0x0000001fff087819 */ /* 0x000fe20000011420 */
[----:B------:R-:W-:Y:S01]  /*103a0*/  ULDC UR5, c[0x0][0xa88] ;  /* 0x0002a20000057ab9 */ /* 0x000fe20000000800 */
[----:B------:R-:W-:Y:S02]  /*103b0*/  F2FP.BF16.F32.PACK_AB R26, R93, R191 ;  /* 0x000000bf5d1a723e */ /* 0x000fe400000010ff */
[----:B------:R-:W-:Y:S02]  /*103c0*/  F2FP.BF16.F32.PACK_AB R27, R95, R94 ;  /* 0x0000005e5f1b723e */ /* 0x000fe400000010ff */
[----:B------:R-:W-:-:S02]  /*103d0*/  MOV R154, R154 ;  /* 0x0000009a009a7202 */ /* 0x000fc40000000f00 */
[----:B------:R-:W-:Y:S01]  /*103e0*/  F2FP.BF16.F32.PACK_AB R4, R97, R192 ;  /* 0x000000c06104723e */ /* 0x000fe200000010ff */
[----:B------:R1:W-:Y:S01]  /*103f0*/  STSM.16.M88.4 [R156], R24 ;  /* 0x000000189c007844 */ /* 0x0003e20000000200 */
[----:B0-----:R-:W-:Y:S01]  /*10400*/  IADD3 R12, P0, R32, UR6, RZ ;  /* 0x00000006200c7c10 */ /* 0x001fe2000ff1e0ff */
[----:B------:R-:W-:Y:S01]  /*10410*/  VIADD R14, R223, UR13 ;  /* 0x0000000ddf0e7c36 */ /* 0x000fe20008000000 */
[----:B------:R-:W-:Y:S02]  /*10420*/  F2FP.BF16.F32.PACK_AB R6, R101, R193 ;  /* 0x000000c16506723e */ /* 0x000fe400000010ff */
[----:B------:R-:W-:Y:S01]  /*10430*/  IADD3.X R13, R8, UR7, R9, P0, !PT ;  /* 0x00000007080d7c10 */ /* 0x000fe200087fe409 */
[----:B------:R-:W-:Y:S01]  /*10440*/  ULDC.64 UR6, c[0x0][0xb88] ;  /* 0x0002e20000067ab9 */ /* 0x000fe20000000a00 */
[----:B------:R-:W-:Y:S01]  /*10450*/  F2FP.BF16.F32.PACK_AB R7, R44, R40 ;  /* 0x000000282c07723e */ /* 0x000fe200000010ff */
[----:B------:R-:W-:Y:S01]  /*10460*/  IMAD R8, R3, UR6, RZ ;  /* 0x0000000603087c24 */ /* 0x000fe2000f8e02ff */
[----:B------:R-:W-:Y:S01]  /*10470*/  LOP3.LUT P0, RZ, R221, 0x3, RZ, 0xc0, !PT ;  /* 0x00000003ddff7812 */ /* 0x000fe2000780c0ff */
[C---:B------:R-:W-:Y:S01]  /*10480*/  IMAD.WIDE.U32 R12, R33.reuse, UR6, R12 ;  /* 0x00000006210c7c25 */ /* 0x040fe2000f8e000c */
[----:B------:R-:W-:Y:S01]  /*10490*/  MOV R152, R152 ;  /* 0x0000009800987202 */ /* 0x000fe20000000f00 */
[----:B------:R0:W-:Y:S01]  /*104a0*/  STSM.16.M88.4 [R154], R4 ;  /* 0x000000049a007844 */ /* 0x0001e20000000200 */
[----:B------:R-:W-:Y:S01]  /*104b0*/  F2FP.BF16.F32.PACK_AB R9, R52, R48 ;  /* 0x000000303409723e */ /* 0x000fe200000010ff */
[----:B------:R-:W-:Y:S01]  /*104c0*/  IMAD R33, R33, UR7, R8 ;  /* 0x0000000721217c24 */ /* 0x000fe2000f8e0208 */
[----:B------:R-:W-:Y:S01]  /*104d0*/  ULDC.64 UR6, c[0x0][0xb50] ;  /* 0x0002d40000067ab9 */ /* 0x000fe20000000a00 */
[----:B------:R-:W-:Y:S01]  /*104e0*/  IMAD R3, R170, UR5, RZ ;  /* 0x00000005aa037c24 */ /* 0x000fe2000f8e02ff */
[----:B-1----:R-:W-:-:S02]  /*104f0*/  LEA R26, P3, R12, UR6, 0x2 ;  /* 0x000000060c1a7c11 */ /* 0x002fc4000f8610ff */
[----:B------:R-:W-:Y:S02]  /*10500*/  F2FP.BF16.F32.PACK_AB R8, R105, R194 ;  /* 0x000000c26908723e */ /* 0x000fe400000010ff */
[----:B------:R-:W-:Y:S01]  /*10510*/  F2FP.BF16.F32.PACK_AB R10, R109, R195 ;  /* 0x000000c36d0a723e */ /* 0x000fe200000010ff */
[----:B------:R-:W-:Y:S01]  /*10520*/  SHFL.IDX PT, R40, R26, RZ, 0x1c1f ;  /* 0x001c1fff1a287589 */ /* 0x000fe200000e0000 */
[----:B------:R-:W-:Y:S02]  /*10530*/  F2FP.BF16.F32.PACK_AB R11, R60, R56 ;  /* 0x000000383c0b723e */ /* 0x000fe400000010ff */
[----:B------:R-:W-:Y:S01]  /*10540*/  ISETP.GE.OR P1, PT, R14, R3, P0 ;  /* 0x000000030e00720c */ /* 0x000fe20000726670 */
[----:B------:R-:W-:Y:S01]  /*10550*/  SHFL.IDX PT, R42, R26, 0x1, 0x1c1f ;  /* 0x003c1f001a2a7f89 */ /* 0x000fe200000e0000 */
[----:B------:R-:W-:Y:S01]  /*10560*/  F2FP.BF16.F32.PACK_AB R15, R108, R104 ;  /* 0x000000686c0f723e */ /* 0x000fe200000010ff */
[----:B0-----:R-:W-:Y:S01]  /*10570*/  IMAD.IADD R5, R13, 0x1, R33 ;  /* 0x000000010d057824 */ /* 0x001fe200078e0221 */
[----:B------:R-:W-:Y:S01]  /*10580*/  F2FP.BF16.F32.PACK_AB R6, R117, R197 ;  /* 0x000000c57506723e */ /* 0x000fe200000010ff */
[----:B------:R-:W-:Y:S01]  /*10590*/  VIADD R4, R14, 0x8 ;  /* 0x000000080e047836 */ /* 0x000fe20000000000 */
[----:B------:R0:W-:Y:S01]  /*105a0*/  STSM.16.M88.4 [R152], R8 ;  /* 0x0000000898007844 */ /* 0x0001e20000000200 */
[----:B------:R-:W-:-:S02]  /*105b0*/  F2FP.BF16.F32.PACK_AB R7, R76, R72 ;  /* 0x000000484c07723e */ /* 0x000fc400000010ff */
[----:B------:R-:W-:Y:S02]  /*105c0*/  LEA.HI.X R27, R12, UR7, R5, 0x2, P3 ;  /* 0x000000070c1b7c11 */ /* 0x000fe400098f1405 */
[----:B------:R-:W-:Y:S02]  /*105d0*/  ISETP.GE.OR P0, PT, R4, R3, P0 ;  /* 0x000000030400720c */ /* 0x000fe40000706670 */
[----:B------:R-:W-:Y:S01]  /*105e0*/  F2FP.BF16.F32.PACK_AB R4, R113, R196 ;  /* 0x000000c47104723e */ /* 0x000fe200000010ff */
[----:B------:R-:W1:Y:S01]  /*105f0*/  SHFL.IDX PT, R41, R27, RZ, 0x1c1f ;  /* 0x001c1fff1b297589 */ /* 0x000e6200000e0000 */
[----:B------:R-:W-:Y:S02]  /*10600*/  F2FP.BF16.F32.PACK_AB R5, R68, R64 ;  /* 0x000000404405723e */ /* 0x000fe400000010ff */
[----:B------:R-:W-:Y:S01]  /*10610*/  F2FP.BF16.F32.PACK_AB R12, R129, R128 ;  /* 0x00000080810c723e */ /* 0x000fe200000010ff */
[----:B------:R2:W3:Y:S01]  /*10620*/  SHFL.IDX PT, R43, R27, 0x1, 0x1c1f ;  /* 0x003c1f001b2b7f89 */ /* 0x0004e200000e0000 */
[----:B------:R-:W-:-:S02]  /*10630*/  F2FP.BF16.F32.PACK_AB R13, R100, R96 ;  /* 0x00000060640d723e */ /* 0x000fc400000010ff */
[----:B------:R-:W-:Y:S01]  /*10640*/  F2FP.BF16.F32.PACK_AB R14, R133, R132 ;  /* 0x00000084850e723e */ /* 0x000fe200000010ff */
[----:B------:R4:W-:Y:S01]  /*10650*/  STSM.16.M88.4 [R169], R4 ;  /* 0x00000004a9007844 */ /* 0x0009e20000000200 */
[----:B0-----:R-:W-:Y:S02]  /*10660*/  F2FP.BF16.F32.PACK_AB R8, R121, R198 ;  /* 0x000000c67908723e */ /* 0x001fe400000010ff */
[----:B------:R-:W-:Y:S02]  /*10670*/  F2FP.BF16.F32.PACK_AB R9, R84, R80 ;  /* 0x000000505409723e */ /* 0x000fe400000010ff */
[----:B------:R-:W-:Y:S02]  /*10680*/  F2FP.BF16.F32.PACK_AB R10, R125, R124 ;  /* 0x0000007c7d0a723e */ /* 0x000fe400000010ff */
[----:B------:R-:W-:Y:S02]  /*10690*/  F2FP.BF16.F32.PACK_AB R11, R92, R88 ;  /* 0x000000585c0b723e */ /* 0x000fe400000010ff */
[----:B------:R-:W-:-:S02]  /*106a0*/  F2FP.BF16.F32.PACK_AB R24, R137, R136 ;  /* 0x000000888918723e */ /* 0x000fc400000010ff */
[----:B------:R-:W-:Y:S01]  /*106b0*/  F2FP.BF16.F32.PACK_AB R25, R116, R112 ;  /* 0x000000707419723e */ /* 0x000fe200000010ff */
[----:B------:R0:W-:Y:S01]  /*106c0*/  STSM.16.M88.4 [R168], R8 ;  /* 0x00000008a8007844 */ /* 0x0001e20000000200 */
[----:B------:R-:W-:Y:S02]  /*106d0*/  F2FP.BF16.F32.PACK_AB R26, R141, R140 ;  /* 0x0000008c8d1a723e */ /* 0x000fe400000010ff */
[----:B--2---:R-:W-:Y:S01]  /*106e0*/  F2FP.BF16.F32.PACK_AB R27, R172, R120 ;  /* 0x00000078ac1b723e */ /* 0x004fe200000010ff */
[----:B------:R-:W-:Y:S01]  /*106f0*/  STSM.16.M88.4 [R22], R12 ;  /* 0x0000000c16007844 */ /* 0x000fe20000000200 */
[----:B------:R-:W-:Y:S01]  /*10700*/  F2FP.BF16.F32.PACK_AB R172, R145, R144 ;  /* 0x0000009091ac723e */ /* 0x000fe200000010ff */
[----:B----4-:R-:W2:Y:S02]  /*10710*/  @P2 LDC R5, c[0x0][0xbec] ;  /* 0x0002fb00ff052b82 */ /* 0x010ea40000000800 */
[----:B------:R-:W-:Y:S04]  /*10720*/  STSM.16.M88.4 [R17], R24 ;  /* 0x0000001811007844 */ /* 0x000fe80000000200 */
[----:B------:R-:W-:Y:S02]  /*10730*/  STSM.16.M88.4 [R19], R172 ;  /* 0x000000ac13007844 */ /* 0x000fe40000000200 */
[----:B------:R-:W-:Y:S08]  /*10740*/  BAR.SYNC.DEFER_BLOCKING 0x1, 0x100 ;  /* 0x0044000000007b1d */ /* 0x000ff00000010000 */
[----:B0-----:R-:W0:Y:S01]  /*10750*/  @P2 LDC R9, c[0x0][0xbf0] ;  /* 0x0002fc00ff092b82 */ /* 0x001e220000000800 */
[----:B------:R-:W-:-:S02]  /*10760*/  UIMAD UR5, UR10, UR8, URZ ;  /* 0x000000080a0572a4 */ /* 0x000fc4000f8e023f */
[----:B------:R-:W-:Y:S02]  /*10770*/  UIMAD.WIDE.U32 UR6, UR11, UR8, URZ ;  /* 0x000000080b0672a5 */ /* 0x000fe4000f8e003f */
[----:B------:R-:W-:-:S03]  /*10780*/  UIMAD UR5, UR11, UR9, UR5 ;  /* 0x000000090b0572a4 */ /* 0x000fc6000f8e0205 */
[----:B------:R-:W-:Y:S01]  /*10790*/  ULDC.64 UR10, c[0x0][0xaf0] ;  /* 0x0002bc00000a7ab9 */ /* 0x000fe20000000a00 */
[----:B-1----:R1:W-:Y:S04]  /*107a0*/  @!P1 ST.E desc[UR16][R40.64], R0 ;  /* 0x0000000028009985 */ /* 0x0023e8000c101910 */
[----:B---3--:R3:W-:Y:S01]  /*107b0*/  @!P0 ST.E desc[UR16][R42.64], R2 ;  /* 0x000000022a008985 */ /* 0x0087e2000c101910 */
[----:B------:R-:W-:Y:S02]  /*107c0*/  UIMAD UR8, UR12, UR10, URZ ;  /* 0x0000000a0c0872a4 */ /* 0x000fe4000f8e023f */
[----:B------:R-:W-:Y:S01]  /*107d0*/  UIADD3 UR7, UR7, UR5, URZ ;  /* 0x0000000507077290 */ /* 0x000fe2000fffe03f */
[----:B------:R4:W5:Y:S01]  /*107e0*/  LD.E.128 R32, desc[UR16][R28.64] ;  /* 0x000000101c207980 */ /* 0x000962000c101d00 */
[----:B-1----:R-:W-:-:S03]  /*107f0*/  IMAD R0, R216, 0x20, R219 ;  /* 0x00000020d8007824 */ /* 0x002fc600078e02db */
[----:B------:R4:W5:Y:S01]  /*10800*/  LD.E.128 R36, desc[UR16][R20.64] ;  /* 0x0000001014247980 */ /* 0x000962000c101d00 */
[----:B---3--:R-:W-:Y:S01]  /*10810*/  VIADD R2, R0, UR13 ;  /* 0x0000000d00027c36 */ /* 0x008fe20008000000 */
[----:B------:R-:W-:Y:S02]  /*10820*/  UIMAD UR5, UR14, UR11, UR8 ;  /* 0x0000000b0e0572a4 */ /* 0x000fe4000f8e0208 */
[----:B------:R-:W5:Y:S01]  /*10830*/  LD.E.128 R96, desc[UR16][R98.64] ;  /* 0x0000001062607980 */ /* 0x000f62000c101d00 */
[----:B--2---:R-:W-:Y:S01]  /*10840*/  @P2 IMAD.HI.U32 R0, R2, R5, RZ ;  /* 0x0000000502002227 */ /* 0x004fe200078e00ff */
[----:B------:R-:W-:Y:S02]  /*10850*/  UIMAD.WIDE.U32 UR6, UR14, UR10, UR6 ;  /* 0x0000000a0e0672a5 */ /* 0x000fe4000f8e0006 */
[----:B------:R-:W5:Y:S01]  /*10860*/  LD.E.128 R100, desc[UR16][R102.64] ;  /* 0x0000001066647980 */ /* 0x000f62000c101d00 */
[----:B------:R-:W-:Y:S01]  /*10870*/  ULDC.64 UR8, c[0x0][0xae0] ;  /* 0x0002b80000087ab9 */ /* 0x000fe20000000a00 */
[----:B------:R-:W-:Y:S01]  /*10880*/  IMAD.MOV.U32 R7, RZ, RZ, R2 ;  /* 0x000000ffff077224 */ /* 0x000fe200078e0002 */
[----:B0-----:R-:W-:Y:S01]  /*10890*/  @P2 SHF.R.U32.HI R7, RZ, R9, R0 ;  /* 0x00000009ff072219 */ /* 0x001fe20000011600 */
[----:B------:R-:W-:Y:S01]  /*108a0*/  UIADD3 UR5, UR7, UR5, URZ ;  /* 0x0000000507057290 */ /* 0x000fe2000fffe03f */
[----:B------:R-:W5:Y:S02]  /*108b0*/  LD.E.128 R104, desc[UR16][R106.64] ;  /* 0x000000106a687980 */ /* 0x000f64000c101d00 */
[--C-:B------:R-:W-:Y:S01]  /*108c0*/  SHF.R.S32.HI R0, RZ, 0x1f, R7.reuse ;  /* 0x0000001fff007819 */ /* 0x100fe20000011407 */
[----:B------:R-:W-:Y:S01]  /*108d0*/  IMAD.MOV R9, RZ, RZ, -R7 ;  /* 0x000000ffff097224 */ /* 0x000fe200078e0a07 */
[----:B------:R-:W5:Y:S01]  /*108e0*/  LD.E.128 R108, desc[UR16][R110.64] ;  /* 0x000000106e6c7980 */ /* 0x000f62000c101d00 */
[----:B------:R-:W-:-:S02]  /*108f0*/  IMAD.U32 R5, RZ, RZ, UR7 ;  /* 0x00000007ff057e24 */ /* 0x000fc4000f8e00ff */
[----:B------:R-:W-:Y:S01]  /*10900*/  IMAD R0, R0, UR8, RZ ;  /* 0x0000000800007c24 */ /* 0x000fe2000f8e02ff */
[----:B------:R-:W5:Y:S01]  /*10910*/  LD.E.128 R112, desc[UR16][R114.64] ;  /* 0x0000001072707980 */ /* 0x000f62000c101d00 */
[----:B------:R-:W-:Y:S02]  /*10920*/  IMAD R9, R170, R9, R2 ;  /* 0x00000009aa097224 */ /* 0x000fe400078e0202 */
[----:B------:R-:W-:Y:S01]  /*10930*/  IMAD.U32 R4, RZ, RZ, UR6 ;  /* 0x00000006ff047e24 */ /* 0x000fe2000f8e00ff */
[----:B------:R-:W5:Y:S01]  /*10940*/  LD.E.128 R116, desc[UR16][R118.64] ;  /* 0x0000001076747980 */ /* 0x000f62000c101d00 */
[----:B------:R-:W-:Y:S01]  /*10950*/  IMAD.U32 R5, RZ, RZ, UR5 ;  /* 0x00000005ff057e24 */ /* 0x000fe2000f8e00ff */
[----:B------:R-:W-:Y:S01]  /*10960*/  ULDC.64 UR6, c[0x0][0xad8] ;  /* 0x0002b60000067ab9 */ /* 0x000fe20000000a00 */
[----:B------:R-:W-:Y:S01]  /*10970*/  IMAD R11, R7, UR9, R0 ;  /* 0x00000009070b7c24 */ /* 0x000fe2000f8e0200 */
[----:B------:R-:W5:Y:S01]  /*10980*/  LD.E.128 R120, desc[UR16][R122.64] ;  /* 0x000000107a787980 */ /* 0x000f62000c101d00 */
[----:B------:R-:W-:-:S03]  /*10990*/  SHF.R.S32.HI R0, RZ, 0x1f, R9 ;  /* 0x0000001fff007819 */ /* 0x000fc60000011409 */
[----:B------:R-:W5:Y:S01]  /*109a0*/  LD.E.128 R124, desc[UR16][R126.64] ;  /* 0x000000107e7c7980 */ /* 0x000f62000c101d00 */
[----:B------:R-:W-:-:S03]  /*109b0*/  IMAD.WIDE.U32 R4, R7, UR8, R4 ;  /* 0x0000000807047c25 */ /* 0x000fc6000f8e0004 */
        /* <DEDUP_REMOVED lines=27> */
[----:B0-----:R4:W0:Y:S01]  /*10b70*/  SHFL.IDX PT, R10, R2, RZ, 0x181f ;  /* 0x00181fff020a7589 */ /* 0x00182200000e0000 */
[----:B------:R-:W-:-:S02]  /*10b80*/  PRMT R199, RZ, 0x654, R199 ;  /* 0x00000654ffc77816 */ /* 0x000fc400000000c7 */
[----:B------:R-:W-:Y:S02]  /*10b90*/  ISETP.GE.AND P0, PT, R0, R3, PT ;  /* 0x000000030000720c */ /* 0x000fe40003f06270 */
[----:B------:R4:W1:Y:S01]  /*10ba0*/  SHFL.IDX PT, R0, R12, RZ, 0x181f ;  /* 0x00181fff0c007589 */ /* 0x00086200000e0000 */
        /* <DEDUP_REMOVED lines=20> */
.L_x_2406:
[----:B------:R-:W-:Y:S05]  /*10cf0*/  BSYNC B1 ;  /* 0x0000000000017941 */ /* 0x000fea0003800000 */
.L_x_2405:
[----:B-1----:R1:W3:Y:S01]  /*10d00*/  SHFL.IDX PT, R0, R12, 0x1, 0x181f ;  /* 0x00381f000c007f89 */ /* 0x0022e200000e0000 */
[----:B------:R-:W-:Y:S03]  /*10d10*/  BSSY B1, `(.L_x_2407) ;  /* 0x0000015000017945 */ /* 0x000fe60003800000 */
[----:B0-2---:R1:W0:Y:S01]  /*10d20*/  SHFL.IDX PT, R10, R2, 0x1, 0x181f ;  /* 0x00381f00020a7f89 */ /* 0x00522200000e0000 */
        /* <DEDUP_REMOVED lines=19> */
.L_x_2408:
[----:B------:R-:W-:Y:S05]  /*10e60*/  BSYNC B1 ;  /* 0x0000000000017941 */ /* 0x000fea0003800000 */
.L_x_2407:
[----:B---3--:R3:W1:Y:S01]  /*10e70*/  SHFL.IDX PT, R0, R12, 0x2, 0x181f ;  /* 0x00581f000c007f89 */ /* 0x00866200000e0000 */
        /* <DEDUP_REMOVED lines=12> */
[----:B-1----:R-:W-:Y:S02]  /*10f40*/  @!P3 LEA.HI.X R5, R18, R0, R229, 0x1, P6 ;  /* 0x000000001205b211 */ /* 0x002fe400030f0ce5 */
        /* <DEDUP_REMOVED lines=8> */
.L_x_2410:
[----:B------:R-:W-:Y:S05]  /*10fd0*/  BSYNC B1 ;  /* 0x0000000000017941 */ /* 0x000fea0003800000 */
.L_x_2409:
[----:B-1----:R-:W-:Y:S01]  /*10fe0*/  VIADD R0, R14, 0x60 ;  /* 0x000000600e007836 */ /* 0x002fe20000000000 */
[----:B---34-:R-:W3:Y:S04]  /*10ff0*/  SHFL.IDX PT, R12, R12, 0x3, 0x181f ;  /* 0x00781f000c0c7f89 */ /* 0x018ee800000e0000 */
[----:B------:R-:W-:Y:S01]  /*11000*/  ISETP.GE.AND P0, PT, R0, R3, PT ;  /* 0x000000030000720c */ /* 0x000fe20003f06270 */
[----:B--2---:R4:W1:-:S12]  /*11010*/  SHFL.IDX PT, R8, R2, 0x3, 0x181f ;  /* 0x00781f0002087f89 */ /* 0x00485800000e0000 */
[----:B----4-:R-:W-:Y:S05]  /*11020*/  @P0 BRA `(.L_x_2411) ;  /* 0x0000000c005c0947 */ /* 0x010fea0003800000 */
[----:B------:R-:W-:Y:S01]  /*11030*/  ULDC UR5, c[0x0][0xac8] ;  /* 0x0002b20000057ab9 */ /* 0x000fe20000000800 */
[----:B------:R-:W-:Y:S01]  /*11040*/  ULDC.64 UR6, c[0x0][0x208] ;  /* 0x0000820000067ab9 */ /* 0x000fe20000000a00 */
[----:B------:R-:W-:Y:S02]  /*11050*/  ISETP.GE.AND P3, PT, R18, UR5, PT ;  /* 0x0000000512007c0c */ /* 0x000fe4000bf66270 */
[----:B------:R-:W-:Y:S02]  /*11060*/  ISETP.GE.AND P4, PT, R214, UR5, PT ;  /* 0x00000005d6007c0c */ /* 0x000fe4000bf86270 */
[----:B------:R-:W-:-:S09]  /*11070*/  ISETP.GE.AND P5, PT, R213, UR5, PT ;  /* 0x00000005d5007c0c */ /* 0x000fd2000bfa6270 */
[-C--:B-1----:R-:W-:Y:S02]  /*11080*/  @!P3 LEA R2, P0, R18, R8.reuse, 0x1 ;  /* 0x000000081202b211 */ /* 0x082fe400078008ff */
[----:B------:R-:W-:Y:S02]  /*11090*/  @!P4 LEA R4, P1, R214, R8, 0x1 ;  /* 0x00000008d604c211 */ /* 0x000fe400078208ff */
[----:B---3--:R-:W-:Y:S02]  /*110a0*/  @!P3 LEA.HI.X R3, R18, R12, R229, 0x1, P0 ;  /* 0x0000000c1203b211 */ /* 0x008fe400000f0ce5 */
        /* <DEDUP_REMOVED lines=13> */
.L_x_2404:
        /* <DEDUP_REMOVED lines=14> */
[----:B------:R-:W-:-:S13]  /*11260*/  R2UR UR5, R22 ;  /* 0x00000000160572ca */ /* 0x000fda00000e0000 */
        /* <DEDUP_REMOVED lines=41> */
.L_x_2413:
[----:B------:R-:W-:Y:S05]  /*11500*/  BSYNC B1 ;  /* 0x0000000000017941 */ /* 0x000fea0003800000 */
.L_x_2412:
[----:B------:R-:W-:Y:S01]  /*11510*/  R2UR UR12, R22 ;  /* 0x00000000160c72ca */ /* 0x000fe200000e0000 */
[----:B------:R-:W-:Y:S01]  /*11520*/  ULDC.64 UR10, c[0x0][0xae8] ;  /* 0x0002ba00000a7ab9 */ /* 0x000fe20000000a00 */
[----:B------:R-:W-:Y:S01]  /*11530*/  R2UR UR14, R217 ;  /* 0x00000000d90e72ca */ /* 0x000fe200000e0000 */
[----:B------:R-:W-:Y:S01]  /*11540*/  UIMAD UR5, UR8, UR10, URZ ;  /* 0x0000000a080572a4 */ /* 0x000fe2000f8e023f */
[----:B------:R-:W-:Y:S01]  /*11550*/  R2UR UR13, R218 ;  /* 0x00000000da0d72ca */ /* 0x000fe200000e0000 */
[----:B------:R-:W-:Y:S08]  /*11560*/  BSSY B1, `(.L_x_2414) ;  /* 0x000003e000017945 */ /* 0x000ff00003800000 */
[----:B------:R-:W-:-:S02]  /*11570*/  VIADD R6, R6, UR12 ;  /* 0x0000000c06067c36 */ /* 0x000fc40008000000 */
[----:B------:R-:W-:Y:S02]  /*11580*/  UIMAD.WIDE.U32 UR6, UR14, UR10, URZ ;  /* 0x0000000a0e0672a5 */ /* 0x000fe4000f8e003f */
[----:B------:R-:W-:Y:S01]  /*11590*/  UIMAD UR5, UR14, UR11, UR5 ;  /* 0x0000000b0e0572a4 */ /* 0x000fe2000f8e0205 */
[----:B0-----:R-:W-:Y:S02]  /*115a0*/  @P1 IMAD.HI.U32 R0, R6, R9, RZ ;  /* 0x0000000906001227 */ /* 0x001fe400078e00ff */
[----:B------:R-:W-:Y:S01]  /*115b0*/  ULDC.64 UR10, c[0x0][0xaf0] ;  /* 0x0002bc00000a7ab9 */ /* 0x000fe20000000a00 */
[----:B------:R-:W-:Y:S01]  /*115c0*/  UIADD3 UR7, UR7, UR5, URZ ;  /* 0x0000000507077290 */ /* 0x000fe2000fffe03f */
[----:B--2---:R-:W-:Y:S01]  /*115d0*/  IMAD.MOV.U32 R5, RZ, RZ, R6 ;  /* 0x000000ffff057224 */ /* 0x004fe200078e0006 */
[----:B------:R-:W-:Y:S01]  /*115e0*/  UIMAD UR5, UR9, UR10, URZ ;  /* 0x0000000a090572a4 */ /* 0x000fe2000f8e023f */
[----:B-1----:R-:W-:Y:S01]  /*115f0*/  @P1 SHF.R.U32.HI R5, RZ, R11, R0 ;  /* 0x0000000bff051219 */ /* 0x002fe20000011600 */
        /* <DEDUP_REMOVED lines=18> */
[----:B------:R-:W-:Y:S02]  /*11720*/  VIADD R6, R219, UR12 ;  /* 0x0000000cdb067c36 */ /* 0x000fe40008000000 */
        /* <DEDUP_REMOVED lines=33> */
.L_x_2415:
[----:B------:R-:W-:Y:S05]  /*11940*/  BSYNC B1 ;  /* 0x0000000000017941 */ /* 0x000fea0003800000 */
.L_x_2414:
        /* <DEDUP_REMOVED lines=22> */
.L_x_2417:
[----:B------:R-:W-:Y:S05]  /*11ab0*/  BSYNC B1 ;  /* 0x0000000000017941 */ /* 0x000fea0003800000 */
.L_x_2416:
        /* <DEDUP_REMOVED lines=22> */
.L_x_2419:
[----:B------:R-:W-:Y:S05]  /*11c20*/  BSYNC B1 ;  /* 0x0000000000017941 */ /* 0x000fea0003800000 */
.L_x_2418:
        /* <DEDUP_REMOVED lines=23> */
.L_x_2411:
[----:B------:R-:W-:Y:S05]  /*11da0*/  BSYNC B0 ;  /* 0x0000000000007941 */ /* 0x000fea0003800000 */
.L_x_2403:
[----:B------:R-:W-:Y:S02]  /*11db0*/  ULDC UR5, c[0x0][0xc38] ;  /* 0x00030e0000057ab9 */ /* 0x000fe40000000800 */
[----:B------:R-:W-:-:S06]  /*11dc0*/  UISETP.GE.AND UP0, UPT, UR4, UR5, UPT ;  /* 0x000000050400728c */ /* 0x000fcc000bf06270 */
[----:B------:R-:W-:-:S13]  /*11dd0*/  PLOP3.LUT P0, PT, PT, PT, UP0, 0x80, 0x0 ;  /* 0x000000000000781c */ /* 0x000fda0003f0f008 */
[----:B------:R-:W-:Y:S05]  /*11de0*/  @!P0 BRA `(.L_x_2420) ;  /* 0xfffffef000048947 */ /* 0x000fea000383ffff */
[----:B------:R-:W-:Y:S05]  /*11df0*/  EXIT ;  /* 0x000000000000794d */ /* 0x000fea0003800000 */
.L_x_2368:
[----:B------:R-:W-:-:S08]  /*11e00*/  NOP ;  /* 0x0000000000007918 */ /* 0x000fd00000000000 */
[----:B0-----:R-:W0:-:S00]  /*11e10*/  USETMAXREG.DEALLOC.CTAPOOL 0x18 ;  /* 0x00000018000079c8 */ /* 0x001e0000080e0500 */
[----:B0-----:R-:W-:-:S06]  /*11e20*/  LOP3.LUT R0, R0, 0x3, RZ, 0xc0, !PT ;  /* 0x0000000300007812 */ /* 0x001fcc00078ec0ff */
[----:B------:R-:W0:Y:S01]  /*11e30*/  S2UR UR6, SR_CTAID.X ;  /* 0x00000000000679c3 */ /* 0x000e220000002500 */
[----:B------:R-:W-:Y:S01]  /*11e40*/  IMAD.MOV.U32 R18, RZ, RZ, RZ ;  /* 0x000000ffff127224 */ /* 0x000fe200078e00ff */
[----:B------:R-:W1:Y:S02]  /*11e50*/  SHFL.IDX PT, R0, R0, RZ, 0x1f ;  /* 0x00001fff00007589 */ /* 0x000e6400000e0000 */
[----:B-1----:R-:W-:-:S04]  /*11e60*/  ISETP.NE.AND P0, PT, R0, RZ, PT ;  /* 0x000000ff0000720c */ /* 0x002fc80003f05270 */
[----:B------:R-:W0:Y:S01]  /*11e70*/  LDC R0, c[0x0][0xc38] ;  /* 0x00030e00ff007b82 */ /* 0x000e220000000800 */
[----:B------:R-:W-:-:S05]  /*11e80*/  P2R R2, PR, RZ, 0x1 ;  /* 0x00000001ff027803 */ /* 0x000fca0000000000 */
[----:B------:R1:W-:Y:S03]  /*11e90*/  STL [R1+0x20], R2 ;  /* 0x0000200201007387 */ /* 0x0003e60000100800 */
[----:B------:R-:W-:Y:S06]  /*11ea0*/  @P0 BAR.ARV 0x4, 0x180 ;  /* 0x0106000000000b1d */ /* 0x000fec0000002000 */
[----:B------:R1:W-:Y:S01]  /*11eb0*/  STL [R1+0x1c], RZ ;  /* 0x00001cff01007387 */ /* 0x0003e20000100800 */
[----:B0-----:R-:W-:Y:S01]  /*11ec0*/  ISETP.LE.AND P0, PT, R0, UR6, PT ;  /* 0x0000000600007c0c */ /* 0x001fe2000bf03270 */
[----:B------:R-:W-:-:S05]  /*11ed0*/  IMAD.MOV.U32 R0, RZ, RZ, 0x1 ;  /* 0x00000001ff007424 */ /* 0x000fca00078e00ff */
[----:B------:R1:W-:Y:S07]  /*11ee0*/  STL [R1+0x4], R0 ;  /* 0x0000040001007387 */ /* 0x0003ee0000100800 */
[----:B------:R-:W-:Y:S05]  /*11ef0*/  @P0 BRA `(.L_x_2421) ;  /* 0x0000005000500947 */ /* 0x000fea0003800000 */
[----:B------:R-:W0:Y:S01]  /*11f00*/  S2R R6, SR_TID.X ;  /* 0x0000000000067919 */ /* 0x000e220000002100 */
[----:B------:R-:W2:Y:S01]  /*11f10*/  S2UR UR5, SR_CgaCtaId ;  /* 0x00000000000579c3 */ /* 0x000ea20000008800 */
[----:B------:R-:W-:Y:S01]  /*11f20*/  UMOV UR4, 0x400 ;  /* 0x0000040000047882 */ /* 0x000fe20000000000 */
[----:B------:R-:W-:Y:S01]  /*11f30*/  IMAD.MOV.U32 R18, RZ, RZ, RZ ;  /* 0x000000ffff127224 */ /* 0x000fe200078e00ff */
[----:B------:R-:W-:Y:S01]  /*11f40*/  ULDC UR43, c[0x0][0xc] ;  /* 0x00000300002b7ab9 */ /* 0x000fe20000000800 */
[----:B------:R-:W-:Y:S01]  /*11f50*/  ULDC.64 UR38, c[0x0][0x198] ;  /* 0x0000660000267ab9 */ /* 0x000fe20000000a00 */
[----:B--2---:R-:W-:-:S06]  /*11f60*/  ULEA UR4, UR5, UR4, 0x18 ;  /* 0x0000000405047291 */ /* 0x004fcc000f8ec03f */
[----:B------:R-:W-:Y:S01]  /*11f70*/  IMAD.U32 R17, RZ, RZ, UR4 ;  /* 0x00000004ff117e24 */ /* 0x000fe2000f8e00ff */
[C---:B0-----:R-:W-:Y:S01]  /*11f80*/  LOP3.LUT R5, R6.reuse, 0x7f, RZ, 0xc0, !PT ;  /* 0x0000007f06057812 */ /* 0x041fe200078ec0ff */
[----:B-1----:R-:W-:-:S05]  /*11f90*/  IMAD.SHL.U32 R0, R6, 0x8, RZ ;  /* 0x0000000806007824 */ /* 0x002fca00078e00ff */
        /* <DEDUP_REMOVED lines=13> */
[----:B------:R1:W-:Y:S04]  /*12070*/  STL [R1+0x4], R2 ;  /* 0x0000040201007387 */ /* 0x0003e80000100800 */
[----:B------:R2:W-:Y:S01]  /*12080*/  STL [R1+0x1c], RZ ;  /* 0x00001cff01007387 */ /* 0x0005e20000100800 */
[----:B0-----:R-:W-:-:S02]  /*12090*/  LOP3.LUT R3, R0, 0x40, RZ, 0xfc, !PT ;  /* 0x0000004000037812 */ /* 0x001fc400078efcff */
[C---:B-1----:R-:W-:Y:S02]  /*120a0*/  LOP3.LUT R2, R0.reuse, 0x80, RZ, 0xfc, !PT ;  /* 0x0000008000027812 */ /* 0x042fe400078efcff */
[----:B--2---:R-:W-:-:S07]  /*120b0*/  LOP3.LUT R0, R0, 0xc0, RZ, 0xfc, !PT ;  /* 0x000000c000007812 */ /* 0x004fce00078efcff */
.L_x_2522:
        /* <DEDUP_REMOVED lines=14> */
[----:B01-3--:R-:W-:Y:S05]  /*121a0*/  @!P0 BRA `(.L_x_2422) ;  /* 0x0000000000208947 */ /* 0x00bfea0003800000 */
        /* <DEDUP_REMOVED lines=8> */
.L_x_2422:
[----:B------:R-:W-:Y:S01]  /*12230*/  ULDC UR9, c[0x0][0xc54] ;  /* 0x0003150000097ab9 */ /* 0x000fe20000000800 */
[----:B------:R-:W-:Y:S01]  /*12240*/  UMOV UR5, UR8 ;  /* 0x0000000800057c82 */ /* 0x000fe20008000000 */
[----:B------:R-:W-:-:S11]  /*12250*/  UISETP.NE.AND UP0, UPT, UR9, 0x1, UPT ;  /* 0x000000010900788c */ /* 0x000fd6000bf05270 */
[----:B------:R-:W-:Y:S02]  /*12260*/  @UP0 ULDC.64 UR10, c[0x0][0xc58] ;  /* 0x00031600000a0ab9 */ /* 0x000fe40000000a00 */
[----:B------:R-:W-:-:S04]  /*12270*/  UIMAD.WIDE.U32 UR6, UR8, UR10, URZ ;  /* 0x0000000a080672a5 */ /* 0x000fc8000f8e003f */
[----:B------:R-:W-:-:S04]  /*12280*/  @UP0 USHF.R.U32.HI UR5, URZ, UR11, UR7 ;  /* 0x0000000b3f050299 */ /* 0x000fc80008011607 */
[----:B------:R-:W-:-:S12]  /*12290*/  UIMAD UR6, UR5, UR9, URZ ;  /* 0x00000009050672a4 */ /* 0x000fd8000f8e023f */
.L_x_2423:
[----:B------:R-:W-:Y:S01]  /*122a0*/  ULOP3.LUT UR42, URZ, UR5, URZ, 0x33, !UPT ;  /* 0x000000053f2a7292 */ /* 0x000fe2000f8e333f */
[----:B------:R-:W-:Y:S01]  /*122b0*/  BSSY B7, `(.L_x_2424) ;  /* 0x00004bb000077945 */ /* 0x000fe20003800000 */
[----:B------:R-:W-:Y:S01]  /*122c0*/  ULDC UR7, c[0x0][0x448] ;  /* 0x0001120000077ab9 */ /* 0x000fe20000000800 */
[----:B------:R-:W-:Y:S01]  /*122d0*/  ULDC UR5, c[0x0][0xc3c] ;  /* 0x00030f0000057ab9 */ /* 0x000fe20000000800 */
[----:B------:R-:W-:Y:S02]  /*122e0*/  UISETP.NE.AND UP1, UPT, UR7, 0x1, UPT ;  /* 0x000000010700788c */ /* 0x000fe4000bf25270 */
[----:B------:R-:W-:Y:S01]  /*122f0*/  UIADD3 UR42, UR42, UR5, URZ ;  /* 0x000000052a2a7290 */ /* 0x000fe2000fffe03f */
[----:B------:R-:W-:Y:S01]  /*12300*/  ULDC.64 UR10, c[0x0][0x418] ;  /* 0x00010600000a7ab9 */ /* 0x000fe20000000a00 */
[----:B------:R-:W-:Y:S02]  /*12310*/  UIADD3 UR5, UR8, -UR6, URZ ;  /* 0x8000000608057290 */ /* 0x000fe4000fffe03f */
[----:B------:R-:W-:-:S02]  /*12320*/  UISETP.NE.U32.AND UP0, UPT, UR10, URZ, UPT ;  /* 0x0000003f0a00728c */ /* 0x000fc4000bf05070 */
[----:B------:R-:W-:Y:S02]  /*12330*/  USHF.L.U32 UR8, UR42, 0x7, URZ ;  /* 0x000000072a087899 */ /* 0x000fe4000800063f */
[----:B------:R-:W-:Y:S01]  /*12340*/  UISETP.NE.AND.EX UP0, UPT, UR11, URZ, UPT, UP0 ;  /* 0x0000003f0b00728c */ /* 0x000fe2000bf05300 */
[----:B------:R-:W-:Y:S01]  /*12350*/  ULDC UR7, c[0x0][0x288] ;  /* 0x0000a20000077ab9 */ /* 0x000fe20000000800 */
[----:B------:R-:W-:Y:S01]  /*12360*/  UIADD3 UR8, UR8, 0x7f, URZ ;  /* 0x0000007f08087890 */ /* 0x000fe2000fffe03f */
[----:B------:R-:W-:Y:S01]  /*12370*/  ULDC UR6, c[0x0][0x424] ;  /* 0x0001090000067ab9 */ /* 0x000fe20000000800 */
[----:B------:R-:W-:Y:S02]  /*12380*/  UIADD3 UR13, -UR7, 0x50, URZ ;  /* 0x00000050070d7890 */ /* 0x000fe4000fffe13f */
[----:B------:R-:W-:Y:S01]  /*12390*/  USEL UR9, UR6, 0x1, UP0 ;  /* 0x0000000106097887 */ /* 0x000fe20008000000 */
[----:B------:R-:W-:Y:S01]  /*123a0*/  @UP1 ULDC UR7, c[0x0][0x44c] ;  /* 0x0001130000071ab9 */ /* 0x000fe20000000800 */
[----:B------:R-:W-:Y:S01]  /*123b0*/  ULDC UR12, c[0x0][0x2f0] ;  /* 0x0000bc00000c7ab9 */ /* 0x000fe20000000800 */
[----:B------:R-:W-:Y:S01]  /*123c0*/  UIMAD.WIDE.U32 UR6, UR8, UR7, URZ ;  /* 0x00000007080672a5 */ /* 0x000fe2000f8e003f */
[----:B------:R-:W-:Y:S01]  /*123d0*/  @UP1 ULDC UR14, c[0x0][0x450] ;  /* 0x00011400000e1ab9 */ /* 0x000fe20000000800 */
[----:B------:R-:W-:-:S02]  /*123e0*/  UIMAD UR13, UR9, UR12, UR13 ;  /* 0x0000000c090d72a4 */ /* 0x000fc4000f8e020d */
[----:B------:R-:W-:Y:S02]  /*123f0*/  @UP1 USHF.R.U32.HI UR8, URZ, UR14, UR7 ;  /* 0x0000000e3f081299 */ /* 0x000fe40008011607 */
[----:B------:R-:W-:Y:S02]  /*12400*/  UIMAD UR6, UR9, UR12, 0x4f ;  /* 0x0000004f090674a4 */ /* 0x000fe4000f8e020c */
[----:B------:R-:W-:Y:S02]  /*12410*/  UIADD3 UR8, UR13, UR8, URZ ;  /* 0x000000080d087290 */ /* 0x000fe4000fffe03f */
[----:B------:R-:W-:Y:S02]  /*12420*/  UIMAD.WIDE UR6, UR6, 0x66666667, URZ ;  /* 0x66666667060678a5 */ /* 0x000fe4000f8e023f */
[----:B------:R-:W-:Y:S02]  /*12430*/  UIMAD.WIDE UR8, UR8, 0x66666667, URZ ;  /* 0x66666667080878a5 */ /* 0x000fe4000f8e023f */
[----:B------:R-:W-:-:S02]  /*12440*/  USHF.R.U32.HI UR12, URZ, 0x1f, UR7 ;  /* 0x0000001f3f0c7899 */ /* 0x000fc40008011607 */
[----:B------:R-:W-:Y:S01]  /*12450*/  USHF.R.U32.HI UR6, URZ, 0x1f, UR9 ;  /* 0x0000001f3f067899 */ /* 0x000fe20008011609 */
[----:B------:R-:W-:Y:S01]  /*12460*/  ULDC UR11, c[0x0][0xc48] ;  /* 0x00031200000b7ab9 */ /* 0x000fe20000000800 */
[----:B------:R-:W-:Y:S02]  /*12470*/  ULEA.HI.SX32 UR12, UR7, UR12, 0x1b ;  /* 0x0000000c070c7291 */ /* 0x000fe4000f8fda3f */
[----:B------:R-:W-:Y:S02]  /*12480*/  ULEA.HI.SX32 UR6, UR9, UR6, 0x1b ;  /* 0x0000000609067291 */ /* 0x000fe4000f8fda3f */
[----:B------:R-:W-:Y:S02]  /*12490*/  UISETP.NE.AND UP0, UPT, UR11, 0x1, UPT ;  /* 0x000000010b00788c */ /* 0x000fe4000bf05270 */
[----:B------:R-:W-:Y:S01]  /*124a0*/  UISETP.LT.AND UP1, UPT, UR12, UR6, UPT ;  /* 0x000000060c00728c */ /* 0x000fe2000bf21270 */
[----:B------:R-:W-:-:S03]  /*124b0*/  ULDC UR10, c[0x0][0xc54] ;  /* 0x00031500000a7ab9 */ /* 0x000fc60000000800 */
[----:B------:R-:W-:Y:S02]  /*124c0*/  USEL UR41, UR12, UR6, UP1 ;  /* 0x000000060c297287 */ /* 0x000fe40008800000 */
[----:B------:R-:W-:-:S03]  /*124d0*/  UIMAD UR10, UR4, UR10, UR5 ;  /* 0x0000000a040a72a4 */ /* 0x000fc6000f8e0205 */
[----:B------:R-:W-:Y:S01]  /*124e0*/  @UP0 ULDC UR4, c[0x0][0xc4c] ;  /* 0x0003130000040ab9 */ /* 0x000fe20000000800 */
[----:B------:R-:W-:Y:S01]  /*124f0*/  ISETP.LT.AND P0, PT, RZ, UR41, PT ;  /* 0x00000029ff007c0c */ /* 0x000fe2000bf01270 */
[----:B------:R-:W-:Y:S01]  /*12500*/  UIMAD.WIDE.U32 UR4, UR10, UR4, URZ ;  /* 0x000000040a0472a5 */ /* 0x000fe2000f8e003f */
[----:B------:R-:W-:Y:S01]  /*12510*/  @UP0 ULDC UR7, c[0x0][0xc50] ;  /* 0x0003140000070ab9 */ /* 0x000fe20000000800 */
[----:B------:R-:W-:Y:S02]  /*12520*/  UMOV UR40, UR10 ;  /* 0x0000000a00287c82 */ /* 0x000fe40008000000 */
[----:B------:R-:W-:-:S04]  /*12530*/  @UP0 USHF.R.U32.HI UR40, URZ, UR7, UR5 ;  /* 0x000000073f280299 */ /* 0x000fc80008011605 */
[----:B------:R-:W-:-:S04]  /*12540*/  UIADD3 UR36, -UR40, URZ, URZ ;  /* 0x0000003f28247290 */ /* 0x000fc8000fffe13f */
[----:B------:R-:W-:Y:S01]  /*12550*/  UIMAD UR36, UR11, UR36, UR10 ;  /* 0x000000240b2472a4 */ /* 0x000fe2000f8e020a */
[----:B------:R-:W-:Y:S11]  /*12560*/  @P0 BRA `(.L_x_2425) ;  /* 0x00000000004c0947 */ /* 0x000ff60003800000 */
        /* <DEDUP_REMOVED lines=19> */
.L_x_2425:
        /* <DEDUP_REMOVED lines=20> */
.L_x_2428:
[----:B------:R-:W-:Y:S05]  /*127e0*/  BSYNC B6 ;  /* 0x0000000000067941 */ /* 0x000fea0003800000 */
.L_x_2427:
        /* <DEDUP_REMOVED lines=20> */
.L_x_2431:
        /* <DEDUP_REMOVED lines=15> */
.L_x_2430:
[----:B------:R-:W-:Y:S05]  /*12a20*/  BSYNC B6 ;  /* 0x0000000000067941 */ /* 0x000fea0003800000 */
.L_x_2429:
        /* <DEDUP_REMOVED lines=13> */
[----:B------:R-:W1:Y:S03]  /*12b00*/  S2R R0, SR_TID.X ;  /* 0x0000000000007919 */ /* 0x000e660000002100 */
[----:B------:R-:W-:Y:S01]  /*12b10*/  VIADD R19, R19, 0xffffffff ;  /* 0xffffffff13137836 */ /* 0x000fe20000000000 */
[----:B0-----:R-:W0:Y:S02]  /*12b20*/  LDC.64 R2, c[0x0][0x418] ;  /* 0x00010600ff027b82 */ /* 0x001e240000000a00 */
[----:B0-----:R-:W-:Y:S02]  /*12b30*/  ISETP.NE.U32.AND P0, PT, R2, RZ, PT ;  /* 0x000000ff0200720c */ /* 0x001fe40003f05070 */
[----:B-1----:R-:W-:-:S02]  /*12b40*/  SHF.R.U32.HI R0, RZ, 0x5, R0 ;  /* 0x00000005ff007819 */ /* 0x002fc40000011600 */
[----:B------:R-:W-:Y:S02]  /*12b50*/  ISETP.NE.AND.EX P1, PT, R3, RZ, PT, P0 ;  /* 0x000000ff0300720c */ /* 0x000fe40003f25300 */
[----:B------:R-:W-:Y:S02]  /*12b60*/  LOP3.LUT R0, R0, 0x3, RZ, 0xc0, !PT ;  /* 0x0000000300007812 */ /* 0x000fe400078ec0ff */
[----:B------:R-:W-:Y:S02]  /*12b70*/  P2R R4, PR, RZ, 0x2 ;  /* 0x00000002ff047803 */ /* 0x000fe40000000000 */
[----:B--2---:R-:W-:Y:S01]  /*12b80*/  SHF.R.S32.HI R8, RZ, 0x1f, R7 ;  /* 0x0000001fff087819 */ /* 0x004fe20000011407 */
[----:B------:R0:W-:Y:S01]  /*12b90*/  STL [R1], R7 ;  /* 0x0000000701007387 */ /* 0x0001e20000100800 */
[----:B------:R-:W-:-:S03]  /*12ba0*/  SEL R16, R7, RZ, !P1 ;  /* 0x000000ff07107207 */ /* 0x000fc60004800000 */
[----:B------:R0:W-:Y:S04]  /*12bb0*/  STL [R1+0x10], R4 ;  /* 0x0000100401007387 */ /* 0x0001e80000100800 */
[----:B------:R0:W-:Y:S01]  /*12bc0*/  STL [R1+0x8], R8 ;  /* 0x0000080801007387 */ /* 0x0001e20000100800 */
[----:B------:R-:W-:Y:S05]  /*12bd0*/  BRA.DIV UR4, `(.L_x_2432) ;  /* 0x0000004a04b87947 */ /* 0x000fea000b800000 */
[----:B------:R1:W2:Y:S02]  /*12be0*/  SHFL.IDX PT, R14, R0, RZ, 0x1f ;  /* 0x00001fff000e7589 */ /* 0x0002a400000e0000 */
.L_x_2537:
        /* <DEDUP_REMOVED lines=8> */
.L_x_2540:
[----:B------:R-:W-:Y:S05]  /*12c70*/  @!P6 BRA `(.L_x_2433) ;  /* 0x00000004002ce947 */ /* 0x000fea0003800000 */
[----:B------:R-:W-:Y:S01]  /*12c80*/  IMAD.MOV.U32 R16, RZ, RZ, R7 ;  /* 0x000000ffff107224 */ /* 0x000fe200078e0007 */
[----:B------:R-:W-:Y:S06]  /*12c90*/  @!P1 BRA `(.L_x_2435) ;  /* 0x0000000000489947 */ /* 0x000fec0003800000 */
[----:B------:R-:W2:Y:S01]  /*12ca0*/  LDC R6, c[0x0][0x43c] ;  /* 0x00010f00ff067b82 */ /* 0x000ea20000000800 */
[----:B------:R-:W-:Y:S01]  /*12cb0*/  ULDC.64 UR4, c[0x0][0x428] ;  /* 0x00010a0000047ab9 */ /* 0x000fe20000000a00 */
[----:B------:R-:W-:Y:S01]  /*12cc0*/  ULDC.64 UR6, c[0x0][0x208] ;  /* 0x0000820000067ab9 */ /* 0x000fe20000000a00 */
[----:B--2---:R-:W-:-:S13]  /*12cd0*/  ISETP.NE.AND P0, PT, R6, 0x1, PT ;  /* 0x000000010600780c */ /* 0x004fda0003f05270 */
[----:B0-----:R-:W1:Y:S02]  /*12ce0*/  @P0 LDC.64 R4, c[0x0][0x440] ;  /* 0x00011000ff040b82 */ /* 0x001e640000000a00 */
[----:B-1----:R-:W-:-:S04]  /*12cf0*/  @P0 IMAD.HI.U32 R0, R19, R4, RZ ;  /* 0x0000000413000227 */ /* 0x002fc800078e00ff */
[----:B------:R-:W-:Y:S01]  /*12d00*/  IMAD.MOV.U32 R4, RZ, RZ, R19 ;  /* 0x000000ffff047224 */ /* 0x000fe200078e0013 */
[----:B------:R-:W-:-:S04]  /*12d10*/  @P0 SHF.R.U32.HI R4, RZ, R5, R0 ;  /* 0x00000005ff040219 */ /* 0x000fc80000011600 */
[--C-:B------:R-:W-:Y:S01]  /*12d20*/  SHF.R.S32.HI R5, RZ, 0x1f, R4.reuse ;  /* 0x0000001fff057819 */ /* 0x100fe20000011404 */
[----:B------:R-:W-:-:S04]  /*12d30*/  IMAD.MOV R0, RZ, RZ, -R4 ;  /* 0x000000ffff007224 */ /* 0x000fc800078e0a04 */
[----:B------:R-:W-:Y:S02]  /*12d40*/  IMAD R19, R6, R0, R19 ;  /* 0x0000000006137224 */ /* 0x000fe400078e0213 */
[----:B------:R-:W-:Y:S02]  /*12d50*/  IMAD R0, R8, UR4, RZ ;  /* 0x0000000408007c24 */ /* 0x000fe4000f8e02ff */
[----:B------:R-:W-:-:S04]  /*12d60*/  IMAD.WIDE.U32 R4, R7, UR4, R4 ;  /* 0x0000000407047c25 */ /* 0x000fc8000f8e0004 */
[----:B------:R-:W-:Y:S01]  /*12d70*/  IMAD R0, R7, UR5, R0 ;  /* 0x0000000507007c24 */ /* 0x000fe2000f8e0200 */
[----:B------:R-:W-:-:S03]  /*12d80*/  LEA R2, P0, R4, R2, 0x2 ;  /* 0x0000000204027211 */ /* 0x000fc600078010ff */
[----:B------:R-:W-:-:S05]  /*12d90*/  IMAD.IADD R0, R5, 0x1, R0 ;  /* 0x0000000105007824 */ /* 0x000fca00078e0200 */
[----:B------:R-:W-:-:S05]  /*12da0*/  LEA.HI.X R3, R4, R3, R0, 0x2, P0 ;  /* 0x0000000304037211 */ /* 0x000fca00000f1400 */
[----:B------:R2:W5:Y:S02]  /*12db0*/  LDG.E R16, desc[UR6][R2.64] ;  /* 0x0000000602107981 */ /* 0x000564000c1e1900 */
.L_x_2435:
[----:B--2---:R-:W2:Y:S01]  /*12dc0*/  LDL R2, [R1+0x4] ;  /* 0x0000040001027983 */ /* 0x004ea20000100800 */
[----:B-1----:R-:W-:Y:S01]  /*12dd0*/  IMAD R0, R18, 0x8, R17 ;  /* 0x0000000812007824 */ /* 0x002fe200078e0211 */
[----:B--2---:R-:W-:-:S04]  /*12de0*/  SHF.L.U32 R2, R2, 0x1f, RZ ;  /* 0x0000001f02027819 */ /* 0x004fc800000006ff */
[----:B------:R-:W1:Y:S02]  /*12df0*/  SYNCS.PHASECHK.TRANS64.TRYWAIT P0, [R0+URZ+0x38840], R2 ;  /* 0x03884002000075a7 */ /* 0x000e64000800017f */
[----:B-1----:R-:W-:Y:S05]  /*12e00*/  @!P0 BRA `(.L_x_2436) ;  /* 0x00000048006c8947 */ /* 0x002fea0003800000 */
.L_x_2541:
        /* <DEDUP_REMOVED lines=11> */
.L_x_2437:
[----:B------:R-:W-:Y:S01]  /*12ec0*/  R2UR UR33, R0 ;  /* 0x00000000002172ca */ /* 0x000fe200000e0000 */
[----:B-1----:R-:W-:Y:S01]  /*12ed0*/  IMAD R0, R18, 0xa000, R17 ;  /* 0x0000a00012007824 */ /* 0x002fe200078e0211 */
[----:B------:R-:W-:Y:S01]  /*12ee0*/  R2UR UR35, R19 ;  /* 0x00000000132372ca */ /* 0x000fe200000e0000 */
[----:B------:R-:W-:Y:S01]  /*12ef0*/  UIADD3 UR4, UP0, UR38, 0x370, URZ ;  /* 0x0000037026047890 */ /* 0x000fe2000ff1e03f */
[----:B-----5:R-:W-:Y:S01]  /*12f00*/  R2UR UR37, R16 ;  /* 0x00000000102572ca */ /* 0x020fe200000e0000 */
[----:B------:R-:W-:Y:S01]  /*12f10*/  UMOV UR6, 0x0 ;  /* 0x0000000000067882 */ /* 0x000fe20000000000 */
[----:B------:R-:W-:Y:S01]  /*12f20*/  R2UR UR8, R0 ;  /* 0x00000000000872ca */ /* 0x000fe200000e0000 */
[----:B------:R-:W-:Y:S01]  /*12f30*/  UIADD3.X UR5, URZ, UR39, URZ, UP0, !UPT ;  /* 0x000000273f057290 */ /* 0x000fe200087fe43f */
[----:B------:R-:W-:Y:S01]  /*12f40*/  PLOP3.LUT P0, PT, PT, PT, PT, 0x80, 0x0 ;  /* 0x000000000000781c */ /* 0x000fe20003f0f070 */
[----:B------:R-:W-:Y:S01]  /*12f50*/  UMOV UR7, 0x14f00000 ;  /* 0x14f0000000077882 */ /* 0x000fe20000000000 */
[----:B------:R-:W-:Y:S01]  /*12f60*/  UMOV UR34, URZ ;  /* 0x0000003f00227c82 */ /* 0x000fe20008000000 */
[----:B------:R-:W-:Y:S01]  /*12f70*/  UMOV UR26, 0x40 ;  /* 0x00000040001a7882 */ /* 0x000fe20000000000 */
[----:B------:R-:W-:Y:S01]  /*12f80*/  P2R R0, PR, RZ, 0x1 ;  /* 0x00000001ff007803 */ /* 0x000fe20000000000 */
[----:B------:R-:W-:-:S02]  /*12f90*/  UIADD3 UR33, UR33, 0x38830, URZ ;  /* 0x0003883021217890 */ /* 0x000fc4000fffe03f */
[----:B------:R-:W-:Y:S01]  /*12fa0*/  UIMAD UR35, UR35, 0x50, URZ ;  /* 0x00000050232378a4 */ /* 0x000fe2000f8e023f */
[----:B------:R-:W-:Y:S01]  /*12fb0*/  UMOV UR28, UR36 ;  /* 0x00000024001c7c82 */ /* 0x000fe20008000000 */
[----:B------:R-:W-:Y:S02]  /*12fc0*/  UMOV UR29, UR37 ;  /* 0x00000025001d7c82 */ /* 0x000fe40008000000 */
[----:B------:R-:W-:Y:S01]  /*12fd0*/  UIADD3 UR32, UR8, 0x24400, URZ ;  /* 0x0002440008207890 */ /* 0x000fe2000fffe03f */
[----:B------:R2:W-:Y:S01]  /*12fe0*/  STL [R1+0xc], R0 ;  /* 0x00000c0001007387 */ /* 0x0005e20000100800 */
[----:B------:R-:W-:Y:S02]  /*12ff0*/  UIADD3 UR24, UR8, 0x26c00, URZ ;  /* 0x00026c0008187890 */ /* 0x000fe4000fffe03f */
[----:B------:R-:W-:Y:S02]  /*13000*/  UIADD3 UR16, UR8, 0x29400, URZ ;  /* 0x0002940008107890 */ /* 0x000fe4000fffe03f */
[----:B------:R-:W-:Y:S01]  /*13010*/  UIADD3 UR8, UR8, 0x2bc00, URZ ;  /* 0x0002bc0008087890 */ /* 0x000fe2000fffe03f */
[----:B------:R-:W-:Y:S01]  /*13020*/  UMOV UR25, UR33 ;  /* 0x0000002100197c82 */ /* 0x000fe20008000000 */
[----:B------:R-:W-:Y:S01]  /*13030*/  UMOV UR27, UR35 ;  /* 0x00000023001b7c82 */ /* 0x000fe20008000000 */
[----:B------:R-:W-:Y:S01]  /*13040*/  UMOV UR18, 0x80 ;  /* 0x0000008000127882 */ /* 0x000fe20000000000 */
[----:B------:R-:W-:Y:S01]  /*13050*/  UMOV UR20, UR36 ;  /* 0x0000002400147c82 */ /* 0x000fe20008000000 */
[----:B------:R2:W-:Y:S01]  /*13060*/  UTMALDG.4D [UR32], [UR4], desc[UR6] ;  /* 0x00000620040075b4 */ /* 0x0005e20008019000 */
[----:B------:R-:W-:Y:S01]  /*13070*/  UMOV UR21, UR37 ;  /* 0x0000002500157c82 */ /* 0x000fe20008000000 */
[----:B------:R-:W-:Y:S01]  /*13080*/  UMOV UR17, UR33 ;  /* 0x0000002100117c82 */ /* 0x000fe20008000000 */
[----:B------:R-:W-:Y:S01]  /*13090*/  UMOV UR19, UR35 ;  /* 0x0000002300137c82 */ /* 0x000fe20008000000 */
[----:B------:R-:W-:Y:S01]  /*130a0*/  UMOV UR10, 0xc0 ;  /* 0x000000c0000a7882 */ /* 0x000fe20000000000 */
[----:B------:R-:W-:Y:S01]  /*130b0*/  UMOV UR12, UR36 ;  /* 0x00000024000c7c82 */ /* 0x000fe20008000000 */
[----:B------:R-:W-:Y:S01]  /*130c0*/  UMOV UR13, UR37 ;  /* 0x00000025000d7c82 */ /* 0x000fe20008000000 */
[----:B------:R-:W-:Y:S01]  /*130d0*/  UMOV UR9, UR33 ;  /* 0x0000002100097c82 */ /* 0x000fe20008000000 */
[----:B------:R2:W-:Y:S01]  /*130e0*/  UTMALDG.4D [UR24], [UR4], desc[UR6] ;  /* 0x00000618040075b4 */ /* 0x0005e20008019000 */
[----:B------:R-:W-:Y:S01]  /*130f0*/  UMOV UR11, UR35 ;  /* 0x00000023000b7c82 */ /* 0x000fe20008000000 */
[----:B------:R2:W-:Y:S01]  /*13100*/  UTMALDG.4D [UR16], [UR4], desc[UR6] ;  /* 0x00000610040075b4 */ /* 0x0005e20008019000 */
[----:B------:R2:W-:Y:S02]  /*13110*/  UTMALDG.4D [UR8], [UR4], desc[UR6] ;  /* 0x00000608040075b4 */ /* 0x0005e40008019000 */
[----:B--2---:R-:W-:Y:S01]  /*13120*/  NOP ;  /* 0x0000000000007918 */ /* 0x004fe20000000000 */
.L_x_2433:
[----:B-1----:R-:W-:Y:S01]  /*13130*/  VIADD R0, R17, 0x14400 ;  /* 0x0001440011007836 */ /* 0x002fe20000000000 */
        /* <DEDUP_REMOVED lines=21> */
.L_x_2439:
[----:B------:R-:W-:Y:S05]  /*13290*/  BSYNC B6 ;  /* 0x0000000000067941 */ /* 0x000fea0003800000 */
.L_x_2438:
[----:B0-----:R-:W0:Y:S01]  /*132a0*/  LDC R7, c[0x0][0x448] ;  /* 0x00011200ff077b82 */ /* 0x001e220000000800 */
[----:B------:R-:W1:Y:S01]  /*132b0*/  S2R R0, SR_TID.X ;  /* 0x0000000000007919 */ /* 0x000e620000002100 */
[----:B------:R-:W-:Y:S01]  /*132c0*/  USHF.R.S32.HI UR4, URZ, 0x1f, UR36 ;  /* 0x0000001f3f047899 */ /* 0x000fe20008011424 */
[----:B------:R-:W-:Y:S01]  /*132d0*/  ULDC.64 UR8, c[0x0][0x2d8] ;  /* 0x0000b60000087ab9 */ /* 0x000fe20000000a00 */
[----:B------:R-:W2:Y:S02]  /*132e0*/  S2R R2, SR_TID.X ;  /* 0x0000000000027919 */ /* 0x000ea40000002100 */
[----:B------:R-:W-:Y:S02]  /*132f0*/  UIMAD UR6, UR4, UR8, URZ ;  /* 0x00000008040672a4 */ /* 0x000fe4000f8e023f */
[----:B------:R-:W-:Y:S01]  /*13300*/  UIMAD.WIDE.U32 UR4, UR36, UR8, URZ ;  /* 0x00000008240472a5 */ /* 0x000fe2000f8e003f */
[----:B------:R-:W3:Y:S01]  /*13310*/  S2R R10, SR_TID.X ;  /* 0x00000000000a7919 */ /* 0x000ee20000002100 */
[----:B------:R-:W-:-:S02]  /*13320*/  UIMAD UR6, UR36, UR9, UR6 ;  /* 0x00000009240672a4 */ /* 0x000fc4000f8e0206 */
[----:B------:R-:W-:Y:S01]  /*13330*/  USHF.R.S32.HI UR7, URZ, 0x1f, UR40 ;  /* 0x0000001f3f077899 */ /* 0x000fe20008011428 */
[----:B------:R-:W4:Y:S01]  /*13340*/  S2R R8, SR_TID.X ;  /* 0x0000000000087919 */ /* 0x000f220000002100 */
[----:B------:R-:W-:Y:S01]  /*13350*/  UIADD3 UR5, UR5, UR6, URZ ;  /* 0x0000000605057290 */ /* 0x000fe2000fffe03f */
[----:B------:R-:W-:-:S03]  /*13360*/  ULDC.64 UR8, c[0x0][0x2e0] ;  /* 0x0000b80000087ab9 */ /* 0x000fc60000000a00 */
[----:B------:R-:W-:Y:S02]  /*13370*/  UIMAD.WIDE.U32 UR4, UR40, UR8, UR4 ;  /* 0x00000008280472a5 */ /* 0x000fe4000f8e0004 */
[----:B------:R-:W-:Y:S01]  /*13380*/  UIMAD UR6, UR7, UR8, URZ ;  /* 0x00000008070672a4 */ /* 0x000fe2000f8e023f */
[----:B0-----:R-:W-:-:S03]  /*13390*/  ISETP.NE.AND P0, PT, R7, 0x1, PT ;  /* 0x000000010700780c */ /* 0x001fc60003f05270 */
[----:B------:R-:W-:Y:S01]  /*133a0*/  UIMAD UR6, UR40, UR9, UR6 ;  /* 0x00000009280672a4 */ /* 0x000fe2000f8e0206 */
[----:B------:R-:W-:-:S03]  /*133b0*/  IMAD.U32 R5, RZ, RZ, UR5 ;  /* 0x00000005ff057e24 */ /* 0x000fc6000f8e00ff */
[----:B------:R-:W-:Y:S01]  /*133c0*/  UIADD3 UR6, UR5, UR6, URZ ;  /* 0x0000000605067290 */ /* 0x000fe2000fffe03f */
[----:B-1----:R-:W-:-:S05]  /*133d0*/  IMAD.SHL.U32 R4, R0, 0x10, RZ ;  /* 0x0000001000047824 */ /* 0x002fca00078e00ff */
[----:B------:R-:W0:Y:S01]  /*133e0*/  @P0 LDC R3, c[0x0][0x44c] ;  /* 0x00011300ff030b82 */ /* 0x000e220000000800 */
[----:B--2---:R-:W-:Y:S01]  /*133f0*/  LOP3.LUT R2, R2, 0x7f, RZ, 0xc0, !PT ;  /* 0x0000007f02027812 */ /* 0x004fe200078ec0ff */
[----:B---3--:R-:W-:-:S03]  /*13400*/  IMAD.SHL.U32 R10, R10, 0x8, RZ ;  /* 0x000000080a0a7824 */ /* 0x008fc600078e00ff */
[----:B------:R-:W-:-:S03]  /*13410*/  SHF.R.U32.HI R2, RZ, 0x3, R2 ;  /* 0x00000003ff027819 */ /* 0x000fc60000011602 */
[----:B------:R-:W1:Y:S01]  /*13420*/  @P0 LDC R0, c[0x0][0x450] ;  /* 0x00011400ff000b82 */ /* 0x000e620000000800 */
[----:B------:R-:W-:Y:S01]  /*13430*/  LOP3.LUT R4, R2, 0x70, R4, 0xf8, !PT ;  /* 0x0000007002047812 */ /* 0x000fe200078ef804 */
[----:B------:R-:W-:Y:S01]  /*13440*/  IMAD.U32 R2, RZ, RZ, UR42 ;  /* 0x0000002aff027e24 */ /* 0x000fe2000f8e00ff */
[----:B------:R-:W-:Y:S01]  /*13450*/  LOP3.LUT R10, R10, 0x38, RZ, 0xc0, !PT ;  /* 0x000000380a0a7812 */ /* 0x000fe200078ec0ff */
[----:B----4-:R-:W-:Y:S02]  /*13460*/  IMAD.SHL.U32 R9, R8, 0x8, RZ ;  /* 0x0000000808097824 */ /* 0x010fe400078e00ff */
[----:B------:R-:W-:Y:S01]  /*13470*/  IMAD R2, R2, 0x80, R4 ;  /* 0x0000008002027824 */ /* 0x000fe200078e0204 */
[C---:B------:R-:W-:Y:S01]  /*13480*/  LOP3.LUT R12, R10.reuse, 0x40, RZ, 0xfc, !PT ;  /* 0x000000400a0c7812 */ /* 0x040fe200078efcff */
[----:B------:R-:W-:Y:S01]  /*13490*/  IMAD.U32 R4, RZ, RZ, UR4 ;  /* 0x00000004ff047e24 */ /* 0x000fe2000f8e00ff */
[----:B------:R-:W-:Y:S01]  /*134a0*/  ULDC.64 UR4, c[0x0][0x2d0] ;  /* 0x0000b40000047ab9 */ /* 0x000fe20000000a00 */
[----:B------:R-:W-:Y:S01]  /*134b0*/  IMAD.MOV.U32 R6, RZ, RZ, R2 ;  /* 0x000000ffff067224 */ /* 0x000fe200078e0002 */
[----:B------:R-:W-:-:S02]  /*134c0*/  LOP3.LUT R11, R10, 0x80, RZ, 0xfc, !PT ;  /* 0x000000800a0b7812 */ /* 0x000fc400078efcff */
        /* <DEDUP_REMOVED lines=18> */
[----:B------:R-:W-:-:S03]  /*135f0*/  ULDC.64 UR4, c[0x0][0x280] ;  /* 0x0000a00000047ab9 */ /* 0x000fc60000000a00 */
[----:B------:R-:W-:Y:S01]  /*13600*/  IMAD.IADD R3, R3, 0x1, R4 ;  /* 0x0000000103037824 */ /* 0x000fe200078e0204 */
[----:B------:R-:W-:Y:S01]  /*13610*/  LEA R4, P0, R2, UR4, 0x1 ;  /* 0x0000000402047c11 */ /* 0x000fe2000f8008ff */
[----:B------:R-:W-:Y:S02]  /*13620*/  ULDC UR4, c[0x0][0x2b8] ;  /* 0x0000ae0000047ab9 */ /* 0x000fe40000000800 */
[----:B------:R-:W-:Y:S02]  /*13630*/  ISETP.GE.AND P3, PT, R10, UR4, PT ;  /* 0x000000040a007c0c */ /* 0x000fe4000bf66270 */
[----:B------:R-:W-:Y:S02]  /*13640*/  LOP3.LUT R10, R8, 0x7f, RZ, 0xc0, !PT ;  /* 0x0000007f080a7812 */ /* 0x000fe400078ec0ff */
[----:B------:R0:W5:Y:S01]  /*13650*/  LDL R8, [R1+0x14] ;  /* 0x0000140001087983 */ /* 0x0001620000100800 */
[----:B------:R-:W-:Y:S02]  /*13660*/  LEA.HI.X R3, R2, UR5, R3, 0x1, P0 ;  /* 0x0000000502037c11 */ /* 0x000fe400080f0c03 */
[----:B------:R-:W-:-:S02]  /*13670*/  ISETP.GE.AND P0, PT, R9, UR4, PT ;  /* 0x0000000409007c0c */ /* 0x000fc4000bf06270 */
[----:B------:R-:W-:Y:S02]  /*13680*/  ISETP.GE.AND P1, PT, R12, UR4, PT ;  /* 0x000000040c007c0c */ /* 0x000fe4000bf26270 */
[----:B------:R-:W-:Y:S01]  /*13690*/  ISETP.GE.AND P2, PT, R11, UR4, PT ;  /* 0x000000040b007c0c */ /* 0x000fe2000bf46270 */
[----:B------:R-:W-:Y:S01]  /*136a0*/  UMOV UR4, 0xffffffff ;  /* 0xffffffff00047882 */ /* 0x000fe20000000000 */
[----:B------:R-:W-:Y:S02]  /*136b0*/  SHF.R.U32.HI R10, RZ, 0x3, R10 ;  /* 0x00000003ff0a7819 */ /* 0x000fe4000001160a */
[----:B0-----:R-:W-:Y:S09]  /*136c0*/  BRA.DIV UR4, `(.L_x_2440) ;  /* 0x0000004204507947 */ /* 0x001ff2000b800000 */
[----:B------:R-:W0:Y:S01]  /*136d0*/  SHFL.IDX PT, R6, R4, RZ, 0x181f ;  /* 0x00181fff04067589 */ /* 0x000e2200000e0000 */
[----:B------:R-:W-:Y:S01]  /*136e0*/  IMAD.U32 R0, RZ, RZ, UR42 ;  /* 0x0000002aff007e24 */ /* 0x000fe2000f8e00ff */
[----:B------:R-:W-:Y:S01]  /*136f0*/  ULDC UR4, c[0x0][0x288] ;  /* 0x0000a20000047ab9 */ /* 0x000fe20000000800 */
[----:B------:R-:W-:Y:S01]  /*13700*/  ULDC.64 UR6, c[0x0][0x208] ;  /* 0x0000820000067ab9 */ /* 0x000fe20000000a00 */
[----:B------:R-:W1:Y:S01]  /*13710*/  SHFL.IDX PT, R5, R3, RZ, 0x181f ;  /* 0x00181fff03057589 */ /* 0x000e6200000e0000 */
[----:B------:R-:W-:Y:S02]  /*13720*/  IMAD R2, R7, UR4, RZ ;  /* 0x0000000407027c24 */ /* 0x000fe4000f8e02ff */
[----:B------:R-:W-:-:S05]  /*13730*/  IMAD R0, R0, 0x80, R10 ;  /* 0x0000008000007824 */ /* 0x000fca00078e020a */
[----:B------:R-:W-:-:S13]  /*13740*/  ISETP.GE.AND P4, PT, R0, R2, PT ;  /* 0x000000020000720c */ /* 0x000fda0003f86270 */
[----:B0-----:R-:W-:-:S05]  /*13750*/  @!P4 LEA R6, P5, R9, R6, 0x1 ;  /* 0x000000060906c211 */ /* 0x001fca00078a08ff */
[----:B-1----:R-:W-:-:S04]  /*13760*/  @!P4 IMAD.X R5, RZ, RZ, R5, P5 ;  /* 0x000000ffff05c224 */ /* 0x002fc800028e0605 */
[----:B------:R-:W-:Y:S02]  /*13770*/  @!P4 IMAD.MOV.U32 R7, RZ, RZ, R5 ;  /* 0x000000ffff07c224 */ /* 0x000fe400078e0005 */
[----:B------:R-:W-:-:S03]  /*13780*/  VIADD R5, R0, 0x10 ;  /* 0x0000001000057836 */ /* 0x000fc60000000000 */
        /* <DEDUP_REMOVED lines=72> */
.L_x_2558:
        /* <DEDUP_REMOVED lines=14> */
.L_x_2442:
[----:B------:R-:W-:Y:S05]  /*13cf0*/  BSYNC B0 ;  /* 0x0000000000007941 */ /* 0x000fea0003800000 */
.L_x_2441:
[----:B------:R-:W-:Y:S01]  /*13d00*/  NOP ;  /* 0x0000000000007918 */ /* 0x000fe20000000000 */
[----:B------:R-:W-:Y:S01]  /*13d10*/  PLOP3.LUT P0, PT, PT, PT, PT, 0x80, 0x0 ;  /* 0x000000000000781c */ /* 0x000fe20003f0f070 */
[----:B0-----:R-:W-:-:S12]  /*13d20*/  VIADD R6, R17, 0x38800 ;  /* 0x0003880011067836 */ /* 0x001fd80000000000 */
.L_x_2443:
[----:B------:R-:W-:Y:S02]  /*13d30*/  PLOP3.LUT P1, PT, P1, P0, PT, 0xa2, 0x0 ;  /* 0x000000000000781c */ /* 0x000fe40000f21472 */
[----:B------:R-:W-:-:S08]  /*13d40*/  @P0 R2UR P1, UR4, R17 ;  /* 0x00000000110402ca */ /* 0x000fd00000020000 */
        /* <DEDUP_REMOVED lines=14> */
[----:B------:R-:W3:Y:S03]  /*13e30*/  SYNCS.PHASECHK.TRANS64.TRYWAIT P0, [R17+URZ+0x38820], R0 ;  /* 0x03882000110075a7 */ /* 0x000ee6000800017f */
[----:B0--3--:R-:W-:Y:S05]  /*13e40*/  @!P0 BRA `(.L_x_2445) ;  /* 0x0000004400548947 */ /* 0x009fea0003800000 */
.L_x_2559:
[----:B------:R-:W-:Y:S05]  /*13e50*/  BSYNC B0 ;  /* 0x0000000000007941 */ /* 0x000fea0003800000 */
.L_x_2444:
[----:B------:R-:W-:-:S06]  /*13e60*/  UISETP.GE.AND UP0, UPT, UR41, 0x2, UPT ;  /* 0x000000022900788c */ /* 0x000fcc000bf06270 */
[----:B------:R-:W-:-:S13]  /*13e70*/  PLOP3.LUT P0, PT, PT, PT, UP0, 0x80, 0x0 ;  /* 0x000000000000781c */ /* 0x000fda0003f0f008 */
[----:B------:R-:W-:Y:S05]  /*13e80*/  @!P0 BRA `(.L_x_2446) ;  /* 0x0000002800288947 */ /* 0x000fea0003800000 */
[----:B------:R-:W-:Y:S02]  /*13e90*/  ULOP3.LUT UR4, UR41, 0x1, URZ, 0xc0, !UPT ;  /* 0x0000000129047892 */ /* 0x000fe4000f8ec03f */
[----:B------:R-:W-:Y:S02]  /*13ea0*/  IMAD.U32 R7, RZ, RZ, UR41 ;  /* 0x00000029ff077e24 */ /* 0x000fe4000f8e00ff */
[----:B------:R-:W-:Y:S02]  /*13eb0*/  UISETP.NE.U32.AND UP0, UPT, UR4, 0x1, UPT ;  /* 0x000000010400788c */ /* 0x000fe4000bf05070 */
[----:B------:R-:W-:-:S04]  /*13ec0*/  VIADD R7, R7, 0xfffffffe ;  /* 0xfffffffe07077836 */ /* 0x000fc80000000000 */
[----:B0-----:R-:W-:Y:S01]  /*13ed0*/  IMAD.MOV.U32 R0, RZ, RZ, R7 ;  /* 0x000000ffff007224 */ /* 0x001fe200078e0007 */
[----:B------:R-:W-:-:S13]  /*13ee0*/  PLOP3.LUT P0, PT, PT, PT, UP0, 0x80, 0x0 ;  /* 0x000000000000781c */ /* 0x000fda0003f0f008 */
[----:B------:R-:W-:Y:S05]  /*13ef0*/  @!P0 BRA `(.L_x_2447) ;  /* 0x0000000c00588947 */ /* 0x000fea0003800000 */
[----:B--2---:R-:W2:Y:S04]  /*13f00*/  LDL R3, [R1+0xc] ;  /* 0x00000c0001037983 */ /* 0x004ea80000100800 */
[----:B------:R-:W3:Y:S01]  /*13f10*/  LDL R2, [R1+0x4] ;  /* 0x0000040001027983 */ /* 0x000ee20000100800 */
        /* <DEDUP_REMOVED lines=9> */
[----:B------:R-:W-:Y:S02]  /*13fb0*/  IMAD.MOV.U32 R4, RZ, RZ, R16 ;  /* 0x000000ffff047224 */ /* 0x000fe400078e0010 */
[----:B------:R-:W-:Y:S01]  /*13fc0*/  IMAD.MOV.U32 R8, RZ, RZ, R7 ;  /* 0x000000ffff087224 */ /* 0x000fe200078e0007 */
[----:B--2---:R-:W-:-:S13]  /*13fd0*/  ISETP.NE.AND P1, PT, R2, RZ, PT ;  /* 0x000000ff0200720c */ /* 0x004fda0003f25270 */
[----:B------:R-:W-:Y:S05]  /*13fe0*/  @!P1 BRA `(.L_x_2450) ;  /* 0x0000000000549947 */ /* 0x000fea0003800000 */
[----:B------:R-:W2:Y:S01]  /*13ff0*/  LDL R10, [R1+0x8] ;  /* 0x00000800010a7983 */ /* 0x000ea20000100800 */
[----:B-1----:R-:W0:Y:S03]  /*14000*/  LDC R5, c[0x0][0x43c] ;  /* 0x00010f00ff057b82 */ /* 0x002e260000000800 */
[----:B------:R-:W3:Y:S01]  /*14010*/  LDL R11, [R1] ;  /* 0x00000000010b7983 */ /* 0x000ee20000100800 */
[----:B------:R-:W-:Y:S01]  /*14020*/  IMAD.MOV.U32 R4, RZ, RZ, R7 ;  /* 0x000000ffff047224 */ /* 0x000fe200078e0007 */
[----:B------:R-:W-:Y:S01]  /*14030*/  ULDC.64 UR4, c[0x0][0x428] ;  /* 0x00010a0000047ab9 */ /* 0x000fe20000000a00 */
[----:B------:R-:W-:Y:S01]  /*14040*/  ULDC.64 UR6, c[0x0][0x208] ;  /* 0x0000820000067ab9 */ /* 0x000fe20000000a00 */
[----:B0-----:R-:W-:-:S13]  /*14050*/  ISETP.NE.AND P0, PT, R5, 0x1, PT ;  /* 0x000000010500780c */ /* 0x001fda0003f05270 */
[----:B------:R-:W0:Y:S02]  /*14060*/  @P0 LDC.64 R2, c[0x0][0x440] ;  /* 0x00011000ff020b82 */ /* 0x000e240000000a00 */
[----:B0-----:R-:W-:-:S05]  /*14070*/  @P0 IMAD.HI.U32 R2, R7, R2, RZ ;  /* 0x0000000207020227 */ /* 0x001fca00078e00ff */
[----:B------:R-:W-:Y:S02]  /*14080*/  @P0 SHF.R.U32.HI R4, RZ, R3, R2 ;  /* 0x00000003ff040219 */ /* 0x000fe40000011602 */
[----:B------:R-:W0:Y:S03]  /*14090*/  LDC.64 R2, c[0x0][0x418] ;  /* 0x00010600ff027b82 */ /* 0x000e260000000a00 */
[----:B------:R-:W-:-:S04]  /*140a0*/  IMAD.MOV R8, RZ, RZ, -R4 ;  /* 0x000000ffff087224 */ /* 0x000fc800078e0a04 */
[----:B------:R-:W-:Y:S01]  /*140b0*/  IMAD R8, R5, R8, R7 ;  /* 0x0000000805087224 */ /* 0x000fe200078e0207 */
[----:B------:R-:W-:Y:S01]  /*140c0*/  SHF.R.S32.HI R5, RZ, 0x1f, R4 ;  /* 0x0000001fff057819 */ /* 0x000fe20000011404 */
[----:B--2---:R-:W-:-:S04]  /*140d0*/  IMAD R10, R10, UR4, RZ ;  /* 0x000000040a0a7c24 */ /* 0x004fc8000f8e02ff */
[C---:B---3--:R-:W-:Y:S02]  /*140e0*/  IMAD R10, R11.reuse, UR5, R10 ;  /* 0x000000050b0a7c24 */ /* 0x048fe4000f8e020a */
[----:B------:R-:W-:-:S04]  /*140f0*/  IMAD.WIDE.U32 R4, R11, UR4, R4 ;  /* 0x000000040b047c25 */ /* 0x000fc8000f8e0004 */
[----:B------:R-:W-:Y:S01]  /*14100*/  IMAD.IADD R5, R10, 0x1, R5 ;  /* 0x000000010a057824 */ /* 0x000fe200078e0205 */
[----:B0-----:R-:W-:-:S04]  /*14110*/  LEA R2, P0, R4, R2, 0x2 ;  /* 0x0000000204027211 */ /* 0x001fc800078010ff */
[----:B------:R-:W-:-:S05]  /*14120*/  LEA.HI.X R3, R4, R3, R5, 0x2, P0 ;  /* 0x0000000304037211 */ /* 0x000fca00000f1405 */
[----:B------:R0:W5:Y:S04]  /*14130*/  LDG.E R4, desc[UR6][R2.64] ;  /* 0x0000000602047981 */ /* 0x000168000c1e1900 */
.L_x_2450:
[----:B0-----:R-:W-:Y:S01]  /*14140*/  IMAD R2, R0, 0x8, R17 ;  /* 0x0000000800027824 */ /* 0x001fe200078e0211 */
[----:B------:R-:W-:Y:S01]  /*14150*/  SHF.L.U32 R3, R9, 0x1f, RZ ;  /* 0x0000001f09037819 */ /* 0x000fe200000006ff */
[----:B------:R-:W-:Y:S03]  /*14160*/  BSSY B1, `(.L_x_2451) ;  /* 0x0000003000017945 */ /* 0x000fe60003800000 */
[----:B------:R-:W0:Y:S02]  /*14170*/  SYNCS.PHASECHK.TRANS64.TRYWAIT P0, [R2+URZ+0x38840], R3 ;  /* 0x03884003020075a7 */ /* 0x000e24000800017f */
[----:B0-----:R-:W-:Y:S05]  /*14180*/  @!P0 BRA `(.L_x_2452) ;  /* 0x0000004000988947 */ /* 0x001fea0003800000 */
.L_x_2560:
[----:B------:R-:W-:Y:S05]  /*14190*/  BSYNC B1 ;  /* 0x0000000000017941 */ /* 0x000fea0003800000 */
.L_x_2451:
[----:B-1----:R-:W1:Y:S01]  /*141a0*/  S2R R5, SR_TID.X ;  /* 0x0000000000057919 */ /* 0x002e620000002100 */
        /* <DEDUP_REMOVED lines=11> */
.L_x_2454:
[----:B------:R-:W-:Y:S05]  /*14260*/  BSYNC B1 ;  /* 0x0000000000017941 */ /* 0x000fea0003800000 */
.L_x_2453:
[----:B------:R-:W-:Y:S01]  /*14270*/  IMAD.MOV.U32 R10, RZ, RZ, RZ ;  /* 0x000000ffff0a7224 */ /* 0x000fe200078e00ff */
[----:B------:R-:W-:Y:S01]  /*14280*/  R2UR UR11, R8 ;  /* 0x00000000080b72ca */ /* 0x000fe200000e0000 */
[----:B0-----:R-:W-:Y:S01]  /*14290*/  IMAD R3, R0, 0xa000, R17 ;  /* 0x0000a00000037824 */ /* 0x001fe200078e0211 */
[----:B------:R-:W-:Y:S01]  /*142a0*/  UIADD3 UR4, UP0, UR38, 0x370, URZ ;  /* 0x0000037026047890 */ /* 0x000fe2000ff1e03f */
[----:B------:R-:W-:Y:S01]  /*142b0*/  PLOP3.LUT P0, PT, PT, PT, PT, 0x80, 0x0 ;  /* 0x000000000000781c */ /* 0x000fe20003f0f070 */
[----:B------:R-:W-:Y:S01]  /*142c0*/  VIADD R2, R2, 0x38830 ;  /* 0x0003883002027836 */ /* 0x000fe20000000000 */
[----:B------:R-:W-:Y:S01]  /*142d0*/  R2UR UR10, R10 ;  /* 0x000000000a0a72ca */ /* 0x000fe200000e0000 */
[----:B------:R-:W-:Y:S01]  /*142e0*/  VIADD R5, R3, 0x24400 ;  /* 0x0002440003057836 */ /* 0x000fe20000000000 */
[----:B------:R-:W-:Y:S01]  /*142f0*/  UIADD3.X UR5, URZ, UR39, URZ, UP0, !UPT ;  /* 0x000000273f057290 */ /* 0x000fe200087fe43f */
[----:B------:R-:W-:Y:S01]  /*14300*/  UMOV UR6, 0x0 ;  /* 0x0000000000067882 */ /* 0x000fe20000000000 */
[----:B------:R-:W-:-:S04]  /*14310*/  UMOV UR7, 0x14f00000 ;  /* 0x14f0000000077882 */ /* 0x000fc80000000000 */
[----:B------:R-:W-:-:S12]  /*14320*/  UIMAD UR11, UR11, 0x50, URZ ;  /* 0x000000500b0b78a4 */ /* 0x000fd8000f8e023f */
.L_x_2455:
[----:B------:R-:W-:-:S13]  /*14330*/  @P0 ELECT P2, URZ, PT ;  /* 0x00000000003f082f */ /* 0x000fda0003840000 */
[----:B-----5:R-:W-:Y:S01]  /*14340*/  @P2 R2UR UR13, R4 ;  /* 0x00000000040d22ca */ /* 0x020fe200000e0000 */
[----:B------:R-:W-:Y:S01]  /*14350*/  UMOV UR12, UR36 ;  /* 0x00000024000c7c82 */ /* 0x000fe20008000000 */
        /* <DEDUP_REMOVED lines=12> */
.L_x_2456:
[----:B------:R-:W-:-:S13]  /*14420*/  @P0 ELECT P2, URZ, PT ;  /* 0x00000000003f082f */ /* 0x000fda0003840000 */
[----:B------:R-:W-:Y:S01]  /*14430*/  @P2 R2UR UR13, R4 ;  /* 0x00000000040d22ca */ /* 0x000fe200000e0000 */
        /* <DEDUP_REMOVED lines=13> */
.L_x_2457:
        /* <DEDUP_REMOVED lines=15> */
.L_x_2458:
        /* <DEDUP_REMOVED lines=15> */
.L_x_2561:
[----:B------:R-:W-:Y:S05]  /*146f0*/  BSYNC B1 ;  /* 0x0000000000017941 */ /* 0x000fea0003800000 */
.L_x_2459:
        /* <DEDUP_REMOVED lines=12> */
.L_x_2462:
[----:B------:R-:W-:Y:S05]  /*147c0*/  BSYNC B1 ;  /* 0x0000000000017941 */ /* 0x000fea0003800000 */
.L_x_2461:
[----:B------:R-:W-:Y:S01]  /*147d0*/  R2UR UR6, R12 ;  /* 0x000000000c0672ca */ /* 0x000fe200000e0000 */
[C-C-:B0-----:R-:W-:Y:S01]  /*147e0*/  IMAD R2, R18.reuse, 0x8, R17.reuse ;  /* 0x0000000812027824 */ /* 0x141fe200078e0211 */
[----:B------:R-:W-:Y:S01]  /*147f0*/  R2UR UR7, R13 ;  /* 0x000000000d0772ca */ /* 0x000fe200000e0000 */
[----:B------:R-:W-:Y:S01]  /*14800*/  IMAD R3, R18, 0xa000, R17 ;  /* 0x0000a00012037824 */ /* 0x000fe200078e0211 */
[----:B------:R-:W-:Y:S01]  /*14810*/  R2UR UR10, R10 ;  /* 0x000000000a0a72ca */ /* 0x000fe200000e0000 */
[----:B------:R-:W-:Y:S01]  /*14820*/  UIADD3 UR4, UP0, UR38, 0x470, URZ ;  /* 0x0000047026047890 */ /* 0x000fe2000ff1e03f */
[----:B------:R-:W-:Y:S01]  /*14830*/  PLOP3.LUT P0, PT, PT, PT, PT, 0x80, 0x0 ;  /* 0x000000000000781c */ /* 0x000fe20003f0f070 */
[----:B------:R-:W-:Y:S02]  /*14840*/  IMAD R5, R19, 0x50, RZ ;  /* 0x0000005013057824 */ /* 0x000fe400078e02ff */
[----:B------:R-:W-:Y:S01]  /*14850*/  VIADD R2, R2, 0x38850 ;  /* 0x0003885002027836 */ /* 0x000fe20000000000 */
[----:B------:R-:W-:Y:S01]  /*14860*/  UIADD3.X UR5, URZ, UR39, URZ, UP0, !UPT ;  /* 0x000000273f057290 */ /* 0x000fe200087fe43f */
[----:B------:R-:W-:-:S11]  /*14870*/  VIADD R10, R3, 0x400 ;  /* 0x00000400030a7836 */ /* 0x000fd60000000000 */
.L_x_2463:
        /* <DEDUP_REMOVED lines=15> */
.L_x_2464:
        /* <DEDUP_REMOVED lines=15> */
.L_x_2465:
        /* <DEDUP_REMOVED lines=15> */
.L_x_2466:
        /* <DEDUP_REMOVED lines=10> */
[----:B------:R-:W-:Y:S02]  /*14bf0*/  IMAD.MOV.U32 R16, RZ, RZ, R4 ;  /* 0x000000ffff107224 */ /* 0x000fe400078e0004 */
[----:B------:R-:W-:-:S07]  /*14c00*/  IMAD.MOV.U32 R19, RZ, RZ, R8 ;  /* 0x000000ffff137224 */ /* 0x000fce00078e0008 */
.L_x_2449:
[----:B------:R-:W-:Y:S05]  /*14c10*/  BSYNC B0 ;  /* 0x0000000000007941 */ /* 0x000fea0003800000 */
.L_x_2448:
[----:B------:R0:W-:Y:S01]  /*14c20*/  STL [R1+0x4], R9 ;  /* 0x0000040901007387 */ /* 0x0001e20000100800 */
[----:B------:R-:W-:Y:S01]  /*14c30*/  UIADD3 UR4, UR41, -0x3, URZ ;  /* 0xfffffffd29047890 */ /* 0x000fe2000fffe03f */
[----:B------:R-:W-:-:S05]  /*14c40*/  IMAD.MOV.U32 R18, RZ, RZ, R0 ;  /* 0x000000ffff127224 */ /* 0x000fca00078e0000 */
[----:B------:R-:W-:-:S07]  /*14c50*/  IMAD.U32 R0, RZ, RZ, UR4 ;  /* 0x00000004ff007e24 */ /* 0x000fce000f8e00ff */
.L_x_2447:
[----:B------:R-:W-:Y:S01]  /*14c60*/  ISETP.NE.AND P0, PT, R7, RZ, PT ;  /* 0x000000ff0700720c */ /* 0x000fe20003f05270 */
[----:B------:R-:W-:-:S12]  /*14c70*/  BSSY B0, `(.L_x_2446) ;  /* 0x00001ab000007945 */ /* 0x000fd80003800000 */
[----:B------:R-:W-:Y:S05]  /*14c80*/  @!P0 BRA `(.L_x_2467) ;  /* 0x0000001800a48947 */ /* 0x000fea0003800000 */
[----:B------:R-:W-:-:S07]  /*14c90*/  IMAD.MOV.U32 R8, RZ, RZ, R16 ;  /* 0x000000ffff087224 */ /* 0x000fce00078e0010 */
.L_x_2506:
[----:B--2---:R-:W2:Y:S04]  /*14ca0*/  LDL R3, [R1+0xc] ;  /* 0x00000c0001037983 */ /* 0x004ea80000100800 */
[----:B------:R-:W3:Y:S01]  /*14cb0*/  LDL R2, [R1+0x4] ;  /* 0x0000040001027983 */ /* 0x000ee20000100800 */
[----:B------:R-:W-:Y:S01]  /*14cc0*/  VIADD R4, R18, 0x1 ;  /* 0x0000000112047836 */ /* 0x000fe20000000000 */
[----:B------:R-:W-:Y:S05]  /*14cd0*/  YIELD ;  /* 0x0000000000007946 */ /* 0x000fea0003800000 */
[----:B------:R-:W-:Y:S01]  /*14ce0*/  ISETP.NE.AND P0, PT, R4, 0x2, PT ;  /* 0x000000020400780c */ /* 0x000fe20003f05270 */
[----:B------:R-:W-:Y:S03]  /*14cf0*/  BSSY B1, `(.L_x_2468) ;  /* 0x00000cd000017945 */ /* 0x000fe60003800000 */
[----:B-1----:R-:W-:-:S02]  /*14d00*/  SEL R5, RZ, 0x1, P0 ;  /* 0x00000001ff057807 */ /* 0x002fc40000000000 */
        /* <DEDUP_REMOVED lines=9> */
[----:B------:R-:W1:Y:S01]  /*14da0*/  LDC R8, c[0x0][0x43c] ;  /* 0x00010f00ff087b82 */ /* 0x000e620000000800 */
[----:B------:R-:W-:Y:S02]  /*14db0*/  ULDC.64 UR4, c[0x0][0x428] ;  /* 0x00010a0000047ab9 */ /* 0x000fe40000000a00 */
[----:B0-----:R-:W3:Y:S01]  /*14dc0*/  LDL R9, [R1] ;  /* 0x0000000001097983 */ /* 0x001ee20000100800 */
[----:B------:R-:W-:Y:S01]  /*14dd0*/  ULDC.64 UR6, c[0x0][0x208] ;  /* 0x0000820000067ab9 */ /* 0x000fe20000000a00 */
[----:B-1----:R-:W-:-:S13]  /*14de0*/  ISETP.NE.AND P0, PT, R8, 0x1, PT ;  /* 0x000000010800780c */ /* 0x002fda0003f05270 */
        /* <DEDUP_REMOVED lines=15> */
.L_x_2470:
[----:B------:R-:W-:Y:S01]  /*14ee0*/  IMAD R3, R4, 0x8, R17 ;  /* 0x0000000804037824 */ /* 0x000fe200078e0211 */
[----:B------:R-:W-:Y:S01]  /*14ef0*/  SHF.L.U32 R2, R5, 0x1f, RZ ;  /* 0x0000001f05027819 */ /* 0x000fe200000006ff */
[----:B------:R-:W-:Y:S03]  /*14f00*/  BSSY B2, `(.L_x_2471) ;  /* 0x0000003000027945 */ /* 0x000fe60003800000 */
[----:B------:R-:W2:Y:S02]  /*14f10*/  SYNCS.PHASECHK.TRANS64.TRYWAIT P0, [R3+URZ+0x38840], R2 ;  /* 0x03884002030075a7 */ /* 0x000ea4000800017f */
[----:B--2---:R-:W-:Y:S05]  /*14f20*/  @!P0 BRA `(.L_x_2472) ;  /* 0x0000003400588947 */ /* 0x004fea0003800000 */
.L_x_2562:
[----:B------:R-:W-:Y:S05]  /*14f30*/  BSYNC B2 ;  /* 0x0000000000027941 */ /* 0x000fea0003800000 */
.L_x_2471:
        /* <DEDUP_REMOVED lines=12> */
.L_x_2474:
[----:B------:R-:W-:Y:S05]  /*15000*/  BSYNC B2 ;  /* 0x0000000000027941 */ /* 0x000fea0003800000 */
.L_x_2473:
        /* <DEDUP_REMOVED lines=11> */
.L_x_2475:
        /* <DEDUP_REMOVED lines=16> */
.L_x_2476:
        /* <DEDUP_REMOVED lines=16> */
.L_x_2477:
        /* <DEDUP_REMOVED lines=16> */
.L_x_2478:
        /* <DEDUP_REMOVED lines=16> */
.L_x_2563:
[----:B------:R-:W-:Y:S05]  /*154c0*/  BSYNC B2 ;  /* 0x0000000000027941 */ /* 0x000fea0003800000 */
.L_x_2479:
        /* <DEDUP_REMOVED lines=11> */
.L_x_2482:
[----:B------:R-:W-:Y:S05]  /*15580*/  BSYNC B2 ;  /* 0x0000000000027941 */ /* 0x000fea0003800000 */
.L_x_2481:
[----:B------:R-:W-:Y:S01]  /*15590*/  R2UR UR10, R12 ;  /* 0x000000000c0a72ca */ /* 0x000fe200000e0000 */
[----:B------:R-:W-:Y:S01]  /*155a0*/  IMAD R18, R18, 0xa000, R17 ;  /* 0x0000a00012127824 */ /* 0x000fe200078e0211 */
[----:B------:R-:W-:Y:S01]  /*155b0*/  R2UR UR6, R10 ;  /* 0x000000000a0672ca */ /* 0x000fe200000e0000 */
[----:B------:R-:W-:Y:S01]  /*155c0*/  UIADD3 UR4, UP0, UR38, 0x470, URZ ;  /* 0x0000047026047890 */ /* 0x000fe2000ff1e03f */
[----:B------:R-:W-:Y:S01]  /*155d0*/  R2UR UR7, R11 ;  /* 0x000000000b0772ca */ /* 0x000fe200000e0000 */
[----:B0-----:R-:W-:Y:S01]  /*155e0*/  IMAD R3, R19, 0x50, RZ ;  /* 0x0000005013037824 */ /* 0x001fe200078e02ff */
[----:B------:R-:W-:Y:S01]  /*155f0*/  PLOP3.LUT P0, PT, PT, PT, PT, 0x80, 0x0 ;  /* 0x000000000000781c */ /* 0x000fe20003f0f070 */
[----:B------:R-:W-:Y:S01]  /*15600*/  VIADD R2, R2, 0x50 ;  /* 0x0000005002027836 */ /* 0x000fe20000000000 */
[----:B------:R-:W-:Y:S01]  /*15610*/  UIADD3.X UR5, URZ, UR39, URZ, UP0, !UPT ;  /* 0x000000273f057290 */ /* 0x000fe200087fe43f */
[----:B------:R-:W-:-:S11]  /*15620*/  VIADD R9, R18, 0x400 ;  /* 0x0000040012097836 */ /* 0x000fd60000000000 */
.L_x_2483:
        /* <DEDUP_REMOVED lines=15> */
.L_x_2484:
        /* <DEDUP_REMOVED lines=15> */
.L_x_2485:
        /* <DEDUP_REMOVED lines=15> */
.L_x_2486:
        /* <DEDUP_REMOVED lines=12> */
.L_x_2469:
[----:B------:R-:W-:Y:S05]  /*159c0*/  BSYNC B1 ;  /* 0x0000000000017941 */ /* 0x000fea0003800000 */
.L_x_2468:
        /* <DEDUP_REMOVED lines=8> */
[----:B------:R1:W-:Y:S02]  /*15a50*/  STL [R1+0x4], R10 ;  /* 0x0000040a01007387 */ /* 0x0003e40000100800 */
[----:B------:R-:W-:Y:S05]  /*15a60*/  @!P1 BRA `(.L_x_2488) ;  /* 0x0000000c001c9947 */ /* 0x000fea0003800000 */
[----:B------:R-:W2:Y:S01]  /*15a70*/  LDL R3, [R1+0x10] ;  /* 0x0000100001037983 */ /* 0x000ea20000100800 */
[----:B------:R-:W-:Y:S01]  /*15a80*/  VIADD R7, R0, 0xffffffff ;  /* 0xffffffff00077836 */ /* 0x000fe20000000000 */
[----:B--2---:R-:W-:-:S13]  /*15a90*/  ISETP.NE.AND P1, PT, R3, RZ, PT ;  /* 0x000000ff0300720c */ /* 0x004fda0003f25270 */
[----:B------:R-:W-:Y:S05]  /*15aa0*/  @!P1 BRA `(.L_x_2489) ;  /* 0x0000000000549947 */ /* 0x000fea0003800000 */
[----:B------:R-:W2:Y:S01]  /*15ab0*/  LDL R12, [R1+0x8] ;  /* 0x00000800010c7983 */ /* 0x000ea20000100800 */
[----:B0-----:R-:W0:Y:S01]  /*15ac0*/  LDC R9, c[0x0][0x43c] ;  /* 0x00010f00ff097b82 */ /* 0x001e220000000800 */
[----:B------:R-:W-:Y:S02]  /*15ad0*/  ULDC.64 UR4, c[0x0][0x428] ;  /* 0x00010a0000047ab9 */ /* 0x000fe40000000a00 */
[----:B------:R-:W3:Y:S01]  /*15ae0*/  LDL R11, [R1] ;  /* 0x00000000010b7983 */ /* 0x000ee20000100800 */
        /* <DEDUP_REMOVED lines=17> */
.L_x_2489:
[----:B------:R-:W-:Y:S01]  /*15c00*/  IMAD R2, R18, 0x8, R17 ;  /* 0x0000000812027824 */ /* 0x000fe200078e0211 */
[----:B------:R-:W-:Y:S01]  /*15c10*/  SHF.L.U32 R3, R10, 0x1f, RZ ;  /* 0x0000001f0a037819 */ /* 0x000fe200000006ff */
[----:B------:R-:W-:Y:S03]  /*15c20*/  BSSY B2, `(.L_x_2490) ;  /* 0x0000003000027945 */ /* 0x000fe60003800000 */
[----:B------:R-:W3:Y:S02]  /*15c30*/  SYNCS.PHASECHK.TRANS64.TRYWAIT P0, [R2+URZ+0x38840], R3 ;  /* 0x03884003020075a7 */ /* 0x000ee4000800017f */
[----:B---3--:R-:W-:Y:S05]  /*15c40*/  @!P0 BRA `(.L_x_2491) ;  /* 0x0000002800388947 */ /* 0x008fea0003800000 */
.L_x_2564:
[----:B------:R-:W-:Y:S05]  /*15c50*/  BSYNC B2 ;  /* 0x0000000000027941 */ /* 0x000fea0003800000 */
.L_x_2490:
        /* <DEDUP_REMOVED lines=12> */
.L_x_2493:
[----:B------:R-:W-:Y:S05]  /*15d20*/  BSYNC B2 ;  /* 0x0000000000027941 */ /* 0x000fea0003800000 */
.L_x_2492:
        /* <DEDUP_REMOVED lines=10> */
[----:B-1----:R-:W-:Y:S01]  /*15dd0*/  VIADD R10, R9, 0x24400 ;  /* 0x00024400090a7836 */ /* 0x002fe20000000000 */
[----:B------:R-:W-:-:S09]  /*15de0*/  UMOV UR7, 0x14f00000 ;  /* 0x14f0000000077882 */ /* 0x000fd20000000000 */
.L_x_2494:
        /* <DEDUP_REMOVED lines=16> */
.L_x_2495:
        /* <DEDUP_REMOVED lines=16> */
.L_x_2496:
        /* <DEDUP_REMOVED lines=16> */
.L_x_2497:
        /* <DEDUP_REMOVED lines=15> */
.L_x_2565:
[----:B------:R-:W-:Y:S05]  /*161e0*/  BSYNC B2 ;  /* 0x0000000000027941 */ /* 0x000fea0003800000 */
.L_x_2498:
        /* <DEDUP_REMOVED lines=11> */
.L_x_2501:
[----:B------:R-:W-:Y:S05]  /*162a0*/  BSYNC B2 ;  /* 0x0000000000027941 */ /* 0x000fea0003800000 */
.L_x_2500:
[----:B------:R-:W-:Y:S01]  /*162b0*/  R2UR UR10, R12 ;  /* 0x000000000c0a72ca */ /* 0x000fe200000e0000 */
[----:B------:R-:W-:Y:S01]  /*162c0*/  IMAD R4, R4, 0xa000, R17 ;  /* 0x0000a00004047824 */ /* 0x000fe200078e0211 */
[----:B------:R-:W-:Y:S01]  /*162d0*/  R2UR UR6, R10 ;  /* 0x000000000a0672ca */ /* 0x000fe200000e0000 */
[----:B------:R-:W-:Y:S01]  /*162e0*/  UIADD3 UR4, UP0, UR38, 0x470, URZ ;  /* 0x0000047026047890 */ /* 0x000fe2000ff1e03f */
[----:B------:R-:W-:Y:S01]  /*162f0*/  R2UR UR7, R11 ;  /* 0x000000000b0772ca */ /* 0x000fe200000e0000 */
[----:B------:R-:W-:Y:S01]  /*16300*/  IMAD R3, R19, 0x50, RZ ;  /* 0x0000005013037824 */ /* 0x000fe200078e02ff */
[----:B------:R-:W-:Y:S01]  /*16310*/  PLOP3.LUT P0, PT, PT, PT, PT, 0x80, 0x0 ;  /* 0x000000000000781c */ /* 0x000fe20003f0f070 */
[----:B0-----:R-:W-:Y:S01]  /*16320*/  VIADD R2, R2, 0x50 ;  /* 0x0000005002027836 */ /* 0x001fe20000000000 */
[----:B------:R-:W-:Y:S01]  /*16330*/  UIADD3.X UR5, URZ, UR39, URZ, UP0, !UPT ;  /* 0x000000273f057290 */ /* 0x000fe200087fe43f */
[----:B------:R-:W-:-:S11]  /*16340*/  VIADD R5, R4, 0x400 ;  /* 0x0000040004057836 */ /* 0x000fd60000000000 */
.L_x_2502:
        /* <DEDUP_REMOVED lines=15> */
.L_x_2503:
        /* <DEDUP_REMOVED lines=15> */
.L_x_2504:
        /* <DEDUP_REMOVED lines=15> */
.L_x_2505:
        /* <DEDUP_REMOVED lines=12> */
.L_x_2488:
[----:B------:R-:W-:Y:S05]  /*166e0*/  BSYNC B1 ;  /* 0x0000000000017941 */ /* 0x000fea0003800000 */
.L_x_2487:
[C---:B------:R-:W-:Y:S01]  /*166f0*/  ISETP.GT.AND P0, PT, R0.reuse, 0x1, PT ;  /* 0x000000010000780c */ /* 0x040fe20003f04270 */
[----:B------:R-:W-:-:S12]  /*16700*/  VIADD R0, R0, 0xfffffffe ;  /* 0xfffffffe00007836 */ /* 0x000fd80000000000 */
[----:B------:R-:W-:Y:S05]  /*16710*/  @P0 BRA `(.L_x_2506) ;  /* 0xffffffe400600947 */ /* 0x000fea000383ffff */
.L_x_2467:
[----:B------:R-:W-:Y:S05]  /*16720*/  BSYNC B0 ;  /* 0x0000000000007941 */ /* 0x000fea0003800000 */
.L_x_2446:
[----:B0-----:R-:W0:Y:S01]  /*16730*/  S2R R0, SR_TID.X ;  /* 0x0000000000007919 */ /* 0x001e220000002100 */
[----:B------:R-:W-:Y:S01]  /*16740*/  BSSY B0, `(.L_x_2507) ;  /* 0x0000012000007945 */ /* 0x000fe20003800000 */
[----:B0-----:R-:W-:-:S04]  /*16750*/  LOP3.LUT R6, R0, 0x7f, RZ, 0xc0, !PT ;  /* 0x0000007f00067812 */ /* 0x001fc800078ec0ff */
[----:B------:R-:W-:-:S13]  /*16760*/  ISETP.NE.AND P1, PT, R6, RZ, PT ;  /* 0x000000ff0600720c */ /* 0x000fda0003f25270 */
[----:B------:R-:W-:Y:S05]  /*16770*/  @P1 BRA `(.L_x_2508) ;  /* 0x0000000000381947 */ /* 0x000fea0003800000 */
[----:B--2---:R-:W0:Y:S01]  /*16780*/  S2R R3, SR_LANEID ;  /* 0x0000000000037919 */ /* 0x004e220000000000 */
[----:B------:R-:W-:Y:S01]  /*16790*/  VOTEU.ANY UR4, UPT, PT ;  /* 0x0000000000047886 */ /* 0x000fe200038e0100 */
[----:B-1----:R-:W1:Y:S01]  /*167a0*/  LDC.64 R4, c[0x0][0xc80] ;  /* 0x00032000ff047b82 */ /* 0x002e620000000a00 */
[----:B------:R-:W0:Y:S01]  /*167b0*/  FLO.U32 R0, UR4 ;  /* 0x0000000400007d00 */ /* 0x000e2200080e0000 */
[----:B------:R-:W-:-:S07]  /*167c0*/  ULDC.64 UR6, c[0x0][0x208] ;  /* 0x0000820000067ab9 */ /* 0x000fce0000000a00 */
[----:B------:R-:W1:Y:S01]  /*167d0*/  POPC R2, UR4 ;  /* 0x0000000400027d09 */ /* 0x000e620008000000 */
[----:B0-----:R-:W-:-:S13]  /*167e0*/  ISETP.EQ.U32.AND P0, PT, R0, R3, PT ;  /* 0x000000030000720c */ /* 0x001fda0003f02070 */
[----:B-1----:R-:W2:Y:S01]  /*167f0*/  @P0 ATOMG.E.ADD.STRONG.GPU PT, R5, desc[UR6][R4.64], R2 ;  /* 0x00000002040509a8 */ /* 0x002ea200081ee1c6 */
[----:B------:R-:W0:Y:S02]  /*16800*/  S2R R3, SR_LTMASK ;  /* 0x0000000000037919 */ /* 0x000e240000003900 */
[----:B0-----:R-:W-:-:S06]  /*16810*/  LOP3.LUT R3, R3, UR4, RZ, 0xc0, !PT ;  /* 0x0000000403037c12 */ /* 0x001fcc000f8ec0ff */
[----:B------:R-:W0:Y:S01]  /*16820*/  POPC R3, R3 ;  /* 0x0000000300037309 */ /* 0x000e220000000000 */
[----:B--2---:R-:W0:Y:S02]  /*16830*/  SHFL.IDX PT, R0, R5, R0, 0x1f ;  /* 0x00001f0005007589 */ /* 0x004e2400000e0000 */
[----:B0-----:R-:W-:-:S05]  /*16840*/  IADD3 R0, R0, UR43, R3 ;  /* 0x0000002b00007c10 */ /* 0x001fca000fffe003 */
[----:B------:R0:W-:Y:S02]  /*16850*/  STL [R1+0x18], R0 ;  /* 0x0000180001007387 */ /* 0x0001e40000100800 */
.L_x_2508:
[----:B------:R-:W-:Y:S05]  /*16860*/  BSYNC B0 ;  /* 0x0000000000007941 */ /* 0x000fea0003800000 */
.L_x_2507:
[----:B0-----:R-:W3:Y:S01]  /*16870*/  LDL.LU R0, [R1+0xc] ;  /* 0x00000c0001007983 */ /* 0x001ee20000300800 */
[----:B------:R-:W-:Y:S01]  /*16880*/  BSSY B0, `(.L_x_2509) ;  /* 0x0000056000007945 */ /* 0x000fe20003800000 */
[----:B---3--:R-:W-:-:S13]  /*16890*/  ISETP.NE.AND P0, PT, R0, RZ, PT ;  /* 0x000000ff0000720c */ /* 0x008fda0003f05270 */
[----:B------:R-:W-:Y:S05]  /*168a0*/  @!P0 BRA `(.L_x_2510) ;  /* 0x00000004004c8947 */ /* 0x000fea0003800000 */
[----:B------:R-:W2:Y:S01]  /*168b0*/  LDL R0, [R1+0x4] ;  /* 0x0000040001007983 */ /* 0x000ea20000100800 */
[----:B------:R-:W-:Y:S01]  /*168c0*/  IMAD R2, R18, 0x8, R17 ;  /* 0x0000000812027824 */ /* 0x000fe200078e0211 */
[----:B------:R-:W-:Y:S01]  /*168d0*/  BSSY B1, `(.L_x_2511) ;  /* 0x0000005000017945 */ /* 0x000fe20003800000 */
[----:B------:R-:W-:Y:S02]  /*168e0*/  ISETP.NE.AND P2, PT, R6, RZ, PT ;  /* 0x000000ff0600720c */ /* 0x000fe40003f45270 */
[----:B--2---:R-:W-:-:S04]  /*168f0*/  SHF.L.U32 R3, R0, 0x1f, RZ ;  /* 0x0000001f00037819 */ /* 0x004fc800000006ff */
[----:B------:R-:W0:Y:S02]  /*16900*/  SYNCS.PHASECHK.TRANS64.TRYWAIT P0, [R2+URZ+0x38860], R3 ;  /* 0x03886003020075a7 */ /* 0x000e24000800017f */
[----:B0-----:R-:W-:Y:S05]  /*16910*/  @!P0 BRA `(.L_x_2512) ;  /* 0x0000001c002c8947 */ /* 0x001fea0003800000 */
.L_x_2566:
[----:B------:R-:W-:Y:S05]  /*16920*/  BSYNC B1 ;  /* 0x0000000000017941 */ /* 0x000fea0003800000 */
.L_x_2511:
[----:B------:R-:W-:Y:S04]  /*16930*/  BSSY B1, `(.L_x_2513) ;  /* 0x0000009000017945 */ /* 0x000fe80003800000 */
        /* <DEDUP_REMOVED lines=8> */
.L_x_2514:
[----:B------:R-:W-:Y:S05]  /*169c0*/  BSYNC B1 ;  /* 0x0000000000017941 */ /* 0x000fea0003800000 */
.L_x_2513:
[----:B------:R-:W-:Y:S01]  /*169d0*/  IMAD R0, R18, 0xa000, R17 ;  /* 0x0000a00012007824 */ /* 0x000fe200078e0211 */
[----:B------:R-:W-:Y:S01]  /*169e0*/  UIADD3 UR4, UP0, UR38, 0x470, URZ ;  /* 0x0000047026047890 */ /* 0x000fe2000ff1e03f */
[----:B------:R-:W-:Y:S01]  /*169f0*/  PLOP3.LUT P0, PT, PT, PT, PT, 0x80, 0x0 ;  /* 0x000000000000781c */ /* 0x000fe20003f0f070 */
[----:B------:R-:W-:Y:S01]  /*16a00*/  IMAD R19, R19, 0x50, RZ ;  /* 0x0000005013137824 */ /* 0x000fe200078e02ff */
[----:B------:R-:W-:Y:S01]  /*16a10*/  UMOV UR6, 0x0 ;  /* 0x0000000000067882 */ /* 0x000fe20000000000 */
[----:B0-----:R-:W-:Y:S01]  /*16a20*/  VIADD R2, R2, 0x38850 ;  /* 0x0003885002027836 */ /* 0x001fe20000000000 */
[----:B------:R-:W-:Y:S01]  /*16a30*/  UIADD3.X UR5, URZ, UR39, URZ, UP0, !UPT ;  /* 0x000000273f057290 */ /* 0x000fe200087fe43f */
[----:B------:R-:W-:Y:S01]  /*16a40*/  VIADD R3, R0, 0x400 ;  /* 0x0000040000037836 */ /* 0x000fe20000000000 */
[----:B------:R-:W-:Y:S01]  /*16a50*/  UMOV UR7, 0x14f00000 ;  /* 0x14f0000000077882 */ /* 0x000fe20000000000 */
[----:B------:R-:W-:-:S09]  /*16a60*/  UMOV UR10, URZ ;  /* 0x0000003f000a7c82 */ /* 0x000fd20008000000 */
.L_x_2515:
        /* <DEDUP_REMOVED lines=15> */
.L_x_2516:
        /* <DEDUP_REMOVED lines=15> */
.L_x_2517:
        /* <DEDUP_REMOVED lines=15> */
.L_x_2518:
        /* <DEDUP_REMOVED lines=10> */
.L_x_2510:
[----:B------:R-:W-:Y:S05]  /*16de0*/  BSYNC B0 ;  /* 0x0000000000007941 */ /* 0x000fea0003800000 */
.L_x_2509:
[----:B--2---:R-:W2:Y:S01]  /*16df0*/  LDL.LU R3, [R1+0x4] ;  /* 0x0000040001037983 */ /* 0x004ea20000300800 */
[----:B------:R-:W-:-:S05]  /*16e00*/  VIADD R18, R18, 0x1 ;  /* 0x0000000112127836 */ /* 0x000fca0000000000 */
[----:B------:R-:W-:-:S04]  /*16e10*/  ISETP.NE.AND P0, PT, R18, 0x2, PT ;  /* 0x000000021200780c */ /* 0x000fc80003f05270 */
[----:B------:R-:W-:Y:S02]  /*16e20*/  SEL R0, RZ, 0x1, P0 ;  /* 0x00000001ff007807 */ /* 0x000fe40000000000 */
[----:B------:R-:W-:Y:S02]  /*16e30*/  SEL R18, R18, RZ, P0 ;  /* 0x000000ff12127207 */ /* 0x000fe40000000000 */
[----:B--2---:R-:W-:-:S05]  /*16e40*/  LOP3.LUT R3, R3, R0, RZ, 0x3c, !PT ;  /* 0x0000000003037212 */ /* 0x004fca00078e3cff */
[----:B------:R2:W-:Y:S02]  /*16e50*/  STL [R1+0x4], R3 ;  /* 0x0000040301007387 */ /* 0x0005e40000100800 */
.L_x_2426:
[----:B------:R-:W-:Y:S05]  /*16e60*/  BSYNC B7 ;  /* 0x0000000000077941 */ /* 0x000fea0003800000 */
.L_x_2424:
[----:B0-----:R-:W3:Y:S04]  /*16e70*/  LDL R0, [R1+0x20] ;  /* 0x0000200001007983 */ /* 0x001ee80000100800 */
[----:B------:R0:W5:Y:S01]  /*16e80*/  LDL R2, [R1+0x18] ;  /* 0x0000180001027983 */ /* 0x0001620000100800 */
[----:B---3--:R-:W-:-:S13]  /*16e90*/  ISETP.NE.AND P0, PT, R0, RZ, PT ;  /* 0x000000ff0000720c */ /* 0x008fda0003f05270 */
[----:B0-----:R-:W-:Y:S05]  /*16ea0*/  @!P0 BRA `(.L_x_2519) ;  /* 0x0000000000288947 */ /* 0x001fea0003800000 */
[----:B------:R-:W-:Y:S05]  /*16eb0*/  WARPSYNC.ALL ;  /* 0x0000000000007948 */ /* 0x000fea0003800000 */
[----:B------:R-:W0:Y:S08]  /*16ec0*/  S2UR UR5, SR_CgaCtaId ;  /* 0x00000000000579c3 */ /* 0x000e300000008800 */
[----:B------:R-:W-:Y:S06]  /*16ed0*/  BAR.SYNC.DEFER_BLOCKING 0x5, 0x180 ;  /* 0x0146000000007b1d */ /* 0x000fec0000010000 */
[----:B------:R-:W-:-:S02]  /*16ee0*/  UMOV UR4, 0x400 ;  /* 0x0000040000047882 */ /* 0x000fc40000000000 */
[----:B0-----:R-:W-:-:S06]  /*16ef0*/  ULEA UR4, UR5, UR4, 0x18 ;  /* 0x0000000405047291 */ /* 0x001fcc000f8ec03f */
[----:B------:R-:W-:-:S05]  /*16f00*/  IMAD.U32 R17, RZ, RZ, UR4 ;  /* 0x00000004ff117e24 */ /* 0x000fca000f8e00ff */
[----:B-----5:R-:W0:Y:S04]  /*16f10*/  LDS R2, [R17+0x388d0] ;  /* 0x0388d00011027984 */ /* 0x020e280000000800 */
[----:B0-----:R0:W-:Y:S01]  /*16f20*/  STL [R1+0x18], R2 ;  /* 0x0000180201007387 */ /* 0x0011e20000100800 */
[----:B------:R-:W-:Y:S06]  /*16f30*/  BAR.ARV 0x4, 0x180 ;  /* 0x0106000000007b1d */ /* 0x000fec0000002000 */
[----:B------:R-:W-:Y:S05]  /*16f40*/  BRA `(.L_x_2520) ;  /* 0x00000000002c7947 */ /* 0x000fea0003800000 */
.L_x_2519:
[----:B------:R-:W-:-:S03]  /*16f50*/  UMOV UR4, 0xffffffff ;  /* 0xffffffff00047882 */ /* 0x000fc60000000000 */
[----:B------:R-:W-:Y:S05]  /*16f60*/  BRA.DIV UR4, `(.L_x_2521) ;  /* 0x0000001604ac7947 */ /* 0x000fea000b800000 */
[----:B-----5:R0:W3:Y:S02]  /*16f70*/  SHFL.IDX PT, R14, R2, RZ, 0x1f ;  /* 0x00001fff020e7589 */ /* 0x0200e400000e0000 */
.L_x_2569:
[----:B--2---:R-:W2:Y:S01]  /*16f80*/  @!P1 S2R R3, SR_CgaCtaId ;  /* 0x0000000000039919 */ /* 0x004ea20000008800 */
[----:B------:R-:W-:Y:S05]  /*16f90*/  WARPSYNC.ALL ;  /* 0x0000000000007948 */ /* 0x000fea0003800000 */
[----:B------:R-:W-:Y:S01]  /*16fa0*/  BAR.SYNC.DEFER_BLOCKING 0x4, 0x180 ;  /* 0x0106000000007b1d */ /* 0x000fe20000010000 */
[----:B------:R-:W-:-:S05]  /*16fb0*/  @!P1 MOV R0, 0x400 ;  /* 0x0000040000009802 */ /* 0x000fca0000000f00 */
[----:B---3--:R3:W-:Y:S01]  /*16fc0*/  STL [R1+0x18], R14 ;  /* 0x0000180e01007387 */ /* 0x0087e20000100800 */
[----:B--2---:R-:W-:-:S05]  /*16fd0*/  @!P1 LEA R17, R3, R0, 0x18 ;  /* 0x0000000003119211 */ /* 0x004fca00078ec0ff */
[----:B------:R3:W-:Y:S01]  /*16fe0*/  @!P1 STS [R17+0x388d0], R2 ;  /* 0x0388d00211009388 */ /* 0x0007e20000000800 */
[----:B------:R-:W-:Y:S06]  /*16ff0*/  BAR.ARV 0x5, 0x180 ;  /* 0x0146000000007b1d */ /* 0x000fec0000002000 */
.L_x_2520:
[----:B------:R-:W4:Y:S01]  /*17000*/  LDL R0, [R1+0x18] ;  /* 0x0000180001007983 */ /* 0x000f220000100800 */
[----:B------:R-:W-:Y:S02]  /*17010*/  ULDC UR4, c[0x0][0xc38] ;  /* 0x00030e0000047ab9 */ /* 0x000fe40000000800 */
[----:B----4-:R-:W-:-:S13]  /*17020*/  ISETP.GE.AND P0, PT, R0, UR4, PT ;  /* 0x0000000400007c0c */ /* 0x010fda000bf06270 */
[----:B------:R-:W-:Y:S05]  /*17030*/  @!P0 BRA `(.L_x_2522) ;  /* 0xffffffb000208947 */ /* 0x000fea000383ffff */
.L_x_2421:
[----:B-1----:R-:W4:Y:S01]  /*17040*/  LDL.LU R0, [R1+0x1c] ;  /* 0x00001c0001007983 */ /* 0x002f220000300800 */
[----:B------:R-:W-:Y:S01]  /*17050*/  BSSY B0, `(.L_x_2523) ;  /* 0x000000b000007945 */ /* 0x000fe20003800000 */
[----:B------:R-:W1:Y:S01]  /*17060*/  S2R R5, SR_CgaCtaId ;  /* 0x0000000000057919 */ /* 0x000e620000008800 */
[----:B----4-:R-:W-:-:S05]  /*17070*/  VIADD R0, R0, 0x1 ;  /* 0x0000000100007836 */ /* 0x010fca0000000000 */
[----:B0--3--:R-:W-:-:S04]  /*17080*/  LEA.HI R2, R0, R0, RZ, 0x1 ;  /* 0x0000000000027211 */ /* 0x009fc800078f08ff */
[----:B--2---:R-:W-:-:S05]  /*17090*/  LOP3.LUT R3, R2, 0xfffffffe, RZ, 0xc0, !PT ;  /* 0xfffffffe02037812 */ /* 0x004fca00078ec0ff */
[----:B------:R-:W-:Y:S01]  /*170a0*/  IMAD.IADD R3, R0, 0x1, -R3 ;  /* 0x0000000100037824 */ /* 0x000fe200078e0a03 */
[----:B------:R-:W-:-:S04]  /*170b0*/  MOV R0, 0x400 ;  /* 0x0000040000007802 */ /* 0x000fc80000000f00 */
[----:B-1----:R-:W-:Y:S02]  /*170c0*/  LEA R0, R5, R0, 0x18 ;  /* 0x0000000005007211 */ /* 0x002fe400078ec0ff */
[----:B------:R-:W-:-:S04]  /*170d0*/  SHF.L.U32 R3, R3, 0x1f, RZ ;  /* 0x0000001f03037819 */ /* 0x000fc800000006ff */
[----:B------:R-:W0:Y:S02]  /*170e0*/  SYNCS.PHASECHK.TRANS64.TRYWAIT P0, [R0+URZ+0x38820], R3 ;  /* 0x03882003000075a7 */ /* 0x000e24000800017f */
[----:B0-----:R-:W-:Y:S05]  /*170f0*/  @!P0 BRA `(.L_x_2524) ;  /* 0x0000001400708947 */ /* 0x001fea0003800000 */
.L_x_2570:
[----:B------:R-:W-:Y:S05]  /*17100*/  BSYNC B0 ;  /* 0x0000000000007941 */ /* 0x000fea0003800000 */
.L_x_2523:
[----:B------:R-:W-:-:S03]  /*17110*/  UMOV UR4, 0xffffffff ;  /* 0xffffffff00047882 */ /* 0x000fc60000000000 */
[----:B------:R-:W-:Y:S05]  /*17120*/  BRA.DIV UR4, `(.L_x_2525) ;  /* 0x0000001604787947 */ /* 0x000fea000b800000 */
[----:B------:R-:W1:Y:S02]  /*17130*/  S2R R2, SR_TID.X ;  /* 0x0000000000027919 */ /* 0x000e640000002100 */
[----:B-1----:R-:W-:-:S04]  /*17140*/  SHF.R.U32.HI R2, RZ, 0x5, R2 ;  /* 0x00000005ff027819 */ /* 0x002fc80000011602 */
[----:B------:R-:W-:-:S05]  /*17150*/  LOP3.LUT R2, R2, 0x3, RZ, 0xc0, !PT ;  /* 0x0000000302027812 */ /* 0x000fca00078ec0ff */
[----:B------:R1:W2:Y:S02]  /*17160*/  SHFL.IDX PT, R14, R2, RZ, 0x1f ;  /* 0x00001fff020e7589 */ /* 0x0002a400000e0000 */
.L_x_2573:
[----:B--2---:R-:W-:Y:S01]  /*17170*/  ISETP.NE.AND P0, PT, R14, RZ, PT ;  /* 0x000000ff0e00720c */ /* 0x004fe20003f05270 */
[----:B------:R-:W-:-:S12]  /*17180*/  BSSY B0, `(.L_x_2526) ;  /* 0x0000027000007945 */ /* 0x000fd80003800000 */
[----:B------:R-:W-:Y:S05]  /*17190*/  @P0 BRA `(.L_x_2527) ;  /* 0x0000000000940947 */ /* 0x000fea0003800000 */
[----:B------:R-:W-:-:S03]  /*171a0*/  UMOV UR4, 0xffffffff ;  /* 0xffffffff00047882 */ /* 0x000fc60000000000 */
[----:B------:R-:W-:Y:S05]  /*171b0*/  BRA.DIV UR4, `(.L_x_2528) ;  /* 0x0000001604887947 */ /* 0x000fea000b800000 */
[----:B------:R-:W-:-:S13]  /*171c0*/  ELECT P6, URZ, PT ;  /* 0x00000000003f782f */ /* 0x000fda00038c0000 */
.L_x_2576:
        /* <DEDUP_REMOVED lines=8> */
.L_x_2529:
[----:B------:R-:W2:Y:S01]  /*17250*/  LDL.LU R7, [R1+0x4] ;  /* 0x0000040001077983 */ /* 0x000ea20000300800 */
        /* <DEDUP_REMOVED lines=9> */
[----:B------:R-:W-:-:S03]  /*172f0*/  SHF.L.U32 R2, R7, 0x1f, RZ ;  /* 0x0000001f07027819 */ /* 0x000fc600000006ff */
[----:B------:R-:W-:Y:S01]  /*17300*/  IMAD R3, R4, 0x8, R3 ;  /* 0x0000000804037824 */ /* 0x000fe200078e0203 */
[----:B0-----:R-:W-:Y:S06]  /*17310*/  @!P0 BRA `(.L_x_2530) ;  /* 0x0000001400508947 */ /* 0x001fec0003800000 */
.L_x_2577:
[----:B------:R-:W1:Y:S02]  /*17320*/  SYNCS.PHASECHK.TRANS64.TRYWAIT P0, [R3+URZ], R2 ;  /* 0x00000002030075a7 */ /* 0x000e64000800017f */
[----:B-1----:R-:W-:Y:S05]  /*17330*/  @!P0 BRA `(.L_x_2531) ;  /* 0x00000014005c8947 */ /* 0x002fea0003800000 */
.L_x_2578:
[----:B------:R-:W-:Y:S05]  /*17340*/  @!P2 BRA `(.L_x_2532) ;  /* 0x000000000004a947 */ /* 0x000fea0003800000 */
[----:B------:R-:W-:Y:S01]  /*17350*/  BPT.TRAP 0x1 ;  /* 0x000000040000795c */ /* 0x000fe20000300000 */
.L_x_2532:
[----:B-1----:R-:W-:-:S04]  /*17360*/  VIADD R3, R0, 0x38860 ;  /* 0x0003886000037836 */ /* 0x002fc80000000000 */
[----:B------:R-:W-:-:S04]  /*17370*/  IMAD R18, R18, 0x8, R3 ;  /* 0x0000000812127824 */ /* 0x000fc800078e0203 */
[----:B------:R-:W1:Y:S02]  /*17380*/  SYNCS.PHASECHK.TRANS64.TRYWAIT P0, [R18+URZ], R5 ;  /* 0x00000005120075a7 */ /* 0x000e64000800017f */
[----:B-1----:R-:W-:Y:S05]  /*17390*/  @!P0 BRA `(.L_x_2533) ;  /* 0x0000001400588947 */ /* 0x002fea0003800000 */
.L_x_2579:
[----:B------:R-:W-:-:S07]  /*173a0*/  IMAD R3, R4, 0x8, R3 ;  /* 0x0000000804037824 */ /* 0x000fce00078e0203 */
.L_x_2534:
[----:B--2---:R2:W3:Y:S02]  /*173b0*/  SYNCS.PHASECHK.TRANS64.TRYWAIT P0, [R3+URZ], R2 ;  /* 0x00000002030075a7 */ /* 0x0044e4000800017f */
[----:B---3--:R-:W-:Y:S05]  /*173c0*/  @!P0 NANOSLEEP.SYNCS 0x989680 ;  /* 0x009896800000895d */ /* 0x008fea0003900000 */
[----:B------:R-:W3:Y:S02]  /*173d0*/  @!P0 SYNCS.PHASECHK.TRANS64 P0, [R3+URZ], R2 ;  /* 0x00000002030085a7 */ /* 0x000ee4000800007f */
[----:B---3--:R-:W-:Y:S05]  /*173e0*/  @!P0 BRA `(.L_x_2534) ;  /* 0xfffffffc00f08947 */ /* 0x008fea000383ffff */
.L_x_2527:
[----:B------:R-:W-:Y:S05]  /*173f0*/  BSYNC B0 ;  /* 0x0000000000007941 */ /* 0x000fea0003800000 */
.L_x_2526:
[----:B------:R-:W-:Y:S05]  /*17400*/  EXIT ;  /* 0x000000000000794d */ /* 0x000fea0003800000 */
.L_x_2374:
[----:B------:R-:W-:-:S13]  /*17410*/  R2UR UR4, R17 ;  /* 0x00000000110472ca */ /* 0x000fda00000e0000 */
[----:B0-----:R-:W-:-:S04]  /*17420*/  IMAD.U32 R3, RZ, RZ, UR4 ;  /* 0x00000004ff037e24 */ /* 0x001fc8000f8e00ff */
[----:B------:R0:W1:Y:S03]  /*17430*/  SYNCS.PHASECHK.TRANS64.TRYWAIT P1, [R3+URZ+0x38800], R0 ;  /* 0x03880000030075a7 */ /* 0x000066000802017f */
[----:B-1----:R-:W-:Y:S05]  /*17440*/  @!P1 NANOSLEEP.SYNCS 0x989680 ;  /* 0x009896800000995d */ /* 0x002fea0003900000 */
[----:B------:R-:W1:Y:S02]  /*17450*/  @!P1 SYNCS.PHASECHK.TRANS64 P1, [R3+URZ+0x38800], R0 ;  /* 0x03880000030095a7 */ /* 0x000e64000802007f */
[----:B-1----:R-:W-:Y:S05]  /*17460*/  @!P1 BRA `(.L_x_2374) ;  /* 0xfffffffc00e89947 */ /* 0x002fea000383ffff */
[----:B------:R-:W-:Y:S05]  /*17470*/  BRA `(.L_x_2535) ;  /* 0xfffffea400547947 */ /* 0x000fea000383ffff */
.L_x_2378:
[----:B-1----:R1:W2:Y:S02]  /*17480*/  SYNCS.PHASECHK.TRANS64.TRYWAIT P2, [R0+URZ+0x38830], R3 ;  /* 0x03883003000075a7 */ /* 0x0022a4000804017f */
[----:B--2---:R-:W-:Y:S05]  /*17490*/  @!P2 NANOSLEEP.SYNCS 0x989680 ;  /* 0x009896800000a95d */ /* 0x004fea0003900000 */
[----:B------:R-:W2:Y:S02]  /*174a0*/  @!P2 SYNCS.PHASECHK.TRANS64 P2, [R0+URZ+0x38830], R3 ;  /* 0x038830030000a5a7 */ /* 0x000ea4000804007f */
[----:B--2---:R-:W-:Y:S05]  /*174b0*/  @!P2 BRA `(.L_x_2378) ;  /* 0xfffffffc00f0a947 */ /* 0x004fea000383ffff */
[----:B------:R-:W-:Y:S05]  /*174c0*/  BRA `(.L_x_2377) ;  /* 0xfffffea400807947 */ /* 0x000fea000383ffff */
.L_x_2383:
[----:B------:R-:W-:-:S13]  /*174d0*/  R2UR UR4, R232 ;  /* 0x00000000e80472ca */ /* 0x000fda00000e0000 */
[----:B-1----:R-:W-:-:S04]  /*174e0*/  IMAD.U32 R4, RZ, RZ, UR4 ;  /* 0x00000004ff047e24 */ /* 0x002fc8000f8e00ff */
[----:B------:R1:W2:Y:S03]  /*174f0*/  SYNCS.PHASECHK.TRANS64.TRYWAIT P3, [R4+URZ+0x38830], R3 ;  /* 0x03883003040075a7 */ /* 0x0002a6000806017f */
[----:B--2---:R-:W-:Y:S05]  /*17500*/  @!P3 NANOSLEEP.SYNCS 0x989680 ;  /* 0x009896800000b95d */ /* 0x004fea0003900000 */
[----:B------:R-:W2:Y:S02]  /*17510*/  @!P3 SYNCS.PHASECHK.TRANS64 P3, [R4+URZ+0x38830], R3 ;  /* 0x038830030400b5a7 */ /* 0x000ea4000806007f */
[----:B--2---:R-:W-:Y:S05]  /*17520*/  @!P3 BRA `(.L_x_2383) ;  /* 0xfffffffc00e8b947 */ /* 0x004fea000383ffff */
[----:B------:R-:W-:Y:S05]  /*17530*/  BRA `(.L_x_2382) ;  /* 0xfffffee800107947 */ /* 0x000fea000383ffff */
.L_x_2387:
[----:B01----:R-:W-:-:S04]  /*17540*/  IMAD.U32 R3, RZ, RZ, UR4 ;  /* 0x00000004ff037e24 */ /* 0x003fc8000f8e00ff */
[----:B------:R0:W1:Y:S03]  /*17550*/  SYNCS.PHASECHK.TRANS64.TRYWAIT P3, [R3+URZ+0x38850], R0 ;  /* 0x03885000030075a7 */ /* 0x000066000806017f */
[----:B-1----:R-:W-:Y:S05]  /*17560*/  @!P3 NANOSLEEP.SYNCS 0x989680 ;  /* 0x009896800000b95d */ /* 0x002fea0003900000 */
[----:B------:R-:W1:Y:S02]  /*17570*/  @!P3 SYNCS.PHASECHK.TRANS64 P3, [R3+URZ+0x38850], R0 ;  /* 0x038850000300b5a7 */ /* 0x000e64000806007f */
[----:B-1----:R-:W-:Y:S05]  /*17580*/  @!P3 BRA `(.L_x_2387) ;  /* 0xfffffffc00ecb947 */ /* 0x002fea000383ffff */
[----:B------:R-:W-:Y:S05]  /*17590*/  BRA `(.L_x_2386) ;  /* 0xffffff0c003c7947 */ /* 0x000fea000383ffff */
.L_x_2393:
[----:B-1----:R-:W-:-:S04]  /*175a0*/  IMAD.U32 R4, RZ, RZ, UR4 ;  /* 0x00000004ff047e24 */ /* 0x002fc8000f8e00ff */
[----:B------:R1:W2:Y:S03]  /*175b0*/  SYNCS.PHASECHK.TRANS64.TRYWAIT P2, [R4+URZ+0x38830], R3 ;  /* 0x03883003040075a7 */ /* 0x0002a6000804017f */
[----:B--2---:R-:W-:Y:S05]  /*175c0*/  @!P2 NANOSLEEP.SYNCS 0x989680 ;  /* 0x009896800000a95d */ /* 0x004fea0003900000 */
[----:B------:R-:W2:Y:S02]  /*175d0*/  @!P2 SYNCS.PHASECHK.TRANS64 P2, [R4+URZ+0x38830], R3 ;  /* 0x038830030400a5a7 */ /* 0x000ea4000804007f */
[----:B--2---:R-:W-:Y:S05]  /*175e0*/  @!P2 BRA `(.L_x_2393) ;  /* 0xfffffffc00eca947 */ /* 0x004fea000383ffff */
[----:B------:R-:W-:Y:S05]  /*175f0*/  BRA `(.L_x_2392) ;  /* 0xffffff2800707947 */ /* 0x000fea000383ffff */
.L_x_2397:
[----:B01----:R-:W-:-:S04]  /*17600*/  IMAD.U32 R3, RZ, RZ, UR4 ;  /* 0x00000004ff037e24 */ /* 0x003fc8000f8e00ff */
[----:B------:R0:W1:Y:S03]  /*17610*/  SYNCS.PHASECHK.TRANS64.TRYWAIT P2, [R3+URZ+0x38850], R0 ;  /* 0x03885000030075a7 */ /* 0x000066000804017f */
[----:B-1----:R-:W-:Y:S05]  /*17620*/  @!P2 NANOSLEEP.SYNCS 0x989680 ;  /* 0x009896800000a95d */ /* 0x002fea0003900000 */
[----:B------:R-:W1:Y:S02]  /*17630*/  @!P2 SYNCS.PHASECHK.TRANS64 P2, [R3+URZ+0x38850], R0 ;  /* 0x038850000300a5a7 */ /* 0x000e64000804007f */
[----:B-1----:R-:W-:Y:S05]  /*17640*/  @!P2 BRA `(.L_x_2397) ;  /* 0xfffffffc00eca947 */ /* 0x002fea000383ffff */
[----:B------:R-:W-:Y:S05]  /*17650*/  BRA `(.L_x_2396) ;  /* 0xffffff5000987947 */ /* 0x000fea000383ffff */
.L_x_2402:
[----:B-1----:R-:W-:-:S04]  /*17660*/  IMAD.U32 R7, RZ, RZ, UR7 ;  /* 0x00000007ff077e24 */ /* 0x002fc8000f8e00ff */
[----:B------:R1:W2:Y:S03]  /*17670*/  SYNCS.PHASECHK.TRANS64.TRYWAIT P0, [R7+URZ+0x38850], R0 ;  /* 0x03885000070075a7 */ /* 0x0002a6000800017f */
[----:B--2---:R-:W-:Y:S05]  /*17680*/  @!P0 NANOSLEEP.SYNCS 0x989680 ;  /* 0x009896800000895d */ /* 0x004fea0003900000 */
[----:B------:R-:W2:Y:S02]  /*17690*/  @!P0 SYNCS.PHASECHK.TRANS64 P0, [R7+URZ+0x38850], R0 ;  /* 0x03885000070085a7 */ /* 0x000ea4000800007f */
[----:B--2---:R-:W-:Y:S05]  /*176a0*/  @!P0 BRA `(.L_x_2402) ;  /* 0xfffffffc00ec8947 */ /* 0x004fea000383ffff */
[----:B------:R-:W-:Y:S05]  /*176b0*/  BRA `(.L_x_2401) ;  /* 0xffffff6c00e47947 */ /* 0x000fea000383ffff */
.L_x_2432:
[----:B------:R-:W-:Y:S02]  /*176c0*/  IMAD.MOV.U32 R13, RZ, RZ, R0 ;  /* 0x000000ffff0d7224 */ /* 0x000fe400078e0000 */
[----:B------:R-:W-:Y:S02]  /*176d0*/  IMAD.MOV.U32 R12, RZ, RZ, RZ ;  /* 0x000000ffff0c7224 */ /* 0x000fe400078e00ff */
[----:B------:R-:W-:Y:S02]  /*176e0*/  IMAD.MOV.U32 R11, RZ, RZ, 0x1f ;  /* 0x0000001fff0b7424 */ /* 0x000fe400078e00ff */
[----:B------:R-:W-:-:S07]  /*176f0*/  IMAD.MOV.U32 R15, RZ, RZ, -0x1 ;  /* 0xffffffffff0f7424 */ /* 0x000fce00078e00ff */
[----:B0-----:R-:W-:Y:S05]  /*17700*/  WARPSYNC.COLLECTIVE R15, `(.L_x_2536) ;  /* 0x000000000f087348 */ /* 0x001fea0003c00000 */
[----:B------:R1:W2:Y:S02]  /*17710*/  SHFL.IDX P6, R14, R13, R12, R11 ;  /* 0x0000000c0d0e7389 */ /* 0x0002a400000c000b */
[----:B012---:R-:W-:Y:S01]  /*17720*/  ENDCOLLECTIVE ;  /* 0x000000000000791b */ /* 0x007fe20003800000 */
.L_x_2536:
[----:B------:R-:W-:Y:S05]  /*17730*/  BRA `(.L_x_2537) ;  /* 0xffffffb4002c7947 */ /* 0x000fea000383ffff */
.L_x_2434:
[----:B------:R-:W-:Y:S01]  /*17740*/  BSSY B0, `(.L_x_2538) ;  /* 0x0000006000007945 */ /* 0x000fe20003800000 */
[----:B------:R-:W-:-:S07]  /*17750*/  IMAD.MOV.U32 R15, RZ, RZ, -0x1 ;  /* 0xffffffffff0f7424 */ /* 0x000fce00078e00ff */
[----:B01----:R-:W-:Y:S05]  /*17760*/  WARPSYNC.COLLECTIVE R15, `(.L_x_2539) ;  /* 0x000000000f0c7348 */ /* 0x003fea0003c00000 */
[----:B------:R-:W-:Y:S02]  /*17770*/  ELECT P6, UR62, PT ;  /* 0x00000000003e782f */ /* 0x000fe400038c0000 */
[----:B------:R-:W-:Y:S01]  /*17780*/  MOV R14, UR62 ;  /* 0x0000003e000e7c02 */ /* 0x000fe20008000f00 */
[----:B01----:R-:W-:Y:S10]  /*17790*/  ENDCOLLECTIVE ;  /* 0x000000000000791b */ /* 0x003ff40003800000 */
.L_x_2539:
[----:B------:R-:W-:Y:S05]  /*177a0*/  BSYNC B0 ;  /* 0x0000000000007941 */ /* 0x000fea0003800000 */
.L_x_2538:
[----:B------:R-:W-:Y:S05]  /*177b0*/  BRA `(.L_x_2540) ;  /* 0xffffffb4002c7947 */ /* 0x000fea000383ffff */
.L_x_2436:
[----:B-1----:R1:W2:Y:S02]  /*177c0*/  SYNCS.PHASECHK.TRANS64.TRYWAIT P0, [R0+URZ+0x38840], R2 ;  /* 0x03884002000075a7 */ /* 0x0022a4000800017f */
[----:B--2---:R-:W-:Y:S05]  /*177d0*/  @!P0 NANOSLEEP.SYNCS 0x989680 ;  /* 0x009896800000895d */ /* 0x004fea0003900000 */
[----:B------:R-:W2:Y:S02]  /*177e0*/  @!P0 SYNCS.PHASECHK.TRANS64 P0, [R0+URZ+0x38840], R2 ;  /* 0x03884002000085a7 */ /* 0x000ea4000800007f */
[----:B--2---:R-:W-:Y:S05]  /*177f0*/  @!P0 BRA `(.L_x_2436) ;  /* 0xfffffffc00f08947 */ /* 0x004fea000383ffff */
[----:B------:R-:W-:Y:S05]  /*17800*/  BRA `(.L_x_2541) ;  /* 0xffffffb400807947 */ /* 0x000fea000383ffff */
.L_x_2440:
[----:B------:R-:W-:Y:S02]  /*17810*/  IMAD.MOV.U32 R13, RZ, RZ, R3 ;  /* 0x000000ffff0d7224 */ /* 0x000fe400078e0003 */
[----:B------:R-:W-:Y:S02]  /*17820*/  IMAD.MOV.U32 R12, RZ, RZ, RZ ;  /* 0x000000ffff0c7224 */ /* 0x000fe400078e00ff */
[----:B------:R-:W-:Y:S02]  /*17830*/  IMAD.MOV.U32 R11, RZ, RZ, 0x181f ;  /* 0x0000181fff0b7424 */ /* 0x000fe400078e00ff */
[----:B------:R-:W-:Y:S02]  /*17840*/  IMAD.MOV.U32 R15, RZ, RZ, -0x1 ;  /* 0xffffffffff0f7424 */ /* 0x000fe400078e00ff */
[----:B------:R-:W-:-:S07]  /*17850*/  IMAD.U32 R0, RZ, RZ, UR42 ;  /* 0x0000002aff007e24 */ /* 0x000fce000f8e00ff */
[----:B-----5:R-:W-:Y:S05]  /*17860*/  WARPSYNC.COLLECTIVE R15, `(.L_x_2542) ;  /* 0x000000000f087348 */ /* 0x020fea0003c00000 */
[----:B------:R0:W1:Y:S02]  /*17870*/  SHFL.IDX P6, R14, R13, R12, R11 ;  /* 0x0000000c0d0e7389 */ /* 0x00006400000c000b */
[----:B01---5:R-:W-:Y:S01]  /*17880*/  ENDCOLLECTIVE ;  /* 0x000000000000791b */ /* 0x023fe20003800000 */
.L_x_2542:
[----:B------:R-:W-:Y:S02]  /*17890*/  IMAD R0, R0, 0x80, R10 ;  /* 0x0000008000007824 */ /* 0x000fe400078e020a */
[----:B------:R-:W-:Y:S02]  /*178a0*/  IMAD.MOV.U32 R13, RZ, RZ, R4 ;  /* 0x000000ffff0d7224 */ /* 0x000fe400078e0004 */
[----:B------:R-:W-:-:S07]  /*178b0*/  IMAD.MOV.U32 R5, RZ, RZ, R14 ;  /* 0x000000ffff057224 */ /* 0x000fce00078e000e */
[----:B------:R-:W-:Y:S05]  /*178c0*/  WARPSYNC.COLLECTIVE R15, `(.L_x_2543) ;  /* 0x000000000f087348 */ /* 0x000fea0003c00000 */
[----:B------:R0:W1:Y:S02]  /*178d0*/  SHFL.IDX P6, R14, R13, R12, R11 ;  /* 0x0000000c0d0e7389 */ /* 0x00006400000c000b */
[----:B01----:R-:W-:Y:S01]  /*178e0*/  ENDCOLLECTIVE ;  /* 0x000000000000791b */ /* 0x003fe20003800000 */
.L_x_2543:
[----:B------:R-:W-:Y:S01]  /*178f0*/  ULDC UR4, c[0x0][0x288] ;  /* 0x0000a20000047ab9 */ /* 0x000fe20000000800 */
[----:B------:R-:W-:Y:S01]  /*17900*/  ULDC.64 UR6, c[0x0][0x208] ;  /* 0x0000820000067ab9 */ /* 0x000fe20000000a00 */
[----:B------:R-:W-:-:S05]  /*17910*/  IMAD R2, R7, UR4, RZ ;  /* 0x0000000407027c24 */ /* 0x000fca000f8e02ff */
[----:B------:R-:W-:Y:S01]  /*17920*/  ISETP.GE.AND P4, PT, R0, R2, PT ;  /* 0x000000020000720c */ /* 0x000fe20003f86270 */
[----:B------:R-:W-:Y:S02]  /*17930*/  IMAD.MOV.U32 R13, RZ, RZ, R3 ;  /* 0x000000ffff0d7224 */ /* 0x000fe400078e0003 */
[----:B------:R-:W-:Y:S02]  /*17940*/  IMAD.MOV.U32 R12, RZ, RZ, 0x1 ;  /* 0x00000001ff0c7424 */ /* 0x000fe400078e00ff */
[----:B------:R-:W-:-:S08]  /*17950*/  IMAD.MOV.U32 R6, RZ, RZ, R14 ;  /* 0x000000ffff067224 */ /* 0x000fd000078e000e */
        /* <DEDUP_REMOVED lines=15> */
.L_x_2544:
[----:B------:R-:W-:Y:S02]  /*17a50*/  IMAD.MOV.U32 R13, RZ, RZ, R4 ;  /* 0x000000ffff0d7224 */ /* 0x000fe400078e0004 */
[----:B------:R-:W-:-:S07]  /*17a60*/  IMAD.MOV.U32 R5, RZ, RZ, R14 ;  /* 0x000000ffff057224 */ /* 0x000fce00078e000e */
[----:B------:R-:W-:Y:S05]  /*17a70*/  WARPSYNC.COLLECTIVE R15, `(.L_x_2545) ;  /* 0x000000000f087348 */ /* 0x000fea0003c00000 */
[----:B------:R0:W1:Y:S02]  /*17a80*/  SHFL.IDX P6, R14, R13, R12, R11 ;  /* 0x0000000c0d0e7389 */ /* 0x00006400000c000b */
[----:B01----:R-:W-:Y:S01]  /*17a90*/  ENDCOLLECTIVE ;  /* 0x000000000000791b */ /* 0x003fe20003800000 */
.L_x_2545:
[----:B------:R-:W-:Y:S01]  /*17aa0*/  ULDC.64 UR4, c[0x0][0x208] ;  /* 0x0000820000047ab9 */ /* 0x000fe20000000a00 */
[----:B------:R-:W-:Y:S02]  /*17ab0*/  IMAD.MOV.U32 R13, RZ, RZ, R3 ;  /* 0x000000ffff0d7224 */ /* 0x000fe400078e0003 */
        /* <DEDUP_REMOVED lines=17> */
.L_x_2546:
[----:B------:R-:W-:Y:S02]  /*17bd0*/  IMAD.MOV.U32 R13, RZ, RZ, R4 ;  /* 0x000000ffff0d7224 */ /* 0x000fe400078e0004 */
[----:B------:R-:W-:-:S07]  /*17be0*/  IMAD.MOV.U32 R5, RZ, RZ, R14 ;  /* 0x000000ffff057224 */ /* 0x000fce00078e000e */
[----:B------:R-:W-:Y:S05]  /*17bf0*/  WARPSYNC.COLLECTIVE R15, `(.L_x_2547) ;  /* 0x000000000f087348 */ /* 0x000fea0003c00000 */
[----:B------:R0:W1:Y:S02]  /*17c00*/  SHFL.IDX P6, R14, R13, R12, R11 ;  /* 0x0000000c0d0e7389 */ /* 0x00006400000c000b */
[----:B01----:R-:W-:Y:S01]  /*17c10*/  ENDCOLLECTIVE ;  /* 0x000000000000791b */ /* 0x003fe20003800000 */
.L_x_2547:
        /* <DEDUP_REMOVED lines=19> */
.L_x_2548:
[----:B------:R-:W-:Y:S02]  /*17d50*/  IMAD.MOV.U32 R13, RZ, RZ, R4 ;  /* 0x000000ffff0d7224 */ /* 0x000fe400078e0004 */
[----:B------:R-:W-:-:S07]  /*17d60*/  IMAD.MOV.U32 R5, RZ, RZ, R14 ;  /* 0x000000ffff057224 */ /* 0x000fce00078e000e */
[----:B------:R-:W-:Y:S05]  /*17d70*/  WARPSYNC.COLLECTIVE R15, `(.L_x_2549) ;  /* 0x000000000f087348 */ /* 0x000fea0003c00000 */
[----:B------:R0:W1:Y:S02]  /*17d80*/  SHFL.IDX P6, R14, R13, R12, R11 ;  /* 0x0000000c0d0e7389 */ /* 0x00006400000c000b */
[----:B01----:R-:W-:Y:S01]  /*17d90*/  ENDCOLLECTIVE ;  /* 0x000000000000791b */ /* 0x003fe20003800000 */
.L_x_2549:
        /* <DEDUP_REMOVED lines=19> */
.L_x_2550:
[----:B------:R-:W-:Y:S02]  /*17ed0*/  IMAD.MOV.U32 R13, RZ, RZ, R4 ;  /* 0x000000ffff0d7224 */ /* 0x000fe400078e0004 */
[----:B------:R-:W-:-:S07]  /*17ee0*/  IMAD.MOV.U32 R5, RZ, RZ, R14 ;  /* 0x000000ffff057224 */ /* 0x000fce00078e000e */
[----:B------:R-:W-:Y:S05]  /*17ef0*/  WARPSYNC.COLLECTIVE R15, `(.L_x_2551) ;  /* 0x000000000f087348 */ /* 0x000fea0003c00000 */
[----:B------:R0:W1:Y:S02]  /*17f00*/  SHFL.IDX P6, R14, R13, R12, R11 ;  /* 0x0000000c0d0e7389 */ /* 0x00006400000c000b */
[----:B01----:R-:W-:Y:S01]  /*17f10*/  ENDCOLLECTIVE ;  /* 0x000000000000791b */ /* 0x003fe20003800000 */
.L_x_2551:
        /* <DEDUP_REMOVED lines=19> */
.L_x_2552:
[----:B------:R-:W-:Y:S02]  /*18050*/  IMAD.MOV.U32 R13, RZ, RZ, R4 ;  /* 0x000000ffff0d7224 */ /* 0x000fe400078e0004 */
[----:B------:R-:W-:-:S07]  /*18060*/  IMAD.MOV.U32 R5, RZ, RZ, R14 ;  /* 0x000000ffff057224 */ /* 0x000fce00078e000e */
[----:B------:R-:W-:Y:S05]  /*18070*/  WARPSYNC.COLLECTIVE R15, `(.L_x_2553) ;  /* 0x000000000f087348 */ /* 0x000fea0003c00000 */
[----:B------:R0:W1:Y:S02]  /*18080*/  SHFL.IDX P6, R14, R13, R12, R11 ;  /* 0x0000000c0d0e7389 */ /* 0x00006400000c000b */
[----:B01----:R-:W-:Y:S01]  /*18090*/  ENDCOLLECTIVE ;  /* 0x000000000000791b */ /* 0x003fe20003800000 */
.L_x_2553:
        /* <DEDUP_REMOVED lines=19> */
.L_x_2554:
[----:B------:R-:W-:Y:S02]  /*181d0*/  IMAD.MOV.U32 R13, RZ, RZ, R4 ;  /* 0x000000ffff0d7224 */ /* 0x000fe400078e0004 */
[----:B------:R-:W-:-:S07]  /*181e0*/  IMAD.MOV.U32 R5, RZ, RZ, R14 ;  /* 0x000000ffff057224 */ /* 0x000fce00078e000e */
[----:B------:R-:W-:Y:S05]  /*181f0*/  WARPSYNC.COLLECTIVE R15, `(.L_x_2555) ;  /* 0x000000000f087348 */ /* 0x000fea0003c00000 */
[----:B------:R0:W1:Y:S02]  /*18200*/  SHFL.IDX P6, R14, R13, R12, R11 ;  /* 0x0000000c0d0e7389 */ /* 0x00006400000c000b */
[----:B01----:R-:W-:Y:S01]  /*18210*/  ENDCOLLECTIVE ;  /* 0x000000000000791b */ /* 0x003fe20003800000 */
.L_x_2555:
        /* <DEDUP_REMOVED lines=17> */
.L_x_2556:
[----:B------:R-:W-:Y:S02]  /*18330*/  IMAD.MOV.U32 R13, RZ, RZ, R4 ;  /* 0x000000ffff0d7224 */ /* 0x000fe400078e0004 */
[----:B------:R-:W-:-:S07]  /*18340*/  IMAD.MOV.U32 R5, RZ, RZ, R14 ;  /* 0x000000ffff057224 */ /* 0x000fce00078e000e */
[----:B------:R-:W-:Y:S05]  /*18350*/  WARPSYNC.COLLECTIVE R15, `(.L_x_2557) ;  /* 0x000000000f087348 */ /* 0x000fea0003c00000 */
[----:B------:R0:W1:Y:S02]  /*18360*/  SHFL.IDX P6, R14, R13, R12, R11 ;  /* 0x0000000c0d0e7389 */ /* 0x00006400000c000b */
[----:B01----:R-:W-:Y:S01]  /*18370*/  ENDCOLLECTIVE ;  /* 0x000000000000791b */ /* 0x003fe20003800000 */
.L_x_2557:
[----:B------:R-:W-:Y:S01]  /*18380*/  IMAD.MOV.U32 R3, RZ, RZ, R14 ;  /* 0x000000ffff037224 */ /* 0x000fe200078e000e */
[----:B------:R-:W-:Y:S06]  /*18390*/  BRA `(.L_x_2558) ;  /* 0xffffffb8001c7947 */ /* 0x000fec000383ffff */
.L_x_2445:
[----:B0-----:R0:W3:Y:S02]  /*183a0*/  SYNCS.PHASECHK.TRANS64.TRYWAIT P0, [R17+URZ+0x38820], R0 ;  /* 0x03882000110075a7 */ /* 0x0010e4000800017f */
[----:B---3--:R-:W-:Y:S05]  /*183b0*/  @!P0 NANOSLEEP.SYNCS 0x989680 ;  /* 0x009896800000895d */ /* 0x008fea0003900000 */
[----:B------:R-:W3:Y:S02]  /*183c0*/  @!P0 SYNCS.PHASECHK.TRANS64 P0, [R17+URZ+0x38820], R0 ;  /* 0x03882000110085a7 */ /* 0x000ee4000800007f */
[----:B---3--:R-:W-:Y:S05]  /*183d0*/  @!P0 BRA `(.L_x_2445) ;  /* 0xfffffffc00f08947 */ /* 0x008fea000383ffff */
[----:B------:R-:W-:Y:S05]  /*183e0*/  BRA `(.L_x_2559) ;  /* 0xffffffb800987947 */ /* 0x000fea000383ffff */
.L_x_2452:
[----:B0-----:R0:W2:Y:S02]  /*183f0*/  SYNCS.PHASECHK.TRANS64.TRYWAIT P0, [R2+URZ+0x38840], R3 ;  /* 0x03884003020075a7 */ /* 0x0010a4000800017f */
[----:B--2---:R-:W-:Y:S05]  /*18400*/  @!P0 NANOSLEEP.SYNCS 0x989680 ;  /* 0x009896800000895d */ /* 0x004fea0003900000 */
[----:B------:R-:W2:Y:S02]  /*18410*/  @!P0 SYNCS.PHASECHK.TRANS64 P0, [R2+URZ+0x38840], R3 ;  /* 0x03884003020085a7 */ /* 0x000ea4000800007f */
[----:B--2---:R-:W-:Y:S05]  /*18420*/  @!P0 BRA `(.L_x_2452) ;  /* 0xfffffffc00f08947 */ /* 0x004fea000383ffff */
[----:B------:R-:W-:Y:S05]  /*18430*/  BRA `(.L_x_2560) ;  /* 0xffffffbc00547947 */ /* 0x000fea000383ffff */
.L_x_2460:
[----:B0-----:R0:W1:Y:S02]  /*18440*/  SYNCS.PHASECHK.TRANS64.TRYWAIT P0, [R3+URZ+0x60], R2 ;  /* 0x00006002030075a7 */ /* 0x001064000800017f */
[----:B-1----:R-:W-:Y:S05]  /*18450*/  @!P0 NANOSLEEP.SYNCS 0x989680 ;  /* 0x009896800000895d */ /* 0x002fea0003900000 */
[----:B------:R-:W1:Y:S02]  /*18460*/  @!P0 SYNCS.PHASECHK.TRANS64 P0, [R3+URZ+0x60], R2 ;  /* 0x00006002030085a7 */ /* 0x000e64000800007f */
[----:B-1----:R-:W-:Y:S05]  /*18470*/  @!P0 BRA `(.L_x_2460) ;  /* 0xfffffffc00f08947 */ /* 0x002fea000383ffff */
[----:B------:R-:W-:Y:S05]  /*18480*/  BRA `(.L_x_2561) ;  /* 0xffffffc000987947 */ /* 0x000fea000383ffff */
.L_x_2472:
[----:B--2---:R2:W3:Y:S02]  /*18490*/  SYNCS.PHASECHK.TRANS64.TRYWAIT P0, [R3+URZ+0x38840], R2 ;  /* 0x03884002030075a7 */ /* 0x0044e4000800017f */
[----:B---3--:R-:W-:Y:S05]  /*184a0*/  @!P0 NANOSLEEP.SYNCS 0x989680 ;  /* 0x009896800000895d */ /* 0x008fea0003900000 */
[----:B------:R-:W3:Y:S02]  /*184b0*/  @!P0 SYNCS.PHASECHK.TRANS64 P0, [R3+URZ+0x38840], R2 ;  /* 0x03884002030085a7 */ /* 0x000ee4000800007f */
[----:B---3--:R-:W-:Y:S05]  /*184c0*/  @!P0 BRA `(.L_x_2472) ;  /* 0xfffffffc00f08947 */ /* 0x008fea000383ffff */
[----:B------:R-:W-:Y:S05]  /*184d0*/  BRA `(.L_x_2562) ;  /* 0xffffffc800947947 */ /* 0x000fea000383ffff */
.L_x_2480:
[----:B0-----:R0:W1:Y:S02]  /*184e0*/  SYNCS.PHASECHK.TRANS64.TRYWAIT P0, [R2+URZ+0x60], R3 ;  /* 0x00006003020075a7 */ /* 0x001064000800017f */
[----:B-1----:R-:W-:Y:S05]  /*184f0*/  @!P0 NANOSLEEP.SYNCS 0x989680 ;  /* 0x009896800000895d */ /* 0x002fea0003900000 */
[----:B------:R-:W1:Y:S02]  /*18500*/  @!P0 SYNCS.PHASECHK.TRANS64 P0, [R2+URZ+0x60], R3 ;  /* 0x00006003020085a7 */ /* 0x000e64000800007f */
[----:B-1----:R-:W-:Y:S05]  /*18510*/  @!P0 BRA `(.L_x_2480) ;  /* 0xfffffffc00f08947 */ /* 0x002fea000383ffff */
[----:B------:R-:W-:Y:S05]  /*18520*/  BRA `(.L_x_2563) ;  /* 0xffffffcc00e47947 */ /* 0x000fea000383ffff */
.L_x_2491:
[----:B---3--:R3:W4:Y:S02]  /*18530*/  SYNCS.PHASECHK.TRANS64.TRYWAIT P0, [R2+URZ+0x38840], R3 ;  /* 0x03884003020075a7 */ /* 0x008724000800017f */
[----:B----4-:R-:W-:Y:S05]  /*18540*/  @!P0 NANOSLEEP.SYNCS 0x989680 ;  /* 0x009896800000895d */ /* 0x010fea0003900000 */
[----:B------:R-:W4:Y:S02]  /*18550*/  @!P0 SYNCS.PHASECHK.TRANS64 P0, [R2+URZ+0x38840], R3 ;  /* 0x03884003020085a7 */ /* 0x000f24000800007f */
[----:B----4-:R-:W-:Y:S05]  /*18560*/  @!P0 BRA `(.L_x_2491) ;  /* 0xfffffffc00f08947 */ /* 0x010fea000383ffff */
[----:B------:R-:W-:Y:S05]  /*18570*/  BRA `(.L_x_2564) ;  /* 0xffffffd400b47947 */ /* 0x000fea000383ffff */
.L_x_2499:
[----:B0-----:R0:W1:Y:S02]  /*18580*/  SYNCS.PHASECHK.TRANS64.TRYWAIT P0, [R2+URZ+0x60], R5 ;  /* 0x00006005020075a7 */ /* 0x001064000800017f */
[----:B-1----:R-:W-:Y:S05]  /*18590*/  @!P0 NANOSLEEP.SYNCS 0x989680 ;  /* 0x009896800000895d */ /* 0x002fea0003900000 */
[----:B------:R-:W1:Y:S02]  /*185a0*/  @!P0 SYNCS.PHASECHK.TRANS64 P0, [R2+URZ+0x60], R5 ;  /* 0x00006005020085a7 */ /* 0x000e64000800007f */
[----:B-1----:R-:W-:Y:S05]  /*185b0*/  @!P0 BRA `(.L_x_2499) ;  /* 0xfffffffc00f08947 */ /* 0x002fea000383ffff */
[----:B------:R-:W-:Y:S05]  /*185c0*/  BRA `(.L_x_2565) ;  /* 0xffffffdc00047947 */ /* 0x000fea000383ffff */
.L_x_2512:
[----:B0-----:R0:W2:Y:S02]  /*185d0*/  SYNCS.PHASECHK.TRANS64.TRYWAIT P0, [R2+URZ+0x38860], R3 ;  /* 0x03886003020075a7 */ /* 0x0010a4000800017f */
[----:B--2---:R-:W-:Y:S05]  /*185e0*/  @!P0 NANOSLEEP.SYNCS 0x989680 ;  /* 0x009896800000895d */ /* 0x004fea0003900000 */
[----:B------:R-:W2:Y:S02]  /*185f0*/  @!P0 SYNCS.PHASECHK.TRANS64 P0, [R2+URZ+0x38860], R3 ;  /* 0x03886003020085a7 */ /* 0x000ea4000800007f */
[----:B--2---:R-:W-:Y:S05]  /*18600*/  @!P0 BRA `(.L_x_2512) ;  /* 0xfffffffc00f08947 */ /* 0x004fea000383ffff */
[----:B------:R-:W-:Y:S05]  /*18610*/  BRA `(.L_x_2566) ;  /* 0xffffffe000c07947 */ /* 0x000fea000383ffff */
.L_x_2521:
[----:B------:R-:W-:Y:S01]  /*18620*/  BSSY B0, `(.L_x_2567) ;  /* 0x0000008000007945 */ /* 0x000fe20003800000 */
[----:B-----5:R-:W-:Y:S02]  /*18630*/  IMAD.MOV.U32 R13, RZ, RZ, R2 ;  /* 0x000000ffff0d7224 */ /* 0x020fe400078e0002 */
[----:B------:R-:W-:Y:S02]  /*18640*/  IMAD.MOV.U32 R12, RZ, RZ, RZ ;  /* 0x000000ffff0c7224 */ /* 0x000fe400078e00ff */
[----:B------:R-:W-:Y:S02]  /*18650*/  IMAD.MOV.U32 R11, RZ, RZ, 0x1f ;  /* 0x0000001fff0b7424 */ /* 0x000fe400078e00ff */
[----:B------:R-:W-:-:S07]  /*18660*/  IMAD.MOV.U32 R15, RZ, RZ, -0x1 ;  /* 0xffffffffff0f7424 */ /* 0x000fce00078e00ff */
[----:B-12---:R-:W-:Y:S05]  /*18670*/  WARPSYNC.COLLECTIVE R15, `(.L_x_2568) ;  /* 0x000000000f087348 */ /* 0x006fea0003c00000 */
[----:B------:R0:W3:Y:S02]  /*18680*/  SHFL.IDX P6, R14, R13, R12, R11 ;  /* 0x0000000c0d0e7389 */ /* 0x0000e400000c000b */
[----:B0123--:R-:W-:Y:S01]  /*18690*/  ENDCOLLECTIVE ;  /* 0x000000000000791b */ /* 0x00ffe20003800000 */
.L_x_2568:
[----:B------:R-:W-:Y:S05]  /*186a0*/  BSYNC B0 ;  /* 0x0000000000007941 */ /* 0x000fea0003800000 */
.L_x_2567:
[----:B------:R-:W-:Y:S05]  /*186b0*/  BRA `(.L_x_2569) ;  /* 0xffffffe800307947 */ /* 0x000fea000383ffff */
.L_x_2524:
[----:B0-----:R0:W1:Y:S02]  /*186c0*/  SYNCS.PHASECHK.TRANS64.TRYWAIT P0, [R0+URZ+0x38820], R3 ;  /* 0x03882003000075a7 */ /* 0x001064000800017f */
[----:B-1----:R-:W-:Y:S05]  /*186d0*/  @!P0 NANOSLEEP.SYNCS 0x989680 ;  /* 0x009896800000895d */ /* 0x002fea0003900000 */
[----:B------:R-:W1:Y:S02]  /*186e0*/  @!P0 SYNCS.PHASECHK.TRANS64 P0, [R0+URZ+0x38820], R3 ;  /* 0x03882003000085a7 */ /* 0x000e64000800007f */
[----:B-1----:R-:W-:Y:S05]  /*186f0*/  @!P0 BRA `(.L_x_2524) ;  /* 0xfffffffc00f08947 */ /* 0x002fea000383ffff */
[----:B------:R-:W-:Y:S05]  /*18700*/  BRA `(.L_x_2570) ;  /* 0xffffffe8007c7947 */ /* 0x000fea000383ffff */
.L_x_2525:
        /* <DEDUP_REMOVED lines=11> */
.L_x_2572:
[----:B------:R-:W-:Y:S05]  /*187c0*/  BSYNC B0 ;  /* 0x0000000000007941 */ /* 0x000fea0003800000 */
.L_x_2571:
[----:B------:R-:W-:Y:S05]  /*187d0*/  BRA `(.L_x_2573) ;  /* 0xffffffe800647947 */ /* 0x000fea000383ffff */
.L_x_2528:
[----:B------:R-:W-:Y:S01]  /*187e0*/  BSSY B1, `(.L_x_2574) ;  /* 0x0000006000017945 */ /* 0x000fe20003800000 */
[----:B------:R-:W-:-:S07]  /*187f0*/  IMAD.MOV.U32 R15, RZ, RZ, -0x1 ;  /* 0xffffffffff0f7424 */ /* 0x000fce00078e00ff */
[----:B01----:R-:W-:Y:S05]  /*18800*/  WARPSYNC.COLLECTIVE R15, `(.L_x_2575) ;  /* 0x000000000f0c7348 */ /* 0x003fea0003c00000 */
[----:B------:R-:W-:Y:S02]  /*18810*/  ELECT P6, UR62, PT ;  /* 0x00000000003e782f */ /* 0x000fe400038c0000 */
[----:B------:R-:W-:Y:S01]  /*18820*/  MOV R14, UR62 ;  /* 0x0000003e000e7c02 */ /* 0x000fe20008000f00 */
[----:B01----:R-:W-:Y:S10]  /*18830*/  ENDCOLLECTIVE ;  /* 0x000000000000791b */ /* 0x003ff40003800000 */
.L_x_2575:
[----:B------:R-:W-:Y:S05]  /*18840*/  BSYNC B1 ;  /* 0x0000000000017941 */ /* 0x000fea0003800000 */
.L_x_2574:
[----:B------:R-:W-:Y:S05]  /*18850*/  BRA `(.L_x_2576) ;  /* 0xffffffe8005c7947 */ /* 0x000fea000383ffff */
.L_x_2530:
[----:B0-----:R0:W1:Y:S02]  /*18860*/  SYNCS.PHASECHK.TRANS64.TRYWAIT P0, [R6+URZ], R5 ;  /* 0x00000005060075a7 */ /* 0x001064000800017f */
[----:B-1----:R-:W-:Y:S05]  /*18870*/  @!P0 NANOSLEEP.SYNCS 0x989680 ;  /* 0x009896800000895d */ /* 0x002fea0003900000 */
[----:B------:R-:W1:Y:S02]  /*18880*/  @!P0 SYNCS.PHASECHK.TRANS64 P0, [R6+URZ], R5 ;  /* 0x00000005060085a7 */ /* 0x000e64000800007f */
[----:B-1----:R-:W-:Y:S05]  /*18890*/  @!P0 BRA `(.L_x_2530) ;  /* 0xfffffffc00f08947 */ /* 0x002fea000383ffff */
[----:B------:R-:W-:Y:S05]  /*188a0*/  BRA `(.L_x_2577) ;  /* 0xffffffe8009c7947 */ /* 0x000fea000383ffff */
.L_x_2531:
[----:B-1----:R1:W2:Y:S02]  /*188b0*/  SYNCS.PHASECHK.TRANS64.TRYWAIT P0, [R3+URZ], R2 ;  /* 0x00000002030075a7 */ /* 0x0022a4000800017f */
[----:B--2---:R-:W-:Y:S05]  /*188c0*/  @!P0 NANOSLEEP.SYNCS 0x989680 ;  /* 0x009896800000895d */ /* 0x004fea0003900000 */
[----:B------:R-:W2:Y:S02]  /*188d0*/  @!P0 SYNCS.PHASECHK.TRANS64 P0, [R3+URZ], R2 ;  /* 0x00000002030085a7 */ /* 0x000ea4000800007f */
[----:B--2---:R-:W-:Y:S05]  /*188e0*/  @!P0 BRA `(.L_x_2531) ;  /* 0xfffffffc00f08947 */ /* 0x004fea000383ffff */
[----:B------:R-:W-:Y:S05]  /*188f0*/  BRA `(.L_x_2578) ;  /* 0xffffffe800907947 */ /* 0x000fea000383ffff */
.L_x_2533:
[----:B-1----:R1:W2:Y:S02]  /*18900*/  SYNCS.PHASECHK.TRANS64.TRYWAIT P0, [R18+URZ], R5 ;  /* 0x00000005120075a7 */ /* 0x0022a4000800017f */
[----:B--2---:R-:W-:Y:S05]  /*18910*/  @!P0 NANOSLEEP.SYNCS 0x989680 ;  /* 0x009896800000895d */ /* 0x004fea0003900000 */
[----:B------:R-:W2:Y:S02]  /*18920*/  @!P0 SYNCS.PHASECHK.TRANS64 P0, [R18+URZ], R5 ;  /* 0x00000005120085a7 */ /* 0x000ea4000800007f */
[----:B--2---:R-:W-:Y:S05]  /*18930*/  @!P0 BRA `(.L_x_2533) ;  /* 0xfffffffc00f08947 */ /* 0x004fea000383ffff */
[----:B------:R-:W-:Y:S05]  /*18940*/  BRA `(.L_x_2579) ;  /* 0xffffffe800947947 */ /* 0x000fea000383ffff */
.L_x_2580:
        /* <DEDUP_REMOVED lines=11> */
.L_x_3431:


//--------------------- .text._ZN7cutlass13device_kernelIN5flash11enable_sm90INS1_16FlashAttnFwdSm90INS1_25CollectiveMainloopFwdSm90ILi2EN4cute5tupleIJNS5_1CILi1EEES8_S8_EEENS6_IJNS7_ILi128EEENS7_ILi80EEENS7_ILi256EEEEEELi256ENS_10bfloat16_tEfNS_4arch4Sm90ELb1ELb0ELb1ELb1ELb0ELb0ELb0ELb1ELb1ELb1ELb0ELb0EEENS1_21CollectiveEpilogueFwdINS6_IJSA_SC_SB_EEES9_SE_SG_Li256ELb1ELb1ELb0ELb0EEENS1_36VarlenDynamicPersistentTileSchedulerILi128ELi80ELi256ELi128ELb0ELb1ELb1ELb1ELb1ELb1EEEEEEEEEvNT_6ParamsE --------------------------
	.section	.text._ZN7cutlass13device_kernelIN5flash11enable_sm90INS1_16FlashAttnFwdSm90INS1_25CollectiveMainloopFwdSm90ILi2EN4cute5tupleIJNS5_1CILi1EEES8_S8_EEENS6_IJNS7_ILi128EEENS7_ILi80EEENS7_ILi256EEEEEELi256ENS_10bfloat16_tEfNS_4arch4Sm90ELb1ELb0ELb1ELb1ELb0ELb0ELb0ELb1ELb1ELb1ELb0ELb0EEENS1_21CollectiveEpilogueFwdINS6_IJSA_SC_SB_EEES9_SE_SG_Li256ELb1ELb1ELb0ELb0EEENS1_36VarlenDynamicPersistentTileSchedulerILi128ELi80ELi256ELi128ELb0ELb1ELb1ELb1ELb1ELb1EEEEEEEEEvNT_6ParamsE,"ax",@progbits
	.align	128
.text._ZN7cutlass13device_kernelIN5flash11enable_sm90INS1_16FlashAttnFwdSm90INS1_25CollectiveMainloopFwdSm90ILi2EN4cute5tupleIJNS5_1CILi1EEES8_S8_EEENS6_IJNS7_ILi128EEENS7_ILi80EEENS7_ILi256EEEEEELi256ENS_10bfloat16_tEfNS_4arch4Sm90ELb1ELb0ELb1ELb1ELb0ELb0ELb0ELb1ELb1ELb1ELb0ELb0EEENS1_21CollectiveEpilogueFwdINS6_IJSA_SC_SB_EEES9_SE_SG_Li256ELb1ELb1ELb0ELb0EEENS1_36VarlenDynamicPersistentTileSchedulerILi128ELi80ELi256ELi128ELb0ELb1ELb1ELb1ELb1ELb1EEEEEEEEEvNT_6ParamsE:
        .type           _ZN7cutlass13device_kernelIN5flash11enable_sm90INS1_16FlashAttnFwdSm90INS1_25CollectiveMainloopFwdSm90ILi2EN4cute5tupleIJNS5_1CILi1EEES8_S8_EEENS6_IJNS7_ILi128EEENS7_ILi80EEENS7_ILi256EEEEEELi256ENS_10bfloat16_tEfNS_4arch4Sm90ELb1ELb0ELb1ELb1ELb0ELb0ELb0ELb1ELb1ELb1ELb0ELb0EEENS1_21CollectiveEpilogueFwdINS6_IJSA_SC_SB_EEES9_SE_SG_Li256ELb1ELb1ELb0ELb0EEENS1_36VarlenDynamicPersistentTileSchedulerILi128ELi80ELi256ELi128ELb0ELb1ELb1ELb1ELb1ELb1EEEEEEEEEvNT_6ParamsE,@function
        .size           _ZN7cutlass13device_kernelIN5flash11enable_sm90INS1_16FlashAttnFwdSm90INS1_25CollectiveMainloopFwdSm90ILi2EN4cute5tupleIJNS5_1CILi1EEES8_S8_EEENS6_IJNS7_ILi128EEENS7_ILi80EEENS7_ILi256EEEEEELi256ENS_10bfloat16_tEfNS_4arch4Sm90ELb1ELb0ELb1ELb1ELb0ELb0ELb0ELb1ELb1ELb1ELb0ELb0EEENS1_21CollectiveEpilogueFwdINS6_IJSA_SC_SB_EEES9_SE_SG_Li256ELb1ELb1ELb0ELb0EEENS1_36VarlenDynamicPersistentTileSchedulerILi128ELi80ELi256ELi128ELb0ELb1ELb1ELb1ELb1ELb1EEEEEEEEEvNT_6ParamsE,(.L_x_3432 - _ZN7cutlass13device_kernelIN5flash11enable_sm90INS1_16FlashAttnFwdSm90INS1_25CollectiveMainloopFwdSm90ILi2EN4cute5tupleIJNS5_1CILi1EEES8_S8_EEENS6_IJNS7_ILi128EEENS7_ILi80EEENS7_ILi256EEEEEELi256ENS_10bfloat16_tEfNS_4arch4Sm90ELb1ELb0ELb1ELb1ELb0ELb0ELb0ELb1ELb1ELb1ELb0ELb0EEENS1_21CollectiveEpilogueFwdINS6_IJSA_SC_SB_EEES9_SE_SG_Li256ELb1ELb1ELb0ELb0EEENS1_36VarlenDynamicPersistentTileSchedulerILi128ELi80ELi256ELi128ELb0ELb1ELb1ELb1ELb1ELb1EEEEEEEEEvNT_6ParamsE)
        .other          _ZN7cutlass13device_kernelIN5flash11enable_sm90INS1_16FlashAttnFwdSm90INS1_25CollectiveMainloopFwdSm90ILi2EN4cute5tupleIJNS5_1CILi1EEES8_S8_EEENS6_IJNS7_ILi128EEENS7_ILi80EEENS7_ILi256EEEEEELi256ENS_10bfloat16_tEfNS_4arch4Sm90ELb1ELb0ELb1ELb1ELb0ELb0ELb0ELb1ELb1ELb1ELb0ELb0EEENS1_21CollectiveEpilogueFwdINS6_IJSA_SC_SB_EEES9_SE_SG_Li256ELb1ELb1ELb0ELb0EEENS1_36VarlenDynamicPersistentTileSchedulerILi128ELi80ELi256ELi128ELb0ELb1ELb1ELb1ELb1ELb1EEEEEEEEEvNT_6ParamsE,@"STO_CUDA_ENTRY STV_DEFAULT"
_ZN7cutlass13device_kernelIN5flash11enable_sm90INS1_16FlashAttnFwdSm90INS1_25CollectiveMainloopFwdSm90ILi2EN4cute5tupleIJNS5_1CILi1EEES8_S8_EEENS6_IJNS7_ILi128EEENS7_ILi80EEENS7_ILi256EEEEEELi256ENS_10bfloat16_tEfNS_4arch4Sm90ELb1ELb0ELb1ELb1ELb0ELb0ELb0ELb1ELb1ELb1ELb0ELb0EEENS1_21CollectiveEpilogueFwdINS6_IJSA_SC_SB_EEES9_SE_SG_Li256ELb1ELb1ELb0ELb0EEENS1_36VarlenDynamicPersistentTileSchedulerILi128ELi80ELi256ELi128ELb0ELb1ELb1ELb1ELb1ELb1EEEEEEEEEvNT_6ParamsE:
        /* <DEDUP_REMOVED lines=18> */
.L_x_2582:
[----:B------:R-:W-:Y:S05]  /*0120*/  BSYNC B0 ;  /* 0x0000000000007941 */ /* 0x000fea0003800000 */
.L_x_2581:
        /* <DEDUP_REMOVED lines=41> */
.L_x_2583:
        /* <DEDUP_REMOVED lines=22> */
.L_x_2584:
        /* <DEDUP_REMOVED lines=18> */
.L_x_2585:
        /* <DEDUP_REMOVED lines=22> */
.L_x_2586:
        /* <DEDUP_REMOVED lines=22> */
.L_x_2587:
        /* <DEDUP_REMOVED lines=8> */
.L_x_2589:
        /* <DEDUP_REMOVED lines=18> */
[----:B------:R-:W0:Y:S02]  /*0aa0*/  S2R R0, SR_TID.X ;  /* 0x0000000000007919 */ /* 0x000e240000002100 */
        /* <DEDUP_REMOVED lines=20> */
[----:B------:R-:W-:Y:S01]  /*0bf0*/  LEA.HI R4, R4, R223, RZ, 0x5 ;  /* 0x000000df04047211 */ /* 0x000fe200078f28ff */
[----:B------:R-:W-:Y:S01]  /*0c00*/  IMAD.IADD R9, R232, 0x1, -R9 ;  /* 0x00000001e8097824 */ /* 0x000fe200078e0a09 */
[----:B------:R-:W-:Y:S02]  /*0c10*/  LOP3.LUT R11, R11, 0xfffffff8, RZ, 0xc0, !PT ;  /* 0xfffffff80b0b7812 */ /* 0x000fe400078ec0ff */
[----:B------:R-:W-:-:S02]  /*0c20*/  LEA.HI R5, R5, R224, RZ, 0x1 ;  /* 0x000000e005057211 */ /* 0x000fc400078f08ff */
[----:B------:R-:W-:Y:S01]  /*0c30*/  SHF.R.S32.HI R4, RZ, 0x5, R4 ;  /* 0x00000005ff047819 */ /* 0x000fe20000011404 */
[----:B------:R-:W-:Y:S01]  /*0c40*/  IMAD.IADD R11, R8, 0x1, -R11 ;  /* 0x00000001080b7824 */ /* 0x000fe200078e0a0b */
[----:B------:R-:W-:Y:S02]  /*0c50*/  LOP3.LUT R5, R5, 0x3fffffe, RZ, 0xc0, !PT ;  /* 0x03fffffe05057812 */ /* 0x000fe400078ec0ff */
[----:B------:R-:W-:Y:S01]  /*0c60*/  LOP3.LUT R212, R6, 0x7ffffffc, RZ, 0xc0, !PT ;  /* 0x7ffffffc06d47812 */ /* 0x000fe200078ec0ff */
[----:B------:R-:W-:Y:S02]  /*0c70*/  IMAD R4, R4, 0x10, R11 ;  /* 0x0000001004047824 */ /* 0x000fe400078e020b */
[----:B------:R-:W-:Y:S02]  /*0c80*/  IMAD.IADD R5, R224, 0x1, -R5 ;  /* 0x00000001e0057824 */ /* 0x000fe400078e0a05 */
[----:B------:R-:W-:Y:S02]  /*0c90*/  IMAD.IADD R212, R223, 0x1, -R212 ;  /* 0x00000001dfd47824 */ /* 0x000fe400078e0ad4 */
[----:B------:R-:W-:Y:S01]  /*0ca0*/  IMAD R225, R5, 0x40, R4 ;  /* 0x0000004005e17824 */ /* 0x000fe200078e0204 */
[----:B--2---:R-:W-:-:S02]  /*0cb0*/  R2UR UR4, R2 ;  /* 0x00000000020472ca */ /* 0x004fc400000e0000 */
[CC--:B------:R-:W-:Y:S02]  /*0cc0*/  LEA.HI R2, R3.reuse, R232.reuse, RZ, 0x5 ;  /* 0x000000e803027211 */ /* 0x0c0fe400078f28ff */
[----:B------:R-:W-:-:S03]  /*0cd0*/  LEA.HI R3, R3, R232, RZ, 0x3 ;  /* 0x000000e803037211 */ /* 0x000fc600078f18ff */
[----:B------:R-:W-:Y:S01]  /*0ce0*/  IMAD.SHL.U32 R2, R2, 0x20, RZ ;  /* 0x0000002002027824 */ /* 0x000fe200078e00ff */
[----:B------:R-:W-:Y:S02]  /*0cf0*/  LOP3.LUT R217, R3, 0xfffffff8, RZ, 0xc0, !PT ;  /* 0xfffffff803d97812 */ /* 0x000fe400078ec0ff */
[----:B------:R-:W-:Y:S02]  /*0d00*/  SHF.R.S32.HI R220, RZ, 0x3, R3 ;  /* 0x00000003ffdc7819 */ /* 0x000fe40000011403 */
[----:B------:R-:W-:Y:S01]  /*0d10*/  LOP3.LUT R2, R2, 0xfffffc00, RZ, 0xc0, !PT ;  /* 0xfffffc0002027812 */ /* 0x000fe200078ec0ff */
[----:B------:R-:W-:Y:S01]  /*0d20*/  IMAD.IADD R217, R232, 0x1, -R217 ;  /* 0x00000001e8d97824 */ /* 0x000fe200078e0ad9 */
[----:B------:R-:W-:-:S03]  /*0d30*/  ULOP3.LUT UR7, UR4, 0x1, URZ, 0xfc, !UPT ;  /* 0x0000000104077892 */ /* 0x000fc6000f8efc3f */
[----:B------:R-:W-:Y:S01]  /*0d40*/  IMAD R7, R7, 0x40, R2 ;  /* 0x0000004007077824 */ /* 0x000fe200078e0202 */
[----:B------:R-:W-:Y:S01]  /*0d50*/  LEA.HI R2, R9, R9, RZ, 0x1 ;  /* 0x0000000909027211 */ /* 0x000fe200078f08ff */
[----:B------:R-:W-:Y:S01]  /*0d60*/  IMAD.SHL.U32 R18, R217, 0x8, RZ ;  /* 0x00000008d9127824 */ /* 0x000fe200078e00ff */
[----:B------:R-:W-:Y:S01]  /*0d70*/  UMOV UR4, URZ ;  /* 0x0000003f00047c82 */ /* 0x000fe20008000000 */
[----:B------:R-:W-:Y:S01]  /*0d80*/  IMAD R226, R0, 0x8, R7 ;  /* 0x0000000800e27824 */ /* 0x000fe200078e0207 */
[----:B------:R-:W-:Y:S01]  /*0d90*/  LOP3.LUT R2, R2, 0x1ffffffe, RZ, 0xc0, !PT ;  /* 0x1ffffffe02027812 */ /* 0x000fe200078ec0ff */
[C---:B------:R-:W-:Y:S01]  /*0da0*/  VIADD R215, R18.reuse, 0x40 ;  /* 0x0000004012d77836 */ /* 0x040fe20000000000 */
[----:B------:R-:W-:Y:S01]  /*0db0*/  SHF.R.S32.HI R231, RZ, 0x1f, R18 ;  /* 0x0000001fffe77819 */ /* 0x000fe20000011412 */
[C---:B------:R-:W-:Y:S02]  /*0dc0*/  VIADD R214, R18.reuse, 0x80 ;  /* 0x0000008012d67836 */ /* 0x040fe40000000000 */
[----:B------:R-:W-:Y:S01]  /*0dd0*/  VIADD R216, R18, 0xc0 ;  /* 0x000000c012d87836 */ /* 0x000fe20000000000 */
[----:B------:R-:W-:Y:S01]  /*0de0*/  SHF.R.S32.HI R230, RZ, 0x1f, R215 ;  /* 0x0000001fffe67819 */ /* 0x000fe200000114d7 */
[----:B------:R-:W-:Y:S01]  /*0df0*/  IMAD.IADD R2, R9, 0x1, -R2 ;  /* 0x0000000109027824 */ /* 0x000fe200078e0a02 */
[----:B------:R-:W-:Y:S01]  /*0e00*/  SHF.R.S32.HI R229, RZ, 0x1f, R214 ;  /* 0x0000001fffe57819 */ /* 0x000fe200000114d6 */
[----:B------:R-:W-:Y:S01]  /*0e10*/  IMAD.MOV.U32 R7, RZ, RZ, R15 ;  /* 0x000000ffff077224 */ /* 0x000fe200078e000f */
[----:B------:R-:W-:Y:S01]  /*0e20*/  SHF.R.S32.HI R228, RZ, 0x1f, R216 ;  /* 0x0000001fffe47819 */ /* 0x000fe200000114d8 */
[----:B------:R-:W-:-:S02]  /*0e30*/  IMAD.U32 R227, RZ, RZ, UR7 ;  /* 0x00000007ffe37e24 */ /* 0x000fc4000f8e00ff */
[----:B------:R-:W-:Y:S02]  /*0e40*/  IMAD.U32 R222, RZ, RZ, UR4 ;  /* 0x00000004ffde7e24 */ /* 0x000fe4000f8e00ff */
[----:B------:R-:W-:Y:S02]  /*0e50*/  IMAD R213, R2, 0x8, R225 ;  /* 0x0000000802d57824 */ /* 0x000fe400078e02e1 */
[----:B------:R-:W-:-:S07]  /*0e60*/  IMAD.U32 R16, RZ, RZ, UR4 ;  /* 0x00000004ff107e24 */ /* 0x000fce000f8e00ff */
.L_x_2643:
[----:B012-4-:R-:W0:Y:S01]  /*0e70*/  LDC.64 R2, c[0x0][0xc88] ;  /* 0x00032200ff027b82 */ /* 0x017e220000000a00 */
        /* <DEDUP_REMOVED lines=14> */
[----:B------:R-:W-:-:S04]  /*0f60*/  @UP0 ULEA UR8, UP2, UR4, UR8, 0x2 ;  /* 0x0000000804080291 */ /* 0x000fc8000f84103f */
[----:B------:R-:W-:Y:S02]  /*0f70*/  @UP0 ULEA.HI.X UR9, UR4, UR9, UR7, 0x2, UP2 ;  /* 0x0000000904090291 */ /* 0x000fe400090f1407 */
[----:B------:R-:W-:Y:S01]  /*0f80*/  IMAD.U32 R221, RZ, RZ, UR7 ;  /* 0x00000007ffdd7e24 */ /* 0x000fe2000f8e00ff */
[----:B------:R-:W-:Y:S01]  /*0f90*/  @UP1 ULEA UR10, UP0, UR4, UR10, 0x2 ;  /* 0x0000000a040a1291 */ /* 0x000fe2000f80103f */
[----:B------:R-:W-:-:S03]  /*0fa0*/  IMAD.U32 R2, RZ, RZ, UR8 ;  /* 0x00000008ff027e24 */ /* 0x000fc6000f8e00ff */
[----:B------:R-:W-:Y:S01]  /*0fb0*/  @UP1 ULEA.HI.X UR11, UR4, UR11, UR7, 0x2, UP0 ;  /* 0x0000000b040b1291 */ /* 0x000fe200080f1407 */
[----:B------:R-:W-:Y:S01]  /*0fc0*/  IMAD.U32 R3, RZ, RZ, UR9 ;  /* 0x00000009ff037e24 */ /* 0x000fe2000f8e00ff */
[----:B------:R-:W-:Y:S01]  /*0fd0*/  ULDC.64 UR8, c[0x0][0x418] ;  /* 0x0001060000087ab9 */ /* 0x000fe20000000a00 */
[----:B------:R-:W-:Y:S01]  /*0fe0*/  IMAD.U32 R4, RZ, RZ, UR10 ;  /* 0x0000000aff047e24 */ /* 0x000fe2000f8e00ff */
[----:B------:R-:W-:Y:S02]  /*0ff0*/  ULDC UR7, c[0x0][0x424] ;  /* 0x0001090000077ab9 */ /* 0x000fe40000000800 */
[----:B------:R-:W-:Y:S01]  /*1000*/  IMAD.U32 R5, RZ, RZ, UR11 ;  /* 0x0000000bff057e24 */ /* 0x000fe2000f8e00ff */
[----:B------:R-:W2:Y:S01]  /*1010*/  @P0 LDG.E R2, desc[UR12][R2.64] ;  /* 0x0000000c02020981 */ /* 0x000ea2000c1e1900 */
[----:B------:R-:W-:Y:S01]  /*1020*/  UISETP.NE.U32.AND UP0, UPT, UR8, URZ, UPT ;  /* 0x0000003f0800728c */ /* 0x000fe2000bf05070 */
[----:B------:R-:W-:Y:S02]  /*1030*/  ULDC.64 UR10, c[0x0][0xa20] ;  /* 0x00028800000a7ab9 */ /* 0x000fe40000000a00 */
[----:B---3--:R-:W3:Y:S01]  /*1040*/  @P2 LDG.E R4, desc[UR12][R4.64] ;  /* 0x0000000c04042981 */ /* 0x008ee2000c1e1900 */
[----:B------:R-:W-:Y:S01]  /*1050*/  ULDC UR12, c[0x0][0x288] ;  /* 0x0000a200000c7ab9 */ /* 0x000fe20000000800 */
[----:B------:R-:W-:Y:S01]  /*1060*/  UISETP.NE.AND.EX UP0, UPT, UR9, URZ, UPT, UP0 ;  /* 0x0000003f0900728c */ /* 0x000fe2000bf05300 */
[----:B------:R-:W-:Y:S01]  /*1070*/  ISETP.NE.U32.AND P1, PT, RZ, UR10, PT ;  /* 0x0000000aff007c0c */ /* 0x000fe2000bf25070 */
[----:B------:R-:W-:Y:S01]  /*1080*/  ULDC UR8, c[0x0][0x2f0] ;  /* 0x0000bc0000087ab9 */ /* 0x000fe20000000800 */
[----:B------:R-:W-:Y:S01]  /*1090*/  UMOV UR4, URZ ;  /* 0x0000003f00047c82 */ /* 0x000fe20008000000 */
[----:B------:R-:W-:Y:S01]  /*10a0*/  USEL UR7, UR7, 0x1, UP0 ;  /* 0x0000000107077887 */ /* 0x000fe20008000000 */
[----:B------:R-:W-:Y:S01]  /*10b0*/  ISETP.NE.AND.EX P1, PT, RZ, UR11, PT, P1 ;  /* 0x0000000bff007c0c */ /* 0x000fe2000bf25310 */
[----:B------:R-:W-:-:S02]  /*10c0*/  IMAD.U32 R219, RZ, RZ, UR6 ;  /* 0x00000006ffdb7e24 */ /* 0x000fc4000f8e00ff */
[----:B------:R-:W-:Y:S01]  /*10d0*/  UIMAD UR8, UR7, UR8, URZ ;  /* 0x00000008070872a4 */ /* 0x000fe2000f8e023f */
[----:B--2---:R-:W-:Y:S02]  /*10e0*/  @P0 R2UR UR4, R2 ;  /* 0x00000000020402ca */ /* 0x004fe400000e0000 */
[----:B---3--:R-:W-:-:S13]  /*10f0*/  @P2 R2UR UR12, R4 ;  /* 0x00000000040c22ca */ /* 0x008fda00000e0000 */
[----:B------:R-:W-:Y:S01]  /*1100*/  IMAD.U32 R19, RZ, RZ, UR12 ;  /* 0x0000000cff137e24 */ /* 0x000fe2000f8e00ff */
[----:B------:R-:W-:Y:S06]  /*1110*/  @P2 BRA `(.L_x_2590) ;  /* 0x0000000000402947 */ /* 0x000fec0003800000 */
        /* <DEDUP_REMOVED lines=14> */
[----:B------:R-:W-:-:S06]  /*1200*/  UIADD3 UR6, -UR6, UR7, URZ ;  /* 0x0000000706067290 */ /* 0x000fcc000fffe13f */
[----:B------:R-:W-:-:S07]  /*1210*/  IMAD.U32 R19, RZ, RZ, UR6 ;  /* 0x00000006ff137e24 */ /* 0x000fce000f8e00ff */
.L_x_2590:
[----:B------:R-:W-:Y:S05]  /*1220*/  @!P1 BRA `(.L_x_2591) ;  /* 0x0000000000289947 */ /* 0x000fea0003800000 */
[----:B------:R-:W-:Y:S01]  /*1230*/  R2UR UR7, R218 ;  /* 0x00000000da0772ca */ /* 0x000fe200000e0000 */
[----:B------:R-:W-:Y:S01]  /*1240*/  ULDC.64 UR8, c[0x0][0x208] ;  /* 0x0000820000087ab9 */ /* 0x000fe20000000a00 */
[----:B------:R-:W-:-:S11]  /*1250*/  R2UR UR12, R221 ;  /* 0x00000000dd0c72ca */ /* 0x000fd600000e0000 */
[----:B------:R-:W-:-:S04]  /*1260*/  ULEA UR6, UP0, UR7, UR10, 0x2 ;  /* 0x0000000a07067291 */ /* 0x000fc8000f80103f */
[----:B------:R-:W-:Y:S02]  /*1270*/  ULEA.HI.X UR7, UR7, UR11, UR12, 0x2, UP0 ;  /* 0x0000000b07077291 */ /* 0x000fe400080f140c */
[----:B------:R-:W-:-:S04]  /*1280*/  IMAD.U32 R2, RZ, RZ, UR6 ;  /* 0x00000006ff027e24 */ /* 0x000fc8000f8e00ff */
[----:B------:R-:W-:-:S05]  /*1290*/  IMAD.U32 R3, RZ, RZ, UR7 ;  /* 0x00000007ff037e24 */ /* 0x000fca000f8e00ff */
[----:B------:R-:W2:Y:S02]  /*12a0*/  LDG.E R2, desc[UR8][R2.64] ;  /* 0x0000000802027981 */ /* 0x000ea4000c1e1900 */
[----:B--2---:R-:W-:Y:S01]  /*12b0*/  R2UR UR8, R2 ;  /* 0x00000000020872ca */ /* 0x004fe200000e0000 */
[----:B------:R-:W-:-:S14]  /*12c0*/  BRA `(.L_x_2592) ;  /* 0x00000000003c7947 */ /* 0x000fdc0003800000 */
.L_x_2591:
        /* <DEDUP_REMOVED lines=15> */
.L_x_2592:
[----:B------:R-:W-:Y:S01]  /*13c0*/  UIADD3 UR9, -UR4, UR8, URZ ;  /* 0x0000000804097290 */ /* 0x000fe2000fffe13f */
[----:B------:R-:W-:Y:S01]  /*13d0*/  R2UR UR7, R19 ;  /* 0x00000000130772ca */ /* 0x000fe200000e0000 */
[----:B------:R-:W-:Y:S01]  /*13e0*/  USHF.L.U32 UR5, UR5, 0x7, URZ ;  /* 0x0000000705057899 */ /* 0x000fe2000800063f */
[----:B------:R-:W-:Y:S01]  /*13f0*/  PLOP3.LUT P0, PT, PT, PT, PT, 0x80, 0x0 ;  /* 0x000000000000781c */ /* 0x000fe20003f0f070 */
[----:B------:R-:W-:Y:S01]  /*1400*/  ULDC UR4, c[0x0][0x448] ;  /* 0x0001120000047ab9 */ /* 0x000fe20000000800 */
[----:B------:R-:W-:Y:S01]  /*1410*/  IMAD.MOV.U32 R0, RZ, RZ, RZ ;  /* 0x000000ffff007224 */ /* 0x000fe200078e00ff */
[----:B------:R-:W-:Y:S01]  /*1420*/  UISETP.NE.AND UP0, UPT, UR4, 0x1, UPT ;  /* 0x000000010400788c */ /* 0x000fe2000bf05270 */
[----:B------:R-:W-:Y:S01]  /*1430*/  IMAD.U32 R22, RZ, RZ, UR9 ;  /* 0x00000009ff167e24 */ /* 0x000fe2000f8e00ff */
[----:B------:R-:W-:Y:S02]  /*1440*/  UIADD3 UR6, UR5, 0x7f, URZ ;  /* 0x0000007f05067890 */ /* 0x000fe4000fffe03f */
[----:B------:R-:W-:Y:S01]  /*1450*/  IMAD.U32 R23, RZ, RZ, UR5 ;  /* 0x00000005ff177e24 */ /* 0x000fe2000f8e00ff */
[----:B------:R-:W-:-:S02]  /*1460*/  CS2R R2, SRZ ;  /* 0x0000000000027805 */ /* 0x000fc4000001ff00 */
[----:B------:R-:W-:Y:S02]  /*1470*/  CS2R R150, SRZ ;  /* 0x0000000000967805 */ /* 0x000fe4000001ff00 */
[----:B------:R-:W-:Y:S02]  /*1480*/  CS2R R148, SRZ ;  /* 0x0000000000947805 */ /* 0x000fe4000001ff00 */
[----:B------:R-:W-:Y:S01]  /*1490*/  CS2R R146, SRZ ;  /* 0x0000000000927805 */ /* 0x000fe2000001ff00 */
[----:B------:R-:W-:Y:S01]  /*14a0*/  UIADD3 UR7, UR9, 0x50, -UR7 ;  /* 0x0000005009077890 */ /* 0x000fe2000fffe807 */
[----:B------:R-:W-:Y:S02]  /*14b0*/  CS2R R144, SRZ ;  /* 0x0000000000907805 */ /* 0x000fe4000001ff00 */
[----:B------:R-:W-:Y:S01]  /*14c0*/  CS2R R142, SRZ ;  /* 0x00000000008e7805 */ /* 0x000fe2000001ff00 */
[----:B------:R-:W-:Y:S01]  /*14d0*/  @UP0 ULDC UR4, c[0x0][0x44c] ;  /* 0x0001130000040ab9 */ /* 0x000fe20000000800 */
[----:B------:R-:W-:Y:S01]  /*14e0*/  @UP0 ULDC UR8, c[0x0][0x450] ;  /* 0x0001140000080ab9 */ /* 0x000fe20000000800 */
[----:B------:R-:W-:Y:S01]  /*14f0*/  UIMAD.WIDE.U32 UR4, UR6, UR4, URZ ;  /* 0x00000004060472a5 */ /* 0x000fe2000f8e003f */
[----:B------:R-:W-:Y:S01]  /*1500*/  CS2R R140, SRZ ;  /* 0x00000000008c7805 */ /* 0x000fe2000001ff00 */
[----:B------:R-:W-:Y:S01]  /*1510*/  UIADD3 UR4, UR9, 0x4f, URZ ;  /* 0x0000004f09047890 */ /* 0x000fe2000fffe03f */
[----:B------:R-:W-:Y:S01]  /*1520*/  CS2R R138, SRZ ;  /* 0x00000000008a7805 */ /* 0x000fe2000001ff00 */
[----:B------:R-:W-:Y:S01]  /*1530*/  @UP0 USHF.R.U32.HI UR6, URZ, UR8, UR5 ;  /* 0x000000083f060299 */ /* 0x000fe20008011605 */
[----:B------:R-:W-:Y:S01]  /*1540*/  CS2R R136, SRZ ;  /* 0x0000000000887805 */ /* 0x000fe2000001ff00 */
[----:B------:R-:W-:Y:S01]  /*1550*/  UIMAD.WIDE UR4, UR4, 0x66666667, URZ ;  /* 0x66666667040478a5 */ /* 0x000fe2000f8e023f */
[----:B------:R-:W-:Y:S01]  /*1560*/  CS2R R134, SRZ ;  /* 0x0000000000867805 */ /* 0x000fe2000001ff00 */
[----:B------:R-:W-:Y:S01]  /*1570*/  UIADD3 UR6, UR7, UR6, URZ ;  /* 0x0000000607067290 */ /* 0x000fe2000fffe03f */
[----:B------:R-:W-:Y:S01]  /*1580*/  CS2R R132, SRZ ;  /* 0x0000000000847805 */ /* 0x000fe2000001ff00 */
[----:B------:R-:W-:Y:S01]  /*1590*/  USHF.R.U32.HI UR4, URZ, 0x1f, UR5 ;  /* 0x0000001f3f047899 */ /* 0x000fe20008011605 */
[----:B------:R-:W-:Y:S01]  /*15a0*/  CS2R R130, SRZ ;  /* 0x0000000000827805 */ /* 0x000fe2000001ff00 */
[----:B------:R-:W-:Y:S01]  /*15b0*/  UIMAD.WIDE UR6, UR6, 0x66666667, URZ ;  /* 0x66666667060678a5 */ /* 0x000fe2000f8e023f */
[----:B------:R-:W-:Y:S01]  /*15c0*/  CS2R R128, SRZ ;  /* 0x0000000000807805 */ /* 0x000fe2000001ff00 */
[----:B------:R-:W-:Y:S01]  /*15d0*/  ULEA.HI.SX32 UR4, UR5, UR4, 0x1b ;  /* 0x0000000405047291 */ /* 0x000fe2000f8fda3f */
[----:B------:R-:W-:Y:S01]  /*15e0*/  CS2R R126, SRZ ;  /* 0x00000000007e7805 */ /* 0x000fe2000001ff00 */
[----:B------:R-:W-:Y:S01]  /*15f0*/  USHF.R.U32.HI UR6, URZ, 0x1f, UR7 ;  /* 0x0000001f3f067899 */ /* 0x000fe20008011607 */
[----:B------:R-:W-:-:S02]  /*1600*/  CS2R R124, SRZ ;  /* 0x00000000007c7805 */ /* 0x000fc4000001ff00 */
[----:B------:R-:W-:Y:S02]  /*1610*/  CS2R R122, SRZ ;  /* 0x00000000007a7805 */ /* 0x000fe4000001ff00 */
[----:B------:R-:W-:Y:S01]  /*1620*/  CS2R R120, SRZ ;  /* 0x0000000000787805 */ /* 0x000fe2000001ff00 */
[----:B------:R-:W-:Y:S01]  /*1630*/  ULEA.HI.SX32 UR6, UR7, UR6, 0x1b ;  /* 0x0000000607067291 */ /* 0x000fe2000f8fda3f */
[----:B------:R-:W-:Y:S02]  /*1640*/  CS2R R118, SRZ ;  /* 0x0000000000767805 */ /* 0x000fe4000001ff00 */
[----:B------:R-:W-:Y:S02]  /*1650*/  CS2R R116, SRZ ;  /* 0x0000000000747805 */ /* 0x000fe4000001ff00 */
[----:B------:R-:W-:Y:S01]  /*1660*/  CS2R R114, SRZ ;  /* 0x0000000000727805 */ /* 0x000fe2000001ff00 */
[----:B------:R-:W-:Y:S01]  /*1670*/  UISETP.LT.AND UP0, UPT, UR4, UR6, UPT ;  /* 0x000000060400728c */ /* 0x000fe2000bf01270 */
[----:B------:R-:W-:-:S02]  /*1680*/  CS2R R112, SRZ ;  /* 0x0000000000707805 */ /* 0x000fc4000001ff00 */
[----:B------:R-:W-:Y:S02]  /*1690*/  CS2R R110, SRZ ;  /* 0x00000000006e7805 */ /* 0x000fe4000001ff00 */
[----:B------:R-:W-:Y:S01]  /*16a0*/  CS2R R108, SRZ ;  /* 0x00000000006c7805 */ /* 0x000fe2000001ff00 */
[----:B------:R-:W-:Y:S01]  /*16b0*/  USEL UR61, UR4, UR6, UP0 ;  /* 0x00000006043d7287 */ /* 0x000fe20008000000 */
[----:B------:R-:W-:Y:S01]  /*16c0*/  IMAD.MOV.U32 R170, RZ, RZ, RZ ;  /* 0x000000ffffaa7224 */ /* 0x000fe200078e00ff */
[----:B------:R-:W-:Y:S02]  /*16d0*/  CS2R R168, SRZ ;  /* 0x0000000000a87805 */ /* 0x000fe4000001ff00 */
[----:B------:R-:W-:Y:S01]  /*16e0*/  CS2R R104, SRZ ;  /* 0x0000000000687805 */ /* 0x000fe2000001ff00 */
[----:B------:R-:W-:Y:S01]  /*16f0*/  UISETP.GE.AND UP0, UPT, UR61, 0x1, UPT ;  /* 0x000000013d00788c */ /* 0x000fe2000bf06270 */
[----:B------:R-:W-:Y:S02]  /*1700*/  CS2R R166, SRZ ;  /* 0x0000000000a67805 */ /* 0x000fe4000001ff00 */
[----:B------:R-:W-:Y:S01]  /*1710*/  CS2R R100, SRZ ;  /* 0x0000000000647805 */ /* 0x000fe2000001ff00 */
[----:B------:R-:W-:Y:S01]  /*1720*/  IMAD.MOV.U32 R17, RZ, RZ, RZ ;  /* 0x000000ffff117224 */ /* 0x000fe200078e00ff */
[----:B------:R-:W-:-:S02]  /*1730*/  CS2R R96, SRZ ;  /* 0x0000000000607805 */ /* 0x000fc4000001ff00 */
[----:B------:R-:W-:Y:S02]  /*1740*/  CS2R R90, SRZ ;  /* 0x00000000005a7805 */ /* 0x000fe4000001ff00 */
[----:B------:R-:W-:Y:S02]  /*1750*/  PLOP3.LUT P1, PT, PT, PT, UP0, 0x80, 0x0 ;  /* 0x000000000000781c */ /* 0x000fe40003f2f008 */
        /* <DEDUP_REMOVED lines=68> */
.L_x_2594:
        /* <DEDUP_REMOVED lines=12> */
.L_x_2779:
[----:B------:R-:W-:Y:S05]  /*1c60*/  @!P0 BRA `(.L_x_2596) ;  /* 0x0000000000048947 */ /* 0x000fea0003800000 */
[----:B------:R-:W-:Y:S01]  /*1c70*/  BPT.TRAP 0x1 ;  /* 0x000000040000795c */ /* 0x000fe20000300000 */
.L_x_2596:
        /* <DEDUP_REMOVED lines=9> */
.L_x_2597:
[----:B------:R-:W2:Y:S02]  /*1d10*/  S2R R2, SR_TID.X ;  /* 0x0000000000027919 */ /* 0x000ea40000002100 */
[----:B--2---:R-:W-:Y:S01]  /*1d20*/  LOP3.LUT P1, RZ, R2, 0x7f, RZ, 0xc0, !PT ;  /* 0x0000007f02ff7812 */ /* 0x004fe2000782c0ff */
[----:B-1----:R-:W-:-:S12]  /*1d30*/  @P2 BRA `(.L_x_2598) ;  /* 0x0000000000082947 */ /* 0x002fd80003800000 */
[----:B------:R-:W1:Y:S02]  /*1d40*/  SYNCS.PHASECHK.TRANS64.TRYWAIT P2, [R0+URZ+0x38830], R3 ;  /* 0x03883003000075a7 */ /* 0x000e64000804017f */
[----:B-1----:R-:W-:Y:S05]  /*1d50*/  @!P2 BRA `(.L_x_2599) ;  /* 0x0000017800dca947 */ /* 0x002fea0003800000 */
.L_x_2598:
        /* <DEDUP_REMOVED lines=564> */
[----:B------:R-:W-:Y:S01]  /*40a0*/  UMOV UR14, 0xffffffb0 ;  /* 0xffffffb0000e7882 */ /* 0x000fe20000000000 */
[----:B------:R-:W-:Y:S02]  /*40b0*/  UIADD3 UR15, UR61, -0x2, URZ ;  /* 0xfffffffe3d0f7890 */ /* 0x000fe4000fffe03f */
[----:B------:R-:W-:-:S06]  /*40c0*/  UIMAD UR14, UR61, UR14, 0x51 ;  /* 0x000000513d0e74a4 */ /* 0x000fcc000f8e020e */
[----:B------:R-:W-:-:S04]  /*40d0*/  IMAD.U32 R21, RZ, RZ, UR14 ;  /* 0x0000000eff157e24 */ /* 0x000fc8000f8e00ff */
[----:B------:R-:W-:Y:S02]  /*40e0*/  IMAD R4, R212, -0x2, R21 ;  /* 0xfffffffed4047824 */ /* 0x000fe400078e0215 */
[----:B------:R-:W-:-:S05]  /*40f0*/  IMAD.U32 R21, RZ, RZ, UR19 ;  /* 0x00000013ff157e24 */ /* 0x000fca000f8e00ff */
[----:B------:R-:W-:Y:S01]  /*4100*/  IADD3 R4, -R21, UR18, R4 ;  /* 0x0000001215047c10 */ /* 0x000fe2000fffe104 */
        /* <DEDUP_REMOVED lines=12> */
[----:B------:R-:W-:Y:S01]  /*41d0*/  UISETP.NE.AND UP0, UPT, UR5, 0x1, UPT ;  /* 0x000000010500788c */ /* 0x000fe2000bf05270 */
[----:B------:R-:W-:-:S05]  /*41e0*/  UMOV UR7, 0x40000040 ;  /* 0x4000004000077882 */ /* 0x000fca0000000000 */
[----:B------:R-:W-:-:S05]  /*41f0*/  PLOP3.LUT P2, PT, PT, PT, UP0, 0x80, 0x0 ;  /* 0x000000000000781c */ /* 0x000fca0003f4f008 */
[----:B------:R-:W-:-:S08]  /*4200*/  @UP0 ULDC UR5, c[0x0][0x44c] ;  /* 0x0001130000050ab9 */ /* 0x000fd00000000800 */
[----:B------:R-:W-:Y:S01]  /*4210*/  @P2 IMAD.HI.U32 R3, R2, UR5, RZ ;  /* 0x0000000502032c27 */ /* 0x000fe2000f8e00ff */
[----:B------:R-:W-:-:S04]  /*4220*/  @UP0 ULDC UR5, c[0x0][0x450] ;  /* 0x0001140000050ab9 */ /* 0x000fc80000000800 */
[----:B------:R-:W-:Y:S01]  /*4230*/  @P2 SHF.R.U32.HI R2, RZ, UR5, R3 ;  /* 0x00000005ff022c19 */ /* 0x000fe20008011603 */
[----:B------:R-:W-:-:S04]  /*4240*/  UIMAD UR5, UR61, -0x50, UR18 ;  /* 0xffffffb03d0578a4 */ /* 0x000fc8000f8e0212 */
[----:B------:R-:W0:Y:S01]  /*4250*/  SHFL.IDX PT, R5, R2, 0x1, 0x1c1f ;  /* 0x003c1f0002057f89 */ /* 0x000e2200000e0000 */
[----:B------:R-:W-:-:S03]  /*4260*/  UIADD3 UR11, UR5, 0x50, URZ ;  /* 0x00000050050b7890 */ /* 0x000fc6000fffe03f */
[----:B------:R-:W-:Y:S01]  /*4270*/  UMOV UR5, UR27 ;  /* 0x0000001b00057c82 */ /* 0x000fe20008000000 */
[----:B------:R-:W1:Y:S02]  /*4280*/  SHFL.IDX PT, R2, R2, RZ, 0x1c1f ;  /* 0x001c1fff02027589 */ /* 0x000e6400000e0000 */
[----:B------:R-:W-:-:S04]  /*4290*/  IMAD.U32 R3, RZ, RZ, UR11 ;  /* 0x0000000bff037e24 */ /* 0x000fc8000f8e00ff */
[----:B------:R-:W-:Y:S01]  /*42a0*/  IMAD R3, R212, -0x2, R3 ;  /* 0xfffffffed4037824 */ /* 0x000fe200078e0203 */
[----:B------:R-:W-:Y:S02]  /*42b0*/  WARPGROUP.DEPBAR.LE gsb0, 0x0 ;  /* 0x00008000000079c5 */ /* 0x000fe40000010000 */
[----:B------:R-:W-:-:S06]  /*42c0*/  WARPGROUP.ARRIVE ;  /* 0x00000000000079c5 */ /* 0x000fcc0000000000 */
[----:B------:R-:W-:Y:S01]  /*42d0*/  HGMMA.64x16x16.F32.BF16 R32, gdesc[UR52], R32, gsb0 ;  /* 0x00200000342079f0 */ /* 0x000fe20008001820 */
[----:B------:R-:W-:Y:S01]  /*42e0*/  UMOV UR54, UR6 ;  /* 0x0000000600367c82 */ /* 0x000fe20008000000 */
[----:B------:R-:W-:Y:S01]  /*42f0*/  UMOV UR55, 0x40000040 ;  /* 0x4000004000377882 */ /* 0x000fe20000000000 */
[----:B------:R-:W-:Y:S01]  /*4300*/  UIADD3 UR6, UR4, 0x986, URZ ;  /* 0x0000098604067890 */ /* 0x000fe2000fffe03f */
[----:B0-----:R-:W-:-:S04]  /*4310*/  VIADDMNMX R5, R5, R4, R3, PT ;  /* 0x0000000405057246 */ /* 0x001fc80003800103 */
[C---:B------:R-:W-:Y:S02]  /*4320*/  ISETP.GT.AND P3, PT, R5.reuse, RZ, PT ;  /* 0x000000ff0500720c */ /* 0x040fe40003f64270 */
[C---:B------:R-:W-:Y:S02]  /*4330*/  ISETP.GT.AND P4, PT, R5.reuse, 0x1, PT ;  /* 0x000000010500780c */ /* 0x040fe40003f84270 */
[----:B------:R-:W-:Y:S02]  /*4340*/  ISETP.GT.AND P5, PT, R5, 0x8, PT ;  /* 0x000000080500780c */ /* 0x000fe40003fa4270 */
[----:B-1----:R-:W-:-:S04]  /*4350*/  VIADDMNMX R2, R2, R4, R3, PT ;  /* 0x0000000402027246 */ /* 0x002fc80003800103 */
[----:B------:R-:W-:Y:S01]  /*4360*/  ISETP.GT.AND P6, PT, R2, 0x11, PT ;  /* 0x000000110200780c */ /* 0x000fe20003fc4270 */
        /* <DEDUP_REMOVED lines=72> */
[C---:B------:R-:W-:Y:S02]  /*47f0*/  ISETP.GT.AND P4, PT, R5.reuse, 0x10, PT ;  /* 0x000000100500780c */ /* 0x040fe40003f84270 */
        /* <DEDUP_REMOVED lines=14> */
[----:B------:R-:W-:Y:S02]  /*48e0*/  ISETP.GT.AND P3, PT, R5, 0x19, PT ;  /* 0x000000190500780c */ /* 0x000fe40003f64270 */
        /* <DEDUP_REMOVED lines=22> */
[----:B------:R-:W-:Y:S01]  /*4a50*/  ISETP.GT.AND P3, PT, R5, 0x29, PT ;  /* 0x000000290500780c */ /* 0x000fe20003f64270 */
        /* <DEDUP_REMOVED lines=19> */
[----:B------:R-:W-:Y:S02]  /*4b90*/  ISETP.GT.AND P4, PT, R5, 0x38, PT ;  /* 0x000000380500780c */ /* 0x000fe40003f84270 */
        /* <DEDUP_REMOVED lines=20> */
[C---:B------:R-:W-:Y:S01]  /*4ce0*/  ISETP.GT.AND P3, PT, R5.reuse, 0x41, PT ;  /* 0x000000410500780c */ /* 0x040fe20003f64270 */
[----:B------:R-:W-:Y:S01]  /*4cf0*/  @UP0 ULDC UR10, c[0x0][0x450] ;  /* 0x00011400000a0ab9 */ /* 0x000fe20000000800 */
[----:B------:R-:W-:Y:S01]  /*4d00*/  FMNMX.FTZ R14, R62, R21, !PT ;  /* 0x000000153e0e7209 */ /* 0x000fe20007810000 */
[----:B------:R-:W-:Y:S01]  /*4d10*/  @UP0 USHF.R.U32.HI UR4, URZ, UR10, UR7 ;  /* 0x0000000a3f040299 */ /* 0x000fe20008011607 */
[----:B------:R2:W-:Y:S03]  /*4d20*/  @!P1 SYNCS.ARRIVE.TRANS64.RED.A1T0 RZ, [R0+URZ], RZ ;  /* 0x000000ff00ff99a7 */ /* 0x0005e6000810043f */
[----:B------:R-:W3:Y:S01]  /*4d30*/  MUFU.TANH R30, R30 ;  /* 0x0000001e001e7308 */ /* 0x000ee20000002400 */
[----:B0-----:R-:W-:Y:S01]  /*4d40*/  FSEL R63, R26, -INF , P4 ;  /* 0xff8000001a3f7808 */ /* 0x001fe20002000000 */
[----:B------:R-:W-:Y:S01]  /*4d50*/  UIADD3 UR6, UR4, UR18, -UR19 ;  /* 0x0000001204067290 */ /* 0x000fe2000fffe813 */
        /* <DEDUP_REMOVED lines=14> */
[----:B------:R-:W-:Y:S02]  /*4e40*/  USEL UR10, URZ, UR4, !UP1 ;  /* 0x000000043f0a7287 */ /* 0x000fe4000c800000 */
[----:B------:R3:W-:Y:S01]  /*4e50*/  MUFU.TANH R36, R24 ;  /* 0x0000001800247308 */ /* 0x0007e20000002400 */
[----:B0-----:R-:W-:Y:S01]  /*4e60*/  FSEL R66, R31, -INF , P3 ;  /* 0xff8000001f427808 */ /* 0x001fe20001800000 */
[----:B------:R-:W-:Y:S01]  /*4e70*/  UISETP.GE.AND UP1, UPT, UR15, UR10, UPT ;  /* 0x0000000a0f00728c */ /* 0x000fe2000bf26270 */
[----:B------:R-:W-:Y:S01]  /*4e80*/  ISETP.GT.AND P3, PT, R2, RZ, PT ;  /* 0x000000ff0200720c */ /* 0x000fe20003f64270 */
[----:B------:R-:W-:Y:S01]  /*4e90*/  IMAD.U32 R236, RZ, RZ, UR10 ;  /* 0x0000000affec7e24 */ /* 0x000fe2000f8e00ff */
[----:B------:R-:W-:-:S03]  /*4ea0*/  FMNMX.FTZ R5, R66, R5, !PT ;  /* 0x0000000542057209 */ /* 0x000fc60007810000 */
[----:B------:R-:W0:Y:S01]  /*4eb0*/  MUFU.TANH R31, R40 ;  /* 0x00000028001f7308 */ /* 0x000e220000002400 */
[----:B-1----:R-:W-:Y:S01]  /*4ec0*/  FSEL R26, R26, -INF , P6 ;  /* 0xff8000001a1a7808 */ /* 0x002fe20003000000 */
[----:B------:R-:W1:Y:S06]  /*4ed0*/  SHFL.BFLY PT, R14, R5, 0x2, 0x1f ;  /* 0x0c401f00050e7f89 */ /* 0x000e6c00000e0000 */
[----:B------:R4:W-:Y:S08]  /*4ee0*/  MUFU.TANH R49, R25 ;  /* 0x0000001900317308 */ /* 0x0009f00000002400 */
[----:B------:R-:W5:Y:S08]  /*4ef0*/  MUFU.TANH R33, R33 ;  /* 0x0000002100217308 */ /* 0x000f700000002400 */
[----:B------:R-:W2:Y:S01]  /*4f00*/  MUFU.TANH R38, R37 ;  /* 0x0000002500267308 */ /* 0x000ea20000002400 */
[----:B-1----:R-:W-:-:S05]  /*4f10*/  FMNMX.FTZ R14, R5, R14, !PT ;  /* 0x0000000e050e7209 */ /* 0x002fca0007810000 */
[----:B------:R-:W1:Y:S02]  /*4f20*/  SHFL.BFLY PT, R5, R14, 0x1, 0x1f ;  /* 0x0c201f000e057f89 */ /* 0x000e6400000e0000 */
[----:B-1----:R-:W-:Y:S02]  /*4f30*/  FMNMX.FTZ R3, R14, R5, !PT ;  /* 0x000000050e037209 */ /* 0x002fe40007810000 */
[----:B------:R-:W-:Y:S02]  /*4f40*/  FSEL R5, R20, -INF , P3 ;  /* 0xff80000014057808 */ /* 0x000fe40001800000 */
[----:B------:R-:W-:Y:S01]  /*4f50*/  FSEL R14, R67, -INF , P5 ;  /* 0xff800000430e7808 */ /* 0x000fe20002800000 */
[----:B------:R-:W-:Y:S01]  /*4f60*/  FMUL.FTZ R30, R3, UR5 ;  /* 0x00000005031e7c20 */ /* 0x000fe20008410000 */
[----:B------:R-:W-:Y:S02]  /*4f70*/  ISETP.GT.AND P5, PT, R2, 0x9, PT ;  /* 0x000000090200780c */ /* 0x000fe40003fa4270 */
[----:B------:R-:W-:-:S02]  /*4f80*/  FSEL R20, R68, -INF , P4 ;  /* 0xff80000044147808 */ /* 0x000fc40002000000 */
[----:B------:R-:W-:Y:S02]  /*4f90*/  FMNMX.FTZ R27, R5, R14, !PT ;  /* 0x0000000e051b7209 */ /* 0x000fe40007810000 */
[----:B------:R-:W-:Y:S02]  /*4fa0*/  ISETP.GT.AND P3, PT, R2, 0x10, PT ;  /* 0x000000100200780c */ /* 0x000fe40003f64270 */
[----:B------:R-:W-:Y:S02]  /*4fb0*/  FSEL R21, R69, -INF , P5 ;  /* 0xff80000045157808 */ /* 0x000fe40002800000 */
[----:B------:R-:W-:Y:S02]  /*4fc0*/  CS2R R68, SRZ ;  /* 0x0000000000447805 */ /* 0x000fe4000001ff00 */
[----:B------:R-:W-:Y:S02]  /*4fd0*/  FMNMX.FTZ R4, R20, R27, !PT ;  /* 0x0000001b14047209 */ /* 0x000fe40007810000 */
[----:B---3--:R-:W-:-:S02]  /*4fe0*/  FSEL R24, R48, -INF , P3 ;  /* 0xff80000030187808 */ /* 0x008fc40001800000 */
[----:B------:R-:W-:Y:S01]  /*4ff0*/  FMNMX.FTZ R27, R21, R4, !PT ;  /* 0x00000004151b7209 */ /* 0x000fe20007810000 */
[----:B------:R0:W1:Y:S01]  /*5000*/  MUFU.TANH R48, R28 ;  /* 0x0000001c00307308 */ /* 0x0000620000002400 */
[----:B------:R-:W-:Y:S02]  /*5010*/  ISETP.GT.AND P4, PT, R2, 0x18, PT ;  /* 0x000000180200780c */ /* 0x000fe40003f84270 */
[----:B------:R-:W-:Y:S02]  /*5020*/  FMNMX.FTZ R27, R24, R27, !PT ;  /* 0x0000001b181b7209 */ /* 0x000fe40007810000 */
[----:B------:R-:W-:Y:S02]  /*5030*/  ISETP.GT.AND P5, PT, R2, 0x19, PT ;  /* 0x000000190200780c */ /* 0x000fe40003fa4270 */
[----:B----4-:R-:W-:Y:S02]  /*5040*/  FSEL R25, R52, -INF , P4 ;  /* 0xff80000034197808 */ /* 0x010fe40002000000 */
[----:B------:R-:W-:Y:S01]  /*5050*/  FMNMX.FTZ R4, R26, R27, !PT ;  /* 0x0000001b1a047209 */ /* 0x000fe20007810000 */
[----:B------:R3:W4:Y:S01]  /*5060*/  MUFU.TANH R52, R29 ;  /* 0x0000001d00347308 */ /* 0x0007220000002400 */
[----:B------:R-:W-:-:S02]  /*5070*/  ISETP.GT.AND P3, PT, R2, 0x20, PT ;  /* 0x000000200200780c */ /* 0x000fc40003f64270 */
[----:B------:R-:W-:Y:S02]  /*5080*/  FSEL R27, R53, -INF , P5 ;  /* 0xff800000351b7808 */ /* 0x000fe40002800000 */
[----:B------:R-:W-:Y:S02]  /*5090*/  FMNMX.FTZ R4, R25, R4, !PT ;  /* 0x0000000419047209 */ /* 0x000fe40007810000 */
[----:B------:R-:W-:Y:S02]  /*50a0*/  FSETP.NEU.FTZ.AND P6, PT, R3, -INF , PT ;  /* 0xff8000000300780b */ /* 0x000fe40003fdd000 */
[----:B0-----:R-:W-:Y:S02]  /*50b0*/  FSEL R28, R31, -INF , P3 ;  /* 0xff8000001f1c7808 */ /* 0x001fe40001800000 */
[----:B------:R-:W-:Y:S02]  /*50c0*/  ISETP.GT.AND P4, PT, R2, 0x21, PT ;  /* 0x000000210200780c */ /* 0x000fe40003f84270 */
[----:B------:R-:W-:-:S02]  /*50d0*/  FMNMX.FTZ R31, R27, R4, !PT ;  /* 0x000000041b1f7209 */ /* 0x000fc40007810000 */
        /* <DEDUP_REMOVED lines=8> */
[----:B---3--:R-:W-:Y:S01]  /*5160*/  FSEL R29, R44, -INF , P3 ;  /* 0xff8000002c1d7808 */ /* 0x008fe20001800000 */
        /* <DEDUP_REMOVED lines=17> */
[----:B-----5:R-:W-:Y:S01]  /*5280*/  FSEL R33, R33, -INF , P4 ;  /* 0xff80000021217808 */ /* 0x020fe20002000000 */
        /* <DEDUP_REMOVED lines=11> */
[----:B--2---:R-:W-:Y:S01]  /*5340*/  FSEL R35, R38, -INF , P4 ;  /* 0xff80000026237808 */ /* 0x004fe20002000000 */
        /* <DEDUP_REMOVED lines=8> */
[----:B------:R-:W2:Y:S01]  /*53d0*/  MUFU.EX2 R51, R51 ;  /* 0x0000003300337308 */ /* 0x000ea20000000800 */
        /* <DEDUP_REMOVED lines=12> */
[----:B----4-:R-:W-:Y:S02]  /*54a0*/  FSEL R38, R52, -INF , P4 ;  /* 0xff80000034267808 */ /* 0x010fe40002000000 */
[----:B------:R-:W-:Y:S02]  /*54b0*/  CS2R R52, SRZ ;  /* 0x0000000000347805 */ /* 0x000fe4000001ff00 */
[----:B------:R-:W-:Y:S01]  /*54c0*/  FMNMX.FTZ R41, R2, R41, !PT ;  /* 0x0000002902297209 */ /* 0x000fe20007810000 */
[----:B------:R-:W1:Y:S01]  /*54d0*/  MUFU.EX2 R55, R55 ;  /* 0x0000003700377308 */ /* 0x000e620000000800 */
[----:B0-----:R-:W-:-:S02]  /*54e0*/  F2FP.BF16.F32.PACK_AB R211, R47, R46 ;  /* 0x0000002e2fd3723e */ /* 0x001fc400000010ff */
[----:B------:R-:W-:Y:S02]  /*54f0*/  FMNMX.FTZ R41, R38, R41, !PT ;  /* 0x0000002926297209 */ /* 0x000fe40007810000 */
[----:B--2---:R-:W-:-:S03]  /*5500*/  F2FP.BF16.F32.PACK_AB R205, R51, R50 ;  /* 0x0000003233cd723e */ /* 0x004fc600000010ff */
        /* <DEDUP_REMOVED lines=35> */
[----:B------:R2:W3:Y:S01]  /*5740*/  MUFU.EX2 R41, R14 ;  /* 0x0000000e00297308 */ /* 0x0004e20000000800 */
        /* <DEDUP_REMOVED lines=9> */
[----:B------:R-:W-:-:S02]  /*57e0*/  F2FP.BF16.F32.PACK_AB R209, R209, R42 ;  /* 0x0000002ad1d1723e */ /* 0x000fc400000010ff */
[----:B0-----:R-:W-:Y:S01]  /*57f0*/  F2FP.BF16.F32.PACK_AB R199, R62, R61 ;  /* 0x0000003d3ec7723e */ /* 0x001fe200000010ff */
[----:B------:R-:W-:Y:S01]  /*5800*/  FADD.FTZ R5, R47, R14 ;  /* 0x0000000e2f057221 */ /* 0x000fe20000010000 */
[----:B------:R-:W-:Y:S02]  /*5810*/  CS2R R46, SRZ ;  /* 0x00000000002e7805 */ /* 0x000fe4000001ff00 */
[----:B------:R-:W0:Y:S01]  /*5820*/  MUFU.EX2 R21, R21 ;  /* 0x0000001500157308 */ /* 0x000e220000000800 */
[----:B------:R-:W-:Y:S01]  /*5830*/  FADD.FTZ R14, R50, R5 ;  /* 0x00000005320e7221 */ /* 0x000fe20000010000 */
[----:B---3--:R-:W-:Y:S01]  /*5840*/  FADD.FTZ R5, R208, R41 ;  /* 0x00000029d0057221 */ /* 0x008fe20000010000 */
[----:B------:R-:W-:-:S05]  /*5850*/  F2FP.BF16.F32.PACK_AB R208, R41, R208 ;  /* 0x000000d029d0723e */ /* 0x000fca00000010ff */
[----:B------:R-:W-:Y:S08]  /*5860*/  MUFU.EX2 R24, R24 ;  /* 0x0000001800187308 */ /* 0x000ff00000000800 */
[----:B------:R-:W1:Y:S01]  /*5870*/  MUFU.EX2 R43, R26 ;  /* 0x0000001a002b7308 */ /* 0x000e620000000800 */
[----:B0-----:R-:W-:-:S07]  /*5880*/  F2FP.BF16.F32.PACK_AB R210, R21, R20 ;  /* 0x0000001415d2723e */ /* 0x001fce00000010ff */
[----:B------:R0:W-:Y:S08]  /*5890*/  MUFU.EX2 R206, R27 ;  /* 0x0000001b00ce7308 */ /* 0x0001f00000000800 */
[----:B------:R-:W2:Y:S01]  /*58a0*/  MUFU.EX2 R25, R25 ;  /* 0x0000001900197308 */ /* 0x000ea20000000800 */
[----:B0-----:R-:W-:Y:S01]  /*58b0*/  FADD.FTZ R27, R51, R14 ;  /* 0x0000000e331b7221 */ /* 0x001fe20000010000 */
[----:B------:R-:W-:Y:S01]  /*58c0*/  FADD.FTZ R14, R20, R5 ;  /* 0x00000005140e7221 */ /* 0x000fe20000010000 */
[----:B------:R-:W-:Y:S01]  /*58d0*/  IMAD.U32 R20, RZ, RZ, UR15 ;  /* 0x0000000fff147e24 */ /* 0x000fe2000f8e00ff */
[----:B-1----:R-:W-:Y:S01]  /*58e0*/  F2FP.BF16.F32.PACK_AB R204, R43, R24 ;  /* 0x000000182bcc723e */ /* 0x002fe200000010ff */
[----:B------:R-:W-:Y:S01]  /*58f0*/  FADD.FTZ R26, R54, R27 ;  /* 0x0000001b361a7221 */ /* 0x000fe20000010000 */
[----:B------:R-:W-:Y:S01]  /*5900*/  FADD.FTZ R5, R21, R14 ;  /* 0x0000000e15057221 */ /* 0x000fe20000010000 */
[----:B------:R-:W-:Y:S01]  /*5910*/  CS2R R50, SRZ ;  /* 0x0000000000327805 */ /* 0x000fe2000001ff00 */
[----:B------:R-:W0:Y:S01]  /*5920*/  MUFU.EX2 R28, R28 ;  /* 0x0000001c001c7308 */ /* 0x000e220000000800 */
[----:B------:R-:W-:Y:S01]  /*5930*/  FADD.FTZ R27, R55, R26 ;  /* 0x0000001a371b7221 */ /* 0x000fe20000010000 */
[----:B------:R-:W-:Y:S01]  /*5940*/  FADD.FTZ R14, R24, R5 ;  /* 0x00000005180e7221 */ /* 0x000fe20000010000 */
[----:B------:R-:W-:-:S02]  /*5950*/  CS2R R54, SRZ ;  /* 0x0000000000367805 */ /* 0x000fc4000001ff00 */
[----:B------:R-:W-:Y:S01]  /*5960*/  FADD.FTZ R26, R56, R27 ;  /* 0x0000001b381a7221 */ /* 0x000fe20000010000 */
[----:B------:R-:W-:Y:S01]  /*5970*/  FADD.FTZ R14, R43, R14 ;  /* 0x0000000e2b0e7221 */ /* 0x000fe20000010000 */
[----:B------:R-:W-:Y:S01]  /*5980*/  CS2R R42, SRZ ;  /* 0x00000000002a7805 */ /* 0x000fe2000001ff00 */
[----:B------:R-:W1:Y:S01]  /*5990*/  MUFU.EX2 R45, R30 ;  /* 0x0000001e002d7308 */ /* 0x000e620000000800 */
[----:B------:R-:W-:Y:S01]  /*59a0*/  FADD.FTZ R26, R57, R26 ;  /* 0x0000001a391a7221 */ /* 0x000fe20000010000 */
[----:B--2---:R-:W-:Y:S01]  /*59b0*/  FADD.FTZ R5, R25, R14 ;  /* 0x0000000e19057221 */ /* 0x004fe20000010000 */
[----:B------:R-:W-:Y:S02]  /*59c0*/  CS2R R56, SRZ ;  /* 0x0000000000387805 */ /* 0x000fe4000001ff00 */
[----:B------:R-:W-:Y:S01]  /*59d0*/  FADD.FTZ R27, R203, R26 ;  /* 0x0000001acb1b7221 */ /* 0x000fe20000010000 */
[----:B------:R-:W-:Y:S01]  /*59e0*/  FADD.FTZ R5, R206, R5 ;  /* 0x00000005ce057221 */ /* 0x000fe20000010000 */
[C---:B------:R-:W-:Y:S01]  /*59f0*/  F2FP.BF16.F32.PACK_AB R203, R58.reuse, R203 ;  /* 0x000000cb3acb723e */ /* 0x040fe200000010ff */
[----:B------:R-:W2:Y:S01]  /*5a00*/  MUFU.EX2 R29, R29 ;  /* 0x0000001d001d7308 */ /* 0x000ea20000000800 */
[----:B------:R-:W-:Y:S01]  /*5a10*/  FADD.FTZ R14, R58, R27 ;  /* 0x0000001b3a0e7221 */ /* 0x000fe20000010000 */
[----:B0-----:R-:W-:Y:S01]  /*5a20*/  FADD.FTZ R0, R28, R5 ;  /* 0x000000051c007221 */ /* 0x001fe20000010000 */
[----:B------:R-:W-:-:S02]  /*5a30*/  F2FP.BF16.F32.PACK_AB R206, R206, R25 ;  /* 0x00000019cece723e */ /* 0x000fc400000010ff */
[----:B------:R-:W-:Y:S01]  /*5a40*/  CS2R R24, SRZ ;  /* 0x0000000000187805 */ /* 0x000fe2000001ff00 */
[----:B------:R-:W-:Y:S01]  /*5a50*/  FADD.FTZ R5, R59, R14 ;  /* 0x0000000e3b057221 */ /* 0x000fe20000010000 */
[----:B------:R-:W-:Y:S01]  /*5a60*/  CS2R R58, SRZ ;  /* 0x00000000003a7805 */ /* 0x000fe2000001ff00 */
[----:B------:R-:W0:Y:S01]  /*5a70*/  MUFU.EX2 R202, R31 ;  /* 0x0000001f00ca7308 */ /* 0x000e220000000800 */
[C---:B-1----:R-:W-:Y:S01]  /*5a80*/  FADD.FTZ R0, R45.reuse, R0 ;  /* 0x000000002d007221 */ /* 0x042fe20000010000 */
[----:B------:R-:W-:Y:S01]  /*5a90*/  FADD.FTZ R14, R60, R5 ;  /* 0x000000053c0e7221 */ /* 0x000fe20000010000 */
[----:B------:R-:W-:Y:S02]  /*5aa0*/  F2FP.BF16.F32.PACK_AB R200, R45, R28 ;  /* 0x0000001c2dc8723e */ /* 0x000fe400000010ff */
[----:B------:R-:W-:Y:S01]  /*5ab0*/  CS2R R44, SRZ ;  /* 0x00000000002c7805 */ /* 0x000fe2000001ff00 */
[----:B------:R-:W-:Y:S01]  /*5ac0*/  FADD.FTZ R27, R61, R14 ;  /* 0x0000000e3d1b7221 */ /* 0x000fe20000010000 */
[----:B------:R-:W-:Y:S01]  /*5ad0*/  CS2R R60, SRZ ;  /* 0x00000000003c7805 */ /* 0x000fe2000001ff00 */
[----:B------:R-:W1:Y:S01]  /*5ae0*/  MUFU.EX2 R32, R32 ;  /* 0x0000002000207308 */ /* 0x000e620000000800 */
[----:B--2---:R-:W-:Y:S01]  /*5af0*/  FADD.FTZ R5, R29, R0 ;  /* 0x000000001d057221 */ /* 0x004fe20000010000 */
[----:B------:R-:W-:-:S04]  /*5b00*/  FADD.FTZ R14, R62, R27 ;  /* 0x0000001b3e0e7221 */ /* 0x000fc80000010000 */
[----:B------:R-:W-:Y:S02]  /*5b10*/  FADD.FTZ R27, R63, R14 ;  /* 0x0000000e3f1b7221 */ /* 0x000fe40000010000 */
[----:B------:R-:W2:Y:S01]  /*5b20*/  MUFU.EX2 R33, R33 ;  /* 0x0000002100217308 */ /* 0x000ea20000000800 */
[C---:B0-----:R-:W-:Y:S01]  /*5b30*/  FADD.FTZ R5, R202.reuse, R5 ;  /* 0x00000005ca057221 */ /* 0x041fe20000010000 */
[----:B------:R-:W-:Y:S02]  /*5b40*/  F2FP.BF16.F32.PACK_AB R202, R202, R29 ;  /* 0x0000001dcaca723e */ /* 0x000fe400000010ff */
[----:B------:R-:W-:-:S04]  /*5b50*/  CS2R R28, SRZ ;  /* 0x00000000001c7805 */ /* 0x000fc8000001ff00 */
[----:B------:R-:W0:Y:S01]  /*5b60*/  MUFU.EX2 R34, R34 ;  /* 0x0000002200227308 */ /* 0x000e220000000800 */
[----:B-1----:R-:W-:-:S07]  /*5b70*/  FADD.FTZ R0, R32, R5 ;  /* 0x0000000520007221 */ /* 0x002fce0000010000 */
        /* <DEDUP_REMOVED lines=16> */
[----:B------:R-:W-:-:S06]  /*5c80*/  CS2R R30, SRZ ;  /* 0x00000000001e7805 */ /* 0x000fcc000001ff00 */
[----:B------:R-:W0:Y:S01]  /*5c90*/  MUFU.EX2 R2, R2 ;  /* 0x0000000200027308 */ /* 0x000e220000000800 */
[C---:B-1----:R-:W-:Y:S01]  /*5ca0*/  FADD.FTZ R21, R37.reuse, R0 ;  /* 0x0000000025157221 */ /* 0x042fe20000010000 */
[----:B------:R-:W-:Y:S01]  /*5cb0*/  F2FP.BF16.F32.PACK_AB R192, R37, R36 ;  /* 0x0000002425c0723e */ /* 0x000fe200000010ff */
[----:B------:R-:W-:Y:S01]  /*5cc0*/  IMAD.MOV.U32 R0, RZ, RZ, 0x3f800000 ;  /* 0x3f800000ff007424 */ /* 0x000fe200078e00ff */
[----:B------:R-:W-:-:S04]  /*5cd0*/  CS2R R36, SRZ ;  /* 0x0000000000247805 */ /* 0x000fc8000001ff00 */
[----:B------:R-:W1:Y:S01]  /*5ce0*/  MUFU.EX2 R40, R40 ;  /* 0x0000002800287308 */ /* 0x000e620000000800 */
[----:B--2---:R-:W-:-:S07]  /*5cf0*/  FADD.FTZ R5, R65, R14 ;  /* 0x0000000e41057221 */ /* 0x004fce0000010000 */
[----:B------:R2:W3:Y:S01]  /*5d00*/  MUFU.EX2 R27, R38 ;  /* 0x00000026001b7308 */ /* 0x0004e20000000800 */
[----:B0-----:R-:W-:Y:S01]  /*5d10*/  FADD.FTZ R14, R2, R21 ;  /* 0x00000015020e7221 */ /* 0x001fe20000010000 */
[C---:B-1----:R-:W-:Y:S01]  /*5d20*/  FADD.FTZ R5, R40.reuse, R5 ;  /* 0x0000000528057221 */ /* 0x042fe20000010000 */
[----:B------:R-:W-:Y:S02]  /*5d30*/  F2FP.BF16.F32.PACK_AB R195, R40, R65 ;  /* 0x0000004128c3723e */ /* 0x000fe400000010ff */
[----:B------:R-:W-:Y:S02]  /*5d40*/  CS2R R64, SRZ ;  /* 0x0000000000407805 */ /* 0x000fe4000001ff00 */
[----:B------:R-:W-:Y:S02]  /*5d50*/  CS2R R40, SRZ ;  /* 0x0000000000287805 */ /* 0x000fe4000001ff00 */
[----:B--2---:R-:W-:Y:S01]  /*5d60*/  CS2R R38, SRZ ;  /* 0x0000000000267805 */ /* 0x004fe2000001ff00 */
        /* <DEDUP_REMOVED lines=15> */
.L_x_2609:
        /* <DEDUP_REMOVED lines=10> */
.L_x_2601:
        /* <DEDUP_REMOVED lines=9> */
.L_x_2602:
[----:B-1----:R-:W-:Y:S05]  /*5f90*/  @P3 BRA `(.L_x_2603) ;  /* 0x00000000000c3947 */ /* 0x002fea0003800000 */
[----:B------:R-:W-:-:S13]  /*5fa0*/  R2UR UR4, R4 ;  /* 0x00000000040472ca */ /* 0x000fda00000e0000 */
[----:B------:R-:W1:Y:S02]  /*5fb0*/  SYNCS.PHASECHK.TRANS64.TRYWAIT P3, [UR4+0x38830], R3 ;  /* 0x03883003ff0075a7 */ /* 0x000e640008060144 */
[----:B-1----:R-:W-:Y:S05]  /*5fc0*/  @!P3 BRA `(.L_x_2604) ;  /* 0x000001380054b947 */ /* 0x002fea0003800000 */
.L_x_2603:
        /* <DEDUP_REMOVED lines=576> */
[----:B------:R-:W-:Y:S03]  /*83d0*/  HGMMA.64x16x16.F32.BF16 R152, gdesc[UR4], R152, gsb0 ;  /* 0x00200000049879f0 */ /* 0x000fe60008001898 */
[----:B------:R-:W-:Y:S02]  /*83e0*/  WARPGROUP.DEPBAR.LE gsb0, 0x0 ;  /* 0x00008000000079c5 */ /* 0x000fe40000010000 */
[----:B------:R-:W-:Y:S05]  /*83f0*/  @!P0 BRA `(.L_x_2605) ;  /* 0x0000000000048947 */ /* 0x000fea0003800000 */
[----:B------:R-:W-:Y:S01]  /*8400*/  BPT.TRAP 0x1 ;  /* 0x000000040000795c */ /* 0x000fe20000300000 */
.L_x_2605:
        /* <DEDUP_REMOVED lines=9> */
.L_x_2606:
[----:B--2---:R-:W-:Y:S05]  /*84a0*/  @P3 BRA `(.L_x_2607) ;  /* 0x0000000000083947 */ /* 0x004fea0003800000 */
[----:B------:R-:W2:Y:S02]  /*84b0*/  SYNCS.PHASECHK.TRANS64.TRYWAIT P3, [UR4+0x38850], R0 ;  /* 0x03885000ff0075a7 */ /* 0x000ea40008060144 */
[----:B--2---:R-:W-:Y:S05]  /*84c0*/  @!P3 BRA `(.L_x_2608) ;  /* 0x000001140030b947 */ /* 0x004fea0003800000 */
.L_x_2607:
[----:B------:R-:W-:Y:S01]  /*84d0*/  R2UR UR5, R17 ;  /* 0x00000000110572ca */ /* 0x000fe200000e0000 */
[----:B------:R-:W-:Y:S01]  /*84e0*/  WARPGROUP.ARRIVE ;  /* 0x00000000000079c5 */ /* 0x000fe20000000000 */
[----:B------:R-:W-:Y:S01]  /*84f0*/  R2UR UR6, R21 ;  /* 0x00000000150672ca */ /* 0x000fe200000e0000 */
[----:B------:R-:W-:Y:S01]  /*8500*/  UMOV UR7, 0x40000040 ;  /* 0x4000004000077882 */ /* 0x000fe20000000000 */
[----:B------:R-:W-:Y:S01]  /*8510*/  R2UR UR18, R23 ;  /* 0x00000000171272ca */ /* 0x000fe200000e0000 */
[----:B------:R-:W-:Y:S01]  /*8520*/  FMUL.FTZ R20, R189, UR61 ;  /* 0x0000003dbd147c20 */ /* 0x000fe20008410000 */
[----:B------:R-:W-:Y:S01]  /*8530*/  FMUL.FTZ R189, R178, UR61 ;  /* 0x0000003db2bd7c20 */ /* 0x000fe20008410000 */
[----:B------:R-:W-:Y:S01]  /*8540*/  FMUL.FTZ R21, R176, UR61 ;  /* 0x0000003db0157c20 */ /* 0x000fe20008410000 */
[----:B------:R-:W-:Y:S01]  /*8550*/  FMUL.FTZ R176, R177, UR61 ;  /* 0x0000003db1b07c20 */ /* 0x000fe20008410000 */
[----:B------:R-:W-:Y:S01]  /*8560*/  FMUL.FTZ R177, R180, UR61 ;  /* 0x0000003db4b17c20 */ /* 0x000fe20008410000 */
[----:B------:R-:W-:Y:S01]  /*8570*/  FMUL.FTZ R180, R182, UR61 ;  /* 0x0000003db6b47c20 */ /* 0x000fe20008410000 */
[----:B------:R-:W-:Y:S01]  /*8580*/  R2UR UR11, R233 ;  /* 0x00000000e90b72ca */ /* 0x000fe200000e0000 */
[----:B------:R-:W-:Y:S01]  /*8590*/  FMUL.FTZ R2, R185, UR61 ;  /* 0x0000003db9027c20 */ /* 0x000fe20008410000 */
[----:B------:R-:W-:Y:S01]  /*85a0*/  UIADD3 UR5, UR5, 0x400, URZ ;  /* 0x0000040005057890 */ /* 0x000fe2000fffe03f */
[----:B------:R-:W-:Y:S01]  /*85b0*/  R2UR UR15, R19 ;  /* 0x00000000130f72ca */ /* 0x000fe200000e0000 */
[----:B------:R-:W-:Y:S01]  /*85c0*/  FMUL.FTZ R185, R187, UR61 ;  /* 0x0000003dbbb97c20 */ /* 0x000fe20008410000 */
[----:B------:R-:W-:Y:S01]  /*85d0*/  R2UR UR14, R22 ;  /* 0x00000000160e72ca */ /* 0x000fe200000e0000 */
[----:B------:R-:W-:Y:S01]  /*85e0*/  USHF.R.U32.HI UR5, URZ, 0x4, UR5 ;  /* 0x000000043f057899 */ /* 0x000fe20008011605 */
[----:B------:R-:W-:-:S02]  /*85f0*/  VIADD R178, R213, UR18 ;  /* 0x00000012d5b27c36 */ /* 0x000fc40008000000 */
[----:B------:R-:W-:Y:S01]  /*8600*/  FMUL.FTZ R187, R191, UR61 ;  /* 0x0000003dbfbb7c20 */ /* 0x000fe20008410000 */
[----:B------:R-:W-:Y:S01]  /*8610*/  FMUL.FTZ R191, R183, UR61 ;  /* 0x0000003db7bf7c20 */ /* 0x000fe20008410000 */
[----:B------:R-:W-:Y:S01]  /*8620*/  ULOP3.LUT UR5, UR5, 0x3fff, URZ, 0xc0, !UPT ;  /* 0x00003fff05057892 */ /* 0x000fe2000f8ec03f */
[----:B01----:R-:W-:Y:S01]  /*8630*/  FMUL.FTZ R0, R184, UR61 ;  /* 0x0000003db8007c20 */ /* 0x003fe20008410000 */
[----:B------:R-:W-:Y:S02]  /*8640*/  IMAD.MOV.U32 R183, RZ, RZ, -0x2 ;  /* 0xfffffffeffb77424 */ /* 0x000fe400078e00ff */
[----:B------:R-:W-:Y:S01]  /*8650*/  FMUL.FTZ R184, R186, UR61 ;  /* 0x0000003dbab87c20 */ /* 0x000fe20008410000 */
[----:B------:R-:W-:Y:S01]  /*8660*/  ULOP3.LUT UR5, UR5, 0x2800000, URZ, 0xfc, !UPT ;  /* 0x0280000005057892 */ /* 0x000fe2000f8efc3f */
[----:B------:R-:W-:Y:S01]  /*8670*/  FMUL.FTZ R186, R190, UR61 ;  /* 0x0000003dbeba7c20 */ /* 0x000fe20008410000 */
[----:B------:R-:W-:Y:S01]  /*8680*/  MUFU.TANH R185, R185 ;  /* 0x000000b900b97308 */ /* 0x000fe20000002400 */
[----:B------:R-:W-:Y:S01]  /*8690*/  FMUL.FTZ R3, R188, UR61 ;  /* 0x0000003dbc037c20 */ /* 0x000fe20008410000 */
[----:B------:R-:W-:Y:S01]  /*86a0*/  UIMAD UR10, UR6, 0xa00, UR5 ;  /* 0x00000a00060a78a4 */ /* 0x000fe2000f8e0205 */
[----:B------:R-:W-:Y:S01]  /*86b0*/  FMUL.FTZ R179, R179, UR61 ;  /* 0x0000003db3b37c20 */ /* 0x000fe20008410000 */
[----:B------:R-:W-:Y:S01]  /*86c0*/  FMUL.FTZ R190, R174, UR61 ;  /* 0x0000003daebe7c20 */ /* 0x000fe20008410000 */
[----:B------:R-:W-:Y:S01]  /*86d0*/  @UP0 ULDC UR5, c[0x0][0x44c] ;  /* 0x0001130000050ab9 */ /* 0x000fe20000000800 */
[----:B------:R-:W-:Y:S01]  /*86e0*/  FMUL.FTZ R171, R171, UR61 ;  /* 0x0000003dabab7c20 */ /* 0x000fe20008410000 */
[----:B------:R-:W-:Y:S01]  /*86f0*/  @P2 IMAD.HI.U32 R182, R178, UR5, RZ ;  /* 0x00000005b2b62c27 */ /* 0x000fe2000f8e00ff */
[----:B------:R-:W-:Y:S01]  /*8700*/  @UP0 ULDC UR5, c[0x0][0x450] ;  /* 0x0001140000050ab9 */ /* 0x000fe20000000800 */
[----:B------:R-:W-:Y:S01]  /*8710*/  UMOV UR6, UR10 ;  /* 0x0000000a00067c82 */ /* 0x000fe20008000000 */
[----:B------:R-:W0:Y:S01]  /*8720*/  MUFU.TANH R184, R184 ;  /* 0x000000b800b87308 */ /* 0x000e220000002400 */
[----:B------:R-:W-:Y:S01]  /*8730*/  HGMMA.64x256x16.F32.BF16 R24, R208, gdesc[UR4].tnspB, R24, gsb0 ;  /* 0x43e00004d0187df0 */ /* 0x000fe20008001818 */
[----:B------:R-:W-:Y:S01]  /*8740*/  UIADD3 UR6, UR10, 0x80, URZ ;  /* 0x000000800a067890 */ /* 0x000fe2000fffe03f */
[----:B------:R-:W-:Y:S01]  /*8750*/  @P2 SHF.R.U32.HI R178, RZ, UR5, R182 ;  /* 0x00000005ffb22c19 */ /* 0x000fe200080116b6 */
[----:B------:R-:W-:Y:S01]  /*8760*/  UMOV UR7, 0x40000040 ;  /* 0x4000004000077882 */ /* 0x000fe20000000000 */
[----:B------:R-:W-:Y:S01]  /*8770*/  UMOV UR5, 0x1 ;  /* 0x0000000100057882 */ /* 0x000fe20000000000 */
[----:B------:R-:W-:Y:S01]  /*8780*/  FMUL.FTZ R182, R170, UR61 ;  /* 0x0000003daab67c20 */ /* 0x000fe20008410000 */
[----:B------:R-:W-:Y:S01]  /*8790*/  UIMAD UR5, UR11, -0x50, UR5 ;  /* 0xffffffb00b0578a4 */ /* 0x000fe2000f8e0205 */
[----:B------:R-:W1:Y:S01]  /*87a0*/  MUFU.TANH R186, R186 ;  /* 0x000000ba00ba7308 */ /* 0x000e620000002400 */
[----:B------:R-:W-:Y:S01]  /*87b0*/  FMUL.FTZ R159, R159, UR61 ;  /* 0x0000003d9f9f7c20 */ /* 0x000fe20008410000 */
[----:B------:R-:W-:Y:S01]  /*87c0*/  FMUL.FTZ R169, R169, UR61 ;  /* 0x0000003da9a97c20 */ /* 0x000fe20008410000 */
[----:B------:R-:W-:Y:S01]  /*87d0*/  FMUL.FTZ R172, R172, UR61 ;  /* 0x0000003dacac7c20 */ /* 0x000fe20008410000 */
[----:B------:R-:W-:Y:S01]  /*87e0*/  FMUL.FTZ R173, R173, UR61 ;  /* 0x0000003dadad7c20 */ /* 0x000fe20008410000 */
[----:B------:R-:W-:-:S02]  /*87f0*/  IMAD R170, R212, R183, UR5 ;  /* 0x00000005d4aa7e24 */ /* 0x000fc4000f8e02b7 */
[----:B------:R-:W-:Y:S01]  /*8800*/  FMUL.FTZ R160, R160, UR61 ;  /* 0x0000003da0a07c20 */ /* 0x000fe20008410000 */
[----:B------:R-:W-:Y:S01]  /*8810*/  IMAD.U32 R183, RZ, RZ, UR15 ;  /* 0x0000000fffb77e24 */ /* 0x000fe2000f8e00ff */
[----:B------:R-:W2:Y:S01]  /*8820*/  MUFU.TANH R187, R187 ;  /* 0x000000bb00bb7308 */ /* 0x000ea20000002400 */
[----:B------:R-:W-:Y:S01]  /*8830*/  FMUL.FTZ R161, R161, UR61 ;  /* 0x0000003da1a17c20 */ /* 0x000fe20008410000 */
[----:B------:R-:W-:Y:S01]  /*8840*/  FMUL.FTZ R164, R164, UR61 ;  /* 0x0000003da4a47c20 */ /* 0x000fe20008410000 */
[----:B------:R-:W-:Y:S01]  /*8850*/  FMUL.FTZ R157, R157, UR61 ;  /* 0x0000003d9d9d7c20 */ /* 0x000fe20008410000 */
[----:B------:R-:W-:Y:S01]  /*8860*/  IADD3 R170, -R183, UR14, R170 ;  /* 0x0000000eb7aa7c10 */ /* 0x000fe2000fffe1aa */
[----:B------:R-:W-:Y:S01]  /*8870*/  FMUL.FTZ R183, R175, UR61 ;  /* 0x0000003dafb77c20 */ /* 0x000fe20008410000 */
[----:B------:R-:W-:Y:S01]  /*8880*/  FMUL.FTZ R175, R162, UR61 ;  /* 0x0000003da2af7c20 */ /* 0x000fe20008410000 */
[----:B------:R-:W-:Y:S01]  /*8890*/  R2UR UR14, R4 ;  /* 0x00000000040e72ca */ /* 0x000fe200000e0000 */
[----:B------:R-:W3:Y:S01]  /*88a0*/  MUFU.TANH R189, R189 ;  /* 0x000000bd00bd7308 */ /* 0x000ee20000002400 */
[----:B------:R-:W-:Y:S01]  /*88b0*/  FMUL.FTZ R165, R165, UR61 ;  /* 0x0000003da5a57c20 */ /* 0x000fe20008410000 */
[----:B------:R-:W-:Y:S01]  /*88c0*/  FMUL.FTZ R156, R156, UR61 ;  /* 0x0000003d9c9c7c20 */ /* 0x000fe20008410000 */
[----:B------:R-:W-:-:S05]  /*88d0*/  ULDC UR5, c[0x0][0x988] ;  /* 0x0002620000057ab9 */ /* 0x000fca0000000800 */
[----:B------:R-:W4:Y:S08]  /*88e0*/  MUFU.TANH R179, R179 ;  /* 0x000000b300b37308 */ /* 0x000f300000002400 */
        /* <DEDUP_REMOVED lines=32> */
[----:B------:R-:W5:Y:S01]  /*8af0*/  SHFL.IDX PT, R201, R178, 0x1, 0x1c1f ;  /* 0x003c1f00b2c97f89 */ /* 0x000f6200000e0000 */
[----:B------:R-:W4:-:S15]  /*8b00*/  MUFU.TANH R200, R180 ;  /* 0x000000b400c87308 */ /* 0x000f1e0000002400 */
[----:B------:R-:W-:-:S06]  /*8b10*/  NOP ;  /* 0x0000000000007918 */ /* 0x000fcc0000000000 */
[----:B------:R-:W-:Y:S01]  /*8b20*/  HGMMA.64x256x16.F32.BF16 R24, R196, gdesc[UR4].tnspB, R24, gsb0 ;  /* 0x43e00004c4187df0 */ /* 0x000fe20008001818 */
[----:B------:R-:W-:Y:S01]  /*8b30*/  UIADD3 UR6, UR10, 0x200, URZ ;  /* 0x000002000a067890 */ /* 0x000fe2000fffe03f */
[----:B------:R-:W-:Y:S01]  /*8b40*/  UMOV UR7, 0x40000040 ;  /* 0x4000004000077882 */ /* 0x000fe20000000000 */
[----:B------:R1:W4:Y:S01]  /*8b50*/  MUFU.TANH R180, R171 ;  /* 0x000000ab00b47308 */ /* 0x0003220000002400 */
[----:B-----5:R-:W-:-:S05]  /*8b60*/  IMAD.IADD R188, R170, 0x1, R201 ;  /* 0x00000001aabc7824 */ /* 0x020fca00078e02c9 */
[C---:B------:R-:W-:Y:S02]  /*8b70*/  ISETP.GT.AND P3, PT, R188.reuse, RZ, PT ;  /* 0x000000ffbc00720c */ /* 0x040fe40003f64270 */
[----:B------:R-:W-:Y:S02]  /*8b80*/  ISETP.GT.AND P4, PT, R188, 0x1, PT ;  /* 0x00000001bc00780c */ /* 0x000fe40003f84270 */
[----:B0-----:R-:W-:Y:S02]  /*8b90*/  FSEL R174, R184, -INF , P3 ;  /* 0xff800000b8ae7808 */ /* 0x001fe40001800000 */
[----:B------:R-:W-:Y:S01]  /*8ba0*/  ISETP.GT.AND P3, PT, R188, 0x8, PT ;  /* 0x00000008bc00780c */ /* 0x000fe20003f64270 */
[----:B------:R4:W0:Y:S01]  /*8bb0*/  MUFU.TANH R184, R175 ;  /* 0x000000af00b87308 */ /* 0x0008220000002400 */
[----:B------:R-:W-:Y:S01]  /*8bc0*/  FSEL R162, R185, -INF , P4 ;  /* 0xff800000b9a27808 */ /* 0x000fe20002000000 */
[----:B------:R-:W-:Y:S01]  /*8bd0*/  FMUL.FTZ R185, R163, UR61 ;  /* 0x0000003da3b97c20 */ /* 0x000fe20008410000 */
[----:B------:R-:W-:-:S02]  /*8be0*/  FMNMX.FTZ R201, R174, R235, !PT ;  /* 0x000000ebaec97209 */ /* 0x000fc40007810000 */
[----:B-1----:R-:W-:Y:S02]  /*8bf0*/  FSEL R171, R186, -INF , P3 ;  /* 0xff800000baab7808 */ /* 0x002fe40001800000 */
[----:B------:R-:W-:Y:S01]  /*8c00*/  ISETP.GT.AND P4, PT, R188, 0x9, PT ;  /* 0x00000009bc00780c */ /* 0x000fe20003f84270 */
[----:B------:R-:W1:Y:S01]  /*8c10*/  MUFU.TANH R185, R185 ;  /* 0x000000b900b97308 */ /* 0x000e620000002400 */
[----:B------:R-:W-:Y:S02]  /*8c20*/  FMNMX.FTZ R186, R162, R201, !PT ;  /* 0x000000c9a2ba7209 */ /* 0x000fe40007810000 */
[----:B------:R-:W-:Y:S02]  /*8c30*/  ISETP.GT.AND P3, PT, R188, 0x10, PT ;  /* 0x00000010bc00780c */ /* 0x000fe40003f64270 */
[----:B--2---:R-:W-:Y:S02]  /*8c40*/  FSEL R163, R187, -INF , P4 ;  /* 0xff800000bba37808 */ /* 0x004fe40002000000 */
[----:B------:R-:W-:Y:S01]  /*8c50*/  FMNMX.FTZ R202, R171, R186, !PT ;  /* 0x000000baabca7209 */ /* 0x000fe20007810000 */
[----:B------:R-:W-:Y:S01]  /*8c60*/  FMUL.FTZ R186, R166, UR61 ;  /* 0x0000003da6ba7c20 */ /* 0x000fe20008410000 */
[----:B------:R-:W-:-:S02]  /*8c70*/  ISETP.GT.AND P4, PT, R188, 0x11, PT ;  /* 0x00000011bc00780c */ /* 0x000fc40003f84270 */
[----:B---3--:R-:W-:Y:S01]  /*8c80*/  FSEL R166, R189, -INF , P3 ;  /* 0xff800000bda67808 */ /* 0x008fe20001800000 */
[----:B------:R-:W-:Y:S01]  /*8c90*/  FMUL.FTZ R189, R154, UR61 ;  /* 0x0000003d9abd7c20 */ /* 0x000fe20008410000 */
[----:B------:R-:W-:Y:S01]  /*8ca0*/  FMNMX.FTZ R187, R163, R202, !PT ;  /* 0x000000caa3bb7209 */ /* 0x000fe20007810000 */
[----:B------:R-:W2:Y:S01]  /*8cb0*/  MUFU.TANH R186, R186 ;  /* 0x000000ba00ba7308 */ /* 0x000ea20000002400 */
[----:B------:R-:W-:Y:S02]  /*8cc0*/  ISETP.GT.AND P3, PT, R188, 0x18, PT ;  /* 0x00000018bc00780c */ /* 0x000fe40003f64270 */
[----:B----4-:R-:W-:Y:S02]  /*8cd0*/  FSEL R175, R179, -INF , P4 ;  /* 0xff800000b3af7808 */ /* 0x010fe40002000000 */
[----:B------:R-:W-:Y:S01]  /*8ce0*/  FMNMX.FTZ R202, R166, R187, !PT ;  /* 0x000000bba6ca7209 */ /* 0x000fe20007810000 */
[----:B------:R-:W-:Y:S01]  /*8cf0*/  FMUL.FTZ R187, R167, UR61 ;  /* 0x0000003da7bb7c20 */ /* 0x000fe20008410000 */
[----:B------:R-:W-:Y:S01]  /*8d00*/  ISETP.GT.AND P4, PT, R188, 0x19, PT ;  /* 0x00000019bc00780c */ /* 0x000fe20003f84270 */
[----:B------:R-:W-:Y:S01]  /*8d10*/  MUFU.TANH R189, R189 ;  /* 0x000000bd00bd7308 */ /* 0x000fe20000002400 */
[----:B------:R-:W-:Y:S01]  /*8d20*/  FSEL R167, R200, -INF , P3 ;  /* 0xff800000c8a77808 */ /* 0x000fe20001800000 */
[----:B------:R-:W-:Y:S01]  /*8d30*/  FMUL.FTZ R200, R155, UR61 ;  /* 0x0000003d9bc87c20 */ /* 0x000fe20008410000 */
[----:B------:R-:W-:-:S02]  /*8d40*/  FMNMX.FTZ R202, R175, R202, !PT ;  /* 0x000000caafca7209 */ /* 0x000fc40007810000 */
[C---:B------:R-:W-:Y:S02]  /*8d50*/  ISETP.GT.AND P3, PT, R188.reuse, 0x20, PT ;  /* 0x00000020bc00780c */ /* 0x040fe40003f64270 */
[----:B------:R-:W-:Y:S01]  /*8d60*/  FSEL R179, R191, -INF , P4 ;  /* 0xff800000bfb37808 */ /* 0x000fe20002000000 */
[----:B------:R-:W3:Y:S01]  /*8d70*/  MUFU.TANH R187, R187 ;  /* 0x000000bb00bb7308 */ /* 0x000ee20000002400 */
[----:B------:R-:W-:Y:S02]  /*8d80*/  FMNMX.FTZ R202, R167, R202, !PT ;  /* 0x000000caa7ca7209 */ /* 0x000fe40007810000 */
[----:B------:R-:W-:Y:S02]  /*8d90*/  ISETP.GT.AND P4, PT, R188, 0x21, PT ;  /* 0x00000021bc00780c */ /* 0x000fe40003f84270 */
[----:B------:R-:W-:Y:S02]  /*8da0*/  FSEL R154, R182, -INF , P3 ;  /* 0xff800000b69a7808 */ /* 0x000fe40001800000 */
[----:B------:R-:W-:-:S02]  /*8db0*/  FMNMX.FTZ R191, R179, R202, !PT ;  /* 0x000000cab3bf7209 */ /* 0x000fc40007810000 */
[----:B------:R-:W-:Y:S02]  /*8dc0*/  ISETP.GT.AND P3, PT, R188, 0x28, PT ;  /* 0x00000028bc00780c */ /* 0x000fe40003f64270 */
[----:B------:R-:W-:Y:S02]  /*8dd0*/  FSEL R180, R180, -INF , P4 ;  /* 0xff800000b4b47808 */ /* 0x000fe40002000000 */
[----:B------:R-:W-:Y:S02]  /*8de0*/  FMNMX.FTZ R191, R154, R191, !PT ;  /* 0x000000bf9abf7209 */ /* 0x000fe40007810000 */
[----:B------:R-:W-:Y:S02]  /*8df0*/  ISETP.GT.AND P4, PT, R188, 0x29, PT ;  /* 0x00000029bc00780c */ /* 0x000fe40003f84270 */
[----:B------:R-:W-:Y:S02]  /*8e00*/  FSEL R155, R190, -INF , P3 ;  /* 0xff800000be9b7808 */ /* 0x000fe40001800000 */
[----:B------:R-:W-:Y:S01]  /*8e10*/  FMNMX.FTZ R202, R180, R191, !PT ;  /* 0x000000bfb4ca7209 */ /* 0x000fe20007810000 */
[----:B------:R-:W-:Y:S01]  /*8e20*/  FMUL.FTZ R191, R158, UR61 ;  /* 0x0000003d9ebf7c20 */ /* 0x000fe20008410000 */
[----:B------:R-:W-:Y:S01]  /*8e30*/  FSEL R182, R183, -INF , P4 ;  /* 0xff800000b7b67808 */ /* 0x000fe20002000000 */
[----:B------:R4:W5:Y:S01]  /*8e40*/  MUFU.TANH R190, R200 ;  /* 0x000000c800be7308 */ /* 0x0009620000002400 */
[----:B------:R-:W-:-:S02]  /*8e50*/  ISETP.GT.AND P3, PT, R188, 0x30, PT ;  /* 0x00000030bc00780c */ /* 0x000fc40003f64270 */
[----:B------:R-:W-:Y:S02]  /*8e60*/  FMNMX.FTZ R183, R155, R202, !PT ;  /* 0x000000ca9bb77209 */ /* 0x000fe40007810000 */
[----:B------:R-:W-:Y:S02]  /*8e70*/  ISETP.GT.AND P4, PT, R188, 0x31, PT ;  /* 0x00000031bc00780c */ /* 0x000fe40003f84270 */
[----:B0-----:R-:W-:Y:S01]  /*8e80*/  FSEL R158, R184, -INF , P3 ;  /* 0xff800000b89e7808 */ /* 0x001fe20001800000 */
[----:B------:R-:W0:Y:S01]  /*8e90*/  MUFU.TANH R191, R191 ;  /* 0x000000bf00bf7308 */ /* 0x000e220000002400 */
[----:B------:R-:W-:Y:S02]  /*8ea0*/  FMNMX.FTZ R201, R182, R183, !PT ;  /* 0x000000b7b6c97209 */ /* 0x000fe40007810000 */
[----:B------:R-:W-:Y:S02]  /*8eb0*/  ISETP.GT.AND P3, PT, R188, 0x38, PT ;  /* 0x00000038bc00780c */ /* 0x000fe40003f64270 */
[----:B-1----:R-:W-:-:S02]  /*8ec0*/  FSEL R183, R185, -INF , P4 ;  /* 0xff800000b9b77808 */ /* 0x002fc40002000000 */
[----:B----4-:R-:W-:Y:S02]  /*8ed0*/  FMNMX.FTZ R200, R158, R201, !PT ;  /* 0x000000c99ec87209 */ /* 0x010fe40007810000 */
[----:B------:R-:W-:Y:S02]  /*8ee0*/  ISETP.GT.AND P4, PT, R188, 0x39, PT ;  /* 0x00000039bc00780c */ /* 0x000fe40003f84270 */
[----:B--2---:R-:W-:Y:S02]  /*8ef0*/  FSEL R184, R186, -INF , P3 ;  /* 0xff800000bab87808 */ /* 0x004fe40001800000 */
[----:B------:R-:W-:Y:S02]  /*8f00*/  FMNMX.FTZ R185, R183, R200, !PT ;  /* 0x000000c8b7b97209 */ /* 0x000fe40007810000 */
[----:B------:R-:W-:Y:S02]  /*8f10*/  ISETP.GT.AND P3, PT, R188, 0x40, PT ;  /* 0x00000040bc00780c */ /* 0x000fe40003f64270 */
[----:B---3--:R-:W-:Y:S01]  /*8f20*/  FSEL R186, R187, -INF , P4 ;  /* 0xff800000bbba7808 */ /* 0x008fe20002000000 */
[----:B------:R-:W-:Y:S01]  /*8f30*/  FMUL.FTZ R187, R181, UR61 ;  /* 0x0000003db5bb7c20 */ /* 0x000fe20008410000 */
[----:B------:R-:W-:-:S02]  /*8f40*/  FMNMX.FTZ R185, R184, R185, !PT ;  /* 0x000000b9b8b97209 */ /* 0x000fc40007810000 */
[----:B------:R-:W-:Y:S02]  /*8f50*/  ISETP.GT.AND P4, PT, R188, 0x41, PT ;  /* 0x00000041bc00780c */ /* 0x000fe40003f84270 */
[----:B------:R-:W-:Y:S01]  /*8f60*/  FSEL R181, R189, -INF , P3 ;  /* 0xff800000bdb57808 */ /* 0x000fe20001800000 */
[----:B------:R-:W1:Y:S01]  /*8f70*/  MUFU.TANH R187, R187 ;  /* 0x000000bb00bb7308 */ /* 0x000e620000002400 */
[----:B------:R-:W-:Y:S02]  /*8f80*/  FMNMX.FTZ R200, R186, R185, !PT ;  /* 0x000000b9bac87209 */ /* 0x000fe40007810000 */
[----:B------:R-:W-:Y:S02]  /*8f90*/  ISETP.GT.AND P3, PT, R188, 0x48, PT ;  /* 0x00000048bc00780c */ /* 0x000fe40003f64270 */
[----:B-----5:R-:W-:Y:S02]  /*8fa0*/  FSEL R185, R190, -INF , P4 ;  /* 0xff800000beb97808 */ /* 0x020fe40002000000 */
[----:B------:R-:W-:-:S02]  /*8fb0*/  FMNMX.FTZ R200, R181, R200, !PT ;  /* 0x000000c8b5c87209 */ /* 0x000fc40007810000 */
[----:B------:R-:W-:Y:S01]  /*8fc0*/  ISETP.GT.AND P4, PT, R188, 0x49, PT ;  /* 0x00000049bc00780c */ /* 0x000fe20003f84270 */
[----:B------:R-:W-:Y:S01]  /*8fd0*/  FMUL.FTZ R188, R168, UR61 ;  /* 0x0000003da8bc7c20 */ /* 0x000fe20008410000 */
[----:B0-----:R-:W-:Y:S02]  /*8fe0*/  FSEL R168, R191, -INF , P3 ;  /* 0xff800000bfa87808 */ /* 0x001fe40001800000 */
[----:B------:R-:W-:Y:S02]  /*8ff0*/  FMNMX.FTZ R189, R185, R200, !PT ;  /* 0x000000c8b9bd7209 */ /* 0x000fe40007810000 */
[----:B------:R-:W-:Y:S01]  /*9000*/  FSEL R159, R159, -INF , P4 ;  /* 0xff8000009f9f7808 */ /* 0x000fe20002000000 */
[----:B------:R-:W0:Y:S01]  /*9010*/  MUFU.TANH R188, R188 ;  /* 0x000000bc00bc7308 */ /* 0x000e220000002400 */
[----:B------:R-:W-:Y:S02]  /*9020*/  FMNMX.FTZ R190, R168, R189, !PT ;  /* 0x000000bda8be7209 */ /* 0x000fe40007810000 */
[----:B------:R2:W3:Y:S02]  /*9030*/  SHFL.IDX PT, R189, R178, RZ, 0x1c1f ;  /* 0x001c1fffb2bd7589 */ /* 0x0004e400000e0000 */
[----:B------:R-:W-:-:S05]  /*9040*/  FMNMX.FTZ R190, R159, R190, !PT ;  /* 0x000000be9fbe7209 */ /* 0x000fca0007810000 */
[----:B------:R-:W4:Y:S01]  /*9050*/  SHFL.BFLY PT, R191, R190, 0x2, 0x1f ;  /* 0x0c401f00bebf7f89 */ /* 0x000f2200000e0000 */
[----:B--2---:R-:W-:-:S06]  /*9060*/  FMUL.FTZ R178, R152, UR61 ;  /* 0x0000003d98b27c20 */ /* 0x004fcc0008410000 */
[----:B------:R-:W-:Y:S01]  /*9070*/  MUFU.TANH R178, R178 ;  /* 0x000000b200b27308 */ /* 0x000fe20000002400 */
[----:B---3--:R-:W-:Y:S02]  /*9080*/  IMAD.IADD R170, R170, 0x1, R189 ;  /* 0x00000001aaaa7824 */ /* 0x008fe400078e02bd */
[----:B------:R-:W-:-:S03]  /*9090*/  FMUL.FTZ R189, R153, UR61 ;  /* 0x0000003d99bd7c20 */ /* 0x000fc60008410000 */
[----:B------:R-:W-:Y:S02]  /*90a0*/  ISETP.GT.AND P3, PT, R170, RZ, PT ;  /* 0x000000ffaa00720c */ /* 0x000fe40003f64270 */
[----:B----4-:R-:W-:Y:S01]  /*90b0*/  FMNMX.FTZ R190, R190, R191, !PT ;  /* 0x000000bfbebe7209 */ /* 0x010fe20007810000 */
[----:B------:R-:W2:Y:S01]  /*90c0*/  MUFU.TANH R189, R189 ;  /* 0x000000bd00bd7308 */ /* 0x000ea20000002400 */
[----:B------:R-:W-:Y:S02]  /*90d0*/  ISETP.GT.AND P4, PT, R170, 0x1, PT ;  /* 0x00000001aa00780c */ /* 0x000fe40003f84270 */
[----:B------:R-:W-:Y:S01]  /*90e0*/  FSEL R153, R0, -INF , P3 ;  /* 0xff80000000997808 */ /* 0x000fe20001800000 */
[----:B------:R-:W3:Y:S01]  /*90f0*/  SHFL.BFLY PT, R191, R190, 0x1, 0x1f ;  /* 0x0c201f00bebf7f89 */ /* 0x000ee200000e0000 */
[----:B------:R-:W-:Y:S02]  /*9100*/  ISETP.GT.AND P3, PT, R170, 0x8, PT ;  /* 0x00000008aa00780c */ /* 0x000fe40003f64270 */
[----:B------:R-:W-:-:S02]  /*9110*/  FSEL R2, R2, -INF , P4 ;  /* 0xff80000002027808 */ /* 0x000fc40002000000 */
[C---:B------:R-:W-:Y:S02]  /*9120*/  ISETP.GT.AND P4, PT, R170.reuse, 0x9, PT ;  /* 0x00000009aa00780c */ /* 0x040fe40003f84270 */
[----:B------:R-:W-:Y:S02]  /*9130*/  FSEL R0, R3, -INF , P3 ;  /* 0xff80000003007808 */ /* 0x000fe40001800000 */
[----:B------:R-:W-:Y:S02]  /*9140*/  ISETP.GT.AND P3, PT, R170, 0x10, PT ;  /* 0x00000010aa00780c */ /* 0x000fe40003f64270 */
[----:B------:R-:W-:Y:S02]  /*9150*/  FSEL R20, R20, -INF , P4 ;  /* 0xff80000014147808 */ /* 0x000fe40002000000 */
[----:B------:R-:W-:Y:S02]  /*9160*/  ISETP.GT.AND P4, PT, R170, 0x11, PT ;  /* 0x00000011aa00780c */ /* 0x000fe40003f84270 */
[----:B------:R-:W-:-:S02]  /*9170*/  FSEL R21, R21, -INF , P3 ;  /* 0xff80000015157808 */ /* 0x000fc40001800000 */
[----:B------:R-:W-:Y:S02]  /*9180*/  ISETP.GT.AND P3, PT, R170, 0x18, PT ;  /* 0x00000018aa00780c */ /* 0x000fe40003f64270 */
[----:B------:R-:W-:Y:S02]  /*9190*/  FSEL R176, R176, -INF , P4 ;  /* 0xff800000b0b07808 */ /* 0x000fe40002000000 */
[----:B------:R-:W-:Y:S02]  /*91a0*/  ISETP.GT.AND P4, PT, R170, 0x19, PT ;  /* 0x00000019aa00780c */ /* 0x000fe40003f84270 */
[----:B------:R-:W-:Y:S02]  /*91b0*/  FSEL R177, R177, -INF , P3 ;  /* 0xff800000b1b17808 */ /* 0x000fe40001800000 */
[----:B---3--:R-:W-:Y:S02]  /*91c0*/  FMNMX.FTZ R3, R190, R191, !PT ;  /* 0x000000bfbe037209 */ /* 0x008fe40007810000 */
[----:B------:R-:W-:Y:S01]  /*91d0*/  ISETP.GT.AND P5, PT, R170, 0x20, PT ;  /* 0x00000020aa00780c */ /* 0x000fe20003fa4270 */
[----:B------:R-:W-:Y:S01]  /*91e0*/  MUFU.TANH R190, R156 ;  /* 0x0000009c00be7308 */ /* 0x000fe20000002400 */
[----:B-1----:R-:W-:-:S02]  /*91f0*/  FSEL R187, R187, -INF , P4 ;  /* 0xff800000bbbb7808 */ /* 0x002fc40002000000 */
[----:B------:R-:W-:Y:S02]  /*9200*/  ISETP.GT.AND P6, PT, R170, 0x21, PT ;  /* 0x00000021aa00780c */ /* 0x000fe40003fc4270 */
[----:B0-----:R-:W-:Y:S02]  /*9210*/  FSEL R188, R188, -INF , P5 ;  /* 0xff800000bcbc7808 */ /* 0x001fe40002800000 */
[C---:B------:R-:W-:Y:S02]  /*9220*/  ISETP.GT.AND P3, PT, R170.reuse, 0x28, PT ;  /* 0x00000028aa00780c */ /* 0x040fe40003f64270 */
[----:B------:R-:W-:Y:S02]  /*9230*/  FSEL R169, R169, -INF , P6 ;  /* 0xff800000a9a97808 */ /* 0x000fe40003000000 */
        /* <DEDUP_REMOVED lines=10> */
[----:B------:R-:W-:Y:S02]  /*92e0*/  FSETP.NEU.FTZ.AND P4, PT, R3, -INF , PT ;  /* 0xff8000000300780b */ /* 0x000fe40003f9d000 */
[C---:B------:R-:W-:Y:S02]  /*92f0*/  ISETP.GT.AND P3, PT, R170.reuse, 0x40, PT ;  /* 0x00000040aa00780c */ /* 0x040fe40003f64270 */
[----:B------:R-:W-:Y:S02]  /*9300*/  FSEL R165, R165, -INF , P5 ;  /* 0xff800000a5a57808 */ /* 0x000fe40002800000 */
[----:B------:R-:W-:Y:S01]  /*9310*/  ISETP.GT.AND P5, PT, R170, 0x41, PT ;  /* 0x00000041aa00780c */ /* 0x000fe20003fa4270 */
[----:B------:R-:W-:-:S02]  /*9320*/  WARPGROUP.DEPBAR.LE gsb0, 0x0 ;  /* 0x00008000000079c5 */ /* 0x000fc40000010000 */
[----:B------:R-:W-:Y:S01]  /*9330*/  FMNMX.FTZ R197, R153, R234, !PT ;  /* 0x000000ea99c57209 */ /* 0x000fe20007810000 */
[----:B------:R-:W-:-:S03]  /*9340*/  WARPGROUP.ARRIVE ;  /* 0x00000000000079c5 */ /* 0x000fc60000000000 */
[----:B------:R-:W-:-:S03]  /*9350*/  FMNMX.FTZ R197, R2, R197, !PT ;  /* 0x000000c502c57209 */ /* 0x000fc60007810000 */
[----:B------:R-:W-:Y:S01]  /*9360*/  HGMMA.64x256x16.F32.BF16 R24, R192, gdesc[UR4].tnspB, R24, gsb0 ;  /* 0x43e00004c0187df0 */ /* 0x000fe20008001818 */
[----:B------:R-:W-:Y:S02]  /*9370*/  FMNMX.FTZ R197, R0, R197, !PT ;  /* 0x000000c500c57209 */ /* 0x000fe40007810000 */
[----:B------:R-:W-:Y:S02]  /*9380*/  R2UR UR6, R236 ;  /* 0x00000000ec0672ca */ /* 0x000fe400000e0000 */
[----:B------:R-:W-:-:S04]  /*9390*/  FMNMX.FTZ R152, R20, R197, !PT ;  /* 0x000000c514987209 */ /* 0x000fc80007810000 */
[----:B------:R-:W-:Y:S01]  /*93a0*/  FMNMX.FTZ R191, R21, R152, !PT ;  /* 0x0000009815bf7209 */ /* 0x000fe20007810000 */
[----:B------:R-:W-:-:S03]  /*93b0*/  FMUL.FTZ R152, R3, UR5 ;  /* 0x0000000503987c20 */ /* 0x000fc60008410000 */
[----:B------:R-:W-:Y:S02]  /*93c0*/  FMNMX.FTZ R4, R176, R191, !PT ;  /* 0x000000bfb0047209 */ /* 0x000fe40007810000 */
[----:B------:R0:W1:Y:S01]  /*93d0*/  MUFU.TANH R191, R157 ;  /* 0x0000009d00bf7308 */ /* 0x0000620000002400 */
[----:B------:R-:W-:Y:S01]  /*93e0*/  FSEL R152, R152, RZ, P4 ;  /* 0x000000ff98987208 */ /* 0x000fe20002000000 */
[----:B------:R-:W-:Y:S01]  /*93f0*/  UISETP.GT.AND UP1, UPT, UR11, UR6, UPT ;  /* 0x000000060b00728c */ /* 0x000fe2000bf24270 */
[----:B------:R-:W-:Y:S02]  /*9400*/  FMNMX.FTZ R4, R177, R4, !PT ;  /* 0x00000004b1047209 */ /* 0x000fe40007810000 */
[----:B------:R-:W-:Y:S01]  /*9410*/  R2UR UR6, R16 ;  /* 0x00000000100672ca */ /* 0x000fe200000e0000 */
[--C-:B------:R-:W-:Y:S01]  /*9420*/  FFMA.FTZ R211, R171, UR5, -R152.reuse ;  /* 0x00000005abd37c23 */ /* 0x100fe20008010898 */
[----:B------:R-:W-:Y:S01]  /*9430*/  FMNMX.FTZ R197, R187, R4, !PT ;  /* 0x00000004bbc57209 */ /* 0x000fe20007810000 */
[--C-:B------:R-:W-:Y:S01]  /*9440*/  FFMA.FTZ R209, R174, UR5, -R152.reuse ;  /* 0x00000005aed17c23 */ /* 0x100fe20008010898 */
[----:B--2---:R-:W-:Y:S01]  /*9450*/  FSEL R171, R189, -INF , P5 ;  /* 0xff800000bdab7808 */ /* 0x004fe20002800000 */
[--C-:B------:R-:W-:Y:S01]  /*9460*/  FFMA.FTZ R174, R163, UR5, -R152.reuse ;  /* 0x00000005a3ae7c23 */ /* 0x100fe20008010898 */
[----:B------:R-:W-:Y:S01]  /*9470*/  FMNMX.FTZ R4, R188, R197, !PT ;  /* 0x000000c5bc047209 */ /* 0x000fe20007810000 */
[--C-:B------:R-:W-:Y:S01]  /*9480*/  FFMA.FTZ R201, R154, UR5, -R152.reuse ;  /* 0x000000059ac97c23 */ /* 0x100fe20008010898 */
[----:B------:R-:W-:Y:S01]  /*9490*/  ISETP.GT.AND P5, PT, R170, 0x49, PT ;  /* 0x00000049aa00780c */ /* 0x000fe20003fa4270 */
[--C-:B------:R-:W-:Y:S01]  /*94a0*/  FFMA.FTZ R154, R180, UR5, -R152.reuse ;  /* 0x00000005b49a7c23 */ /* 0x100fe20008010898 */
[----:B0-----:R-:W-:Y:S01]  /*94b0*/  FMNMX.FTZ R157, R169, R4, !PT ;  /* 0x00000004a99d7209 */ /* 0x001fe20007810000 */
[--C-:B------:R-:W-:Y:S01]  /*94c0*/  FFMA.FTZ R156, R162, UR5, -R152.reuse ;  /* 0x00000005a29c7c23 */ /* 0x100fe20008010898 */
[----:B-1----:R-:W-:Y:S01]  /*94d0*/  FSEL R191, R191, -INF , P5 ;  /* 0xff800000bfbf7808 */ /* 0x002fe20002800000 */
        /* <DEDUP_REMOVED lines=14> */
[----:B------:R-:W-:-:S02]  /*95c0*/  FFMA.FTZ R155, R181, UR5, -R152 ;  /* 0x00000005b59b7c23 */ /* 0x000fc40008010898 */
[----:B------:R-:W-:Y:S01]  /*95d0*/  MUFU.EX2 R211, R211 ;  /* 0x000000d300d37308 */ /* 0x000fe20000000800 */
[----:B------:R-:W-:Y:S02]  /*95e0*/  FMNMX.FTZ R4, R164, R157, !PT ;  /* 0x0000009da4047209 */ /* 0x000fe40007810000 */
[----:B------:R-:W-:Y:S01]  /*95f0*/  FSEL R157, R178, -INF , P3 ;  /* 0xff800000b29d7808 */ /* 0x000fe20001800000 */
[--C-:B------:R-:W-:Y:S01]  /*9600*/  FFMA.FTZ R178, R185, UR5, -R152.reuse ;  /* 0x00000005b9b27c23 */ /* 0x100fe20008010898 */
[----:B------:R-:W-:Y:S02]  /*9610*/  FMNMX.FTZ R4, R165, R4, !PT ;  /* 0x00000004a5047209 */ /* 0x000fe40007810000 */
[----:B------:R-:W-:Y:S01]  /*9620*/  ISETP.GT.AND P3, PT, R170, 0x48, PT ;  /* 0x00000048aa00780c */ /* 0x000fe20003f64270 */
[----:B------:R-:W-:Y:S01]  /*9630*/  MUFU.EX2 R205, R205 ;  /* 0x000000cd00cd7308 */ /* 0x000fe20000000800 */
[----:B------:R-:W-:Y:S01]  /*9640*/  FMNMX.FTZ R4, R157, R4, !PT ;  /* 0x000000049d047209 */ /* 0x000fe20007810000 */
[----:B------:R-:W-:Y:S01]  /*9650*/  FFMA.FTZ R170, R182, UR5, -R152 ;  /* 0x00000005b6aa7c23 */ /* 0x000fe20008010898 */
[----:B------:R-:W-:-:S02]  /*9660*/  FSEL R189, R190, -INF , P3 ;  /* 0xff800000bebd7808 */ /* 0x000fc40001800000 */
[----:B------:R-:W-:-:S03]  /*9670*/  FMNMX.FTZ R4, R171, R4, !PT ;  /* 0x00000004ab047209 */ /* 0x000fc60007810000 */
[----:B------:R0:W-:Y:S01]  /*9680*/  MUFU.EX2 R190, R174 ;  /* 0x000000ae00be7308 */ /* 0x0001e20000000800 */
[----:B------:R-:W-:-:S04]  /*9690*/  FMNMX.FTZ R4, R189, R4, !PT ;  /* 0x00000004bd047209 */ /* 0x000fc80007810000 */
[----:B------:R-:W-:-:S03]  /*96a0*/  FMNMX.FTZ R4, R191, R4, !PT ;  /* 0x00000004bf047209 */ /* 0x000fc60007810000 */
[----:B------:R-:W-:Y:S01]  /*96b0*/  MUFU.EX2 R162, R162 ;  /* 0x000000a200a27308 */ /* 0x000fe20000000800 */
[----:B0-----:R-:W-:Y:S01]  /*96c0*/  FFMA.FTZ R174, R186, UR5, -R152 ;  /* 0x00000005baae7c23 */ /* 0x001fe20008010898 */
        /* <DEDUP_REMOVED lines=9> */
[----:B0-----:R-:W-:Y:S01]  /*9760*/  FMNMX.FTZ R4, R163, R4, !PT ;  /* 0x00000004a3047209 */ /* 0x001fe20007810000 */
[--C-:B------:R-:W-:Y:S01]  /*9770*/  FFMA.FTZ R163, R168, UR5, -R152.reuse ;  /* 0x00000005a8a37c23 */ /* 0x100fe20008010898 */
[----:B------:R-:W-:-:S05]  /*9780*/  FFMA.FTZ R152, R159, UR5, -R152 ;  /* 0x000000059f987c23 */ /* 0x000fca0008010898 */
[----:B------:R-:W-:Y:S01]  /*9790*/  MUFU.EX2 R197, R197 ;  /* 0x000000c500c57308 */ /* 0x000fe20000000800 */
[C---:B------:R-:W-:Y:S01]  /*97a0*/  FSETP.NEU.FTZ.AND P3, PT, R4.reuse, -INF , PT ;  /* 0xff8000000400780b */ /* 0x040fe20003f7d000 */
[----:B------:R-:W-:Y:S01]  /*97b0*/  FMUL.FTZ R180, R4, UR5 ;  /* 0x0000000504b47c20 */ /* 0x000fe20008410000 */
[----:B------:R-:W-:Y:S01]  /*97c0*/  IMAD.U32 R168, RZ, RZ, UR4 ;  /* 0x00000004ffa87e24 */ /* 0x000fe2000f8e00ff */
[----:B------:R-:W-:-:S03]  /*97d0*/  UIADD3 UR4, UR11, -0x1, URZ ;  /* 0xffffffff0b047890 */ /* 0x000fc6000fffe03f */
[----:B------:R-:W-:Y:S01]  /*97e0*/  FSEL R180, R180, RZ, P3 ;  /* 0x000000ffb4b47208 */ /* 0x000fe20001800000 */
[----:B------:R-:W-:Y:S02]  /*97f0*/  MUFU.EX2 R158, R158 ;  /* 0x0000009e009e7308 */ /* 0x000fe40000000800 */
[----:B------:R-:W-:Y:S02]  /*9800*/  IMAD.U32 R233, RZ, RZ, UR4 ;  /* 0x00000004ffe97e24 */ /* 0x000fe4000f8e00ff */
[--C-:B------:R-:W-:Y:S01]  /*9810*/  FFMA.FTZ R206, R177, UR5, -R180.reuse ;  /* 0x00000005b1ce7c23 */ /* 0x100fe200080108b4 */
[--C-:B------:R-:W-:Y:S01]  /*9820*/  FFMA.FTZ R210, R0, UR5, -R180.reuse ;  /* 0x0000000500d27c23 */ /* 0x100fe200080108b4 */
[----:B------:R-:W-:Y:S01]  /*9830*/  FSEL R177, R4, RZ, P3 ;  /* 0x000000ff04b17208 */ /* 0x000fe20001800000 */
[--C-:B------:R-:W-:Y:S01]  /*9840*/  FFMA.FTZ R153, R153, UR5, -R180.reuse ;  /* 0x0000000599997c23 */ /* 0x100fe200080108b4 */
[----:B------:R-:W-:Y:S01]  /*9850*/  FSEL R0, R3, RZ, P4 ;  /* 0x000000ff03007208 */ /* 0x000fe20002000000 */
[--C-:B------:R-:W-:Y:S01]  /*9860*/  FFMA.FTZ R208, R2, UR5, -R180.reuse ;  /* 0x0000000502d07c23 */ /* 0x100fe200080108b4 */
[----:B------:R-:W-:Y:S01]  /*9870*/  FFMA.FTZ R167, R20, UR5, -R180 ;  /* 0x0000000514a77c23 */ /* 0x000fe200080108b4 */
[----:B------:R-:W-:Y:S01]  /*9880*/  FADD.FTZ R177, -R177, R234 ;  /* 0x000000eab1b17221 */ /* 0x000fe20000010100 */
[----:B------:R-:W-:Y:S01]  /*9890*/  MUFU.EX2 R210, R210 ;  /* 0x000000d200d27308 */ /* 0x000fe20000000800 */
[----:B------:R-:W-:Y:S01]  /*98a0*/  FADD.FTZ R0, -R0, R235 ;  /* 0x000000eb00007221 */ /* 0x000fe20000010100 */
[----:B------:R-:W-:Y:S01]  /*98b0*/  FFMA.FTZ R204, R21, UR5, -R180 ;  /* 0x0000000515cc7c23 */ /* 0x000fe200080108b4 */
[----:B------:R-:W-:Y:S01]  /*98c0*/  FMUL.FTZ R177, R177, UR5 ;  /* 0x00000005b1b17c20 */ /* 0x000fe20008410000 */
[----:B------:R-:W-:-:S02]  /*98d0*/  IMAD.U32 R20, RZ, RZ, UR14 ;  /* 0x0000000eff147e24 */ /* 0x000fc4000f8e00ff */
[----:B------:R-:W-:Y:S01]  /*98e0*/  FMUL.FTZ R2, R0, UR5 ;  /* 0x0000000500027c20 */ /* 0x000fe20008410000 */
[--C-:B------:R-:W-:Y:S01]  /*98f0*/  FFMA.FTZ R175, R176, UR5, -R180.reuse ;  /* 0x00000005b0af7c23 */ /* 0x100fe200080108b4 */
[--C-:B------:R-:W-:Y:S01]  /*9900*/  FFMA.FTZ R21, R187, UR5, -R180.reuse ;  /* 0x00000005bb157c23 */ /* 0x100fe200080108b4 */
        /* <DEDUP_REMOVED lines=12> */
[--C-:B------:R-:W-:Y:S01]  /*99d0*/  FFMA.FTZ R171, R171, UR5, -R180.reuse ;  /* 0x00000005abab7c23 */ /* 0x100fe200080108b4 */
[----:B------:R-:W-:Y:S01]  /*99e0*/  FFMA.FTZ R189, R189, UR5, -R180 ;  /* 0x00000005bdbd7c23 */ /* 0x000fe200080108b4 */
[----:B------:R-:W-:Y:S01]  /*99f0*/  PLOP3.LUT P3, PT, PT, PT, UP1, 0x80, 0x0 ;  /* 0x000000000000781c */ /* 0x000fe20003f6f018 */
[----:B------:R-:W-:Y:S01]  /*9a00*/  @!P1 VIADD R160, R168, 0x38860 ;  /* 0x00038860a8a09836 */ /* 0x000fe20000000000 */
[----:B------:R-:W1:Y:S01]  /*9a10*/  MUFU.EX2 R2, R2 ;  /* 0x0000000200027308 */ /* 0x000e620000000800 */
[----:B------:R-:W-:-:S02]  /*9a20*/  IMAD.MOV.U32 R235, RZ, RZ, R3 ;  /* 0x000000ffffeb7224 */ /* 0x000fc400078e0003 */
[----:B------:R-:W-:Y:S01]  /*9a30*/  IMAD.MOV.U32 R234, RZ, RZ, R4 ;  /* 0x000000ffffea7224 */ /* 0x000fe200078e0004 */
[----:B------:R-:W-:-:S04]  /*9a40*/  @!P1 PRMT R160, RZ, 0x654, R160 ;  /* 0x00000654ffa09816 */ /* 0x000fc800000000a0 */
[----:B------:R-:W2:Y:S01]  /*9a50*/  MUFU.EX2 R208, R208 ;  /* 0x000000d000d07308 */ /* 0x000ea20000000800 */
[----:B0-----:R-:W-:-:S07]  /*9a60*/  FFMA.FTZ R177, R0, R14, R153 ;  /* 0x0000000e00b17223 */ /* 0x001fce0000010099 */
[----:B------:R-:W0:Y:S01]  /*9a70*/  MUFU.EX2 R167, R167 ;  /* 0x000000a700a77308 */ /* 0x000e220000000800 */
[----:B-1----:R-:W-:Y:S01]  /*9a80*/  FFMA.FTZ R179, R2, R5, R209 ;  /* 0x0000000502b37223 */ /* 0x002fe200000100d1 */
[----:B------:R-:W-:-:S03]  /*9a90*/  F2FP.BF16.F32.PACK_AB R209, R156, R209 ;  /* 0x000000d19cd1723e */ /* 0x000fc600000010ff */
[----:B------:R-:W-:-:S03]  /*9aa0*/  FADD.FTZ R14, R156, R179 ;  /* 0x000000b39c0e7221 */ /* 0x000fc60000010000 */
[----:B------:R-:W1:Y:S01]  /*9ab0*/  MUFU.EX2 R204, R204 ;  /* 0x000000cc00cc7308 */ /* 0x000e620000000800 */
[C---:B--2---:R-:W-:Y:S01]  /*9ac0*/  FADD.FTZ R177, R208.reuse, R177 ;  /* 0x000000b1d0b17221 */ /* 0x044fe20000010000 */
[----:B------:R-:W-:Y:S01]  /*9ad0*/  FADD.FTZ R159, R211, R14 ;  /* 0x0000000ed39f7221 */ /* 0x000fe20000010000 */
[----:B------:R-:W-:Y:S02]  /*9ae0*/  F2FP.BF16.F32.PACK_AB R208, R208, R153 ;  /* 0x00000099d0d0723e */ /* 0x000fe400000010ff */
[C---:B------:R-:W-:Y:S01]  /*9af0*/  F2FP.BF16.F32.PACK_AB R211, R190.reuse, R211 ;  /* 0x000000d3bed3723e */ /* 0x040fe200000010ff */
[----:B------:R-:W-:Y:S02]  /*9b00*/  FADD.FTZ R14, R190, R159 ;  /* 0x0000009fbe0e7221 */ /* 0x000fe40000010000 */
[----:B------:R-:W2:Y:S02]  /*9b10*/  MUFU.EX2 R175, R175 ;  /* 0x000000af00af7308 */ /* 0x000ea40000000800 */
[----:B------:R-:W-:Y:S01]  /*9b20*/  FADD.FTZ R159, R205, R14 ;  /* 0x0000000ecd9f7221 */ /* 0x000fe20000010000 */
[----:B------:R-:W-:-:S03]  /*9b30*/  F2FP.BF16.F32.PACK_AB R205, R162, R205 ;  /* 0x000000cda2cd723e */ /* 0x000fc600000010ff */
[----:B------:R-:W-:Y:S02]  /*9b40*/  FADD.FTZ R14, R162, R159 ;  /* 0x0000009fa20e7221 */ /* 0x000fe40000010000 */
[----:B------:R-:W3:Y:S02]  /*9b50*/  MUFU.EX2 R206, R206 ;  /* 0x000000ce00ce7308 */ /* 0x000ee40000000800 */
[----:B------:R-:W-:Y:S01]  /*9b60*/  FADD.FTZ R159, R207, R14 ;  /* 0x0000000ecf9f7221 */ /* 0x000fe20000010000 */
[----:B------:R-:W-:-:S03]  /*9b70*/  F2FP.BF16.F32.PACK_AB R207, R166, R207 ;  /* 0x000000cfa6cf723e */ /* 0x000fc600000010ff */
[----:B------:R-:W-:Y:S02]  /*9b80*/  FADD.FTZ R14, R166, R159 ;  /* 0x0000009fa60e7221 */ /* 0x000fe40000010000 */
[----:B------:R-:W4:Y:S02]  /*9b90*/  MUFU.EX2 R21, R21 ;  /* 0x0000001500157308 */ /* 0x000f240000000800 */
[----:B------:R-:W-:Y:S01]  /*9ba0*/  FADD.FTZ R159, R201, R14 ;  /* 0x0000000ec99f7221 */ /* 0x000fe20000010000 */
[----:B------:R-:W-:-:S03]  /*9bb0*/  F2FP.BF16.F32.PACK_AB R201, R154, R201 ;  /* 0x000000c99ac9723e */ /* 0x000fc600000010ff */
[----:B------:R-:W-:Y:S02]  /*9bc0*/  FADD.FTZ R14, R154, R159 ;  /* 0x0000009f9a0e7221 */ /* 0x000fe40000010000 */
[----:B------:R-:W5:Y:S08]  /*9bd0*/  MUFU.EX2 R200, R200 ;  /* 0x000000c800c87308 */ /* 0x000f700000000800 */
[----:B------:R-:W5:Y:S08]  /*9be0*/  MUFU.EX2 R169, R169 ;  /* 0x000000a900a97308 */ /* 0x000f700000000800 */
[----:B------:R3:W-:Y:S08]  /*9bf0*/  MUFU.EX2 R5, R161 ;  /* 0x000000a100057308 */ /* 0x0007f00000000800 */
[----:B------:R-:W5:Y:S08]  /*9c00*/  MUFU.EX2 R202, R202 ;  /* 0x000000ca00ca7308 */ /* 0x000f700000000800 */
[----:B------:R-:W5:Y:S01]  /*9c10*/  MUFU.EX2 R173, R173 ;  /* 0x000000ad00ad7308 */ /* 0x000f620000000800 */
[----:B------:R-:W-:-:S02]  /*9c20*/  WARPGROUP.DEPBAR.LE gsb0, 0x0 ;  /* 0x00008000000079c5 */ /* 0x000fc40000010000 */
[----:B------:R0:W-:Y:S05]  /*9c30*/  @!P1 SYNCS.ARRIVE.TRANS64.RED.A1T0 RZ, [R20+URZ], RZ ;  /* 0x000000ff14ff99a7 */ /* 0x0001ea000810043f */
[----:B------:R-:W5:Y:S01]  /*9c40*/  MUFU.EX2 R196, R196 ;  /* 0x000000c400c47308 */ /* 0x000f620000000800 */
[--C-:B------:R-:W-:Y:S01]  /*9c50*/  FFMA.FTZ R192, R157, UR5, -R180.reuse ;  /* 0x000000059dc07c23 */ /* 0x100fe200080108b4 */
[----:B------:R-:W-:Y:S01]  /*9c60*/  FFMA.FTZ R180, R191, UR5, -R180 ;  /* 0x00000005bfb47c23 */ /* 0x000fe200080108b4 */
[----:B0-----:R-:W-:-:S05]  /*9c70*/  FADD.FTZ R20, R210, R177 ;  /* 0x000000b1d2147221 */ /* 0x001fca0000010000 */
[----:B------:R-:W-:Y:S01]  /*9c80*/  MUFU.EX2 R198, R198 ;  /* 0x000000c600c67308 */ /* 0x000fe20000000800 */
[----:B------:R0:W-:Y:S01]  /*9c90*/  @!P1 SYNCS.ARRIVE.TRANS64.RED.A1T0 RZ, [R160+URZ], RZ ;  /* 0x000000ffa0ff99a7 */ /* 0x0001e2000810043f */
[C---:B------:R-:W-:Y:S01]  /*9ca0*/  F2FP.BF16.F32.PACK_AB R210, R167.reuse, R210 ;  /* 0x000000d2a7d2723e */ /* 0x040fe200000010ff */
[----:B------:R-:W-:-:S04]  /*9cb0*/  FADD.FTZ R177, R167, R20 ;  /* 0x00000014a7b17221 */ /* 0x000fc80000010000 */
[----:B-1----:R-:W-:Y:S01]  /*9cc0*/  FADD.FTZ R20, R204, R177 ;  /* 0x000000b1cc147221 */ /* 0x002fe20000010000 */
[----:B------:R-:W1:Y:S01]  /*9cd0*/  MUFU.EX2 R199, R199 ;  /* 0x000000c700c77308 */ /* 0x000e620000000800 */
[C---:B--2---:R-:W-:Y:S02]  /*9ce0*/  F2FP.BF16.F32.PACK_AB R204, R175.reuse, R204 ;  /* 0x000000ccafcc723e */ /* 0x044fe400000010ff */
[----:B---3--:R-:W-:-:S04]  /*9cf0*/  FADD.FTZ R161, R175, R20 ;  /* 0x00000014afa17221 */ /* 0x008fc80000010000 */
[----:B------:R-:W-:Y:S01]  /*9d00*/  FADD.FTZ R20, R206, R161 ;  /* 0x000000a1ce147221 */ /* 0x000fe20000010000 */
[C---:B----4-:R-:W-:Y:S01]  /*9d10*/  F2FP.BF16.F32.PACK_AB R206, R21.reuse, R206 ;  /* 0x000000ce15ce723e */ /* 0x050fe200000010ff */
[----:B------:R-:W-:Y:S02]  /*9d20*/  MUFU.EX2 R157, R165 ;  /* 0x000000a5009d7308 */ /* 0x000fe40000000800 */
[----:B------:R-:W-:Y:S01]  /*9d30*/  FADD.FTZ R161, R21, R20 ;  /* 0x0000001415a17221 */ /* 0x000fe20000010000 */
[----:B------:R-:W-:Y:S01]  /*9d40*/  FADD.FTZ R21, R203, R14 ;  /* 0x0000000ecb157221 */ /* 0x000fe20000010000 */
[----:B------:R-:W-:Y:S02]  /*9d50*/  F2FP.BF16.F32.PACK_AB R203, R170, R203 ;  /* 0x000000cbaacb723e */ /* 0x000fe400000010ff */
[----:B-----5:R-:W-:Y:S01]  /*9d60*/  FADD.FTZ R20, R200, R161 ;  /* 0x000000a1c8147221 */ /* 0x020fe20000010000 */
[----:B------:R-:W-:Y:S01]  /*9d70*/  FADD.FTZ R14, R170, R21 ;  /* 0x00000015aa0e7221 */ /* 0x000fe20000010000 */
[----:B------:R-:W2:Y:S01]  /*9d80*/  MUFU.EX2 R174, R174 ;  /* 0x000000ae00ae7308 */ /* 0x000ea20000000800 */
[C---:B------:R-:W-:Y:S01]  /*9d90*/  F2FP.BF16.F32.PACK_AB R200, R169.reuse, R200 ;  /* 0x000000c8a9c8723e */ /* 0x040fe200000010ff */
[----:B------:R-:W-:Y:S01]  /*9da0*/  FADD.FTZ R161, R169, R20 ;  /* 0x00000014a9a17221 */ /* 0x000fe20000010000 */
[----:B------:R-:W-:Y:S01]  /*9db0*/  FADD.FTZ R21, R197, R14 ;  /* 0x0000000ec5157221 */ /* 0x000fe20000010000 */
[----:B------:R-:W-:-:S02]  /*9dc0*/  F2FP.BF16.F32.PACK_AB R197, R158, R197 ;  /* 0x000000c59ec5723e */ /* 0x000fc400000010ff */
[----:B------:R-:W-:Y:S01]  /*9dd0*/  FADD.FTZ R20, R202, R161 ;  /* 0x000000a1ca147221 */ /* 0x000fe20000010000 */
[----:B------:R-:W-:Y:S01]  /*9de0*/  FADD.FTZ R14, R158, R21 ;  /* 0x000000159e0e7221 */ /* 0x000fe20000010000 */
[----:B------:R-:W3:Y:S01]  /*9df0*/  MUFU.EX2 R192, R192 ;  /* 0x000000c000c07308 */ /* 0x000ee20000000800 */
[C---:B------:R-:W-:Y:S01]  /*9e00*/  F2FP.BF16.F32.PACK_AB R202, R173.reuse, R202 ;  /* 0x000000caadca723e */ /* 0x040fe200000010ff */
[----:B------:R-:W-:-:S04]  /*9e10*/  FADD.FTZ R159, R173, R20 ;  /* 0x00000014ad9f7221 */ /* 0x000fc80000010000 */
[----:B------:R-:W-:Y:S01]  /*9e20*/  FADD.FTZ R20, R196, R159 ;  /* 0x0000009fc4147221 */ /* 0x000fe20000010000 */
[C---:B------:R-:W-:Y:S01]  /*9e30*/  F2FP.BF16.F32.PACK_AB R196, R5.reuse, R196 ;  /* 0x000000c405c4723e */ /* 0x040fe200000010ff */
[----:B------:R-:W4:Y:S02]  /*9e40*/  MUFU.EX2 R155, R155 ;  /* 0x0000009b009b7308 */ /* 0x000f240000000800 */
[----:B------:R-:W-:Y:S01]  /*9e50*/  FADD.FTZ R159, R5, R20 ;  /* 0x00000014059f7221 */ /* 0x000fe20000010000 */
[----:B-1----:R-:W-:Y:S01]  /*9e60*/  FADD.FTZ R5, R199, R14 ;  /* 0x0000000ec7057221 */ /* 0x002fe20000010000 */
[----:B--2---:R-:W-:Y:S02]  /*9e70*/  F2FP.BF16.F32.PACK_AB R199, R174, R199 ;  /* 0x000000c7aec7723e */ /* 0x004fe400000010ff */
[----:B------:R-:W-:Y:S01]  /*9e80*/  FADD.FTZ R20, R198, R159 ;  /* 0x0000009fc6147221 */ /* 0x000fe20000010000 */
[----:B------:R-:W-:Y:S01]  /*9e90*/  FADD.FTZ R14, R174, R5 ;  /* 0x00000005ae0e7221 */ /* 0x000fe20000010000 */
[----:B------:R-:W1:Y:S01]  /*9ea0*/  MUFU.EX2 R153, R171 ;  /* 0x000000ab00997308 */ /* 0x000e620000000800 */
[C---:B------:R-:W-:Y:S01]  /*9eb0*/  F2FP.BF16.F32.PACK_AB R198, R157.reuse, R198 ;  /* 0x000000c69dc6723e */ /* 0x040fe200000010ff */
[----:B------:R-:W-:-:S04]  /*9ec0*/  FADD.FTZ R21, R157, R20 ;  /* 0x000000149d157221 */ /* 0x000fc80000010000 */
[----:B---3--:R-:W-:Y:S01]  /*9ed0*/  FADD.FTZ R20, R192, R21 ;  /* 0x00000015c0147221 */ /* 0x008fe20000010000 */
[----:B------:R-:W-:Y:S01]  /*9ee0*/  IMAD.U32 R21, RZ, RZ, UR60 ;  /* 0x0000003cff157e24 */ /* 0x000fe2000f8e00ff */
[----:B------:R-:W2:Y:S01]  /*9ef0*/  MUFU.EX2 R178, R178 ;  /* 0x000000b200b27308 */ /* 0x000ea20000000800 */
[----:B----4-:R-:W-:-:S07]  /*9f00*/  FADD.FTZ R5, R155, R14 ;  /* 0x0000000e9b057221 */ /* 0x010fce0000010000 */
        /* <DEDUP_REMOVED lines=11> */
[----:B------:R-:W-:Y:S01]  /*9fc0*/  IMAD.U32 R20, RZ, RZ, UR6 ;  /* 0x00000006ff147e24 */ /* 0x000fe2000f8e00ff */
[----:B------:R-:W-:Y:S01]  /*9fd0*/  F2FP.BF16.F32.PACK_AB R194, R180, R189 ;  /* 0x000000bdb4c2723e */ /* 0x000fe200000010ff */
[C---:B---3--:R-:W-:Y:S01]  /*9fe0*/  FADD.FTZ R5, R152.reuse, R5 ;  /* 0x0000000598057221 */ /* 0x048fe20000010000 */
[----:B------:R-:W-:Y:S01]  /*9ff0*/  F2FP.BF16.F32.PACK_AB R195, R152, R163 ;  /* 0x000000a398c3723e */ /* 0x000fe200000010ff */
[----:B0-----:R-:W-:Y:S06]  /*a000*/  @P3 BRA `(.L_x_2609) ;  /* 0xffffffbc00943947 */ /* 0x001fec000383ffff */
[----:B------:R-:W-:-:S07]  /*a010*/  IMAD.U32 R20, RZ, RZ, UR4 ;  /* 0x00000004ff147e24 */ /* 0x000fce000f8e00ff */
.L_x_2600:
        /* <DEDUP_REMOVED lines=9> */
.L_x_2619:
        /* <DEDUP_REMOVED lines=10> */
.L_x_2611:
        /* <DEDUP_REMOVED lines=8> */
.L_x_2612:
[----:B-1----:R-:W-:Y:S05]  /*a1d0*/  @P2 BRA `(.L_x_2613) ;  /* 0x0000000000082947 */ /* 0x002fea0003800000 */
[----:B------:R-:W1:Y:S02]  /*a1e0*/  SYNCS.PHASECHK.TRANS64.TRYWAIT P2, [UR4+0x38830], R3 ;  /* 0x03883003ff0075a7 */ /* 0x000e640008040144 */
[----:B-1----:R-:W-:Y:S05]  /*a1f0*/  @!P2 BRA `(.L_x_2614) ;  /* 0x000000f400fca947 */ /* 0x002fea0003800000 */
.L_x_2613:
        /* <DEDUP_REMOVED lines=643> */
.L_x_2615:
        /* <DEDUP_REMOVED lines=9> */
.L_x_2616:
[----:B---3--:R-:W-:Y:S05]  /*cac0*/  @P2 BRA `(.L_x_2617) ;  /* 0x0000000000082947 */ /* 0x008fea0003800000 */
[----:B------:R-:W3:Y:S02]  /*cad0*/  SYNCS.PHASECHK.TRANS64.TRYWAIT P2, [UR4+0x38850], R0 ;  /* 0x03885000ff0075a7 */ /* 0x000ee40008040144 */
[----:B---3--:R-:W-:Y:S05]  /*cae0*/  @!P2 BRA `(.L_x_2618) ;  /* 0x000000cc00d8a947 */ /* 0x008fea0003800000 */
.L_x_2617:
        /* <DEDUP_REMOVED lines=236> */
[----:B0-----:R-:W-:-:S03]  /*d9b0*/  FFMA.FTZ R5, R2, R5, R209 ;  /* 0x0000000502057223 */ /* 0x001fc600000100d1 */
        /* <DEDUP_REMOVED lines=62> */
[C---:B------:R-:W-:Y:S01]  /*dda0*/  FADD.FTZ R21, R173.reuse, R162 ;  /* 0x000000a2ad157221 */ /* 0x040fe20000010000 */
[----:B------:R-:W-:Y:S01]  /*ddb0*/  FADD.FTZ R160, R20, R5 ;  /* 0x0000000514a07221 */ /* 0x000fe20000010000 */
        /* <DEDUP_REMOVED lines=27> */
[----:B------:R-:W-:Y:S02]  /*df70*/  IMAD.U32 R20, RZ, RZ, UR4 ;  /* 0x00000004ff147e24 */ /* 0x000fe4000f8e00ff */
[----:B------:R-:W-:Y:S01]  /*df80*/  IMAD.MOV.U32 R22, RZ, RZ, R3 ;  /* 0x000000ffff167224 */ /* 0x000fe200078e0003 */
[----:B0-----:R-:W-:Y:S06]  /*df90*/  @P2 BRA `(.L_x_2619) ;  /* 0xffffffc000442947 */ /* 0x001fec000383ffff */
.L_x_2610:
        /* <DEDUP_REMOVED lines=131> */
.L_x_2620:
        /* <DEDUP_REMOVED lines=8> */
.L_x_2621:
[----:B-1----:R-:W-:Y:S05]  /*e850*/  @P2 BRA `(.L_x_2622) ;  /* 0x0000000000082947 */ /* 0x002fea0003800000 */
[----:B------:R-:W1:Y:S02]  /*e860*/  SYNCS.PHASECHK.TRANS64.TRYWAIT P0, [UR7+0x38850], R0 ;  /* 0x03885000ff0075a7 */ /* 0x000e640008000147 */
[----:B-1----:R-:W-:Y:S05]  /*e870*/  @!P0 BRA `(.L_x_2623) ;  /* 0x000000b0008c8947 */ /* 0x002fea0003800000 */
.L_x_2622:
        /* <DEDUP_REMOVED lines=206> */
.L_x_2593:
        /* <DEDUP_REMOVED lines=79> */
[----:B------:R-:W-:Y:S01]  /*fa50*/  LOP3.LUT R106, R9, R106, RZ, 0x3c, !PT ;  /* 0x0000006a096a7212 */ /* 0x000fe200078e3cff */
[----:B------:R-:W-:Y:S01]  /*fa60*/  IMAD.X R9, RZ, RZ, R107, P1 ;  /* 0x000000ffff097224 */ /* 0x000fe200008e066b */
        /* <DEDUP_REMOVED lines=29> */
[----:B------:R0:W-:Y:S01]  /*fc40*/  STSM.16.M88.4 [R106], R24 ;  /* 0x000000186a007844 */ /* 0x0001e20000000200 */
[----:B------:R-:W-:-:S02]  /*fc50*/  LOP3.LUT R54, R54, R185, RZ, 0x3c, !PT ;  /* 0x000000b936367212 */ /* 0x000fc400078e3cff */
[----:B------:R-:W-:Y:S01]  /*fc60*/  SHF.R.U64 R94, R94, 0x3, RZ ;  /* 0x000000035e5e7819 */ /* 0x000fe200000012ff */
[----:B------:R1:W-:Y:S01]  /*fc70*/  STSM.16.M88.4 [R11], R32 ;  /* 0x000000200b007844 */ /* 0x0003e20000000200 */
[----:B------:R-:W-:Y:S02]  /*fc80*/  LOP3.LUT R98, R29, R6, RZ, 0x3c, !PT ;  /* 0x000000061d627212 */ /* 0x000fe400078e3cff */
[----:B------:R-:W-:Y:S01]  /*fc90*/  MOV R20, R20 ;  /* 0x0000001400147202 */ /* 0x000fe20000000f00 */
[----:B------:R-:W-:Y:S01]  /*fca0*/  STSM.16.M88.4 [R12], R40 ;  /* 0x000000280c007844 */ /* 0x000fe20000000200 */
[----:B------:R-:W-:Y:S02]  /*fcb0*/  F2FP.BF16.F32.PACK_AB R59, R157, R59 ;  /* 0x0000003b9d3b723e */ /* 0x000fe400000010ff */
[----:B------:R-:W-:Y:S01]  /*fcc0*/  F2FP.BF16.F32.PACK_AB R65, R156, R66 ;  /* 0x000000429c41723e */ /* 0x000fe200000010ff */
[----:B------:R2:W-:Y:S01]  /*fcd0*/  STSM.16.M88.4 [R14], R48 ;  /* 0x000000300e007844 */ /* 0x0005e20000000200 */
[----:B------:R-:W-:-:S02]  /*fce0*/  F2FP.BF16.F32.PACK_AB R72, R73, R72 ;  /* 0x000000484948723e */ /* 0x000fc400000010ff */
[----:B------:R-:W-:Y:S01]  /*fcf0*/  LOP3.LUT R62, R62, R187, RZ, 0x3c, !PT ;  /* 0x000000bb3e3e7212 */ /* 0x000fe200078e3cff */
[----:B------:R3:W-:Y:S01]  /*fd00*/  STSM.16.M88.4 [R20], R56 ;  /* 0x0000003814007844 */ /* 0x0007e20000000200 */
[----:B------:R-:W-:Y:S02]  /*fd10*/  SHF.R.U64 R107, R107, 0x3, RZ ;  /* 0x000000036b6b7819 */ /* 0x000fe400000012ff */
[----:B------:R-:W-:Y:S02]  /*fd20*/  MOV R30, R30 ;  /* 0x0000001e001e7202 */ /* 0x000fe40000000f00 */
[----:B------:R-:W-:Y:S02]  /*fd30*/  F2FP.BF16.F32.PACK_AB R66, R69, R68 ;  /* 0x000000444542723e */ /* 0x000fe400000010ff */
[----:B------:R-:W-:Y:S02]  /*fd40*/  F2FP.BF16.F32.PACK_AB R67, R155, R67 ;  /* 0x000000439b43723e */ /* 0x000fe400000010ff */
[----:B------:R-:W-:-:S02]  /*fd50*/  F2FP.BF16.F32.PACK_AB R73, R154, R74 ;  /* 0x0000004a9a49723e */ /* 0x000fc400000010ff */
[----:B------:R-:W-:Y:S01]  /*fd60*/  F2FP.BF16.F32.PACK_AB R80, R81, R80 ;  /* 0x000000505150723e */ /* 0x000fe200000010ff */
[----:B------:R3:W-:Y:S01]  /*fd70*/  STSM.16.M88.4 [R30], R64 ;  /* 0x000000401e007844 */ /* 0x0007e20000000200 */
[----:B------:R-:W-:Y:S02]  /*fd80*/  LOP3.LUT R70, R70, R189, RZ, 0x3c, !PT ;  /* 0x000000bd46467212 */ /* 0x000fe400078e3cff */
[----:B------:R-:W-:Y:S02]  /*fd90*/  MOV R38, R38 ;  /* 0x0000002600267202 */ /* 0x000fe40000000f00 */
[----:B------:R-:W-:Y:S02]  /*fda0*/  F2FP.BF16.F32.PACK_AB R74, R77, R76 ;  /* 0x0000004c4d4a723e */ /* 0x000fe400000010ff */
[----:B------:R-:W-:Y:S01]  /*fdb0*/  F2FP.BF16.F32.PACK_AB R75, R153, R75 ;  /* 0x0000004b994b723e */ /* 0x000fe200000010ff */
[----:B------:R-:W4:Y:S01]  /*fdc0*/  LDC R76, c[0x0][0xbe8] ;  /* 0x0002fa00ff4c7b82 */ /* 0x000f220000000800 */
[----:B------:R-:W-:-:S02]  /*fdd0*/  F2FP.BF16.F32.PACK_AB R81, R152, R82 ;  /* 0x000000529851723e */ /* 0x000fc400000010ff */
[----:B------:R-:W-:Y:S01]  /*fde0*/  F2FP.BF16.F32.PACK_AB R88, R89, R88 ;  /* 0x000000585958723e */ /* 0x000fe200000010ff */
[----:B------:R3:W-:Y:S01]  /*fdf0*/  STSM.16.M88.4 [R38], R72 ;  /* 0x0000004826007844 */ /* 0x0007e20000000200 */
[----:B------:R-:W-:Y:S02]  /*fe00*/  LOP3.LUT R78, R78, R191, RZ, 0x3c, !PT ;  /* 0x000000bf4e4e7212 */ /* 0x000fe400078e3cff */
[----:B------:R-:W-:Y:S02]  /*fe10*/  SHF.R.U64 R165, R165, 0x3, RZ ;  /* 0x00000003a5a57819 */ /* 0x000fe400000012ff */
[----:B------:R-:W-:Y:S02]  /*fe20*/  MOV R46, R46 ;  /* 0x0000002e002e7202 */ /* 0x000fe40000000f00 */
[----:B------:R-:W-:Y:S02]  /*fe30*/  F2FP.BF16.F32.PACK_AB R82, R85, R84 ;  /* 0x000000545552723e */ /* 0x000fe400000010ff */
[----:B------:R-:W-:-:S02]  /*fe40*/  F2FP.BF16.F32.PACK_AB R83, R83, R86 ;  /* 0x000000565353723e */ /* 0x000fc400000010ff */
[----:B------:R-:W-:Y:S02]  /*fe50*/  F2FP.BF16.F32.PACK_AB R89, R87, R90 ;  /* 0x0000005a5759723e */ /* 0x000fe400000010ff */
[----:B------:R-:W-:Y:S01]  /*fe60*/  LOP3.LUT R94, R94, R193, RZ, 0x3c, !PT ;  /* 0x000000c15e5e7212 */ /* 0x000fe200078e3cff */
[----:B------:R3:W-:Y:S01]  /*fe70*/  STSM.16.M88.4 [R46], R80 ;  /* 0x000000502e007844 */ /* 0x0007e20000000200 */
[----:B------:R-:W-:Y:S02]  /*fe80*/  MOV R54, R54 ;  /* 0x0000003600367202 */ /* 0x000fe40000000f00 */
[----:B------:R-:W-:Y:S02]  /*fe90*/  MOV R10, R98 ;  /* 0x00000062000a7202 */ /* 0x000fe40000000f00 */
[----:B------:R-:W-:Y:S02]  /*fea0*/  F2FP.BF16.F32.PACK_AB R90, R93, R92 ;  /* 0x0000005c5d5a723e */ /* 0x000fe400000010ff */
[----:B------:R-:W-:-:S02]  /*feb0*/  F2FP.BF16.F32.PACK_AB R91, R91, R3 ;  /* 0x000000035b5b723e */ /* 0x000fc400000010ff */
[----:B------:R-:W-:Y:S02]  /*fec0*/  F2FP.BF16.F32.PACK_AB R96, R97, R96 ;  /* 0x000000606160723e */ /* 0x000fe400000010ff */
[----:B------:R-:W-:Y:S01]  /*fed0*/  LOP3.LUT R102, R107, R102, RZ, 0x3c, !PT ;  /* 0x000000666b667212 */ /* 0x000fe200078e3cff */
        /* <DEDUP_REMOVED lines=10> */
[----:B0-----:R-:W-:Y:S02]  /*ff80*/  F2FP.BF16.F32.PACK_AB R106, R109, R108 ;  /* 0x0000006c6d6a723e */ /* 0x001fe400000010ff */
        /* <DEDUP_REMOVED lines=34> */
[----:B------:R3:W-:Y:S10]  /*101b0*/  STSM.16.M88.4 [R6], R144 ;  /* 0x0000009006007844 */ /* 0x0007f40000000200 */
[----:B------:R-:W-:-:S02]  /*101c0*/  USHF.L.U64.HI UR11, UR4, 0x2, UR7 ;  /* 0x00000002040b7899 */ /* 0x000fc40008010207 */
[----:B------:R-:W-:-:S04]  /*101d0*/  UIADD3 UR4, UP1, UR10, UR8, URZ ;  /* 0x000000080a047290 */ /* 0x000fc8000ff3e03f */
[----:B------:R-:W-:Y:S02]  /*101e0*/  UIADD3.X UR7, UR11, UR9, URZ, UP1, !UPT ;  /* 0x000000090b077290 */ /* 0x000fe40008ffe43f */
[----:B------:R-:W-:Y:S01]  /*101f0*/  IMAD.U32 R8, RZ, RZ, UR4 ;  /* 0x00000004ff087e24 */ /* 0x000fe2000f8e00ff */
[----:B------:R-:W-:-:S03]  /*10200*/  ULDC.64 UR8, c[0x0][0xc08] ;  /* 0x0003020000087ab9 */ /* 0x000fc60000000a00 */
[----:B------:R-:W-:Y:S01]  /*10210*/  IMAD.U32 R9, RZ, RZ, UR7 ;  /* 0x00000007ff097e24 */ /* 0x000fe2000f8e00ff */
[----:B------:R-:W-:Y:S06]  /*10220*/  BAR.SYNC.DEFER_BLOCKING 0x1, 0x100 ;  /* 0x0044000000007b1d */ /* 0x000fec0000010000 */
[----:B------:R-:W3:Y:S01]  /*10230*/  @P0 LDG.E R3, desc[UR12][R8.64] ;  /* 0x0000000c08030981 */ /* 0x000ee2000c1e1900 */
[----:B----4-:R-:W-:Y:S01]  /*10240*/  ISETP.NE.AND P1, PT, R76, 0x1, PT ;  /* 0x000000014c00780c */ /* 0x010fe20003f25270 */
[----:B------:R-:W-:Y:S01]  /*10250*/  UISETP.NE.U32.AND UP1, UPT, UR8, URZ, UPT ;  /* 0x0000003f0800728c */ /* 0x000fe2000bf25070 */
[----:B------:R-:W-:Y:S01]  /*10260*/  ULDC UR7, c[0x0][0xa88] ;  /* 0x0002a20000077ab9 */ /* 0x000fe20000000800 */
[----:B------:R-:W-:-:S02]  /*10270*/  UMOV UR4, URZ ;  /* 0x0000003f00047c82 */ /* 0x000fc40008000000 */
[----:B------:R-:W-:-:S06]  /*10280*/  UISETP.NE.AND.EX UP1, UPT, UR9, URZ, UPT, UP1 ;  /* 0x0000003f0900728c */ /* 0x000fcc000bf25310 */
[----:B------:R-:W-:Y:S02]  /*10290*/  PLOP3.LUT P2, PT, PT, PT, UP1, 0x80, 0x0 ;  /* 0x000000000000781c */ /* 0x000fe40003f4f018 */
[----:B-1----:R-:W0:Y:S03]  /*102a0*/  @P1 LDC R11, c[0x0][0xbec] ;  /* 0x0002fb00ff0b1b82 */ /* 0x002e260000000800 */
[----:B------:R-:W-:-:S04]  /*102b0*/  @UP1 UIADD3 UR8, UP2, UR10, UR8, URZ ;  /* 0x000000080a081290 */ /* 0x000fc8000ff5e03f */
[----:B------:R-:W-:Y:S01]  /*102c0*/  @UP1 UIADD3.X UR9, UR11, UR9, URZ, UP2, !UPT ;  /* 0x000000090b091290 */ /* 0x000fe200097fe43f */
[----:B------:R-:W1:Y:S01]  /*102d0*/  @P1 LDC R13, c[0x0][0xbf0] ;  /* 0x0002fc00ff0d1b82 */ /* 0x000e620000000800 */
[----:B--2---:R-:W-:-:S04]  /*102e0*/  IMAD.U32 R14, RZ, RZ, UR8 ;  /* 0x00000008ff0e7e24 */ /* 0x004fc8000f8e00ff */
[----:B------:R-:W-:Y:S01]  /*102f0*/  IMAD.U32 R15, RZ, RZ, UR9 ;  /* 0x00000009ff0f7e24 */ /* 0x000fe2000f8e00ff */
[----:B---3--:R-:W-:Y:S01]  /*10300*/  @P0 R2UR UR4, R3 ;  /* 0x00000000030402ca */ /* 0x008fe200000e0000 */
[----:B------:R-:W-:-:S06]  /*10310*/  IMAD.U32 R3, RZ, RZ, UR7 ;  /* 0x00000007ff037e24 */ /* 0x000fcc000f8e00ff */
[----:B------:R2:W5:Y:S01]  /*10320*/  @P2 LDG.E R3, desc[UR12][R14.64] ;  /* 0x0000000c0e032981 */ /* 0x000562000c1e1900 */
[----:B01----:R-:W-:Y:S07]  /*10330*/  @P2 BRA `(.L_x_2626) ;  /* 0x0000000000142947 */ /* 0x003fee0003800000 */
[----:B------:R-:W-:Y:S05]  /*10340*/  @!P0 BRA `(.L_x_2626) ;  /* 0x0000000000108947 */ /* 0x000fea0003800000 */
[----:B------:R-:W-:Y:S02]  /*10350*/  ULDC.64 UR8, c[0x0][0x208] ;  /* 0x0000820000087ab9 */ /* 0x000fe40000000a00 */
[----:B------:R-:W3:Y:S04]  /*10360*/  LDG.E R6, desc[UR8][R8.64] ;  /* 0x0000000808067981 */ /* 0x000ee8000c1e1900 */
[----:B-----5:R-:W3:Y:S02]  /*10370*/  LDG.E R3, desc[UR8][R8.64+0x4] ;  /* 0x0000040808037981 */ /* 0x020ee4000c1e1900 */
[----:B---3--:R-:W-:-:S07]  /*10380*/  IMAD.IADD R3, R3, 0x1, -R6 ;  /* 0x0000000103037824 */ /* 0x008fce00078e0a06 */
.L_x_2626:
[----:B------:R-:W-:Y:S01]  /*10390*/  R2UR UR18, R219 ;  /* 0x00000000db1272ca */ /* 0x000fe200000e0000 */
[----:B------:R-:W-:Y:S01]  /*103a0*/  ULDC.64 UR12, c[0x0][0xb90] ;  /* 0x0002e400000c7ab9 */ /* 0x000fe20000000a00 */
[----:B------:R-:W-:Y:S01]  /*103b0*/  R2UR UR17, R23 ;  /* 0x00000000171172ca */ /* 0x000fe200000e0000 */
[----:B------:R-:W-:Y:S01]  /*103c0*/  USHF.R.S32.HI UR11, URZ, 0x1f, UR4 ;  /* 0x0000001f3f0b7899 */ /* 0x000fe20008011404 */
[----:B------:R-:W-:Y:S01]  /*103d0*/  R2UR UR16, R221 ;  /* 0x00000000dd1072ca */ /* 0x000fe200000e0000 */
[----:B------:R-:W-:Y:S01]  /*103e0*/  UMOV UR10, UR4 ;  /* 0x00000004000a7c82 */ /* 0x000fe20008000000 */
[----:B------:R-:W-:Y:S01]  /*103f0*/  R2UR UR15, R218 ;  /* 0x00000000da0f72ca */ /* 0x000fe200000e0000 */
[----:B------:R-:W-:Y:S01]  /*10400*/  IMAD R9, R220, 0x40, R18 ;  /* 0x00000040dc097824 */ /* 0x000fe200078e0212 */
[----:B------:R-:W0:Y:S01]  /*10410*/  @P1 LDC R17, c[0x0][0xbf0] ;  /* 0x0002fc00ff111b82 */ /* 0x000e220000000800 */
[----:B-----5:R-:W-:Y:S01]  /*10420*/  IMAD R81, R3, R76, RZ ;  /* 0x0000004c03517224 */ /* 0x020fe200078e02ff */
[----:B------:R-:W-:Y:S01]  /*10430*/  ULDC.64 UR20, c[0x0][0x208] ;  /* 0x0000820000147ab9 */ /* 0x000fe20000000a00 */
[----:B------:R-:W-:-:S02]  /*10440*/  IMAD.WIDE R4, R9, 0x2, R4 ;  /* 0x0000000209047825 */ /* 0x000fc400078e0204 */
[----:B------:R-:W-:Y:S02]  /*10450*/  USHF.R.S32.HI UR14, URZ, 0x1f, UR18 ;  /* 0x0000001f3f0e7899 */ /* 0x000fe40008011412 */
[----:B------:R-:W-:Y:S01]  /*10460*/  VIADD R10, R213, UR17 ;  /* 0x00000011d50a7c36 */ /* 0x000fe20008000000 */
[----:B------:R-:W-:Y:S01]  /*10470*/  UIMAD.WIDE.U32 UR8, UR18, UR12, UR10 ;  /* 0x0000000c120872a5 */ /* 0x000fe2000f8e000a */
[----:B------:R-:W-:Y:S01]  /*10480*/  IADD3 R29, P3, R4, 0x4000, RZ ;  /* 0x00004000041d7810 */ /* 0x000fe20007f7e0ff */
[----:B------:R-:W-:Y:S01]  /*10490*/  UIMAD UR7, UR14, UR12, URZ ;  /* 0x0000000c0e0772a4 */ /* 0x000fe2000f8e023f */
[----:B------:R-:W-:Y:S01]  /*104a0*/  @P1 IMAD.HI.U32 R6, R10, R11, RZ ;  /* 0x0000000b0a061227 */ /* 0x000fe200078e00ff */
[----:B------:R-:W-:Y:S01]  /*104b0*/  USEL UR16, UR16, URZ, !UP0 ;  /* 0x0000003f10107287 */ /* 0x000fe2000c000000 */
[----:B------:R-:W-:Y:S01]  /*104c0*/  LOP3.LUT R28, R29, 0x380, RZ, 0xc0, !PT ;  /* 0x000003801d1c7812 */ /* 0x000fe200078ec0ff */
[----:B------:R-:W-:Y:S01]  /*104d0*/  UIMAD UR7, UR18, UR13, UR7 ;  /* 0x0000000d120772a4 */ /* 0x000fe2000f8e0207 */
[----:B------:R-:W-:Y:S01]  /*104e0*/  IMAD.MOV.U32 R8, RZ, RZ, R10 ;  /* 0x000000ffff087224 */ /* 0x000fe200078e000a */
[----:B------:R-:W-:Y:S01]  /*104f0*/  @P1 SHF.R.U32.HI R8, RZ, R13, R6 ;  /* 0x0000000dff081219 */ /* 0x000fe20000011606 */
[----:B------:R-:W-:Y:S01]  /*10500*/  ULDC.64 UR12, c[0x0][0xb98] ;  /* 0x0002e600000c7ab9 */ /* 0x000fe20000000a00 */
[----:B------:R-:W-:Y:S01]  /*10510*/  UIADD3 UR9, UR9, UR7, URZ ;  /* 0x0000000709097290 */ /* 0x000fe2000fffe03f */
[----:B------:R-:W-:Y:S01]  /*10520*/  SHF.R.U64 R28, R28, 0x3, RZ ;  /* 0x000000031c1c7819 */ /* 0x000fe200000012ff */
[----:B------:R-:W-:Y:S01]  /*10530*/  USEL UR15, UR15, URZ, !UP0 ;  /* 0x0000003f0f0f7287 */ /* 0x000fe2000c000000 */
[--C-:B------:R-:W-:Y:S01]  /*10540*/  IMAD.MOV R11, RZ, RZ, -R8.reuse ;  /* 0x000000ffff0b7224 */ /* 0x100fe200078e0a08 */
[----:B------:R-:W-:Y:S01]  /*10550*/  UIMAD UR7, UR16, UR12, URZ ;  /* 0x0000000c100772a4 */ /* 0x000fe2000f8e023f */
[----:B------:R-:W-:Y:S01]  /*10560*/  SHF.R.S32.HI R9, RZ, 0x1f, R8 ;  /* 0x0000001fff097819 */ /* 0x000fe20000011408 */
[----:B------:R-:W-:Y:S01]  /*10570*/  UIMAD.WIDE.U32 UR8, UR15, UR12, UR8 ;  /* 0x0000000c0f0872a5 */ /* 0x000fe2000f8e0008 */
[----:B------:R-:W-:Y:S01]  /*10580*/  IMAD R11, R76, R11, R10 ;  /* 0x0000000b4c0b7224 */ /* 0x000fe200078e020a */
[----:B------:R-:W-:Y:S01]  /*10590*/  UIMAD UR7, UR15, UR13, UR7 ;  /* 0x0000000d0f0772a4 */ /* 0x000fe2000f8e0207 */
[----:B------:R-:W-:Y:S01]  /*105a0*/  LOP3.LUT R28, R28, R29, RZ, 0x3c, !PT ;  /* 0x0000001d1c1c7212 */ /* 0x000fe200078e3cff */
[----:B------:R-:W-:Y:S01]  /*105b0*/  IMAD.X R29, RZ, RZ, R5, P3 ;  /* 0x000000ffff1d7224 */ /* 0x000fe200018e0605 */
[----:B------:R-:W-:Y:S01]  /*105c0*/  IADD3 R45, P3, R4, 0xa000, RZ ;  /* 0x0000a000042d7810 */ /* 0x000fe20007f7e0ff */
[----:B--2---:R-:W-:Y:S01]  /*105d0*/  VIADD R14, R225, UR17 ;  /* 0x00000011e10e7c36 */ /* 0x004fe20008000000 */
[----:B------:R-:W-:Y:S01]  /*105e0*/  IADD3 R8, P0, R8, UR8, RZ ;  /* 0x0000000808087c10 */ /* 0x000fe2000ff1e0ff */
[----:B------:R-:W-:Y:S01]  /*105f0*/  IMAD.U32 R10, RZ, RZ, UR7 ;  /* 0x00000007ff0a7e24 */ /* 0x000fe2000f8e00ff */
[----:B------:R-:W-:Y:S01]  /*10600*/  SHF.R.S32.HI R6, RZ, 0x1f, R11 ;  /* 0x0000001fff067819 */ /* 0x000fe2000001140b */
[----:B------:R-:W-:Y:S01]  /*10610*/  ULDC.64 UR12, c[0x0][0xaa0] ;  /* 0x0002a800000c7ab9 */ /* 0x000fe20000000a00 */
[----:B------:R-:W-:-:S02]  /*10620*/  IADD3 R33, P2, R4, 0x5000, RZ ;  /* 0x0000500004217810 */ /* 0x000fc40007f5e0ff */
[----:B------:R-:W-:Y:S01]  /*10630*/  IADD3.X R9, R9, UR9, R10, P0, !PT ;  /* 0x0000000909097c10 */ /* 0x000fe200087fe40a */
[----:B------:R-:W-:Y:S01]  /*10640*/  ULDC.64 UR8, c[0x0][0xb88] ;  /* 0x0002e20000087ab9 */ /* 0x000fe20000000a00 */
[----:B------:R-:W-:Y:S01]  /*10650*/  LOP3.LUT R44, R45, 0x380, RZ, 0xc0, !PT ;  /* 0x000003802d2c7812 */ /* 0x000fe200078ec0ff */
[----:B------:R-:W-:Y:S01]  /*10660*/  IMAD R6, R6, UR8, RZ ;  /* 0x0000000806067c24 */ /* 0x000fe2000f8e02ff */
[----:B------:R-:W-:Y:S01]  /*10670*/  LOP3.LUT R32, R33, 0x380, RZ, 0xc0, !PT ;  /* 0x0000038021207812 */ /* 0x000fe200078ec0ff */
[C---:B------:R-:W-:Y:S01]  /*10680*/  IMAD.WIDE.U32 R8, R11.reuse, UR8, R8 ;  /* 0x000000080b087c25 */ /* 0x040fe2000f8e0008 */
[----:B------:R-:W-:Y:S02]  /*10690*/  SHF.R.U64 R44, R44, 0x3, RZ ;  /* 0x000000032c2c7819 */ /* 0x000fe400000012ff */
[----:B------:R-:W-:Y:S01]  /*106a0*/  SHF.R.U64 R32, R32, 0x3, RZ ;  /* 0x0000000320207819 */ /* 0x000fe200000012ff */
[----:B------:R-:W-:Y:S01]  /*106b0*/  IMAD R15, R11, UR9, R6 ;  /* 0x000000090b0f7c24 */ /* 0x000fe2000f8e0206 */
[----:B------:R-:W-:Y:S01]  /*106c0*/  ULDC.64 UR8, c[0x0][0xb50] ;  /* 0x0002d40000087ab9 */ /* 0x000fe20000000a00 */
[----:B------:R-:W-:Y:S01]  /*106d0*/  LOP3.LUT R44, R44, R45, RZ, 0x3c, !PT ;  /* 0x0000002d2c2c7212 */ /* 0x000fe200078e3cff */
[----:B------:R-:W-:Y:S01]  /*106e0*/  IMAD.X R45, RZ, RZ, R5, P3 ;  /* 0x000000ffff2d7224 */ /* 0x000fe200018e0605 */
[----:B------:R-:W-:Y:S01]  /*106f0*/  LEA R10, P0, R8, UR8, 0x2 ;  /* 0x00000008080a7c11 */ /* 0x000fe2000f8010ff */
[----:B------:R-:W-:Y:S01]  /*10700*/  IMAD.IADD R9, R9, 0x1, R15 ;  /* 0x0000000109097824 */ /* 0x000fe200078e020f */
[----:B------:R-:W-:Y:S01]  /*10710*/  IADD3 R13, P5, R4, 0x1000, RZ ;  /* 0x00001000040d7810 */ /* 0x000fe20007fbe0ff */
[----:B------:R-:W-:Y:S01]  /*10720*/  VIADD R6, R14, 0x8 ;  /* 0x000000080e067836 */ /* 0x000fe20000000000 */
[----:B------:R-:W-:Y:S01]  /*10730*/  IADD3 R21, P4, R4, 0x2000, RZ ;  /* 0x0000200004157810 */ /* 0x000fe20007f9e0ff */
[----:B------:R-:W-:Y:S01]  /*10740*/  SHFL.IDX PT, R46, R10, RZ, 0x1c1f ;  /* 0x001c1fff0a2e7589 */ /* 0x000fe200000e0000 */
[----:B------:R-:W-:-:S02]  /*10750*/  LEA.HI.X R11, R8, UR9, R9, 0x2, P0 ;  /* 0x00000009080b7c11 */ /* 0x000fc400080f1409 */
[----:B------:R-:W-:Y:S01]  /*10760*/  IADD3 R25, P0, R4, 0x3000, RZ ;  /* 0x0000300004197810 */ /* 0x000fe20007f1e0ff */
[----:B------:R-:W-:Y:S01]  /*10770*/  SHFL.IDX PT, R50, R10, 0x1, 0x1c1f ;  /* 0x003c1f000a327f89 */ /* 0x000fe200000e0000 */
[----:B------:R-:W-:Y:S01]  /*10780*/  LOP3.LUT R32, R32, R33, RZ, 0x3c, !PT ;  /* 0x0000002120207212 */ /* 0x000fe200078e3cff */
[----:B------:R-:W-:Y:S01]  /*10790*/  IMAD.X R33, RZ, RZ, R5, P2 ;  /* 0x000000ffff217224 */ /* 0x000fe200010e0605 */
[----:B------:R-:W-:Y:S01]  /*107a0*/  LOP3.LUT R24, R25, 0x380, RZ, 0xc0, !PT ;  /* 0x0000038019187812 */ /* 0x000fe200078ec0ff */
[----:B------:R-:W1:Y:S01]  /*107b0*/  SHFL.IDX PT, R47, R11, RZ, 0x1c1f ;  /* 0x001c1fff0b2f7589 */ /* 0x000e6200000e0000 */
[----:B------:R-:W-:Y:S02]  /*107c0*/  IADD3 R8, P3, R4, 0xf000, RZ ;  /* 0x0000f00004087810 */ /* 0x000fe40007f7e0ff */
[----:B------:R-:W-:Y:S01]  /*107d0*/  SHF.R.U64 R24, R24, 0x3, RZ ;  /* 0x0000000318187819 */ /* 0x000fe200000012ff */
[----:B------:R-:W2:Y:S01]  /*107e0*/  SHFL.IDX PT, R51, R11, 0x1, 0x1c1f ;  /* 0x003c1f000b337f89 */ /* 0x000ea200000e0000 */
[----:B------:R-:W-:-:S02]  /*107f0*/  IADD3 R49, P2, R4, 0xb000, RZ ;  /* 0x0000b00004317810 */ /* 0x000fc40007f5e0ff */
[----:B------:R-:W-:Y:S02]  /*10800*/  LOP3.LUT R12, R13, 0x380, RZ, 0xc0, !PT ;  /* 0x000003800d0c7812 */ /* 0x000fe400078ec0ff */
[----:B------:R-:W-:Y:S02]  /*10810*/  LOP3.LUT R20, R21, 0x380, RZ, 0xc0, !PT ;  /* 0x0000038015147812 */ /* 0x000fe400078ec0ff */
[----:B------:R-:W-:Y:S01]  /*10820*/  IADD3 R37, P6, R4, 0x6000, RZ ;  /* 0x0000600004257810 */ /* 0x000fe20007fde0ff */
[----:B------:R-:W-:Y:S01]  /*10830*/  UIMAD UR7, UR11, UR12, URZ ;  /* 0x0000000c0b0772a4 */ /* 0x000fe2000f8e023f */
[----:B------:R-:W-:Y:S01]  /*10840*/  LOP3.LUT R24, R24, R25, RZ, 0x3c, !PT ;  /* 0x0000001918187212 */ /* 0x000fe200078e3cff */
[--C-:B------:R-:W-:Y:S01]  /*10850*/  IMAD.X R25, RZ, RZ, R5.reuse, P0 ;  /* 0x000000ffff197224 */ /* 0x100fe200000e0605 */
[----:B------:R-:W-:Y:S01]  /*10860*/  IADD3 R57, P0, R4, 0x9000, RZ ;  /* 0x0000900004397810 */ /* 0x000fe20007f1e0ff */
[----:B------:R-:W-:Y:S01]  /*10870*/  UIMAD.WIDE.U32 UR8, UR4, UR12, URZ ;  /* 0x0000000c040872a5 */ /* 0x000fe2000f8e003f */
[----:B------:R-:W-:Y:S01]  /*10880*/  LOP3.LUT R3, R8, 0x380, RZ, 0xc0, !PT ;  /* 0x0000038008037812 */ /* 0x000fe200078ec0ff */
[----:B------:R-:W-:Y:S01]  /*10890*/  ULDC.64 UR10, c[0x0][0xae8] ;  /* 0x0002ba00000a7ab9 */ /* 0x000fe20000000a00 */
[----:B------:R-:W-:Y:S01]  /*108a0*/  LOP3.LUT R56, R57, 0x380, RZ, 0xc0, !PT ;  /* 0x0000038039387812 */ /* 0x000fe200078ec0ff */
[----:B------:R-:W-:Y:S01]  /*108b0*/  IMAD.X R53, RZ, RZ, R5, P3 ;  /* 0x000000ffff357224 */ /* 0x000fe200018e0605 */
[----:B------:R-:W-:-:S02]  /*108c0*/  LOP3.LUT R48, R49, 0x380, RZ, 0xc0, !PT ;  /* 0x0000038031307812 */ /* 0x000fc400078ec0ff */
[----:B------:R-:W-:Y:S02]  /*108d0*/  SHF.R.U64 R56, R56, 0x3, RZ ;  /* 0x0000000338387819 */ /* 0x000fe400000012ff */
[----:B------:R-:W-:Y:S02]  /*108e0*/  SHF.R.U64 R12, R12, 0x3, RZ ;  /* 0x000000030c0c7819 */ /* 0x000fe400000012ff */
[----:B------:R-:W-:Y:S02]  /*108f0*/  SHF.R.U64 R20, R20, 0x3, RZ ;  /* 0x0000000314147819 */ /* 0x000fe400000012ff */
[----:B------:R-:W-:Y:S02]  /*10900*/  SHF.R.U64 R3, R3, 0x3, RZ ;  /* 0x0000000303037819 */ /* 0x000fe400000012ff */
[----:B------:R-:W-:Y:S01]  /*10910*/  LOP3.LUT R56, R56, R57, RZ, 0x3c, !PT ;  /* 0x0000003938387212 */ /* 0x000fe200078e3cff */
[----:B------:R-:W-:Y:S01]  /*10920*/  IMAD.X R57, RZ, RZ, R5, P0 ;  /* 0x000000ffff397224 */ /* 0x000fe200000e0605 */
[----:B------:R-:W-:-:S02]  /*10930*/  SHF.R.U64 R48, R48, 0x3, RZ ;  /* 0x0000000330307819 */ /* 0x000fc400000012ff */
[----:B------:R-:W-:Y:S01]  /*10940*/  LOP3.LUT R12, R12, R13, RZ, 0x3c, !PT ;  /* 0x0000000d0c0c7212 */ /* 0x000fe200078e3cff */
[--C-:B------:R-:W-:Y:S01]  /*10950*/  IMAD.X R13, RZ, RZ, R5.reuse, P5 ;  /* 0x000000ffff0d7224 */ /* 0x100fe200028e0605 */
[----:B------:R-:W-:Y:S01]  /*10960*/  LOP3.LUT R20, R20, R21, RZ, 0x3c, !PT ;  /* 0x0000001514147212 */ /* 0x000fe200078e3cff */
[--C-:B------:R-:W-:Y:S01]  /*10970*/  IMAD.X R21, RZ, RZ, R5.reuse, P4 ;  /* 0x000000ffff157224 */ /* 0x100fe200020e0605 */
[----:B------:R-:W-:Y:S02]  /*10980*/  LOP3.LUT P0, RZ, R223, 0x3, RZ, 0xc0, !PT ;  /* 0x00000003dfff7812 */ /* 0x000fe4000780c0ff */
[C---:B------:R-:W-:Y:S02]  /*10990*/  IADD3 R41, P5, R4.reuse, 0x7000, RZ ;  /* 0x0000700004297810 */ /* 0x040fe40007fbe0ff */
[----:B------:R-:W-:Y:S02]  /*109a0*/  IADD3 R65, P4, R4, 0x8000, RZ ;  /* 0x0000800004417810 */ /* 0x000fe40007f9e0ff */
[----:B------:R-:W-:Y:S01]  /*109b0*/  LOP3.LUT R48, R48, R49, RZ, 0x3c, !PT ;  /* 0x0000003130307212 */ /* 0x000fe200078e3cff */
[----:B------:R-:W-:Y:S01]  /*109c0*/  IMAD.X R49, RZ, RZ, R5, P2 ;  /* 0x000000ffff317224 */ /* 0x000fe200010e0605 */
[----:B------:R-:W-:-:S02]  /*109d0*/  LOP3.LUT R52, R3, R8, RZ, 0x3c, !PT ;  /* 0x0000000803347212 */ /* 0x000fc400078e3cff */
[----:B------:R-:W3:Y:S01]  /*109e0*/  @P1 LDC R3, c[0x0][0xbec] ;  /* 0x0002fb00ff031b82 */ /* 0x000ee20000000800 */
[-C--:B------:R-:W-:Y:S02]  /*109f0*/  ISETP.GE.OR P2, PT, R14, R81.reuse, P0 ;  /* 0x000000510e00720c */ /* 0x080fe40000746670 */
[----:B------:R-:W-:Y:S02]  /*10a00*/  ISETP.GE.OR P0, PT, R6, R81, P0 ;  /* 0x000000510600720c */ /* 0x000fe40000706670 */
[----:B------:R-:W-:Y:S02]  /*10a10*/  LOP3.LUT R36, R37, 0x380, RZ, 0xc0, !PT ;  /* 0x0000038025247812 */ /* 0x000fe400078ec0ff */
[----:B------:R-:W-:Y:S02]  /*10a20*/  LOP3.LUT R40, R41, 0x380, RZ, 0xc0, !PT ;  /* 0x0000038029287812 */ /* 0x000fe400078ec0ff */
[----:B------:R-:W-:Y:S02]  /*10a30*/  LOP3.LUT R64, R65, 0x380, RZ, 0xc0, !PT ;  /* 0x0000038041407812 */ /* 0x000fe400078ec0ff */
[----:B------:R-:W-:-:S02]  /*10a40*/  LOP3.LUT R9, R4, 0x380, RZ, 0xc0, !PT ;  /* 0x0000038004097812 */ /* 0x000fc400078ec0ff */
[----:B------:R-:W-:Y:S01]  /*10a50*/  SHF.R.U64 R36, R36, 0x3, RZ ;  /* 0x0000000324247819 */ /* 0x000fe200000012ff */
[----:B------:R-:W-:Y:S01]  /*10a60*/  UIMAD UR7, UR4, UR13, UR7 ;  /* 0x0000000d040772a4 */ /* 0x000fe2000f8e0207 */
[----:B------:R-:W-:Y:S01]  /*10a70*/  SHF.R.U64 R40, R40, 0x3, RZ ;  /* 0x0000000328287819 */ /* 0x000fe200000012ff */
[----:B-1----:R-:W-:Y:S01]  /*10a80*/  @!P2 ST.E desc[UR20][R46.64], R2 ;  /* 0x000000022e00a985 */ /* 0x002fe2000c101914 */
[----:B------:R-:W-:Y:S02]  /*10a90*/  SHF.R.U64 R64, R64, 0x3, RZ ;  /* 0x0000000340407819 */ /* 0x000fe400000012ff */
[----:B------:R-:W-:Y:S01]  /*10aa0*/  SHF.R.U64 R9, R9, 0x3, RZ ;  /* 0x0000000309097819 */ /* 0x000fe200000012ff */
[----:B--2---:R1:W-:Y:S01]  /*10ab0*/  @!P0 ST.E desc[UR20][R50.64], R0 ;  /* 0x0000000032008985 */ /* 0x0043e2000c101914 */
[----:B------:R-:W-:Y:S01]  /*10ac0*/  LOP3.LUT R36, R36, R37, RZ, 0x3c, !PT ;  /* 0x0000002524247212 */ /* 0x000fe200078e3cff */
[--C-:B------:R-:W-:Y:S01]  /*10ad0*/  IMAD.X R37, RZ, RZ, R5.reuse, P6 ;  /* 0x000000ffff257224 */ /* 0x100fe200030e0605 */
[----:B------:R-:W-:Y:S01]  /*10ae0*/  LOP3.LUT R40, R40, R41, RZ, 0x3c, !PT ;  /* 0x0000002928287212 */ /* 0x000fe200078e3cff */
[--C-:B------:R-:W-:Y:S01]  /*10af0*/  IMAD.X R41, RZ, RZ, R5.reuse, P5 ;  /* 0x000000ffff297224 */ /* 0x100fe200028e0605 */
[----:B------:R-:W-:Y:S01]  /*10b00*/  LOP3.LUT R64, R64, R65, RZ, 0x3c, !PT ;  /* 0x0000004140407212 */ /* 0x000fe200078e3cff */
[----:B------:R-:W-:Y:S01]  /*10b10*/  IMAD.X R65, RZ, RZ, R5, P4 ;  /* 0x000000ffff417224 */ /* 0x000fe200020e0605 */
[C---:B------:R-:W-:Y:S01]  /*10b20*/  IADD3 R73, P6, R4.reuse, 0xc000, RZ ;  /* 0x0000c00004497810 */ /* 0x040fe20007fde0ff */
[----:B------:R-:W-:Y:S01]  /*10b30*/  UIADD3 UR9, UR9, UR7, URZ ;  /* 0x0000000709097290 */ /* 0x000fe2000fffe03f */
[C---:B------:R-:W-:Y:S01]  /*10b40*/  IADD3 R69, P5, R4.reuse, 0xd000, RZ ;  /* 0x0000d00004457810 */ /* 0x040fe20007fbe0ff */
[----:B------:R-:W-:Y:S01]  /*10b50*/  UIMAD UR4, UR14, UR10, URZ ;  /* 0x0000000a0e0472a4 */ /* 0x000fe2000f8e023f */
[----:B------:R-:W-:Y:S01]  /*10b60*/  IADD3 R61, P4, R4, 0xe000, RZ ;  /* 0x0000e000043d7810 */ /* 0x000fe20007f9e0ff */
[----:B-1----:R-:W-:Y:S01]  /*10b70*/  IMAD R0, R217, 0x20, R220 ;  /* 0x00000020d9007824 */ /* 0x002fe200078e02dc */
[----:B------:R-:W-:Y:S01]  /*10b80*/  LOP3.LUT R4, R9, R4, RZ, 0x3c, !PT ;  /* 0x0000000409047212 */ /* 0x000fe200078e3cff */
[----:B------:R-:W5:Y:S01]  /*10b90*/  LD.E.128 R12, desc[UR20][R12.64] ;  /* 0x000000140c0c7980 */ /* 0x000f62000c101d00 */
[----:B------:R-:W-:-:S02]  /*10ba0*/  LOP3.LUT R72, R73, 0x380, RZ, 0xc0, !PT ;  /* 0x0000038049487812 */ /* 0x000fc400078ec0ff */
[----:B------:R-:W-:Y:S01]  /*10bb0*/  LOP3.LUT R68, R69, 0x380, RZ, 0xc0, !PT ;  /* 0x0000038045447812 */ /* 0x000fe200078ec0ff */
[----:B------:R1:W5:Y:S01]  /*10bc0*/  LD.E.128 R8, desc[UR20][R4.64] ;  /* 0x0000001404087980 */ /* 0x000362000c101d00 */
[----:B------:R-:W-:Y:S01]  /*10bd0*/  LOP3.LUT R60, R61, 0x380, RZ, 0xc0, !PT ;  /* 0x000003803d3c7812 */ /* 0x000fe200078ec0ff */
[----:B------:R-:W-:Y:S01]  /*10be0*/  UIMAD UR4, UR18, UR11, UR4 ;  /* 0x0000000b120472a4 */ /* 0x000fe2000f8e0204 */
[----:B------:R-:W-:Y:S01]  /*10bf0*/  SHF.R.U64 R72, R72, 0x3, RZ ;  /* 0x0000000348487819 */ /* 0x000fe200000012ff */
[----:B------:R-:W-:Y:S01]  /*10c00*/  UIMAD.WIDE.U32 UR8, UR18, UR10, UR8 ;  /* 0x0000000a120872a5 */ /* 0x000fe2000f8e0008 */
[----:B------:R-:W-:Y:S01]  /*10c10*/  SHF.R.U64 R68, R68, 0x3, RZ ;  /* 0x0000000344447819 */ /* 0x000fe200000012ff */
[----:B------:R-:W5:Y:S01]  /*10c20*/  LD.E.128 R20, desc[UR20][R20.64] ;  /* 0x0000001414147980 */ /* 0x000f62000c101d00 */
[----:B------:R-:W-:Y:S01]  /*10c30*/  SHF.R.U64 R60, R60, 0x3, RZ ;  /* 0x000000033c3c7819 */ /* 0x000fe200000012ff */
[----:B------:R-:W-:Y:S01]  /*10c40*/  ULDC.64 UR10, c[0x0][0xaf0] ;  /* 0x0002bc00000a7ab9 */ /* 0x000fe20000000a00 */
[----:B-1----:R-:W-:Y:S01]  /*10c50*/  VIADD R4, R0, UR17 ;  /* 0x0000001100047c36 */ /* 0x002fe20008000000 */
[----:B------:R-:W-:Y:S01]  /*10c60*/  UIADD3 UR9, UR9, UR4, URZ ;  /* 0x0000000409097290 */ /* 0x000fe2000fffe03f */
[----:B------:R-:W-:Y:S01]  /*10c70*/  LOP3.LUT R72, R72, R73, RZ, 0x3c, !PT ;  /* 0x0000004948487212 */ /* 0x000fe200078e3cff */
[----:B------:R-:W5:Y:S01]  /*10c80*/  LD.E.128 R24, desc[UR20][R24.64] ;  /* 0x0000001418187980 */ /* 0x000f62000c101d00 */
[----:B---3--:R-:W-:Y:S01]  /*10c90*/  @P1 IMAD.HI.U32 R0, R4, R3, RZ ;  /* 0x0000000304001227 */ /* 0x008fe200078e00ff */
[----:B------:R-:W-:Y:S01]  /*10ca0*/  LOP3.LUT R68, R68, R69, RZ, 0x3c, !PT ;  /* 0x0000004544447212 */ /* 0x000fe200078e3cff */
[----:B------:R-:W-:Y:S01]  /*10cb0*/  UIMAD UR4, UR16, UR10, URZ ;  /* 0x0000000a100472a4 */ /* 0x000fe2000f8e023f */
[----:B------:R-:W-:Y:S01]  /*10cc0*/  LOP3.LUT R60, R60, R61, RZ, 0x3c, !PT ;  /* 0x0000003d3c3c7212 */ /* 0x000fe200078e3cff */
[--C-:B------:R-:W-:Y:S01]  /*10cd0*/  IMAD.X R73, RZ, RZ, R5.reuse, P6 ;  /* 0x000000ffff497224 */ /* 0x100fe200030e0605 */
[----:B------:R-:W5:Y:S01]  /*10ce0*/  LD.E.128 R28, desc[UR20][R28.64] ;  /* 0x000000141c1c7980 */ /* 0x000f62000c101d00 */
[----:B------:R-:W-:-:S02]  /*10cf0*/  IMAD.X R69, RZ, RZ, R5, P5 ;  /* 0x000000ffff457224 */ /* 0x000fc400028e0605 */
[----:B------:R-:W-:Y:S01]  /*10d00*/  IMAD.X R61, RZ, RZ, R5, P4 ;  /* 0x000000ffff3d7224 */ /* 0x000fe200020e0605 */
[----:B------:R-:W5:Y:S01]  /*10d10*/  LD.E.128 R32, desc[UR20][R32.64] ;  /* 0x0000001420207980 */ /* 0x000f62000c101d00 */
[----:B------:R-:W-:Y:S01]  /*10d20*/  IMAD.MOV.U32 R5, RZ, RZ, R4 ;  /* 0x000000ffff057224 */ /* 0x000fe200078e0004 */
[----:B0-----:R-:W-:Y:S01]  /*10d30*/  @P1 SHF.R.U32.HI R5, RZ, R17, R0 ;  /* 0x00000011ff051219 */ /* 0x001fe20000011600 */
[----:B------:R-:W-:Y:S01]  /*10d40*/  UIMAD UR4, UR15, UR11, UR4 ;  /* 0x0000000b0f0472a4 */ /* 0x000fe2000f8e0204 */
[----:B------:R-:W5:Y:S01]  /*10d50*/  LD.E.128 R36, desc[UR20][R36.64] ;  /* 0x0000001424247980 */ /* 0x000f62000c101d00 */
[----:B------:R-:W-:Y:S01]  /*10d60*/  UIMAD.WIDE.U32 UR8, UR15, UR10, UR8 ;  /* 0x0000000a0f0872a5 */ /* 0x000fe2000f8e0008 */
[--C-:B------:R-:W-:Y:S01]  /*10d70*/  SHF.R.S32.HI R0, RZ, 0x1f, R5.reuse ;  /* 0x0000001fff007819 */ /* 0x100fe20000011405 */
[----:B------:R-:W-:Y:S01]  /*10d80*/  IMAD.MOV R17, RZ, RZ, -R5 ;  /* 0x000000ffff117224 */ /* 0x000fe200078e0a05 */
[----:B------:R-:W-:Y:S01]  /*10d90*/  ULDC.64 UR10, c[0x0][0xae0] ;  /* 0x0002b800000a7ab9 */ /* 0x000fe20000000a00 */
[----:B------:R-:W-:Y:S01]  /*10da0*/  UIADD3 UR4, UR9, UR4, URZ ;  /* 0x0000000409047290 */ /* 0x000fe2000fffe03f */
[----:B------:R-:W5:Y:S01]  /*10db0*/  LD.E.128 R40, desc[UR20][R40.64] ;  /* 0x0000001428287980 */ /* 0x000f62000c101d00 */
[----:B------:R-:W-:-:S02]  /*10dc0*/  IMAD R0, R0, UR10, RZ ;  /* 0x0000000a00007c24 */ /* 0x000fc4000f8e02ff */
[----:B------:R-:W-:Y:S01]  /*10dd0*/  IMAD R17, R76, R17, R4 ;  /* 0x000000114c117224 */ /* 0x000fe200078e0204 */
[----:B------:R-:W5:Y:S01]  /*10de0*/  LD.E.128 R64, desc[UR20][R64.64] ;  /* 0x0000001440407980 */ /* 0x000f62000c101d00 */
[----:B------:R-:W-:Y:S02]  /*10df0*/  IMAD.U32 R3, RZ, RZ, UR9 ;  /* 0x00000009ff037e24 */ /* 0x000fe4000f8e00ff */
[----:B------:R-:W-:Y:S01]  /*10e00*/  IMAD.U32 R2, RZ, RZ, UR8 ;  /* 0x00000008ff027e24 */ /* 0x000fe2000f8e00ff */
[----:B------:R-:W5:Y:S01]  /*10e10*/  LD.E.128 R56, desc[UR20][R56.64] ;  /* 0x0000001438387980 */ /* 0x000f62000c101d00 */
[----:B------:R-:W-:Y:S01]  /*10e20*/  IMAD.U32 R3, RZ, RZ, UR4 ;  /* 0x00000004ff037e24 */ /* 0x000fe2000f8e00ff */
[----:B------:R-:W-:Y:S02]  /*10e30*/  ULDC.64 UR8, c[0x0][0xad8] ;  /* 0x0002b60000087ab9 */ /* 0x000fe40000000a00 */
[----:B------:R-:W5:Y:S01]  /*10e40*/  LD.E.128 R44, desc[UR20][R44.64] ;  /* 0x000000142c2c7980 */ /* 0x000f62000c101d00 */
[----:B------:R-:W-:-:S03]  /*10e50*/  IMAD R77, R5, UR11, R0 ;  /* 0x0000000b054d7c24 */ /* 0x000fc6000f8e0200 */
[----:B------:R-:W5:Y:S01]  /*10e60*/  LD.E.128 R48, desc[UR20][R48.64] ;  /* 0x0000001430307980 */ /* 0x000f62000c101d00 */
[----:B------:R-:W-:-:S03]  /*10e70*/  SHF.R.S32.HI R0, RZ, 0x1f, R17 ;  /* 0x0000001fff007819 */ /* 0x000fc60000011411 */
[----:B------:R-:W5:Y:S04]  /*10e80*/  LD.E.128 R72, desc[UR20][R72.64] ;  /* 0x0000001448487980 */ /* 0x000f68000c101d00 */
[----:B------:R-:W5:Y:S04]  /*10e90*/  LD.E.128 R68, desc[UR20][R68.64] ;  /* 0x0000001444447980 */ /* 0x000f68000c101d00 */
[----:B------:R-:W5:Y:S04]  /*10ea0*/  LD.E.128 R60, desc[UR20][R60.64] ;  /* 0x000000143c3c7980 */ /* 0x000f68000c101d00 */
[----:B------:R-:W5:Y:S01]  /*10eb0*/  LD.E.128 R52, desc[UR20][R52.64] ;  /* 0x0000001434347980 */ /* 0x000f62000c101d00 */
[----:B------:R-:W-:Y:S01]  /*10ec0*/  IMAD.WIDE.U32 R2, R5, UR10, R2 ;  /* 0x0000000a05027c25 */ /* 0x000fe2000f8e0002 */
[----:B------:R-:W-:Y:S01]  /*10ed0*/  @!PT LDS RZ, [RZ] ;  /* 0x00000000fffff984 */ /* 0x000fe20000000800 */
[----:B------:R-:W-:Y:S01]  /*10ee0*/  @!PT LDS RZ, [RZ] ;  /* 0x00000000fffff984 */ /* 0x000fe20000000800 */
[----:B------:R-:W-:Y:S01]  /*10ef0*/  @!PT LDS RZ, [RZ] ;  /* 0x00000000fffff984 */ /* 0x000fe20000000800 */
[----:B------:R-:W-:Y:S01]  /*10f00*/  @!PT LDS RZ, [RZ] ;  /* 0x00000000fffff984 */ /* 0x000fe20000000800 */
[----:B------:R0:W-:Y:S06]  /*10f10*/  MEMBAR.ALL.CTA ;  /* 0x0000000000007992 */ /* 0x0001ec0000008000 */
[----:B0-----:R-:W0:Y:S01]  /*10f20*/  FENCE.VIEW.ASYNC.S ;  /* 0x00000000000073c6 */ /* 0x001e220000000000 */
[----:B------:R-:W-:-:S02]  /*10f30*/  IMAD.IADD R3, R3, 0x1, R77 ;  /* 0x0000000103037824 */ /* 0x000fc400078e024d */
[----:B------:R-:W-:Y:S02]  /*10f40*/  IMAD R4, R0, UR8, RZ ;  /* 0x0000000800047c24 */ /* 0x000fe4000f8e02ff */
[----:B------:R-:W-:Y:S02]  /*10f50*/  VIADD R80, R220, UR17 ;  /* 0x00000011dc507c36 */ /* 0x000fe40008000000 */
[C---:B------:R-:W-:Y:S02]  /*10f60*/  IMAD R5, R17.reuse, UR9, R4 ;  /* 0x0000000911057c24 */ /* 0x040fe4000f8e0204 */
[----:B------:R-:W-:Y:S01]  /*10f70*/  IMAD.WIDE.U32 R2, R17, UR8, R2 ;  /* 0x0000000811027c25 */ /* 0x000fe2000f8e0002 */
[----:B------:R-:W-:Y:S01]  /*10f80*/  ISETP.GE.AND P2, PT, R80, R81, PT ;  /* 0x000000515000720c */ /* 0x000fe20003f46270 */
[----:B------:R-:W-:Y:S02]  /*10f90*/  ULDC.64 UR8, c[0x0][0xa80] ;  /* 0x0002a00000087ab9 */ /* 0x000fe40000000a00 */
[----:B------:R-:W-:Y:S01]  /*10fa0*/  VIADD R19, R19, 0x38820 ;  /* 0x0003882013137836 */ /* 0x000fe20000000000 */
[----:B------:R-:W-:Y:S01]  /*10fb0*/  LEA R6, P3, R2, UR8, 0x1 ;  /* 0x0000000802067c11 */ /* 0x000fe2000f8608ff */
[----:B------:R-:W-:-:S02]  /*10fc0*/  IMAD.IADD R3, R3, 0x1, R5 ;  /* 0x0000000103037824 */ /* 0x000fc400078e0205 */
[----:B------:R-:W-:Y:S01]  /*10fd0*/  VIADD R0, R80, 0x20 ;  /* 0x0000002050007836 */ /* 0x000fe20000000000 */
[----:B------:R-:W-:Y:S02]  /*10fe0*/  PRMT R19, RZ, 0x654, R19 ;  /* 0x00000654ff137816 */ /* 0x000fe40000000013 */
[----:B------:R-:W-:Y:S02]  /*10ff0*/  LEA.HI.X R17, R2, UR9, R3, 0x1, P3 ;  /* 0x0000000902117c11 */ /* 0x000fe400098f0c03 */
[-C--:B------:R-:W-:Y:S01]  /*11000*/  ISETP.GE.AND P1, PT, R0, R81.reuse, PT ;  /* 0x000000510000720c */ /* 0x080fe20003f26270 */
[----:B------:R-:W-:Y:S01]  /*11010*/  VIADD R0, R80, 0x40 ;  /* 0x0000004050007836 */ /* 0x000fe20000000000 */
[----:B0-----:R0:W-:Y:S01]  /*11020*/  SYNCS.ARRIVE.TRANS64.RED.A1T0 RZ, [R19+URZ], RZ ;  /* 0x000000ff13ff79a7 */ /* 0x0011e2000810043f */
[----:B------:R1:W2:Y:S01]  /*11030*/  SHFL.IDX PT, R79, R6, RZ, 0x181f ;  /* 0x00181fff064f7589 */ /* 0x0002a200000e0000 */
[----:B------:R-:W-:Y:S02]  /*11040*/  BSSY B1, `(.L_x_2627) ;  /* 0x0000016000017945 */ /* 0x000fe40003800000 */
[----:B------:R-:W-:Y:S01]  /*11050*/  ISETP.GE.AND P0, PT, R0, R81, PT ;  /* 0x000000510000720c */ /* 0x000fe20003f06270 */
[----:B0-----:R1:W0:Y:S01]  /*11060*/  SHFL.IDX PT, R19, R17, RZ, 0x181f ;  /* 0x00181fff11137589 */ /* 0x00122200000e0000 */
[----:B------:R-:W-:Y:S11]  /*11070*/  @P2 BRA `(.L_x_2628) ;  /* 0x0000000000482947 */ /* 0x000ff60003800000 */
[----:B------:R-:W-:Y:S01]  /*11080*/  ULDC UR4, c[0x0][0xac8] ;  /* 0x0002b20000047ab9 */ /* 0x000fe20000000800 */
[----:B------:R-:W-:Y:S01]  /*11090*/  ULDC.64 UR8, c[0x0][0x208] ;  /* 0x0000820000087ab9 */ /* 0x000fe20000000a00 */
[----:B------:R-:W-:Y:S02]  /*110a0*/  ISETP.GE.AND P5, PT, R18, UR4, PT ;  /* 0x0000000412007c0c */ /* 0x000fe4000bfa6270 */
[----:B------:R-:W-:Y:S02]  /*110b0*/  ISETP.GE.AND P4, PT, R215, UR4, PT ;  /* 0x00000004d7007c0c */ /* 0x000fe4000bf86270 */
[----:B------:R-:W-:Y:S02]  /*110c0*/  ISETP.GE.AND P3, PT, R214, UR4, PT ;  /* 0x00000004d6007c0c */ /* 0x000fe4000bf66270 */
[----:B------:R-:W-:-:S07]  /*110d0*/  ISETP.GE.AND P2, PT, R216, UR4, PT ;  /* 0x00000004d8007c0c */ /* 0x000fce000bf46270 */
[----:B--2---:R-:W-:-:S04]  /*110e0*/  @!P5 LEA R2, P6, R18, R79, 0x1 ;  /* 0x0000004f1202d211 */ /* 0x004fc800078c08ff */
[----:B0-----:R-:W-:Y:S02]  /*110f0*/  @!P5 LEA.HI.X R3, R18, R19, R231, 0x1, P6 ;  /* 0x000000131203d211 */ /* 0x001fe400030f0ce7 */
        /* <DEDUP_REMOVED lines=10> */
.L_x_2628:
[----:B------:R-:W-:Y:S05]  /*111a0*/  BSYNC B1 ;  /* 0x0000000000017941 */ /* 0x000fea0003800000 */
.L_x_2627:
        /* <DEDUP_REMOVED lines=22> */
.L_x_2630:
[----:B------:R-:W-:Y:S05]  /*11310*/  BSYNC B1 ;  /* 0x0000000000017941 */ /* 0x000fea0003800000 */
.L_x_2629:
        /* <DEDUP_REMOVED lines=22> */
.L_x_2632:
[----:B------:R-:W-:Y:S05]  /*11480*/  BSYNC B1 ;  /* 0x0000000000017941 */ /* 0x000fea0003800000 */
.L_x_2631:
[----:B------:R-:W-:Y:S01]  /*11490*/  VIADD R0, R80, 0x60 ;  /* 0x0000006050007836 */ /* 0x000fe20000000000 */
[----:B01-3--:R-:W3:Y:S04]  /*114a0*/  SHFL.IDX PT, R17, R17, 0x3, 0x181f ;  /* 0x00781f0011117f89 */ /* 0x00bee800000e0000 */
[----:B------:R-:W-:Y:S01]  /*114b0*/  ISETP.GE.AND P0, PT, R0, R81, PT ;  /* 0x000000510000720c */ /* 0x000fe20003f06270 */
[----:B----4-:R4:W0:-:S12]  /*114c0*/  SHFL.IDX PT, R11, R6, 0x3, 0x181f ;  /* 0x00781f00060b7f89 */ /* 0x01081800000e0000 */
[----:B----4-:R-:W-:Y:S05]  /*114d0*/  @P0 BRA `(.L_x_2633) ;  /* 0x0000000c00ec0947 */ /* 0x010fea0003800000 */
[----:B------:R-:W-:Y:S01]  /*114e0*/  ULDC UR4, c[0x0][0xac8] ;  /* 0x0002b20000047ab9 */ /* 0x000fe20000000800 */
[----:B------:R-:W-:Y:S01]  /*114f0*/  ULDC.64 UR8, c[0x0][0x208] ;  /* 0x0000820000087ab9 */ /* 0x000fe20000000a00 */
[----:B------:R-:W-:Y:S02]  /*11500*/  ISETP.GE.AND P3, PT, R18, UR4, PT ;  /* 0x0000000412007c0c */ /* 0x000fe4000bf66270 */
[----:B------:R-:W-:Y:S02]  /*11510*/  ISETP.GE.AND P4, PT, R215, UR4, PT ;  /* 0x00000004d7007c0c */ /* 0x000fe4000bf86270 */
[----:B------:R-:W-:-:S09]  /*11520*/  ISETP.GE.AND P5, PT, R214, UR4, PT ;  /* 0x00000004d6007c0c */ /* 0x000fd2000bfa6270 */
[CC--:B0-----:R-:W-:Y:S02]  /*11530*/  @!P3 LEA R2, P0, R18.reuse, R11.reuse, 0x1 ;  /* 0x0000000b1202b211 */ /* 0x0c1fe400078008ff */
[C---:B------:R-:W-:Y:S02]  /*11540*/  @!P4 LEA R4, P1, R215.reuse, R11, 0x1 ;  /* 0x0000000bd704c211 */ /* 0x040fe400078208ff */
[----:B---3--:R-:W-:Y:S02]  /*11550*/  @!P3 LEA.HI.X R3, R18, R17, R231, 0x1, P0 ;  /* 0x000000111203b211 */ /* 0x008fe400000f0ce7 */
        /* <DEDUP_REMOVED lines=13> */
.L_x_2625:
        /* <DEDUP_REMOVED lines=37> */
.L_x_2634:
        /* <DEDUP_REMOVED lines=50> */
.L_x_2636:
[----:B------:R-:W-:Y:S05]  /*11ba0*/  BSYNC B1 ;  /* 0x0000000000017941 */ /* 0x000fea0003800000 */
.L_x_2635:
        /* <DEDUP_REMOVED lines=13> */
[----:B------:R-:W-:Y:S02]  /*11c80*/  UIMAD.WIDE.U32 UR8, UR17, UR14, UR8 ;  /* 0x0000000e110872a5 */ /* 0x000fe4000f8e0008 */
        /* <DEDUP_REMOVED lines=24> */
[----:B------:R-:W-:Y:S02]  /*11e10*/  VIADD R6, R220, UR16 ;  /* 0x00000010dc067c36 */ /* 0x000fe40008000000 */
        /* <DEDUP_REMOVED lines=33> */
.L_x_2638:
[----:B------:R-:W-:Y:S05]  /*12030*/  BSYNC B1 ;  /* 0x0000000000017941 */ /* 0x000fea0003800000 */
.L_x_2637:
        /* <DEDUP_REMOVED lines=22> */
.L_x_2640:
[----:B------:R-:W-:Y:S05]  /*121a0*/  BSYNC B1 ;  /* 0x0000000000017941 */ /* 0x000fea0003800000 */
.L_x_2639:
        /* <DEDUP_REMOVED lines=22> */
.L_x_2642:
[----:B------:R-:W-:Y:S05]  /*12310*/  BSYNC B1 ;  /* 0x0000000000017941 */ /* 0x000fea0003800000 */
.L_x_2641:
        /* <DEDUP_REMOVED lines=23> */
.L_x_2633:
[----:B------:R-:W-:Y:S05]  /*12490*/  BSYNC B0 ;  /* 0x0000000000007941 */ /* 0x000fea0003800000 */
.L_x_2624:
[----:B------:R-:W-:Y:S02]  /*124a0*/  ULDC UR4, c[0x0][0xc3c] ;  /* 0x00030f0000047ab9 */ /* 0x000fe40000000800 */
[----:B------:R-:W-:-:S13]  /*124b0*/  ISETP.GE.AND P0, PT, R7, UR4, PT ;  /* 0x0000000407007c0c */ /* 0x000fda000bf06270 */
[----:B------:R-:W-:Y:S05]  /*124c0*/  @!P0 BRA `(.L_x_2643) ;  /* 0xfffffee800688947 */ /* 0x000fea000383ffff */
[----:B------:R-:W-:Y:S05]  /*124d0*/  EXIT ;  /* 0x000000000000794d */ /* 0x000fea0003800000 */
.L_x_2588:
[----:B------:R-:W-:-:S08]  /*124e0*/  NOP ;  /* 0x0000000000007918 */ /* 0x000fd00000000000 */
[----:B0-----:R-:W0:-:S00]  /*124f0*/  USETMAXREG.DEALLOC.CTAPOOL 0x18 ;  /* 0x00000018000079c8 */ /* 0x001e0000080e0500 */
[----:B0-----:R-:W-:Y:S01]  /*12500*/  LOP3.LUT R0, R0, 0x3, RZ, 0xc0, !PT ;  /* 0x0000000300007812 */ /* 0x001fe200078ec0ff */
[----:B------:R-:W-:-:S05]  /*12510*/  IMAD.MOV.U32 R5, RZ, RZ, RZ ;  /* 0x000000ffff057224 */ /* 0x000fca00078e00ff */
[----:B------:R-:W0:Y:S02]  /*12520*/  SHFL.IDX PT, R0, R0, RZ, 0x1f ;  /* 0x00001fff00007589 */ /* 0x000e2400000e0000 */
[----:B0-----:R-:W-:-:S04]  /*12530*/  ISETP.NE.AND P0, PT, R0, RZ, PT ;  /* 0x000000ff0000720c */ /* 0x001fc80003f05270 */
        /* <DEDUP_REMOVED lines=10> */
.L_x_2644:
        /* <DEDUP_REMOVED lines=43> */
.L_x_2650:
        /* <DEDUP_REMOVED lines=13> */
.L_x_2649:
[----:B------:R-:W-:Y:S05]  /*12960*/  BSYNC B0 ;  /* 0x0000000000007941 */ /* 0x000fea0003800000 */
.L_x_2648:
        /* <DEDUP_REMOVED lines=21> */
.L_x_2646:
        /* <DEDUP_REMOVED lines=21> */
.L_x_2651:
        /* <DEDUP_REMOVED lines=57> */
.L_x_2647:
[----:B------:R-:W-:Y:S02]  /*12fa0*/  IMAD.MOV.U32 R17, RZ, RZ, RZ ;  /* 0x000000ffff117224 */ /* 0x000fe400078e00ff */
[----:B------:R-:W-:Y:S02]  /*12fb0*/  IMAD.U32 R16, RZ, RZ, UR6 ;  /* 0x00000006ff107e24 */ /* 0x000fe4000f8e00ff */
[----:B------:R-:W-:-:S07]  /*12fc0*/  IMAD.MOV.U32 R18, RZ, RZ, RZ ;  /* 0x000000ffff127224 */ /* 0x000fce00078e00ff */
.L_x_2652:
[----:B------:R-:W-:-:S13]  /*12fd0*/  ISETP.NE.AND P0, PT, R0, RZ, PT ;  /* 0x000000ff0000720c */ /* 0x000fda0003f05270 */
[----:B------:R-:W1:Y:S01]  /*12fe0*/  @!P0 S2R R3, SR_CgaCtaId ;  /* 0x0000000000038919 */ /* 0x000e620000008800 */
[----:B------:R-:W-:-:S04]  /*12ff0*/  @!P0 MOV R0, 0x400 ;  /* 0x0000040000008802 */ /* 0x000fc80000000f00 */
[----:B-1----:R-:W-:-:S05]  /*13000*/  @!P0 LEA R0, R3, R0, 0x18 ;  /* 0x0000000003008211 */ /* 0x002fca00078ec0ff */
[----:B------:R2:W-:Y:S01]  /*13010*/  @!P0 STS.128 [R0+0x388d0], R16 ;  /* 0x0388d01000008388 */ /* 0x0005e20000000c00 */
[----:B------:R-:W-:Y:S06]  /*13020*/  BAR.ARV 0x5, 0x180 ;  /* 0x0146000000007b1d */ /* 0x000fec0000002000 */
.L_x_2645:
[----:B0-2---:R-:W-:Y:S01]  /*13030*/  IMAD.MOV.U32 R0, RZ, RZ, 0x1 ;  /* 0x00000001ff007424 */ /* 0x005fe200078e00ff */
        /* <DEDUP_REMOVED lines=34> */
.L_x_2766:
[----:B-1----:R-:W1:Y:S01]  /*13260*/  LDC.64 R2, c[0x0][0xc88] ;  /* 0x00032200ff027b82 */ /* 0x002e620000000a00 */
[----:B------:R-:W-:Y:S01]  /*13270*/  ULDC.64 UR4, c[0x0][0x208] ;  /* 0x0000820000047ab9 */ /* 0x000fe20000000a00 */
[----:B-1----:R-:W-:-:S05]  /*13280*/  IMAD.WIDE R2, R19, 0x4, R2 ;  /* 0x0000000413027825 */ /* 0x002fca00078e0202 */
[----:B--2---:R-:W2:Y:S01]  /*13290*/  LDG.E R12, desc[UR4][R2.64] ;  /* 0x00000004020c7981 */ /* 0x004ea2000c1e1900 */
        /* <DEDUP_REMOVED lines=20> */
[----:B---3--:R-:W-:Y:S01]  /*133e0*/  IMAD.MOV.U32 R8, RZ, RZ, RZ ;  /* 0x000000ffff087224 */ /* 0x008fe200078e00ff */
        /* <DEDUP_REMOVED lines=34> */
.L_x_2654:
[----:B------:R-:W-:Y:S01]  /*13610*/  IMAD.MOV.U32 R2, RZ, RZ, R12 ;  /* 0x000000ffff027224 */ /* 0x000fe200078e000c */
[----:B------:R-:W-:Y:S01]  /*13620*/  ULDC.64 UR4, c[0x0][0xa20] ;  /* 0x0002880000047ab9 */ /* 0x000fe20000000a00 */
[----:B-----5:R-:W-:Y:S01]  /*13630*/  IMAD.IADD R3, R8, 0x1, R0 ;  /* 0x0000000108037824 */ /* 0x020fe200078e0200 */
[----:B------:R-:W-:Y:S02]  /*13640*/  ISETP.NE.U32.AND P1, PT, RZ, UR4, PT ;  /* 0x00000004ff007c0c */ /* 0x000fe4000bf25070 */
[----:B------:R3:W-:Y:S02]  /*13650*/  STL [R1+0x10], R2 ;  /* 0x0000100201007387 */ /* 0x0007e40000100800 */
[----:B------:R-:W-:Y:S02]  /*13660*/  ISETP.NE.AND.EX P1, PT, RZ, UR5, PT, P1 ;  /* 0x00000005ff007c0c */ /* 0x000fe4000bf25310 */
[----:B------:R3:W-:Y:S11]  /*13670*/  STL [R1+0x18], R3 ;  /* 0x0000180301007387 */ /* 0x0007f60000100800 */
[----:B---3--:R-:W-:Y:S05]  /*13680*/  @!P1 BRA `(.L_x_2655) ;  /* 0x0000000000149947 */ /* 0x008fea0003800000 */
[----:B------:R-:W-:Y:S01]  /*13690*/  IADD3 R6, P0, R11, UR4, RZ ;  /* 0x000000040b067c10 */ /* 0x000fe2000ff1e0ff */
[----:B------:R-:W-:-:S03]  /*136a0*/  ULDC.64 UR6, c[0x0][0x208] ;  /* 0x0000820000067ab9 */ /* 0x000fc60000000a00 */
[----:B------:R-:W-:-:S05]  /*136b0*/  IADD3.X R7, R10, UR5, RZ, P0, !PT ;  /* 0x000000050a077c10 */ /* 0x000fca00087fe4ff */
[----:B------:R3:W5:Y:S01]  /*136c0*/  LDG.E R6, desc[UR6][R6.64] ;  /* 0x0000000606067981 */ /* 0x000762000c1e1900 */
[----:B------:R-:W-:Y:S05]  /*136d0*/  BRA `(.L_x_2656) ;  /* 0x0000000000147947 */ /* 0x000fea0003800000 */
.L_x_2655:
[----:B------:R-:W-:Y:S05]  /*136e0*/  @!P0 BRA `(.L_x_2656) ;  /* 0x0000000000108947 */ /* 0x000fea0003800000 */
[----:B------:R-:W-:Y:S02]  /*136f0*/  ULDC.64 UR4, c[0x0][0x208] ;  /* 0x0000820000047ab9 */ /* 0x000fe40000000a00 */
[----:B------:R-:W3:Y:S04]  /*13700*/  LDG.E R6, desc[UR4][R4.64] ;  /* 0x0000000404067981 */ /* 0x000ee8000c1e1900 */
[----:B------:R-:W3:Y:S02]  /*13710*/  LDG.E R4, desc[UR4][R4.64+0x4] ;  /* 0x0000040404047981 */ /* 0x000ee4000c1e1900 */
[----:B---3--:R-:W-:-:S07]  /*13720*/  IMAD.IADD R6, R4, 0x1, -R6 ;  /* 0x0000000104067824 */ /* 0x008fce00078e0a06 */
.L_x_2656:
[----:B-----5:R-:W-:Y:S01]  /*13730*/  IMAD.IADD R6, R6, 0x1, -R0 ;  /* 0x0000000106067824 */ /* 0x020fe200078e0a00 */
[----:B------:R-:W-:Y:S01]  /*13740*/  BSSY B7, `(.L_x_2657) ;  /* 0x0000508000077945 */ /* 0x000fe20003800000 */
[----:B------:R-:W4:Y:S02]  /*13750*/  LDC R0, c[0x0][0x448] ;  /* 0x00011200ff007b82 */ /* 0x000f240000000800 */
[----:B----4-:R-:W-:Y:S01]  /*13760*/  ISETP.NE.AND P0, PT, R0, 0x1, PT ;  /* 0x000000010000780c */ /* 0x010fe20003f05270 */
[----:B------:R-:W-:-:S04]  /*13770*/  IMAD.SHL.U32 R0, R17, 0x80, RZ ;  /* 0x0000008011007824 */ /* 0x000fc800078e00ff */
[----:B------:R-:W-:-:S08]  /*13780*/  VIADD R0, R0, 0x7f ;  /* 0x0000007f00007836 */ /* 0x000fd00000000000 */
[----:B------:R-:W4:Y:S08]  /*13790*/  @P0 LDC R2, c[0x0][0x44c] ;  /* 0x00011300ff020b82 */ /* 0x000f300000000800 */
[----:B------:R-:W0:Y:S01]  /*137a0*/  @P0 LDC R3, c[0x0][0x450] ;  /* 0x00011400ff030b82 */ /* 0x000e220000000800 */
[----:B----4-:R-:W-:-:S05]  /*137b0*/  @P0 IMAD.HI.U32 R2, R0, R2, RZ ;  /* 0x0000000200020227 */ /* 0x010fca00078e00ff */
[----:B0-----:R-:W-:Y:S01]  /*137c0*/  @P0 SHF.R.U32.HI R0, RZ, R3, R2 ;  /* 0x00000003ff000219 */ /* 0x001fe20000011602 */
[C---:B------:R-:W-:Y:S01]  /*137d0*/  VIADD R2, R6.reuse, 0x4f ;  /* 0x0000004f06027836 */ /* 0x040fe20000000000 */
[----:B------:R-:W-:-:S03]  /*137e0*/  IADD3 R6, R6, 0x50, -R9 ;  /* 0x0000005006067810 */ /* 0x000fc60007ffe809 */
[----:B------:R-:W-:-:S04]  /*137f0*/  IMAD.HI R2, R2, 0x66666667, RZ ;  /* 0x6666666702027827 */ /* 0x000fc800078e02ff */
[----:B------:R-:W-:Y:S01]  /*13800*/  IMAD.IADD R0, R6, 0x1, R0 ;  /* 0x0000000106007824 */ /* 0x000fe200078e0200 */
[----:B------:R-:W-:-:S03]  /*13810*/  SHF.R.U32.HI R3, RZ, 0x1f, R2 ;  /* 0x0000001fff037819 */ /* 0x000fc60000011602 */
[----:B------:R-:W-:Y:S01]  /*13820*/  IMAD.HI R0, R0, 0x66666667, RZ ;  /* 0x6666666700007827 */ /* 0x000fe200078e02ff */
[----:B------:R-:W-:-:S04]  /*13830*/  LEA.HI.SX32 R3, R2, R3, 0x1b ;  /* 0x0000000302037211 */ /* 0x000fc800078fdaff */
[----:B------:R-:W-:-:S04]  /*13840*/  SHF.R.U32.HI R2, RZ, 0x1f, R0 ;  /* 0x0000001fff027819 */ /* 0x000fc80000011600 */
[----:B------:R-:W-:-:S04]  /*13850*/  LEA.HI.SX32 R2, R0, R2, 0x1b ;  /* 0x0000000200027211 */ /* 0x000fc800078fdaff */
[----:B------:R-:W-:-:S04]  /*13860*/  VIMNMX R4, R3, R2, PT ;  /* 0x0000000203047248 */ /* 0x000fc80003fe0100 */
[----:B------:R-:W-:Y:S01]  /*13870*/  ISETP.GT.AND P0, PT, R4, RZ, PT ;  /* 0x000000ff0400720c */ /* 0x000fe20003f04270 */
[----:B------:R0:W-:-:S12]  /*13880*/  STL [R1+0x2c], R4 ;  /* 0x00002c0401007387 */ /* 0x0001d80000100800 */
[----:B0-----:R-:W-:Y:S05]  /*13890*/  @P0 BRA `(.L_x_2658) ;  /* 0x0000000000480947 */ /* 0x001fea0003800000 */
[----:B------:R-:W0:Y:S02]  /*138a0*/  S2R R4, SR_TID.X ;  /* 0x0000000000047919 */ /* 0x000e240000002100 */
[----:B0-----:R-:W-:-:S04]  /*138b0*/  LOP3.LUT R4, R4, 0x7f, RZ, 0xc0, !PT ;  /* 0x0000007f04047812 */ /* 0x001fc800078ec0ff */
[----:B------:R-:W-:-:S13]  /*138c0*/  ISETP.NE.AND P0, PT, R4, RZ, PT ;  /* 0x000000ff0400720c */ /* 0x000fda0003f05270 */
[----:B------:R-:W-:Y:S05]  /*138d0*/  @P0 BRA `(.L_x_2659) ;  /* 0x0000004c00b80947 */ /* 0x000fea0003800000 */
[----:B------:R-:W0:Y:S01]  /*138e0*/  S2R R3, SR_LANEID ;  /* 0x0000000000037919 */ /* 0x000e220000000000 */
[----:B------:R-:W-:Y:S01]  /*138f0*/  VOTEU.ANY UR4, UPT, PT ;  /* 0x0000000000047886 */ /* 0x000fe200038e0100 */
[----:B------:R-:W-:Y:S01]  /*13900*/  ULDC.64 UR6, c[0x0][0x208] ;  /* 0x0000820000067ab9 */ /* 0x000fe20000000a00 */
[----:B------:R-:W0:Y:S08]  /*13910*/  FLO.U32 R0, UR4 ;  /* 0x0000000400007d00 */ /* 0x000e3000080e0000 */
[----:B------:R-:W4:Y:S01]  /*13920*/  POPC R5, UR4 ;  /* 0x0000000400057d09 */ /* 0x000f220008000000 */
[----:B0-----:R-:W-:-:S02]  /*13930*/  ISETP.EQ.U32.AND P0, PT, R0, R3, PT ;  /* 0x000000030000720c */ /* 0x001fc40003f02070 */
[----:B------:R-:W4:Y:S11]  /*13940*/  LDC.64 R2, c[0x0][0xc60] ;  /* 0x00031800ff027b82 */ /* 0x000f360000000a00 */
[----:B----4-:R-:W4:Y:S01]  /*13950*/  @P0 ATOMG.E.ADD.STRONG.GPU PT, R3, desc[UR6][R2.64], R5 ;  /* 0x00000005020309a8 */ /* 0x010f2200081ee1c6 */
[----:B------:R-:W0:Y:S02]  /*13960*/  S2R R4, SR_LTMASK ;  /* 0x0000000000047919 */ /* 0x000e240000003900 */
[----:B0-----:R-:W-:-:S04]  /*13970*/  LOP3.LUT R4, R4, UR4, RZ, 0xc0, !PT ;  /* 0x0000000404047c12 */ /* 0x001fc8000f8ec0ff */
[----:B---3--:R-:W0:Y:S01]  /*13980*/  POPC R7, R4 ;  /* 0x0000000400077309 */ /* 0x008e220000000000 */
[----:B----4-:R-:W0:Y:S02]  /*13990*/  SHFL.IDX PT, R0, R3, R0, 0x1f ;  /* 0x00001f0003007589 */ /* 0x010e2400000e0000 */
[----:B0-----:R-:W-:Y:S01]  /*139a0*/  IADD3 R16, R0, UR38, R7 ;  /* 0x0000002600107c10 */ /* 0x001fe2000fffe007 */
[----:B------:R-:W-:Y:S06]  /*139b0*/  BRA `(.L_x_2659) ;  /* 0x0000004c00807947 */ /* 0x000fec0003800000 */
.L_x_2658:
[----:B------:R-:W4:Y:S01]  /*139c0*/  LDL R0, [R1+0x4] ;  /* 0x0000040001007983 */ /* 0x000f220000100800 */
[----:B------:R-:W-:Y:S01]  /*139d0*/  BSSY B6, `(.L_x_2660) ;  /* 0x0000014000067945 */ /* 0x000fe20003800000 */
[----:B----4-:R-:W-:-:S05]  /*139e0*/  VIADD R0, R0, 0x24400 ;  /* 0x0002440000007836 */ /* 0x010fca0000000000 */
        /* <DEDUP_REMOVED lines=10> */
[----:B---3--:R-:W-:-:S02]  /*13a90*/  IMAD.U32 R7, RZ, RZ, UR9 ;  /* 0x00000009ff077e24 */ /* 0x008fc4000f8e00ff */
[----:B------:R-:W-:Y:S02]  /*13aa0*/  IMAD.U32 R10, RZ, RZ, UR4 ;  /* 0x00000004ff0a7e24 */ /* 0x000fe4000f8e00ff */
[----:B------:R-:W-:Y:S02]  /*13ab0*/  IMAD.U32 R11, RZ, RZ, UR5 ;  /* 0x00000005ff0b7e24 */ /* 0x000fe4000f8e00ff */
[----:B------:R-:W-:Y:S02]  /*13ac0*/  IMAD.MOV.U32 R8, RZ, RZ, 0x70 ;  /* 0x00000070ff087424 */ /* 0x000fe400078e00ff */
[----:B------:R-:W-:Y:S02]  /*13ad0*/  IMAD.MOV.U32 R12, RZ, RZ, 0x1 ;  /* 0x00000001ff0c7424 */ /* 0x000fe400078e00ff */
[----:B------:R-:W-:-:S07]  /*13ae0*/  IMAD.MOV.U32 R13, RZ, RZ, RZ ;  /* 0x000000ffff0d7224 */ /* 0x000fce00078e00ff */
[----:B------:R-:W-:-:S07]  /*13af0*/  LEPC R20, `(.L_x_2661) ;  /* 0x000000001014794e */ /* 0x000fce0000000000 */
[----:B012---:R-:W-:Y:S05]  /*13b00*/  CALL.ABS.NOINC R2 ;  /* 0x0000000002007343 */ /* 0x007fea0003c00000 */
.L_x_2661:
[----:B------:R-:W-:Y:S05]  /*13b10*/  BSYNC B6 ;  /* 0x0000000000067941 */ /* 0x000fea0003800000 */
.L_x_2660:
        /* <DEDUP_REMOVED lines=13> */
[----:B---3--:R-:W-:-:S02]  /*13bf0*/  IMAD.U32 R7, RZ, RZ, UR9 ;  /* 0x00000009ff077e24 */ /* 0x008fc4000f8e00ff */
[----:B------:R-:W-:Y:S02]  /*13c00*/  IMAD.U32 R10, RZ, RZ, UR4 ;  /* 0x00000004ff0a7e24 */ /* 0x000fe4000f8e00ff */
[----:B------:R-:W-:Y:S02]  /*13c10*/  IMAD.U32 R11, RZ, RZ, UR5 ;  /* 0x00000005ff0b7e24 */ /* 0x000fe4000f8e00ff */
[----:B------:R-:W-:Y:S02]  /*13c20*/  IMAD.MOV.U32 R8, RZ, RZ, 0x70 ;  /* 0x00000070ff087424 */ /* 0x000fe400078e00ff */
[----:B------:R-:W-:Y:S02]  /*13c30*/  IMAD.MOV.U32 R12, RZ, RZ, 0x1 ;  /* 0x00000001ff0c7424 */ /* 0x000fe400078e00ff */
[----:B0-----:R-:W-:-:S07]  /*13c40*/  IMAD.MOV.U32 R13, RZ, RZ, RZ ;  /* 0x000000ffff0d7224 */ /* 0x001fce00078e00ff */
[----:B------:R-:W-:-:S07]  /*13c50*/  LEPC R20, `(.L_x_2664) ;  /* 0x000000001014794e */ /* 0x000fce0000000000 */
[----:B-12-4-:R-:W-:Y:S05]  /*13c60*/  CALL.ABS.NOINC R2 ;  /* 0x0000000002007343 */ /* 0x016fea0003c00000 */
.L_x_2664:
        /* <DEDUP_REMOVED lines=16> */
.L_x_2663:
[----:B------:R-:W-:Y:S05]  /*13d70*/  BSYNC B6 ;  /* 0x0000000000067941 */ /* 0x000fea0003800000 */
.L_x_2662:
[----:B------:R-:W4:Y:S01]  /*13d80*/  LDL.LU R2, [R1] ;  /* 0x0000000001027983 */ /* 0x000f220000300800 */
[----:B------:R-:W-:-:S03]  /*13d90*/  ULDC.64 UR4, c[0x0][0x9f8] ;  /* 0x00027e0000047ab9 */ /* 0x000fc60000000a00 */
[----:B------:R-:W5:Y:S04]  /*13da0*/  LDL.LU R4, [R1+0xc] ;  /* 0x00000c0001047983 */ /* 0x000f680000300800 */
[----:B---3--:R-:W3:Y:S01]  /*13db0*/  LDL R7, [R1+0x10] ;  /* 0x0000100001077983 */ /* 0x008ee20000100800 */
[----:B------:R-:W-:Y:S01]  /*13dc0*/  ISETP.NE.U32.AND P0, PT, RZ, UR4, PT ;  /* 0x00000004ff007c0c */ /* 0x000fe2000bf05070 */
[----:B------:R-:W-:Y:S02]  /*13dd0*/  ULDC.64 UR6, c[0x0][0x208] ;  /* 0x0000820000067ab9 */ /* 0x000fe40000000a00 */
[----:B------:R-:W2:Y:S01]  /*13de0*/  LDL R0, [R1+0x2c] ;  /* 0x00002c0001007983 */ /* 0x000ea20000100800 */
[----:B------:R-:W-:-:S13]  /*13df0*/  ISETP.NE.AND.EX P0, PT, RZ, UR5, PT, P0 ;  /* 0x00000005ff007c0c */ /* 0x000fda000bf05300 */
[----:B----4-:R-:W-:-:S04]  /*13e00*/  @P0 IADD3 R2, P1, R2, UR4, RZ ;  /* 0x0000000402020c10 */ /* 0x010fc8000ff3e0ff */
[----:B-----5:R-:W-:Y:S01]  /*13e10*/  @P0 IADD3.X R3, R4, UR5, RZ, P1, !PT ;  /* 0x0000000504030c10 */ /* 0x020fe20008ffe4ff */
[----:B------:R-:W-:-:S04]  /*13e20*/  ULDC.64 UR4, c[0x0][0xa08] ;  /* 0x0002820000047ab9 */ /* 0x000fc80000000a00 */
[----:B---3--:R0:W3:Y:S02]  /*13e30*/  @P0 LDG.E R7, desc[UR6][R2.64] ;  /* 0x0000000602070981 */ /* 0x0080e4000c1e1900 */
[----:B0-----:R-:W0:Y:S01]  /*13e40*/  LDC.64 R2, c[0x0][0x418] ;  /* 0x00010600ff027b82 */ /* 0x001e220000000a00 */
[----:B--2---:R-:W-:Y:S01]  /*13e50*/  VIADD R4, R0, 0xffffffff ;  /* 0xffffffff00047836 */ /* 0x004fe20000000000 */
[----:B---3--:R-:W-:Y:S01]  /*13e60*/  SHF.R.S32.HI R8, RZ, 0x1f, R7 ;  /* 0x0000001fff087819 */ /* 0x008fe20000011407 */
[----:B------:R2:W-:Y:S04]  /*13e70*/  @P0 STL [R1+0x10], R7 ;  /* 0x0000100701000387 */ /* 0x0005e80000100800 */
        /* <DEDUP_REMOVED lines=10> */
.L_x_2782:
[----:B------:R-:W-:Y:S01]  /*13f20*/  PLOP3.LUT P1, PT, PT, PT, PT, 0x8, 0x0 ;  /* 0x000000000000781c */ /* 0x000fe20003f2e170 */
[----:B------:R3:W-:Y:S01]  /*13f30*/  STL [R1], R0 ;  /* 0x0000000001007387 */ /* 0x0007e20000100800 */
[----:B--2---:R-:W-:-:S03]  /*13f40*/  ISETP.NE.AND P0, PT, R14, RZ, PT ;  /* 0x000000ff0e00720c */ /* 0x004fc60003f05270 */
[----:B------:R2:W-:Y:S01]  /*13f50*/  STL [R1+0xc], R4 ;  /* 0x00000c0401007387 */ /* 0x0005e20000100800 */
[----:B---3--:R-:W-:-:S05]  /*13f60*/  P2R R0, PR, RZ, 0x2 ;  /* 0x00000002ff007803 */ /* 0x008fca0000000000 */
[----:B------:R2:W-:Y:S04]  /*13f70*/  STL [R1+0x20], R0 ;  /* 0x0000200001007387 */ /* 0x0005e80000100800 */
[----:B------:R-:W-:Y:S05]  /*13f80*/  @P0 BRA `(.L_x_2666) ;  /* 0x00000004005c0947 */ /* 0x000fea0003800000 */
[----:B------:R-:W-:-:S03]  /*13f90*/  UMOV UR4, 0xffffffff ;  /* 0xffffffff00047882 */ /* 0x000fc60000000000 */
[----:B------:R-:W-:Y:S05]  /*13fa0*/  BRA.DIV UR4, `(.L_x_2667) ;  /* 0x0000005e040c7947 */ /* 0x000fea000b800000 */
[----:B------:R-:W-:-:S13]  /*13fb0*/  ELECT P6, URZ, PT ;  /* 0x00000000003f782f */ /* 0x000fda00038c0000 */
.L_x_2785:
[----:B------:R-:W-:Y:S05]  /*13fc0*/  @!P6 BRA `(.L_x_2666) ;  /* 0x00000004004ce947 */ /* 0x000fea0003800000 */
[----:B------:R-:W-:-:S04]  /*13fd0*/  ISETP.NE.U32.AND P0, PT, R2, RZ, PT ;  /* 0x000000ff0200720c */ /* 0x000fc80003f05070 */
[----:B------:R-:W-:-:S13]  /*13fe0*/  ISETP.NE.AND.EX P0, PT, R3, RZ, PT, P0 ;  /* 0x000000ff0300720c */ /* 0x000fda0003f05300 */
[----:B------:R-:W-:Y:S05]  /*13ff0*/  @!P0 BRA `(.L_x_2668) ;  /* 0x0000000000588947 */ /* 0x000fea0003800000 */
[----:B------:R-:W3:Y:S01]  /*14000*/  LDC R6, c[0x0][0x43c] ;  /* 0x00010f00ff067b82 */ /* 0x000ee20000000800 */
[----:B-1----:R-:W-:Y:S01]  /*14010*/  IMAD.MOV.U32 R9, RZ, RZ, R4 ;  /* 0x000000ffff097224 */ /* 0x002fe200078e0004 */
[----:B------:R-:W-:Y:S01]  /*14020*/  ULDC.64 UR4, c[0x0][0x428] ;  /* 0x00010a0000047ab9 */ /* 0x000fe20000000a00 */
[----:B------:R-:W-:Y:S02]  /*14030*/  ULDC.64 UR6, c[0x0][0x208] ;  /* 0x0000820000067ab9 */ /* 0x000fe40000000a00 */
[----:B--2---:R-:W-:Y:S01]  /*14040*/  IMAD.MOV.U32 R0, RZ, RZ, R9 ;  /* 0x000000ffff007224 */ /* 0x004fe200078e0009 */
[----:B---3--:R-:W-:-:S13]  /*14050*/  ISETP.NE.AND P0, PT, R6, 0x1, PT ;  /* 0x000000010600780c */ /* 0x008fda0003f05270 */
[----:B0-----:R-:W0:Y:S02]  /*14060*/  @P0 LDC.64 R4, c[0x0][0x440] ;  /* 0x00011000ff040b82 */ /* 0x001e240000000a00 */
[----:B0-----:R-:W-:-:S05]  /*14070*/  @P0 IMAD.HI.U32 R4, R9, R4, RZ ;  /* 0x0000000409040227 */ /* 0x001fca00078e00ff */
        /* <DEDUP_REMOVED lines=12> */
[----:B------:R-:W2:Y:S04]  /*14140*/  LDG.E R0, desc[UR6][R2.64] ;  /* 0x0000000602007981 */ /* 0x000ea8000c1e1900 */
[----:B--2---:R3:W-:Y:S02]  /*14150*/  STL [R1], R0 ;  /* 0x0000000001007387 */ /* 0x0047e40000100800 */
.L_x_2668:
[----:B------:R-:W4:Y:S04]  /*14160*/  LDL R7, [R1+0x4] ;  /* 0x0000040001077983 */ /* 0x000f280000100800 */
[----:B--23--:R-:W4:Y:S04]  /*14170*/  LDL R0, [R1+0x8] ;  /* 0x0000080001007983 */ /* 0x00cf280000100800 */
[----:B------:R-:W2:Y:S01]  /*14180*/  LDL R2, [R1+0x14] ;  /* 0x0000140001027983 */ /* 0x000ea20000100800 */
[----:B----4-:R-:W-:Y:S01]  /*14190*/  IMAD R0, R0, 0x8, R7 ;  /* 0x0000000800007824 */ /* 0x010fe200078e0207 */
[----:B--2---:R-:W-:-:S04]  /*141a0*/  SHF.L.U32 R2, R2, 0x1f, RZ ;  /* 0x0000001f02027819 */ /* 0x004fc800000006ff */
[----:B------:R-:W2:Y:S02]  /*141b0*/  SYNCS.PHASECHK.TRANS64.TRYWAIT P0, [R0+URZ+0x38840], R2 ;  /* 0x03884002000075a7 */ /* 0x000ea4000800017f */
[----:B--2---:R-:W-:Y:S05]  /*141c0*/  @!P0 BRA `(.L_x_2669) ;  /* 0x0000005800a48947 */ /* 0x004fea0003800000 */
.L_x_2786:
        /* <DEDUP_REMOVED lines=11> */
.L_x_2670:
[----:B------:R-:W3:Y:S04]  /*14280*/  LDL R6, [R1+0x4] ;  /* 0x0000040001067983 */ /* 0x000ee80000100800 */
[----:B0-----:R-:W3:Y:S04]  /*14290*/  LDL R5, [R1+0x8] ;  /* 0x0000080001057983 */ /* 0x001ee80000100800 */
[----:B------:R-:W4:Y:S04]  /*142a0*/  LDL R4, [R1+0xc] ;  /* 0x00000c0001047983 */ /* 0x000f280000100800 */
[----:B------:R-:W5:Y:S04]  /*142b0*/  LDL R3, [R1+0x18] ;  /* 0x0000180001037983 */ /* 0x000f680000100800 */
[----:B--2---:R-:W2:Y:S01]  /*142c0*/  LDL R2, [R1] ;  /* 0x0000000001027983 */ /* 0x004ea20000100800 */
        /* <DEDUP_REMOVED lines=9> */
[----:B---3--:R-:W-:Y:S01]  /*14360*/  IMAD R0, R5, 0xa000, R6 ;  /* 0x0000a00005007824 */ /* 0x008fe200078e0206 */
[----:B----4-:R-:W-:-:S04]  /*14370*/  R2UR UR11, R4 ;  /* 0x00000000040b72ca */ /* 0x010fc800000e0000 */
[----:B------:R-:W-:Y:S02]  /*14380*/  R2UR UR14, R0 ;  /* 0x00000000000e72ca */ /* 0x000fe400000e0000 */
[----:B-----5:R-:W-:Y:S02]  /*14390*/  R2UR UR5, R3 ;  /* 0x00000000030572ca */ /* 0x020fe400000e0000 */
[----:B------:R-:W-:Y:S02]  /*143a0*/  P2R R0, PR, RZ, 0x1 ;  /* 0x00000001ff007803 */ /* 0x000fe40000000000 */
[----:B--2---:R-:W-:-:S03]  /*143b0*/  R2UR UR13, R2 ;  /* 0x00000000020d72ca */ /* 0x004fc600000e0000 */
        /* <DEDUP_REMOVED lines=9> */
[----:B0-----:R-:W-:Y:S01]  /*14450*/  UMOV UR8, UR15 ;  /* 0x0000000f00087c82 */ /* 0x001fe20008000000 */
[----:B------:R-:W-:Y:S02]  /*14460*/  UMOV UR10, UR16 ;  /* 0x00000010000a7c82 */ /* 0x000fe40008000000 */
[----:B------:R0:W-:Y:S02]  /*14470*/  UTMALDG.4D [UR8], [UR4], desc[UR6] ;  /* 0x00000608040075b4 */ /* 0x0001e40008019000 */
[----:B0-----:R-:W-:Y:S01]  /*14480*/  UMOV UR8, UR17 ;  /* 0x0000001100087c82 */ /* 0x001fe20008000000 */
[----:B------:R-:W-:Y:S01]  /*14490*/  UMOV UR10, UR14 ;  /* 0x0000000e000a7c82 */ /* 0x000fe20008000000 */
[----:B------:R-:W-:Y:S01]  /*144a0*/  UMOV UR14, 0xc0 ;  /* 0x000000c0000e7882 */ /* 0x000fe20000000000 */
[----:B------:R0:W-:Y:S02]  /*144b0*/  UTMALDG.4D [UR8], [UR4], desc[UR6] ;  /* 0x00000608040075b4 */ /* 0x0001e40008019000 */
[----:B0-----:R-:W-:Y:S01]  /*144c0*/  UMOV UR8, UR18 ;  /* 0x0000001200087c82 */ /* 0x001fe20008000000 */
[----:B------:R-:W-:-:S02]  /*144d0*/  UMOV UR10, UR14 ;  /* 0x0000000e000a7c82 */ /* 0x000fc40008000000 */
[----:B------:R3:W-:Y:S02]  /*144e0*/  UTMALDG.4D [UR8], [UR4], desc[UR6] ;  /* 0x00000608040075b4 */ /* 0x0007e40008019000 */
[----:B---3--:R-:W-:Y:S01]  /*144f0*/  NOP ;  /* 0x0000000000007918 */ /* 0x008fe20000000000 */
.L_x_2666:
[----:B------:R-:W3:Y:S04]  /*14500*/  LDL R2, [R1+0x4] ;  /* 0x0000040001027983 */ /* 0x000ee80000100800 */
[----:B------:R-:W4:Y:S04]  /*14510*/  LDL.LU R3, [R1+0x30] ;  /* 0x0000300001037983 */ /* 0x000f280000300800 */
[----:B0-----:R-:W5:Y:S04]  /*14520*/  LDL.LU R5, [R1+0x28] ;  /* 0x0000280001057983 */ /* 0x001f680000300800 */
        /* <DEDUP_REMOVED lines=8> */
[----:B---3--:R-:W-:Y:S01]  /*145b0*/  VIADD R2, R2, 0x14400 ;  /* 0x0001440002027836 */ /* 0x008fe20000000000 */
[----:B----4-:R-:W-:-:S04]  /*145c0*/  SHF.R.S32.HI R0, RZ, 0x1f, R3 ;  /* 0x0000001fff007819 */ /* 0x010fc80000011403 */
        /* <DEDUP_REMOVED lines=30> */
.L_x_2672:
[----:B------:R-:W-:Y:S05]  /*147b0*/  BSYNC B6 ;  /* 0x0000000000067941 */ /* 0x000fea0003800000 */
.L_x_2671:
[----:B--2---:R-:W2:Y:S01]  /*147c0*/  LDL.LU R5, [R1+0x30] ;  /* 0x0000300001057983 */ /* 0x004ea20000300800 */
[----:B------:R-:W-:Y:S01]  /*147d0*/  ULDC.64 UR4, c[0x0][0x2d8] ;  /* 0x0000b60000047ab9 */ /* 0x000fe20000000a00 */
[----:B------:R-:W0:Y:S01]  /*147e0*/  LDC R7, c[0x0][0x448] ;  /* 0x00011200ff077b82 */ /* 0x000e220000000800 */
[----:B------:R-:W-:Y:S01]  /*147f0*/  ULDC.64 UR6, c[0x0][0x280] ;  /* 0x0000a00000067ab9 */ /* 0x000fe20000000a00 */
[----:B------:R-:W2:Y:S04]  /*14800*/  LDL.LU.64 R2, [R1+0x40] ;  /* 0x0000400001027983 */ /* 0x000ea80000300a00 */
[----:B------:R-:W3:Y:S04]  /*14810*/  LDL.LU R0, [R1+0x38] ;  /* 0x0000380001007983 */ /* 0x000ee80000300800 */
        /* <DEDUP_REMOVED lines=9> */
[C---:B------:R-:W-:Y:S02]  /*148b0*/  LOP3.LUT R11, R8.reuse, 0x80, RZ, 0xfc, !PT ;  /* 0x00000080080b7812 */ /* 0x040fe400078efcff */
[----:B------:R-:W-:Y:S02]  /*148c0*/  LOP3.LUT R8, R8, 0xc0, RZ, 0xfc, !PT ;  /* 0x000000c008087812 */ /* 0x000fe400078efcff */
[----:B------:R-:W-:Y:S01]  /*148d0*/  LOP3.LUT R9, R9, 0x38, RZ, 0xc0, !PT ;  /* 0x0000003809097812 */ /* 0x000fe200078ec0ff */
[----:B--2---:R-:W-:Y:S02]  /*148e0*/  IMAD.MOV.U32 R3, RZ, RZ, R5 ;  /* 0x000000ffff037224 */ /* 0x004fe400078e0005 */
[----:B------:R-:W0:Y:S01]  /*148f0*/  S2R R5, SR_TID.X ;  /* 0x0000000000057919 */ /* 0x000e220000002100 */
[----:B---3--:R-:W-:-:S02]  /*14900*/  IMAD R0, R0, UR4, RZ ;  /* 0x0000000400007c24 */ /* 0x008fc4000f8e02ff */
[----:B------:R-:W-:-:S04]  /*14910*/  IMAD.WIDE.U32 R2, R18, UR4, R2 ;  /* 0x0000000412027c25 */ /* 0x000fc8000f8e0002 */
[----:B------:R-:W-:Y:S01]  /*14920*/  IMAD R0, R18, UR5, R0 ;  /* 0x0000000512007c24 */ /* 0x000fe2000f8e0200 */
[----:B------:R-:W-:-:S03]  /*14930*/  ULDC.64 UR4, c[0x0][0x2e0] ;  /* 0x0000b80000047ab9 */ /* 0x000fc60000000a00 */
[----:B------:R-:W-:Y:S02]  /*14940*/  IMAD.IADD R3, R3, 0x1, R0 ;  /* 0x0000000103037824 */ /* 0x000fe400078e0200 */
[----:B----4-:R-:W-:Y:S02]  /*14950*/  IMAD R0, R6, UR4, RZ ;  /* 0x0000000406007c24 */ /* 0x010fe4000f8e02ff */
[C---:B------:R-:W-:Y:S01]  /*14960*/  IMAD.WIDE.U32 R2, R4.reuse, UR4, R2 ;  /* 0x0000000404027c25 */ /* 0x040fe2000f8e0002 */
[----:B------:R-:W1:Y:S03]  /*14970*/  @P0 LDC R6, c[0x0][0x450] ;  /* 0x00011400ff060b82 */ /* 0x000e660000000800 */
[----:B------:R-:W-:Y:S01]  /*14980*/  IMAD R0, R4, UR5, R0 ;  /* 0x0000000504007c24 */ /* 0x000fe2000f8e0200 */
[----:B------:R-:W-:Y:S01]  /*14990*/  ULDC.64 UR4, c[0x0][0x2d0] ;  /* 0x0000b40000047ab9 */ /* 0x000fe20000000a00 */
[----:B------:R-:W2:Y:S02]  /*149a0*/  S2R R4, SR_TID.X ;  /* 0x0000000000047919 */ /* 0x000ea40000002100 */
[----:B------:R-:W-:Y:S01]  /*149b0*/  IMAD.IADD R3, R3, 0x1, R0 ;  /* 0x0000000103037824 */ /* 0x000fe200078e0200 */
[----:B0-----:R-:W-:-:S04]  /*149c0*/  LOP3.LUT R5, R5, 0x7f, RZ, 0xc0, !PT ;  /* 0x0000007f05057812 */ /* 0x001fc800078ec0ff */
[----:B------:R-:W-:Y:S01]  /*149d0*/  SHF.R.U32.HI R5, RZ, 0x3, R5 ;  /* 0x00000003ff057819 */ /* 0x000fe20000011605 */
[----:B--2---:R-:W-:-:S05]  /*149e0*/  IMAD.SHL.U32 R4, R4, 0x10, RZ ;  /* 0x0000001004047824 */ /* 0x004fca00078e00ff */
[----:B------:R-:W-:Y:S02]  /*149f0*/  LOP3.LUT R4, R5, 0x70, R4, 0xf8, !PT ;  /* 0x0000007005047812 */ /* 0x000fe400078ef804 */
[----:B------:R-:W0:Y:S03]  /*14a00*/  @P0 LDC R5, c[0x0][0x44c] ;  /* 0x00011300ff050b82 */ /* 0x000e260000000800 */
[----:B------:R-:W-:-:S04]  /*14a10*/  IMAD R0, R17, 0x80, R4 ;  /* 0x0000008011007824 */ /* 0x000fc800078e0204 */
        /* <DEDUP_REMOVED lines=11> */
[----:B------:R-:W-:-:S05]  /*14ad0*/  SHF.R.S32.HI R4, RZ, 0x1f, R0 ;  /* 0x0000001fff047819 */ /* 0x000fca0000011400 */
[----:B------:R-:W-:Y:S02]  /*14ae0*/  IMAD R6, R4, UR4, RZ ;  /* 0x0000000404067c24 */ /* 0x000fe4000f8e02ff */
[----:B------:R-:W-:Y:S01]  /*14af0*/  IMAD.WIDE.U32 R4, R0, UR4, R2 ;  /* 0x0000000400047c25 */ /* 0x000fe2000f8e0002 */
[----:B------:R-:W-:Y:S02]  /*14b00*/  ULDC UR4, c[0x0][0x2b8] ;  /* 0x0000ae0000047ab9 */ /* 0x000fe40000000800 */
[----:B------:R-:W-:Y:S01]  /*14b10*/  ISETP.GE.AND P3, PT, R8, UR4, PT ;  /* 0x0000000408007c0c */ /* 0x000fe2000bf66270 */
[----:B------:R-:W-:Y:S01]  /*14b20*/  IMAD R0, R0, UR5, R6 ;  /* 0x0000000500007c24 */ /* 0x000fe2000f8e0206 */
[----:B------:R0:W5:Y:S01]  /*14b30*/  LDL R8, [R1+0x24] ;  /* 0x0000240001087983 */ /* 0x0001620000100800 */
[----:B------:R-:W-:Y:S02]  /*14b40*/  LEA R3, P4, R4, UR6, 0x1 ;  /* 0x0000000604037c11 */ /* 0x000fe4000f8808ff */
[----:B------:R-:W-:Y:S01]  /*14b50*/  IMAD.IADD R0, R5, 0x1, R0 ;  /* 0x0000000105007824 */ /* 0x000fe200078e0200 */
[----:B------:R-:W-:-:S02]  /*14b60*/  ISETP.GE.AND P0, PT, R9, UR4, PT ;  /* 0x0000000409007c0c */ /* 0x000fc4000bf06270 */
[----:B------:R-:W-:Y:S02]  /*14b70*/  ISETP.GE.AND P1, PT, R12, UR4, PT ;  /* 0x000000040c007c0c */ /* 0x000fe4000bf26270 */
[----:B------:R-:W-:Y:S01]  /*14b80*/  ISETP.GE.AND P2, PT, R11, UR4, PT ;  /* 0x000000040b007c0c */ /* 0x000fe2000bf46270 */
[----:B------:R-:W-:Y:S01]  /*14b90*/  UMOV UR4, 0xffffffff ;  /* 0xffffffff00047882 */ /* 0x000fe20000000000 */
[----:B------:R-:W-:Y:S02]  /*14ba0*/  LOP3.LUT R10, R10, 0x7f, RZ, 0xc0, !PT ;  /* 0x0000007f0a0a7812 */ /* 0x000fe400078ec0ff */
[----:B------:R-:W-:Y:S02]  /*14bb0*/  LEA.HI.X R0, R4, UR7, R0, 0x1, P4 ;  /* 0x0000000704007c11 */ /* 0x000fe4000a0f0c00 */
[----:B------:R-:W-:Y:S01]  /*14bc0*/  SHF.R.U32.HI R10, RZ, 0x3, R10 ;  /* 0x00000003ff0a7819 */ /* 0x000fe2000001160a */
[----:B0-----:R-:W-:Y:S06]  /*14bd0*/  BRA.DIV UR4, `(.L_x_2673) ;  /* 0x0000005204347947 */ /* 0x001fec000b800000 */
[----:B------:R-:W2:Y:S01]  /*14be0*/  LDL.LU R4, [R1+0x34] ;  /* 0x0000340001047983 */ /* 0x000ea20000300800 */
[----:B------:R-:W-:Y:S01]  /*14bf0*/  IMAD R17, R17, 0x80, R10 ;  /* 0x0000008011117824 */ /* 0x000fe200078e020a */
[----:B------:R-:W-:Y:S02]  /*14c00*/  ULDC.64 UR4, c[0x0][0x208] ;  /* 0x0000820000047ab9 */ /* 0x000fe40000000a00 */
[----:B------:R-:W0:Y:S04]  /*14c10*/  SHFL.IDX PT, R5, R3, RZ, 0x181f ;  /* 0x00181fff03057589 */ /* 0x000e2800000e0000 */
[----:B------:R-:W-:Y:S01]  /*14c20*/  SHFL.IDX PT, R6, R0, 0x6, 0x181f ;  /* 0x00d81f0000067f89 */ /* 0x000fe200000e0000 */
[----:B--2---:R-:W-:-:S03]  /*14c30*/  IMAD R2, R4, R7, RZ ;  /* 0x0000000704027224 */ /* 0x004fc600078e02ff */
[----:B------:R-:W1:Y:S02]  /*14c40*/  SHFL.IDX PT, R4, R0, RZ, 0x181f ;  /* 0x00181fff00047589 */ /* 0x000e6400000e0000 */
        /* <DEDUP_REMOVED lines=75> */
[----:B0-----:R-:W0:Y:S01]  /*15100*/  SHFL.IDX PT, R5, R3, 0x6, 0x181f ;  /* 0x00d81f0003057f89 */ /* 0x001e2200000e0000 */
[----:B------:R-:W-:-:S03]  /*15110*/  VIADD R4, R17, 0x60 ;  /* 0x0000006011047836 */ /* 0x000fc60000000000 */
[----:B------:R-:W1:Y:S02]  /*15120*/  SHFL.IDX PT, R3, R3, 0x7, 0x181f ;  /* 0x00f81f0003037f89 */ /* 0x000e6400000e0000 */
[----:B------:R-:W-:-:S13]  /*15130*/  ISETP.GE.AND P5, PT, R4, R2, PT ;  /* 0x000000020400720c */ /* 0x000fda0003fa6270 */
[----:B0-----:R-:W-:-:S05]  /*15140*/  @!P5 LEA R5, P4, R9, R5, 0x1 ;  /* 0x000000050905d211 */ /* 0x001fca00078808ff */
[----:B------:R-:W-:Y:S02]  /*15150*/  @!P5 IMAD.X R4, RZ, RZ, R6, P4 ;  /* 0x000000ffff04d224 */ /* 0x000fe400020e0606 */
[----:B------:R0:W2:Y:S03]  /*15160*/  SHFL.IDX PT, R6, R0, 0x7, 0x181f ;  /* 0x00f81f0000067f89 */ /* 0x0000a600000e0000 */
[----:B------:R-:W-:-:S04]  /*15170*/  @!P5 LOP3.LUT R5, R5, R4, RZ, 0x3c, !PT ;  /* 0x000000040505d212 */ /* 0x000fc800078e3cff */
[----:B------:R-:W-:-:S04]  /*15180*/  @!P5 LOP3.LUT R4, R5, R4, RZ, 0x3c, !PT ;  /* 0x000000040504d212 */ /* 0x000fc800078e3cff */
[----:B------:R-:W-:-:S05]  /*15190*/  @!P5 LOP3.LUT R5, R5, R4, RZ, 0x3c, !PT ;  /* 0x000000040505d212 */ /* 0x000fca00078e3cff */
[----:B------:R0:W-:Y:S04]  /*151a0*/  @!P5 LDGSTS.E.BYPASS.LTC128B.128 [R8+0x17400], desc[UR4][R4.64], !P0 ;  /* 0x174000000408dfae */ /* 0x0001e8000c101d44 */
[----:B------:R0:W-:Y:S04]  /*151b0*/  @!P5 LDGSTS.E.BYPASS.LTC128B.128 [R8+0x1b400], desc[UR4][R4.64+0x80], !P1 ;  /* 0x1b4000800408dfae */ /* 0x0001e8000c901d44 */
[----:B------:R0:W-:Y:S04]  /*151c0*/  @!P5 LDGSTS.E.BYPASS.LTC128B.128 [R8+0x1f400], desc[UR4][R4.64+0x100], !P2 ;  /* 0x1f4001000408dfae */ /* 0x0001e8000d101d44 */
[----:B-12---:R0:W-:Y:S02]  /*151d0*/  @!P5 LDGSTS.E.BYPASS.LTC128B.128 [R8+0x23400], desc[UR4][R4.64+0x180], !P3 ;  /* 0x234001800408dfae */ /* 0x0061e4000d901d44 */
.L_x_2803:
[----:B------:R-:W-:Y:S01]  /*151e0*/  VIADD R17, R17, 0x70 ;  /* 0x0000007011117836 */ /* 0x000fe20000000000 */
[----:B------:R-:W-:Y:S04]  /*151f0*/  BSSY B0, `(.L_x_2674) ;  /* 0x000000d000007945 */ /* 0x000fe80003800000 */
[----:B------:R-:W-:-:S13]  /*15200*/  ISETP.GE.AND P4, PT, R17, R2, PT ;  /* 0x000000021100720c */ /* 0x000fda0003f86270 */
[----:B------:R-:W-:Y:S05]  /*15210*/  @P4 BRA `(.L_x_2675) ;  /* 0x0000000000284947 */ /* 0x000fea0003800000 */
[----:B------:R-:W-:Y:S01]  /*15220*/  LEA R2, P4, R9, R3, 0x1 ;  /* 0x0000000309027211 */ /* 0x000fe200078808ff */
        /* <DEDUP_REMOVED lines=9> */
.L_x_2675:
[----:B------:R-:W-:Y:S05]  /*152c0*/  BSYNC B0 ;  /* 0x0000000000007941 */ /* 0x000fea0003800000 */
.L_x_2674:
[----:B01----:R-:W2:Y:S01]  /*152d0*/  LDL R8, [R1+0x4] ;  /* 0x0000040001087983 */ /* 0x003ea20000100800 */
[----:B------:R-:W-:Y:S01]  /*152e0*/  PLOP3.LUT P0, PT, PT, PT, PT, 0x80, 0x0 ;  /* 0x000000000000781c */ /* 0x000fe20003f0f070 */
[----:B------:R-:W-:Y:S01]  /*152f0*/  NOP ;  /* 0x0000000000007918 */ /* 0x000fe20000000000 */
[----:B--2---:R-:W-:-:S11]  /*15300*/  VIADD R6, R8, 0x38800 ;  /* 0x0003880008067836 */ /* 0x004fd60000000000 */
.L_x_2676:
        /* <DEDUP_REMOVED lines=19> */
.L_x_2804:
[----:B------:R-:W-:Y:S05]  /*15440*/  BSYNC B0 ;  /* 0x0000000000007941 */ /* 0x000fea0003800000 */
.L_x_2677:
[----:B0-----:R-:W2:Y:S01]  /*15450*/  LDL R2, [R1+0x2c] ;  /* 0x00002c0001027983 */ /* 0x001ea20000100800 */
[----:B------:R-:W-:Y:S01]  /*15460*/  BSSY B0, `(.L_x_2679) ;  /* 0x00002b7000007945 */ /* 0x000fe20003800000 */
[----:B--2---:R-:W-:-:S13]  /*15470*/  ISETP.GE.AND P0, PT, R2, 0x2, PT ;  /* 0x000000020200780c */ /* 0x004fda0003f06270 */
[----:B------:R-:W-:Y:S05]  /*15480*/  @!P0 BRA `(.L_x_2680) ;  /* 0x0000002800d08947 */ /* 0x000fea0003800000 */
[C---:B------:R-:W-:Y:S01]  /*15490*/  LOP3.LUT R0, R2.reuse, 0x1, RZ, 0xc0, !PT ;  /* 0x0000000102007812 */ /* 0x040fe200078ec0ff */
[----:B------:R-:W-:Y:S01]  /*154a0*/  VIADD R4, R2, 0xfffffffe ;  /* 0xfffffffe02047836 */ /* 0x000fe20000000000 */
[----:B------:R-:W-:Y:S02]  /*154b0*/  BSSY B2, `(.L_x_2681) ;  /* 0x00000ed000027945 */ /* 0x000fe40003800000 */
[----:B------:R-:W-:Y:S01]  /*154c0*/  ISETP.NE.U32.AND P0, PT, R0, 0x1, PT ;  /* 0x000000010000780c */ /* 0x000fe20003f05070 */
[----:B------:R-:W-:-:S12]  /*154d0*/  IMAD.MOV.U32 R0, RZ, RZ, R4 ;  /* 0x000000ffff007224 */ /* 0x000fd800078e0004 */
[----:B------:R-:W-:Y:S05]  /*154e0*/  @!P0 BRA `(.L_x_2682) ;  /* 0x0000000c00a48947 */ /* 0x000fea0003800000 */
        /* <DEDUP_REMOVED lines=14> */
[----:B------:R-:W-:Y:S01]  /*155d0*/  ISETP.NE.AND.EX P0, PT, RZ, UR5, PT, P0 ;  /* 0x00000005ff007c0c */ /* 0x000fe2000bf05300 */
[----:B------:R-:W-:-:S12]  /*155e0*/  IMAD.MOV.U32 R8, RZ, RZ, R4 ;  /* 0x000000ffff087224 */ /* 0x000fd800078e0004 */
[----:B0-----:R-:W-:Y:S05]  /*155f0*/  @!P0 BRA `(.L_x_2685) ;  /* 0x0000000000548947 */ /* 0x001fea0003800000 */
[----:B------:R-:W2:Y:S01]  /*15600*/  LDL R10, [R1+0x1c] ;  /* 0x00001c00010a7983 */ /* 0x000ea20000100800 */
[----:B-----5:R-:W0:Y:S03]  /*15610*/  LDC R5, c[0x0][0x43c] ;  /* 0x00010f00ff057b82 */ /* 0x020e260000000800 */
[----:B------:R-:W3:Y:S01]  /*15620*/  LDL R7, [R1+0x10] ;  /* 0x0000100001077983 */ /* 0x000ee20000100800 */
[----:B------:R-:W-:Y:S01]  /*15630*/  IMAD.MOV.U32 R0, RZ, RZ, R4 ;  /* 0x000000ffff007224 */ /* 0x000fe200078e0004 */
[----:B------:R-:W-:Y:S01]  /*15640*/  ULDC.64 UR6, c[0x0][0x428] ;  /* 0x00010a0000067ab9 */ /* 0x000fe20000000a00 */
[----:B------:R-:W-:Y:S01]  /*15650*/  ULDC.64 UR8, c[0x0][0x208] ;  /* 0x0000820000087ab9 */ /* 0x000fe20000000a00 */
[----:B0-----:R-:W-:-:S13]  /*15660*/  ISETP.NE.AND P0, PT, R5, 0x1, PT ;  /* 0x000000010500780c */ /* 0x001fda0003f05270 */
[----:B------:R-:W0:Y:S02]  /*15670*/  @P0 LDC.64 R2, c[0x0][0x440] ;  /* 0x00011000ff020b82 */ /* 0x000e240000000a00 */
[----:B0-----:R-:W-:-:S05]  /*15680*/  @P0 IMAD.HI.U32 R2, R4, R2, RZ ;  /* 0x0000000204020227 */ /* 0x001fca00078e00ff */
[----:B------:R-:W-:-:S04]  /*15690*/  @P0 SHF.R.U32.HI R0, RZ, R3, R2 ;  /* 0x00000003ff000219 */ /* 0x000fc80000011602 */
[--C-:B------:R-:W-:Y:S01]  /*156a0*/  SHF.R.S32.HI R3, RZ, 0x1f, R0.reuse ;  /* 0x0000001fff037819 */ /* 0x100fe20000011400 */
[----:B------:R-:W-:-:S04]  /*156b0*/  IMAD.MOV R8, RZ, RZ, -R0 ;  /* 0x000000ffff087224 */ /* 0x000fc800078e0a00 */
[----:B------:R-:W-:Y:S02]  /*156c0*/  IMAD R8, R5, R8, R4 ;  /* 0x0000000805087224 */ /* 0x000fe400078e0204 */
[----:B--2---:R-:W-:-:S04]  /*156d0*/  IMAD R2, R10, UR6, RZ ;  /* 0x000000060a027c24 */ /* 0x004fc8000f8e02ff */
[----:B---3--:R-:W-:Y:S02]  /*156e0*/  IMAD R5, R7, UR7, R2 ;  /* 0x0000000707057c24 */ /* 0x008fe4000f8e0202 */
[----:B------:R-:W-:-:S04]  /*156f0*/  IMAD.MOV.U32 R2, RZ, RZ, R0 ;  /* 0x000000ffff027224 */ /* 0x000fc800078e0000 */
[----:B------:R-:W-:-:S04]  /*15700*/  IMAD.WIDE.U32 R2, R7, UR6, R2 ;  /* 0x0000000607027c25 */ /* 0x000fc8000f8e0002 */
[----:B------:R-:W-:Y:S01]  /*15710*/  IMAD.IADD R0, R5, 0x1, R3 ;  /* 0x0000000105007824 */ /* 0x000fe200078e0203 */
[----:B------:R-:W-:-:S04]  /*15720*/  LEA R10, P0, R2, UR4, 0x2 ;  /* 0x00000004020a7c11 */ /* 0x000fc8000f8010ff */
[----:B------:R-:W-:-:S05]  /*15730*/  LEA.HI.X R11, R2, UR5, R0, 0x2, P0 ;  /* 0x00000005020b7c11 */ /* 0x000fca00080f1400 */
[----:B------:R0:W5:Y:S04]  /*15740*/  LDG.E R5, desc[UR8][R10.64] ;  /* 0x000000080a057981 */ /* 0x000168000c1e1900 */
.L_x_2685:
[----:B------:R-:W2:Y:S01]  /*15750*/  LDL R0, [R1+0x4] ;  /* 0x0000040001007983 */ /* 0x000ea20000100800 */
[----:B------:R-:W-:Y:S01]  /*15760*/  BSSY B3, `(.L_x_2686) ;  /* 0x0000005000037945 */ /* 0x000fe20003800000 */
[----:B--2---:R-:W-:Y:S01]  /*15770*/  IMAD R2, R9, 0x8, R0 ;  /* 0x0000000809027824 */ /* 0x004fe200078e0200 */
[----:B------:R-:W-:-:S04]  /*15780*/  SHF.L.U32 R0, R12, 0x1f, RZ ;  /* 0x0000001f0c007819 */ /* 0x000fc800000006ff */
[----:B------:R-:W1:Y:S02]  /*15790*/  SYNCS.PHASECHK.TRANS64.TRYWAIT P0, [R2+URZ+0x38840], R0 ;  /* 0x03884000020075a7 */ /* 0x000e64000800017f */
[----:B-1----:R-:W-:Y:S05]  /*157a0*/  @!P0 BRA `(.L_x_2687) ;  /* 0x0000005000708947 */ /* 0x002fea0003800000 */
.L_x_2805:
[----:B------:R-:W-:Y:S05]  /*157b0*/  BSYNC B3 ;  /* 0x0000000000037941 */ /* 0x000fea0003800000 */
.L_x_2686:
[----:B------:R-:W2:Y:S01]  /*157c0*/  S2R R3, SR_TID.X ;  /* 0x0000000000037919 */ /* 0x000ea20000002100 */
[----:B------:R-:W-:Y:S01]  /*157d0*/  BSSY B3, `(.L_x_2688) ;  /* 0x000000b000037945 */ /* 0x000fe20003800000 */
        /* <DEDUP_REMOVED lines=10> */
.L_x_2689:
[----:B------:R-:W-:Y:S05]  /*15880*/  BSYNC B3 ;  /* 0x0000000000037941 */ /* 0x000fea0003800000 */
.L_x_2688:
        /* <DEDUP_REMOVED lines=13> */
.L_x_2690:
        /* <DEDUP_REMOVED lines=16> */
.L_x_2691:
        /* <DEDUP_REMOVED lines=16> */
.L_x_2692:
        /* <DEDUP_REMOVED lines=16> */
.L_x_2693:
        /* <DEDUP_REMOVED lines=10> */
[----:B0-----:R-:W2:Y:S04]  /*15d00*/  LDL.LU R10, [R1+0x14] ;  /* 0x00001400010a7983 */ /* 0x001ea80000300800 */
[----:B------:R-:W3:Y:S01]  /*15d10*/  LDL R7, [R1+0x8] ;  /* 0x0000080001077983 */ /* 0x000ee20000100800 */
[----:B------:R-:W-:Y:S01]  /*15d20*/  BSSY B3, `(.L_x_2694) ;  /* 0x0000005000037945 */ /* 0x000fe20003800000 */
[----:B--2---:R-:W-:Y:S01]  /*15d30*/  SHF.L.U32 R0, R10, 0x1f, RZ ;  /* 0x0000001f0a007819 */ /* 0x004fe200000006ff */
[----:B---3--:R-:W-:-:S04]  /*15d40*/  IMAD R2, R7, 0x8, R6 ;  /* 0x0000000807027824 */ /* 0x008fc800078e0206 */
[----:B------:R-:W0:Y:S02]  /*15d50*/  SYNCS.PHASECHK.TRANS64.TRYWAIT P0, [R2+URZ+0x60], R0 ;  /* 0x00006000020075a7 */ /* 0x000e24000800017f */
[----:B0-----:R-:W-:Y:S05]  /*15d60*/  @!P0 BRA `(.L_x_2695) ;  /* 0x0000004c00148947 */ /* 0x001fea0003800000 */
.L_x_2806:
[----:B------:R-:W-:Y:S05]  /*15d70*/  BSYNC B3 ;  /* 0x0000000000037941 */ /* 0x000fea0003800000 */
.L_x_2694:
        /* <DEDUP_REMOVED lines=14> */
.L_x_2697:
[----:B------:R-:W-:Y:S05]  /*15e60*/  BSYNC B3 ;  /* 0x0000000000037941 */ /* 0x000fea0003800000 */
.L_x_2696:
        /* <DEDUP_REMOVED lines=15> */
.L_x_2698:
        /* <DEDUP_REMOVED lines=16> */
.L_x_2699:
        /* <DEDUP_REMOVED lines=16> */
.L_x_2700:
        /* <DEDUP_REMOVED lines=16> */
.L_x_2701:
        /* <DEDUP_REMOVED lines=13> */
.L_x_2684:
[----:B------:R-:W-:Y:S05]  /*16330*/  BSYNC B1 ;  /* 0x0000000000017941 */ /* 0x000fea0003800000 */
.L_x_2683:
[----:B------:R-:W2:Y:S04]  /*16340*/  LDL.LU R0, [R1+0x2c] ;  /* 0x00002c0001007983 */ /* 0x000ea80000300800 */
[----:B------:R1:W-:Y:S04]  /*16350*/  STL [R1+0x8], R9 ;  /* 0x0000080901007387 */ /* 0x0003e80000100800 */
[----:B------:R1:W-:Y:S02]  /*16360*/  STL [R1+0x14], R12 ;  /* 0x0000140c01007387 */ /* 0x0003e40000100800 */
[----:B-12---:R-:W-:-:S07]  /*16370*/  VIADD R0, R0, 0xfffffffd ;  /* 0xfffffffd00007836 */ /* 0x006fce0000000000 */
.L_x_2682:
[----:B------:R-:W-:Y:S05]  /*16380*/  BSYNC B2 ;  /* 0x0000000000027941 */ /* 0x000fea0003800000 */
.L_x_2681:
[----:B------:R-:W-:-:S13]  /*16390*/  ISETP.NE.AND P0, PT, R4, RZ, PT ;  /* 0x000000ff0400720c */ /* 0x000fda0003f05270 */
[----:B------:R-:W-:Y:S05]  /*163a0*/  @!P0 BRA `(.L_x_2680) ;  /* 0x0000001c00088947 */ /* 0x000fea0003800000 */
[----:B0-----:R0:W5:Y:S02]  /*163b0*/  LDL R8, [R1] ;  /* 0x0000000001087983 */ /* 0x0011640000100800 */
.L_x_2740:
        /* <DEDUP_REMOVED lines=8> */
[----:B------:R-:W-:Y:S02]  /*16440*/  SEL R5, RZ, 0x1, P0 ;  /* 0x00000001ff057807 */ /* 0x000fe40000000000 */
[----:B------:R-:W-:Y:S02]  /*16450*/  SEL R4, R4, RZ, P0 ;  /* 0x000000ff04047207 */ /* 0x000fe40000000000 */
[----:B----4-:R-:W-:Y:S01]  /*16460*/  LOP3.LUT R5, R2, R5, RZ, 0x3c, !PT ;  /* 0x0000000502057212 */ /* 0x010fe200078e3cff */
[----:B-1----:R-:W-:Y:S06]  /*16470*/  @!P1 BRA `(.L_x_2703) ;  /* 0x0000000c004c9947 */ /* 0x002fec0003800000 */
        /* <DEDUP_REMOVED lines=25> */
.L_x_2704:
[----:B------:R-:W2:Y:S01]  /*16610*/  LDL R2, [R1+0x4] ;  /* 0x0000040001027983 */ /* 0x000ea20000100800 */
[----:B------:R-:W-:Y:S01]  /*16620*/  BSSY B2, `(.L_x_2705) ;  /* 0x0000005000027945 */ /* 0x000fe20003800000 */
[----:B--2---:R-:W-:Y:S01]  /*16630*/  IMAD R3, R4, 0x8, R2 ;  /* 0x0000000804037824 */ /* 0x004fe200078e0202 */
[----:B------:R-:W-:-:S04]  /*16640*/  SHF.L.U32 R2, R5, 0x1f, RZ ;  /* 0x0000001f05027819 */ /* 0x000fc800000006ff */
[----:B------:R-:W2:Y:S02]  /*16650*/  SYNCS.PHASECHK.TRANS64.TRYWAIT P0, [R3+URZ+0x38840], R2 ;  /* 0x03884002030075a7 */ /* 0x000ea4000800017f */
[----:B--2---:R-:W-:Y:S05]  /*16660*/  @!P0 BRA `(.L_x_2706) ;  /* 0x0000004000e88947 */ /* 0x004fea0003800000 */
.L_x_2807:
[----:B------:R-:W-:Y:S05]  /*16670*/  BSYNC B2 ;  /* 0x0000000000027941 */ /* 0x000fea0003800000 */
.L_x_2705:
        /* <DEDUP_REMOVED lines=12> */
.L_x_2708:
[----:B------:R-:W-:Y:S05]  /*16740*/  BSYNC B2 ;  /* 0x0000000000027941 */ /* 0x000fea0003800000 */
.L_x_2707:
        /* <DEDUP_REMOVED lines=13> */
.L_x_2709:
        /* <DEDUP_REMOVED lines=16> */
.L_x_2710:
        /* <DEDUP_REMOVED lines=16> */
.L_x_2711:
        /* <DEDUP_REMOVED lines=16> */
.L_x_2712:
        /* <DEDUP_REMOVED lines=17> */
.L_x_2808:
[----:B------:R-:W-:Y:S05]  /*16c30*/  BSYNC B2 ;  /* 0x0000000000027941 */ /* 0x000fea0003800000 */
.L_x_2713:
        /* <DEDUP_REMOVED lines=11> */
.L_x_2716:
[----:B------:R-:W-:Y:S05]  /*16cf0*/  BSYNC B2 ;  /* 0x0000000000027941 */ /* 0x000fea0003800000 */
.L_x_2715:
        /* <DEDUP_REMOVED lines=14> */
.L_x_2717:
        /* <DEDUP_REMOVED lines=16> */
.L_x_2718:
        /* <DEDUP_REMOVED lines=16> */
.L_x_2719:
        /* <DEDUP_REMOVED lines=16> */
.L_x_2720:
        /* <DEDUP_REMOVED lines=13> */
.L_x_2703:
[----:B------:R-:W-:Y:S05]  /*171b0*/  BSYNC B1 ;  /* 0x0000000000017941 */ /* 0x000fea0003800000 */
.L_x_2702:
        /* <DEDUP_REMOVED lines=36> */
.L_x_2723:
[----:B------:R-:W3:Y:S01]  /*17400*/  LDL R2, [R1+0x4] ;  /* 0x0000040001027983 */ /* 0x000ee20000100800 */
[----:B------:R-:W-:Y:S01]  /*17410*/  SHF.L.U32 R3, R10, 0x1f, RZ ;  /* 0x0000001f0a037819 */ /* 0x000fe200000006ff */
[----:B------:R-:W-:Y:S01]  /*17420*/  BSSY B2, `(.L_x_2724) ;  /* 0x0000004000027945 */ /* 0x000fe20003800000 */
[----:B---3--:R-:W-:-:S04]  /*17430*/  IMAD R2, R11, 0x8, R2 ;  /* 0x000000080b027824 */ /* 0x008fc800078e0202 */
[----:B------:R-:W3:Y:S02]  /*17440*/  SYNCS.PHASECHK.TRANS64.TRYWAIT P0, [R2+URZ+0x38840], R3 ;  /* 0x03884003020075a7 */ /* 0x000ee4000800017f */
[----:B---3--:R-:W-:Y:S05]  /*17450*/  @!P0 BRA `(.L_x_2725) ;  /* 0x0000003400948947 */ /* 0x008fea0003800000 */
.L_x_2809:
[----:B------:R-:W-:Y:S05]  /*17460*/  BSYNC B2 ;  /* 0x0000000000027941 */ /* 0x000fea0003800000 */
.L_x_2724:
        /* <DEDUP_REMOVED lines=12> */
.L_x_2727:
[----:B------:R-:W-:Y:S05]  /*17530*/  BSYNC B2 ;  /* 0x0000000000027941 */ /* 0x000fea0003800000 */
.L_x_2726:
        /* <DEDUP_REMOVED lines=15> */
.L_x_2728:
        /* <DEDUP_REMOVED lines=16> */
.L_x_2729:
        /* <DEDUP_REMOVED lines=16> */
.L_x_2730:
        /* <DEDUP_REMOVED lines=16> */
.L_x_2731:
        /* <DEDUP_REMOVED lines=15> */
.L_x_2810:
[----:B------:R-:W-:Y:S05]  /*17a20*/  BSYNC B2 ;  /* 0x0000000000027941 */ /* 0x000fea0003800000 */
.L_x_2732:
        /* <DEDUP_REMOVED lines=11> */
.L_x_2735:
[----:B------:R-:W-:Y:S05]  /*17ae0*/  BSYNC B2 ;  /* 0x0000000000027941 */ /* 0x000fea0003800000 */
.L_x_2734:
        /* <DEDUP_REMOVED lines=13> */
.L_x_2736:
        /* <DEDUP_REMOVED lines=16> */
.L_x_2737:
        /* <DEDUP_REMOVED lines=16> */
.L_x_2738:
        /* <DEDUP_REMOVED lines=16> */
.L_x_2739:
        /* <DEDUP_REMOVED lines=13> */
.L_x_2722:
[----:B------:R-:W-:Y:S05]  /*17f90*/  BSYNC B1 ;  /* 0x0000000000017941 */ /* 0x000fea0003800000 */
.L_x_2721:
[C---:B------:R-:W-:Y:S01]  /*17fa0*/  ISETP.GT.AND P0, PT, R0.reuse, 0x1, PT ;  /* 0x000000010000780c */ /* 0x040fe20003f04270 */
[----:B------:R-:W-:-:S12]  /*17fb0*/  VIADD R0, R0, 0xfffffffe ;  /* 0xfffffffe00007836 */ /* 0x000fd80000000000 */
[----:B------:R-:W-:Y:S05]  /*17fc0*/  @P0 BRA `(.L_x_2740) ;  /* 0xffffffe000fc0947 */ /* 0x000fea000383ffff */
.L_x_2680:
[----:B------:R-:W-:Y:S05]  /*17fd0*/  BSYNC B0 ;  /* 0x0000000000007941 */ /* 0x000fea0003800000 */
.L_x_2679:
[----:B------:R-:W4:Y:S01]  /*17fe0*/  S2R R2, SR_TID.X ;  /* 0x0000000000027919 */ /* 0x000f220000002100 */
[----:B------:R-:W-:Y:S01]  /*17ff0*/  BSSY B0, `(.L_x_2741) ;  /* 0x0000011000007945 */ /* 0x000fe20003800000 */
[----:B----4-:R-:W-:-:S04]  /*18000*/  LOP3.LUT R3, R2, 0x7f, RZ, 0xc0, !PT ;  /* 0x0000007f02037812 */ /* 0x010fc800078ec0ff */
[----:B------:R-:W-:-:S13]  /*18010*/  ISETP.NE.AND P0, PT, R3, RZ, PT ;  /* 0x000000ff0300720c */ /* 0x000fda0003f05270 */
[----:B------:R-:W-:Y:S05]  /*18020*/  @P0 BRA `(.L_x_2742) ;  /* 0x0000000000340947 */ /* 0x000fea0003800000 */
[----:B------:R-:W4:Y:S01]  /*18030*/  S2R R2, SR_LANEID ;  /* 0x0000000000027919 */ /* 0x000f220000000000 */
[----:B------:R-:W-:Y:S01]  /*18040*/  VOTEU.ANY UR4, UPT, PT ;  /* 0x0000000000047886 */ /* 0x000fe200038e0100 */
[----:B0-----:R-:W0:Y:S01]  /*18050*/  LDC.64 R4, c[0x0][0xc60] ;  /* 0x00031800ff047b82 */ /* 0x001e220000000a00 */
[----:B------:R-:W4:Y:S01]  /*18060*/  FLO.U32 R0, UR4 ;  /* 0x0000000400007d00 */ /* 0x000f2200080e0000 */
[----:B------:R-:W-:Y:S01]  /*18070*/  ULDC.64 UR6, c[0x0][0x208] ;  /* 0x0000820000067ab9 */ /* 0x000fe20000000a00 */
[----:B----4-:R-:W-:-:S06]  /*18080*/  ISETP.EQ.U32.AND P0, PT, R0, R2, PT ;  /* 0x000000020000720c */ /* 0x010fcc0003f02070 */
[----:B------:R-:W0:Y:S07]  /*18090*/  POPC R2, UR4 ;  /* 0x0000000400027d09 */ /* 0x000e2e0008000000 */
[----:B0-----:R-:W4:Y:S04]  /*180a0*/  @P0 ATOMG.E.ADD.STRONG.GPU PT, R2, desc[UR6][R4.64], R2 ;  /* 0x00000002040209a8 */ /* 0x001f2800081ee1c6 */
[----:B----4-:R0:W4:Y:S02]  /*180b0*/  SHFL.IDX PT, R2, R2, R0, 0x1f ;  /* 0x00001f0002027589 */ /* 0x01012400000e0000 */
[----:B0-----:R-:W0:Y:S02]  /*180c0*/  S2R R0, SR_LTMASK ;  /* 0x0000000000007919 */ /* 0x001e240000003900 */
[----:B0-----:R-:W-:-:S06]  /*180d0*/  LOP3.LUT R0, R0, UR4, RZ, 0xc0, !PT ;  /* 0x0000000400007c12 */ /* 0x001fcc000f8ec0ff */
[----:B------:R-:W4:Y:S02]  /*180e0*/  POPC R0, R0 ;  /* 0x0000000000007309 */ /* 0x000f240000000000 */
[----:B----4-:R-:W-:-:S07]  /*180f0*/  IADD3 R16, R2, UR38, R0 ;  /* 0x0000002602107c10 */ /* 0x010fce000fffe000 */
.L_x_2742:
[----:B------:R-:W-:Y:S05]  /*18100*/  BSYNC B0 ;  /* 0x0000000000007941 */ /* 0x000fea0003800000 */
.L_x_2741:
        /* <DEDUP_REMOVED lines=13> */
.L_x_2811:
[----:B------:R-:W-:Y:S05]  /*181e0*/  BSYNC B1 ;  /* 0x0000000000017941 */ /* 0x000fea0003800000 */
.L_x_2745:
        /* <DEDUP_REMOVED lines=9> */
.L_x_2748:
[----:B------:R-:W-:Y:S05]  /*18280*/  BSYNC B1 ;  /* 0x0000000000017941 */ /* 0x000fea0003800000 */
.L_x_2747:
[----:B0-----:R-:W4:Y:S04]  /*18290*/  LDL.LU R5, [R1+0x18] ;  /* 0x0000180001057983 */ /* 0x001f280000300800 */
[----:B------:R-:W4:Y:S04]  /*182a0*/  LDL.LU R3, [R1+0xc] ;  /* 0x00000c0001037983 */ /* 0x000f280000300800 */
[----:B------:R-:W3:Y:S04]  /*182b0*/  LDL R4, [R1+0x4] ;  /* 0x0000040001047983 */ /* 0x000ee80000100800 */
[----:B--2---:R-:W3:Y:S01]  /*182c0*/  LDL R2, [R1+0x8] ;  /* 0x0000080001027983 */ /* 0x004ee20000100800 */
        /* <DEDUP_REMOVED lines=8> */
[----:B---3--:R-:W-:-:S04]  /*18350*/  IMAD R2, R2, 0xa000, R4 ;  /* 0x0000a00002027824 */ /* 0x008fc800078e0204 */
[----:B------:R-:W-:-:S07]  /*18360*/  VIADD R4, R2, 0x400 ;  /* 0x0000040002047836 */ /* 0x000fce0000000000 */
.L_x_2749:
        /* <DEDUP_REMOVED lines=11> */
[----:B------:R-:W-:Y:S01]  /*18420*/  PLOP3.LUT P0, PT, PT, PT, PT, 0x80, 0x0 ;  /* 0x000000000000781c */ /* 0x000fe20003f0f070 */
[----:B------:R-:W-:Y:S01]  /*18430*/  VIADD R4, R2, 0x2c00 ;  /* 0x00002c0002047836 */ /* 0x000fe20000000000 */
[----:B------:R-:W-:Y:S01]  /*18440*/  UMOV UR6, 0x0 ;  /* 0x0000000000067882 */ /* 0x000fe20000000000 */
[----:B------:R-:W-:Y:S01]  /*18450*/  UMOV UR7, 0x14f00000 ;  /* 0x14f0000000077882 */ /* 0x000fe20000000000 */
[----:B------:R-:W-:-:S09]  /*18460*/  UMOV UR10, 0x40 ;  /* 0x00000040000a7882 */ /* 0x000fd20000000000 */
.L_x_2750:
        /* <DEDUP_REMOVED lines=16> */
.L_x_2751:
        /* <DEDUP_REMOVED lines=16> */
.L_x_2752:
        /* <DEDUP_REMOVED lines=11> */
.L_x_2744:
[----:B------:R-:W-:Y:S05]  /*18720*/  BSYNC B0 ;  /* 0x0000000000007941 */ /* 0x000fea0003800000 */
.L_x_2743:
[----:B0-----:R-:W4:Y:S04]  /*18730*/  LDL.LU R5, [R1+0x8] ;  /* 0x0000080001057983 */ /* 0x001f280000300800 */
        /* <DEDUP_REMOVED lines=8> */
.L_x_2659:
[----:B------:R-:W-:Y:S05]  /*187c0*/  BSYNC B7 ;  /* 0x0000000000077941 */ /* 0x000fea0003800000 */
.L_x_2657:
[----:B0-----:R-:W4:Y:S02]  /*187d0*/  LDL R0, [R1+0x50] ;  /* 0x0000500001007983 */ /* 0x001f240000100800 */
[----:B----4-:R-:W-:-:S13]  /*187e0*/  ISETP.NE.AND P0, PT, R0, RZ, PT ;  /* 0x000000ff0000720c */ /* 0x010fda0003f05270 */
[----:B------:R-:W-:Y:S05]  /*187f0*/  @!P0 BRA `(.L_x_2753) ;  /* 0x0000000000288947 */ /* 0x000fea0003800000 */
[----:B------:R-:W-:Y:S05]  /*18800*/  WARPSYNC.ALL ;  /* 0x0000000000007948 */ /* 0x000fea0003800000 */
[----:B------:R-:W0:Y:S08]  /*18810*/  S2UR UR5, SR_CgaCtaId ;  /* 0x00000000000579c3 */ /* 0x000e300000008800 */
[----:B------:R-:W-:Y:S06]  /*18820*/  BAR.SYNC.DEFER_BLOCKING 0x5, 0x180 ;  /* 0x0146000000007b1d */ /* 0x000fec0000010000 */
[----:B------:R-:W-:-:S02]  /*18830*/  UMOV UR4, 0x400 ;  /* 0x0000040000047882 */ /* 0x000fc40000000000 */
[----:B0-----:R-:W-:-:S06]  /*18840*/  ULEA UR4, UR5, UR4, 0x18 ;  /* 0x0000000405047291 */ /* 0x001fcc000f8ec03f */
[----:B------:R-:W-:-:S05]  /*18850*/  IMAD.U32 R0, RZ, RZ, UR4 ;  /* 0x00000004ff007e24 */ /* 0x000fca000f8e00ff */
[----:B------:R4:W0:Y:S04]  /*18860*/  LDS.128 R16, [R0+0x388d0] ;  /* 0x0388d00000107984 */ /* 0x0008280000000c00 */
[----:B------:R4:W-:Y:S01]  /*18870*/  STL [R1+0x4], R0 ;  /* 0x0000040001007387 */ /* 0x0009e20000100800 */
[----:B------:R-:W-:Y:S06]  /*18880*/  BAR.ARV 0x4, 0x180 ;  /* 0x0106000000007b1d */ /* 0x000fec0000002000 */
[----:B------:R-:W-:Y:S05]  /*18890*/  BRA `(.L_x_2754) ;  /* 0x0000000800e47947 */ /* 0x000fea0003800000 */
.L_x_2753:
[----:B------:R-:W0:Y:S01]  /*188a0*/  S2R R0, SR_TID.X ;  /* 0x0000000000007919 */ /* 0x000e220000002100 */
[----:B------:R-:W-:Y:S01]  /*188b0*/  UMOV UR4, 0xffffffff ;  /* 0xffffffff00047882 */ /* 0x000fe20000000000 */
[----:B0-----:R-:W-:-:S04]  /*188c0*/  LOP3.LUT R6, R0, 0x1f, RZ, 0xc0, !PT ;  /* 0x0000001f00067812 */ /* 0x001fc800078ec0ff */
[----:B------:R-:W-:Y:S01]  /*188d0*/  ISETP.NE.AND P0, PT, R6, 0x1f, PT ;  /* 0x0000001f0600780c */ /* 0x000fe20003f05270 */
[----:B------:R-:W-:-:S12]  /*188e0*/  BRA.DIV UR4, `(.L_x_2755) ;  /* 0x0000002204ac7947 */ /* 0x000fd8000b800000 */
[----:B------:R-:W-:Y:S01]  /*188f0*/  IMAD.IADD R5, R19, 0x1, R6 ;  /* 0x0000000113057824 */ /* 0x000fe200078e0206 */
[----:B------:R-:W-:Y:S01]  /*18900*/  ULDC UR4, c[0x0][0xc3c] ;  /* 0x00030f0000047ab9 */ /* 0x000fe20000000800 */
[----:B------:R-:W-:-:S03]  /*18910*/  ULDC.64 UR6, c[0x0][0x208] ;  /* 0x0000820000067ab9 */ /* 0x000fc60000000a00 */
[----:B------:R-:W-:-:S13]  /*18920*/  ISETP.GE.OR P1, PT, R5, UR4, !P0 ;  /* 0x0000000405007c0c */ /* 0x000fda000c726670 */
[----:B------:R-:W0:Y:S02]  /*18930*/  @!P1 LDC.64 R2, c[0x0][0xc80] ;  /* 0x00032000ff029b82 */ /* 0x000e240000000a00 */
[----:B0-----:R-:W-:-:S06]  /*18940*/  @!P1 IMAD.WIDE R2, R5, 0x4, R2 ;  /* 0x0000000405029825 */ /* 0x001fcc00078e0202 */
[----:B------:R0:W4:Y:S01]  /*18950*/  @!P1 LDG.E R3, desc[UR6][R2.64] ;  /* 0x0000000602039981 */ /* 0x000122000c1e1900 */
[C---:B------:R-:W-:Y:S02]  /*18960*/  ISETP.GE.U32.AND P2, PT, R6.reuse, 0x2, PT ;  /* 0x000000020600780c */ /* 0x040fe40003f46070 */
[C---:B------:R-:W-:Y:S01]  /*18970*/  ISETP.GE.U32.AND P3, PT, R6.reuse, 0x4, PT ;  /* 0x000000040600780c */ /* 0x040fe20003f66070 */
[----:B------:R-:W-:Y:S01]  /*18980*/  SHFL.IDX PT, R0, R16, RZ, 0x1f ;  /* 0x00001fff10007589 */ /* 0x000fe200000e0000 */
[C---:B------:R-:W-:Y:S02]  /*18990*/  ISETP.GE.U32.AND P4, PT, R6.reuse, 0x8, PT ;  /* 0x000000080600780c */ /* 0x040fe40003f86070 */
[C---:B------:R-:W-:Y:S01]  /*189a0*/  ISETP.GE.U32.AND P5, PT, R6.reuse, 0x10, PT ;  /* 0x000000100600780c */ /* 0x040fe20003fa6070 */
[----:B0-----:R-:W-:Y:S02]  /*189b0*/  IMAD.MOV.U32 R2, RZ, RZ, RZ ;  /* 0x000000ffff027224 */ /* 0x001fe400078e00ff */
[----:B----4-:R-:W-:Y:S01]  /*189c0*/  @!P1 IMAD.MOV.U32 R2, RZ, RZ, R3 ;  /* 0x000000ffff029224 */ /* 0x010fe200078e0003 */
[----:B------:R-:W-:-:S04]  /*189d0*/  ISETP.NE.AND P1, PT, R6, RZ, PT ;  /* 0x000000ff0600720c */ /* 0x000fc80003f25270 */
[----:B------:R-:W0:Y:S02]  /*189e0*/  SHFL.UP PT, R3, R2, 0x1, RZ ;  /* 0x0420000002037989 */ /* 0x000e2400000e00ff */
[----:B0-----:R-:W-:-:S05]  /*189f0*/  SEL R5, R3, RZ, P1 ;  /* 0x000000ff03057207 */ /* 0x001fca0000800000 */
[----:B------:R-:W-:Y:S02]  /*18a00*/  IMAD.IADD R3, R2, 0x1, R5 ;  /* 0x0000000102037824 */ /* 0x000fe400078e0205 */
[----:B------:R-:W-:Y:S04]  /*18a10*/  SHFL.IDX PT, R5, R16, 0x1, 0x1f ;  /* 0x00201f0010057f89 */ /* 0x000fe800000e0000 */
        /* <DEDUP_REMOVED lines=12> */
[----:B------:R0:W4:Y:S02]  /*18ae0*/  SHFL.IDX PT, R16, R3, 0x1f, 0x1f ;  /* 0x03e01f0003107f89 */ /* 0x00012400000e0000 */
.L_x_2821:
[----:B------:R-:W-:Y:S02]  /*18af0*/  ULDC UR4, c[0x0][0xc38] ;  /* 0x00030e0000047ab9 */ /* 0x000fe40000000800 */
[----:B------:R-:W-:-:S04]  /*18b00*/  IMAD.U32 R4, RZ, RZ, UR4 ;  /* 0x00000004ff047e24 */ /* 0x000fc8000f8e00ff */
[----:B----4-:R-:W-:-:S04]  /*18b10*/  IMAD R16, R16, R4, RZ ;  /* 0x0000000410107224 */ /* 0x010fc800078e02ff */
[----:B------:R-:W-:-:S05]  /*18b20*/  IMAD.IADD R5, R5, 0x1, R16 ;  /* 0x0000000105057824 */ /* 0x000fca00078e0210 */
[----:B------:R-:W-:-:S13]  /*18b30*/  ISETP.GT.AND P6, PT, R5, R0, PT ;  /* 0x000000000500720c */ /* 0x000fda0003fc4270 */
[----:B------:R-:W-:Y:S05]  /*18b40*/  @P6 BRA `(.L_x_2756) ;  /* 0x0000000000a06947 */ /* 0x000fea0003800000 */
.L_x_2761:
[----:B0-----:R-:W0:Y:S01]  /*18b50*/  LDC R3, c[0x0][0xc3c] ;  /* 0x00030f00ff037b82 */ /* 0x001e220000000800 */
[----:B------:R-:W-:-:S05]  /*18b60*/  VIADD R19, R19, 0x1f ;  /* 0x0000001f13137836 */ /* 0x000fca0000000000 */
[----:B0-----:R-:W-:-:S13]  /*18b70*/  ISETP.GE.AND P6, PT, R19, R3, PT ;  /* 0x000000031300720c */ /* 0x001fda0003fc6270 */
[----:B------:R-:W-:Y:S05]  /*18b80*/  @P6 BRA `(.L_x_2757) ;  /* 0x0000000400dc6947 */ /* 0x000fea0003800000 */
[----:B------:R-:W0:Y:S01]  /*18b90*/  S2R R2, SR_TID.X ;  /* 0x0000000000027919 */ /* 0x000e220000002100 */
[----:B------:R-:W-:Y:S01]  /*18ba0*/  BSSY B0, `(.L_x_2758) ;  /* 0x000000a000007945 */ /* 0x000fe20003800000 */
[----:B0-----:R-:W-:-:S05]  /*18bb0*/  LOP3.LUT R2, R2, 0x1f, RZ, 0xc0, !PT ;  /* 0x0000001f02027812 */ /* 0x001fca00078ec0ff */
[----:B------:R-:W-:Y:S02]  /*18bc0*/  IMAD.IADD R4, R19, 0x1, R2 ;  /* 0x0000000113047824 */ /* 0x000fe400078e0202 */
[----:B------:R-:W-:-:S03]  /*18bd0*/  IMAD.MOV.U32 R2, RZ, RZ, RZ ;  /* 0x000000ffff027224 */ /* 0x000fc600078e00ff */
[----:B------:R-:W-:-:S13]  /*18be0*/  ISETP.GE.OR P6, PT, R4, R3, !P0 ;  /* 0x000000030400720c */ /* 0x000fda00047c6670 */
[----:B------:R-:W-:Y:S05]  /*18bf0*/  @P6 BRA `(.L_x_2759) ;  /* 0x0000000000106947 */ /* 0x000fea0003800000 */
[----:B------:R-:W0:Y:S01]  /*18c00*/  LDC.64 R2, c[0x0][0xc80] ;  /* 0x00032000ff027b82 */ /* 0x000e220000000a00 */
[----:B------:R-:W-:Y:S01]  /*18c10*/  ULDC.64 UR4, c[0x0][0x208] ;  /* 0x0000820000047ab9 */ /* 0x000fe20000000a00 */
[----:B0-----:R-:W-:-:S06]  /*18c20*/  IMAD.WIDE R2, R4, 0x4, R2 ;  /* 0x0000000404027825 */ /* 0x001fcc00078e0202 */
[----:B------:R0:W5:Y:S02]  /*18c30*/  LDG.E R2, desc[UR4][R2.64] ;  /* 0x0000000402027981 */ /* 0x000164000c1e1900 */
.L_x_2759:
[----:B------:R-:W-:Y:S05]  /*18c40*/  BSYNC B0 ;  /* 0x0000000000007941 */ /* 0x000fea0003800000 */
.L_x_2758:
[----:B------:R-:W-:-:S03]  /*18c50*/  UMOV UR4, 0xffffffff ;  /* 0xffffffff00047882 */ /* 0x000fc60000000000 */
[----:B------:R-:W-:Y:S05]  /*18c60*/  BRA.DIV UR4, `(.L_x_2760) ;  /* 0x00000026040c7947 */ /* 0x000fea000b800000 */
[----:B-----5:R-:W0:Y:S02]  /*18c70*/  SHFL.UP PT, R14, R2, 0x1, RZ ;  /* 0x04200000020e7989 */ /* 0x020e2400000e00ff */
        /* <DEDUP_REMOVED lines=15> */
.L_x_2829:
[----:B------:R-:W-:Y:S02]  /*18d70*/  ULDC UR4, c[0x0][0xc38] ;  /* 0x00030e0000047ab9 */ /* 0x000fe40000000800 */
[----:B------:R-:W-:-:S04]  /*18d80*/  IMAD.U32 R4, RZ, RZ, UR4 ;  /* 0x00000004ff047e24 */ /* 0x000fc8000f8e00ff */
[----:B----4-:R-:W-:-:S04]  /*18d90*/  IMAD R16, R16, R4, RZ ;  /* 0x0000000410107224 */ /* 0x010fc800078e02ff */
[----:B------:R-:W-:-:S05]  /*18da0*/  IMAD.IADD R5, R16, 0x1, R5 ;  /* 0x0000000110057824 */ /* 0x000fca00078e0205 */
[----:B------:R-:W-:-:S13]  /*18db0*/  ISETP.GT.AND P6, PT, R5, R0, PT ;  /* 0x000000000500720c */ /* 0x000fda0003fc4270 */
[----:B------:R-:W-:Y:S05]  /*18dc0*/  @!P6 BRA `(.L_x_2761) ;  /* 0xfffffffc0060e947 */ /* 0x000fea000383ffff */
.L_x_2756:
        /* <DEDUP_REMOVED lines=8> */
.L_x_2833:
[----:B------:R-:W-:Y:S01]  /*18e50*/  ISETP.NE.AND P0, PT, R5, RZ, PT ;  /* 0x000000ff0500720c */ /* 0x000fe20003f05270 */
[----:B------:R-:W-:-:S12]  /*18e60*/  IMAD.MOV.U32 R5, RZ, RZ, RZ ;  /* 0x000000ffff057224 */ /* 0x000fd800078e00ff */
[----:B------:R-:W-:Y:S05]  /*18e70*/  @!P0 BRA `(.L_x_2763) ;  /* 0x0000000000148947 */ /* 0x000fea0003800000 */
[----:B------:R-:W-:Y:S01]  /*18e80*/  UMOV UR4, 0xffffffff ;  /* 0xffffffff00047882 */ /* 0x000fe20000000000 */
[----:B------:R-:W-:Y:S02]  /*18e90*/  VIADD R12, R6, 0xffffffff ;  /* 0xffffffff060c7836 */ /* 0x000fe40000000000 */
[----:B------:R-:W-:Y:S05]  /*18ea0*/  BRA.DIV UR4, `(.L_x_2764) ;  /* 0x0000002604987947 */ /* 0x000fea000b800000 */
[----:B0-----:R0:W0:Y:S02]  /*18eb0*/  SHFL.IDX PT, R3, R3, R12, 0x1f ;  /* 0x00001f0c03037589 */ /* 0x00102400000e0000 */
.L_x_2836:
[----:B0-----:R-:W-:-:S07]  /*18ec0*/  IMAD.MOV.U32 R5, RZ, RZ, R3 ;  /* 0x000000ffff057224 */ /* 0x001fce00078e0003 */
.L_x_2763:
[----:B0---4-:R-:W0:Y:S01]  /*18ed0*/  LDC.64 R2, c[0x0][0xc90] ;  /* 0x00032400ff027b82 */ /* 0x011e220000000a00 */
[----:B------:R-:W-:Y:S01]  /*18ee0*/  IMAD.IADD R19, R6, 0x1, R19 ;  /* 0x0000000106137824 */ /* 0x000fe200078e0213 */
[----:B------:R-:W-:-:S03]  /*18ef0*/  ULDC.64 UR4, c[0x0][0x208] ;  /* 0x0000820000047ab9 */ /* 0x000fc60000000a00 */
[----:B0-----:R-:W-:-:S05]  /*18f00*/  IMAD.WIDE R2, R19, 0x4, R2 ;  /* 0x0000000413027825 */ /* 0x001fca00078e0202 */
[----:B-1-3--:R-:W3:Y:S01]  /*18f10*/  LDG.E R7, desc[UR4][R2.64] ;  /* 0x0000000402077981 */ /* 0x00aee2000c1e1900 */
[----:B------:R-:W-:-:S04]  /*18f20*/  IMAD R16, R5, R4, R16 ;  /* 0x0000000405107224 */ /* 0x000fc800078e0210 */
[----:B------:R-:W-:Y:S02]  /*18f30*/  IMAD.IADD R0, R0, 0x1, -R16 ;  /* 0x0000000100007824 */ /* 0x000fe400078e0a10 */
[----:B---3--:R-:W-:-:S05]  /*18f40*/  IMAD R6, R17, R7, RZ ;  /* 0x0000000711067224 */ /* 0x008fca00078e02ff */
[----:B-----5:R-:W-:-:S04]  /*18f50*/  IABS R8, R6 ;  /* 0x0000000600087213 */ /* 0x020fc80000000000 */
        /* <DEDUP_REMOVED lines=58> */
.L_x_2757:
[----:B------:R-:W-:Y:S01]  /*19300*/  UMOV UR4, URZ ;  /* 0x0000003f00047c82 */ /* 0x000fe20008000000 */
[----:B------:R-:W-:Y:S01]  /*19310*/  UMOV UR5, URZ ;  /* 0x0000003f00057c82 */ /* 0x000fe20008000000 */
[----:B------:R-:W-:Y:S01]  /*19320*/  ULDC UR6, c[0x0][0xc3c] ;  /* 0x00030f0000067ab9 */ /* 0x000fe20000000800 */
[----:B------:R-:W-:Y:S02]  /*19330*/  IMAD.MOV.U32 R16, RZ, RZ, R0 ;  /* 0x000000ffff107224 */ /* 0x000fe400078e0000 */
[----:B------:R-:W-:Y:S02]  /*19340*/  IMAD.U32 R17, RZ, RZ, UR4 ;  /* 0x00000004ff117e24 */ /* 0x000fe4000f8e00ff */
[----:B------:R-:W-:Y:S02]  /*19350*/  IMAD.U32 R18, RZ, RZ, UR5 ;  /* 0x00000005ff127e24 */ /* 0x000fe4000f8e00ff */
[----:B------:R-:W-:-:S07]  /*19360*/  IMAD.U32 R19, RZ, RZ, UR6 ;  /* 0x00000006ff137e24 */ /* 0x000fce000f8e00ff */
.L_x_2765:
[----:B------:R0:W4:Y:S01]  /*19370*/  LDL R3, [R1+0x4] ;  /* 0x0000040001037983 */ /* 0x0001220000100800 */
[----:B------:R-:W1:Y:S01]  /*19380*/  S2R R0, SR_TID.X ;  /* 0x0000000000007919 */ /* 0x000e620000002100 */
[----:B------:R-:W-:Y:S05]  /*19390*/  WARPSYNC.ALL ;  /* 0x0000000000007948 */ /* 0x000fea0003800000 */
[----:B-1----:R-:W-:Y:S01]  /*193a0*/  LOP3.LUT R0, R0, 0x1f, RZ, 0xc0, !PT ;  /* 0x0000001f00007812 */ /* 0x002fe200078ec0ff */
        /* <DEDUP_REMOVED lines=8> */
.L_x_2754:
[----:B------:R-:W-:Y:S02]  /*19430*/  ULDC UR4, c[0x0][0xc3c] ;  /* 0x00030f0000047ab9 */ /* 0x000fe40000000800 */
[----:B0-----:R-:W-:-:S13]  /*19440*/  ISETP.GE.AND P0, PT, R19, UR4, PT ;  /* 0x0000000413007c0c */ /* 0x001fda000bf06270 */
[----:B------:R-:W-:Y:S05]  /*19450*/  @!P0 BRA `(.L_x_2766) ;  /* 0xffffff9c00808947 */ /* 0x000fea000383ffff */
[----:B------:R-:W-:Y:S05]  /*19460*/  BSYNC B8 ;  /* 0x0000000000087941 */ /* 0x000fea0003800000 */
.L_x_2653:
[----:B----4-:R-:W4:Y:S01]  /*19470*/  LDL.LU R0, [R1+0x48] ;  /* 0x0000480001007983 */ /* 0x010f220000300800 */
[----:B------:R-:W-:Y:S01]  /*19480*/  BSSY B0, `(.L_x_2767) ;  /* 0x000000b000007945 */ /* 0x000fe20003800000 */
[----:B------:R-:W0:Y:S01]  /*19490*/  S2R R5, SR_CgaCtaId ;  /* 0x0000000000057919 */ /* 0x000e220000008800 */
[----:B----4-:R-:W-:-:S05]  /*194a0*/  VIADD R0, R0, 0x1 ;  /* 0x0000000100007836 */ /* 0x010fca0000000000 */
[----:B------:R-:W-:-:S04]  /*194b0*/  LEA.HI R2, R0, R0, RZ, 0x1 ;  /* 0x0000000000027211 */ /* 0x000fc800078f08ff */
[----:B------:R-:W-:-:S05]  /*194c0*/  LOP3.LUT R3, R2, 0xfffffffe, RZ, 0xc0, !PT ;  /* 0xfffffffe02037812 */ /* 0x000fca00078ec0ff */
[----:B------:R-:W-:Y:S01]  /*194d0*/  IMAD.IADD R3, R0, 0x1, -R3 ;  /* 0x0000000100037824 */ /* 0x000fe200078e0a03 */
[----:B------:R-:W-:-:S04]  /*194e0*/  MOV R0, 0x400 ;  /* 0x0000040000007802 */ /* 0x000fc80000000f00 */
[----:B0-----:R-:W-:Y:S02]  /*194f0*/  LEA R0, R5, R0, 0x18 ;  /* 0x0000000005007211 */ /* 0x001fe400078ec0ff */
[----:B------:R-:W-:-:S04]  /*19500*/  SHF.L.U32 R3, R3, 0x1f, RZ ;  /* 0x0000001f03037819 */ /* 0x000fc800000006ff */
[----:B------:R-:W0:Y:S02]  /*19510*/  SYNCS.PHASECHK.TRANS64.TRYWAIT P0, [R0+URZ+0x38820], R3 ;  /* 0x03882003000075a7 */ /* 0x000e24000800017f */
[----:B0-----:R-:W-:Y:S05]  /*19520*/  @!P0 BRA `(.L_x_2768) ;  /* 0x0000002000208947 */ /* 0x001fea0003800000 */
.L_x_2837:
[----:B------:R-:W-:Y:S05]  /*19530*/  BSYNC B0 ;  /* 0x0000000000007941 */ /* 0x000fea0003800000 */
.L_x_2767:
[----:B------:R-:W-:-:S03]  /*19540*/  UMOV UR4, 0xffffffff ;  /* 0xffffffff00047882 */ /* 0x000fc60000000000 */
[----:B------:R-:W-:Y:S05]  /*19550*/  BRA.DIV UR4, `(.L_x_2769) ;  /* 0x0000002204287947 */ /* 0x000fea000b800000 */
[----:B------:R-:W4:Y:S02]  /*19560*/  S2R R2, SR_TID.X ;  /* 0x0000000000027919 */ /* 0x000f240000002100 */
[----:B----4-:R-:W-:-:S04]  /*19570*/  SHF.R.U32.HI R2, RZ, 0x5, R2 ;  /* 0x00000005ff027819 */ /* 0x010fc80000011602 */
[----:B------:R-:W-:-:S05]  /*19580*/  LOP3.LUT R2, R2, 0x3, RZ, 0xc0, !PT ;  /* 0x0000000302027812 */ /* 0x000fca00078ec0ff */
[----:B------:R4:W0:Y:S02]  /*19590*/  SHFL.IDX PT, R14, R2, RZ, 0x1f ;  /* 0x00001fff020e7589 */ /* 0x00082400000e0000 */
.L_x_2840:
[----:B0-----:R-:W-:Y:S01]  /*195a0*/  ISETP.NE.AND P0, PT, R14, RZ, PT ;  /* 0x000000ff0e00720c */ /* 0x001fe20003f05270 */
[----:B------:R-:W-:-:S12]  /*195b0*/  BSSY B0, `(.L_x_2770) ;  /* 0x0000029000007945 */ /* 0x000fd80003800000 */
[----:B------:R-:W-:Y:S05]  /*195c0*/  @P0 BRA `(.L_x_2771) ;  /* 0x00000000009c0947 */ /* 0x000fea0003800000 */
[----:B------:R-:W-:-:S03]  /*195d0*/  UMOV UR4, 0xffffffff ;  /* 0xffffffff00047882 */ /* 0x000fc60000000000 */
[----:B------:R-:W-:Y:S05]  /*195e0*/  BRA.DIV UR4, `(.L_x_2772) ;  /* 0x0000002204387947 */ /* 0x000fea000b800000 */
[----:B------:R-:W-:-:S13]  /*195f0*/  ELECT P6, URZ, PT ;  /* 0x00000000003f782f */ /* 0x000fda00038c0000 */
.L_x_2843:
[----:B------:R-:W-:Y:S05]  /*19600*/  @!P6 BRA `(.L_x_2771) ;  /* 0x00000000008ce947 */ /* 0x000fea0003800000 */
[----:B----4-:R-:W4:Y:S02]  /*19610*/  LDL R2, [R1+0x54] ;  /* 0x0000540001027983 */ /* 0x010f240000100800 */
[----:B----4-:R-:W-:-:S13]  /*19620*/  R2UR UR4, R2 ;  /* 0x00000000020472ca */ /* 0x010fda00000e0000 */
[----:B------:R-:W-:-:S06]  /*19630*/  ULOP3.LUT UR4, UR4, 0x2, URZ, 0xfc, !UPT ;  /* 0x0000000204047892 */ /* 0x000fcc000f8efc3f */
[----:B------:R-:W-:-:S05]  /*19640*/  IMAD.U32 R2, RZ, RZ, UR4 ;  /* 0x00000004ff027e24 */ /* 0x000fca000f8e00ff */
[----:B------:R-:W-:-:S13]  /*19650*/  ISETP.NE.AND P2, PT, R2, 0x3, PT ;  /* 0x000000030200780c */ /* 0x000fda0003f45270 */
[----:B------:R-:W-:Y:S05]  /*19660*/  @!P2 BRA `(.L_x_2773) ;  /* 0x000000000004a947 */ /* 0x000fea0003800000 */
[----:B------:R-:W-:Y:S01]  /*19670*/  BPT.TRAP 0x1 ;  /* 0x000000040000795c */ /* 0x000fe20000300000 */
.L_x_2773:
[----:B------:R-:W4:Y:S04]  /*19680*/  LDL R3, [R1+0x8] ;  /* 0x0000080001037983 */ /* 0x000f280000100800 */
[----:B-1-3--:R-:W3:Y:S01]  /*19690*/  LDL.LU R7, [R1+0x14] ;  /* 0x0000140001077983 */ /* 0x00aee20000300800 */
[----:B------:R-:W-:-:S04]  /*196a0*/  VIADD R2, R0, 0x38840 ;  /* 0x0003884000027836 */ /* 0x000fc80000000000 */
[C---:B----4-:R-:W-:Y:S02]  /*196b0*/  IMAD R6, R3.reuse, 0x8, R2 ;  /* 0x0000000803067824 */ /* 0x050fe400078e0202 */
        /* <DEDUP_REMOVED lines=10> */
.L_x_2844:
[----:B------:R-:W1:Y:S02]  /*19760*/  SYNCS.PHASECHK.TRANS64.TRYWAIT P0, [R7+URZ], R2 ;  /* 0x00000002070075a7 */ /* 0x000e64000800017f */
[----:B-1----:R-:W-:Y:S05]  /*19770*/  @!P0 BRA `(.L_x_2775) ;  /* 0x0000002000088947 */ /* 0x002fea0003800000 */
.L_x_2845:
[----:B------:R-:W-:Y:S05]  /*19780*/  @!P2 BRA `(.L_x_2776) ;  /* 0x000000000004a947 */ /* 0x000fea0003800000 */
[----:B------:R-:W-:Y:S01]  /*19790*/  BPT.TRAP 0x1 ;  /* 0x000000040000795c */ /* 0x000fe20000300000 */
.L_x_2776:
[----:B------:R-:W3:Y:S01]  /*197a0*/  LDL.LU R4, [R1+0x8] ;  /* 0x0000080001047983 */ /* 0x000ee20000300800 */
[----:B------:R-:W-:-:S04]  /*197b0*/  VIADD R0, R0, 0x38860 ;  /* 0x0003886000007836 */ /* 0x000fc80000000000 */
[----:B---3--:R-:W-:-:S04]  /*197c0*/  IMAD R4, R4, 0x8, R0 ;  /* 0x0000000804047824 */ /* 0x008fc800078e0200 */
[----:B------:R-:W3:Y:S02]  /*197d0*/  SYNCS.PHASECHK.TRANS64.TRYWAIT P0, [R4+URZ], R5 ;  /* 0x00000005040075a7 */ /* 0x000ee4000800017f */
[----:B---3--:R-:W-:Y:S05]  /*197e0*/  @!P0 BRA `(.L_x_2777) ;  /* 0x0000002000008947 */ /* 0x008fea0003800000 */
.L_x_2846:
[----:B------:R-:W-:-:S07]  /*197f0*/  IMAD R3, R3, 0x8, R0 ;  /* 0x0000000803037824 */ /* 0x000fce00078e0200 */
.L_x_2778:
[----:B----4-:R4:W0:Y:S02]  /*19800*/  SYNCS.PHASECHK.TRANS64.TRYWAIT P0, [R3+URZ], R2 ;  /* 0x00000002030075a7 */ /* 0x010824000800017f */
[----:B0-----:R-:W-:Y:S05]  /*19810*/  @!P0 NANOSLEEP.SYNCS 0x989680 ;  /* 0x009896800000895d */ /* 0x001fea0003900000 */
[----:B------:R-:W0:Y:S02]  /*19820*/  @!P0 SYNCS.PHASECHK.TRANS64 P0, [R3+URZ], R2 ;  /* 0x00000002030085a7 */ /* 0x000e24000800007f */
[----:B0-----:R-:W-:Y:S05]  /*19830*/  @!P0 BRA `(.L_x_2778) ;  /* 0xfffffffc00f08947 */ /* 0x001fea000383ffff */
.L_x_2771:
[----:B------:R-:W-:Y:S05]  /*19840*/  BSYNC B0 ;  /* 0x0000000000007941 */ /* 0x000fea0003800000 */
.L_x_2770:
[----:B------:R-:W-:Y:S05]  /*19850*/  EXIT ;  /* 0x000000000000794d */ /* 0x000fea0003800000 */
.L_x_2595:
[----:B------:R-:W-:-:S13]  /*19860*/  R2UR UR4, R17 ;  /* 0x00000000110472ca */ /* 0x000fda00000e0000 */
[----:B0-----:R-:W-:-:S04]  /*19870*/  IMAD.U32 R3, RZ, RZ, UR4 ;  /* 0x00000004ff037e24 */ /* 0x001fc8000f8e00ff */
[----:B------:R0:W1:Y:S03]  /*19880*/  SYNCS.PHASECHK.TRANS64.TRYWAIT P1, [R3+URZ+0x38800], R0 ;  /* 0x03880000030075a7 */ /* 0x000066000802017f */
[----:B-1----:R-:W-:Y:S05]  /*19890*/  @!P1 NANOSLEEP.SYNCS 0x989680 ;  /* 0x009896800000995d */ /* 0x002fea0003900000 */
[----:B------:R-:W1:Y:S02]  /*198a0*/  @!P1 SYNCS.PHASECHK.TRANS64 P1, [R3+URZ+0x38800], R0 ;  /* 0x03880000030095a7 */ /* 0x000e64000802007f */
[----:B-1----:R-:W-:Y:S05]  /*198b0*/  @!P1 BRA `(.L_x_2595) ;  /* 0xfffffffc00e89947 */ /* 0x002fea000383ffff */
[----:B------:R-:W-:Y:S05]  /*198c0*/  BRA `(.L_x_2779) ;  /* 0xfffffe8000e47947 */ /* 0x000fea000383ffff */
.L_x_2599:
[----:B-1----:R1:W2:Y:S02]  /*198d0*/  SYNCS.PHASECHK.TRANS64.TRYWAIT P2, [R0+URZ+0x38830], R3 ;  /* 0x03883003000075a7 */ /* 0x0022a4000804017f */
[----:B--2---:R-:W-:Y:S05]  /*198e0*/  @!P2 NANOSLEEP.SYNCS 0x989680 ;  /* 0x009896800000a95d */ /* 0x004fea0003900000 */
[----:B------:R-:W2:Y:S02]  /*198f0*/  @!P2 SYNCS.PHASECHK.TRANS64 P2, [R0+URZ+0x38830], R3 ;  /* 0x038830030000a5a7 */ /* 0x000ea4000804007f */
[----:B--2---:R-:W-:Y:S05]  /*19900*/  @!P2 BRA `(.L_x_2599) ;  /* 0xfffffffc00f0a947 */ /* 0x004fea000383ffff */
[----:B------:R-:W-:Y:S05]  /*19910*/  BRA `(.L_x_2598) ;  /* 0xfffffe8400107947 */ /* 0x000fea000383ffff */
.L_x_2604:
[----:B------:R-:W-:-:S13]  /*19920*/  R2UR UR4, R4 ;  /* 0x00000000040472ca */ /* 0x000fda00000e0000 */
[----:B-1----:R-:W-:-:S04]  /*19930*/  IMAD.U32 R152, RZ, RZ, UR4 ;  /* 0x00000004ff987e24 */ /* 0x002fc8000f8e00ff */
[----:B------:R1:W2:Y:S03]  /*19940*/  SYNCS.PHASECHK.TRANS64.TRYWAIT P3, [R152+URZ+0x38830], R3 ;  /* 0x03883003980075a7 */ /* 0x0002a6000806017f */
[----:B--2---:R-:W-:Y:S05]  /*19950*/  @!P3 NANOSLEEP.SYNCS 0x989680 ;  /* 0x009896800000b95d */ /* 0x004fea0003900000 */
[----:B------:R-:W2:Y:S02]  /*19960*/  @!P3 SYNCS.PHASECHK.TRANS64 P3, [R152+URZ+0x38830], R3 ;  /* 0x038830039800b5a7 */ /* 0x000ea4000806007f */
[----:B--2---:R-:W-:Y:S05]  /*19970*/  @!P3 BRA `(.L_x_2604) ;  /* 0xfffffffc00e8b947 */ /* 0x004fea000383ffff */
[----:B------:R-:W-:Y:S05]  /*19980*/  BRA `(.L_x_2603) ;  /* 0xfffffec400907947 */ /* 0x000fea000383ffff */
.L_x_2608:
[----:B0-----:R-:W-:-:S04]  /*19990*/  IMAD.U32 R3, RZ, RZ, UR4 ;  /* 0x00000004ff037e24 */ /* 0x001fc8000f8e00ff */
[----:B------:R0:W2:Y:S03]  /*199a0*/  SYNCS.PHASECHK.TRANS64.TRYWAIT P3, [R3+URZ+0x38850], R0 ;  /* 0x03885000030075a7 */ /* 0x0000a6000806017f */
[----:B--2---:R-:W-:Y:S05]  /*199b0*/  @!P3 NANOSLEEP.SYNCS 0x989680 ;  /* 0x009896800000b95d */ /* 0x004fea0003900000 */
[----:B------:R-:W2:Y:S02]  /*199c0*/  @!P3 SYNCS.PHASECHK.TRANS64 P3, [R3+URZ+0x38850], R0 ;  /* 0x038850000300b5a7 */ /* 0x000ea4000806007f */
[----:B--2---:R-:W-:Y:S05]  /*199d0*/  @!P3 BRA `(.L_x_2608) ;  /* 0xfffffffc00ecb947 */ /* 0x004fea000383ffff */
[----:B------:R-:W-:Y:S05]  /*199e0*/  BRA `(.L_x_2607) ;  /* 0xfffffee800b87947 */ /* 0x000fea000383ffff */
.L_x_2614:
[----:B-1----:R-:W-:-:S04]  /*199f0*/  IMAD.U32 R4, RZ, RZ, UR4 ;  /* 0x00000004ff047e24 */ /* 0x002fc8000f8e00ff */
[----:B------:R1:W2:Y:S03]  /*19a00*/  SYNCS.PHASECHK.TRANS64.TRYWAIT P2, [R4+URZ+0x38830], R3 ;  /* 0x03883003040075a7 */ /* 0x0002a6000804017f */
[----:B--2---:R-:W-:Y:S05]  /*19a10*/  @!P2 NANOSLEEP.SYNCS 0x989680 ;  /* 0x009896800000a95d */ /* 0x004fea0003900000 */
[----:B------:R-:W2:Y:S02]  /*19a20*/  @!P2 SYNCS.PHASECHK.TRANS64 P2, [R4+URZ+0x38830], R3 ;  /* 0x038830030400a5a7 */ /* 0x000ea4000804007f */
[----:B--2---:R-:W-:Y:S05]  /*19a30*/  @!P2 BRA `(.L_x_2614) ;  /* 0xfffffffc00eca947 */ /* 0x004fea000383ffff */
[----:B------:R-:W-:Y:S05]  /*19a40*/  BRA `(.L_x_2613) ;  /* 0xffffff0400ec7947 */ /* 0x000fea000383ffff */
.L_x_2618:
[----:B01----:R-:W-:-:S04]  /*19a50*/  IMAD.U32 R3, RZ, RZ, UR4 ;  /* 0x00000004ff037e24 */ /* 0x003fc8000f8e00ff */
[----:B------:R0:W1:Y:S03]  /*19a60*/  SYNCS.PHASECHK.TRANS64.TRYWAIT P2, [R3+URZ+0x38850], R0 ;  /* 0x03885000030075a7 */ /* 0x000066000804017f */
[----:B-1----:R-:W-:Y:S05]  /*19a70*/  @!P2 NANOSLEEP.SYNCS 0x989680 ;  /* 0x009896800000a95d */ /* 0x002fea0003900000 */
[----:B------:R-:W1:Y:S02]  /*19a80*/  @!P2 SYNCS.PHASECHK.TRANS64 P2, [R3+URZ+0x38850], R0 ;  /* 0x038850000300a5a7 */ /* 0x000e64000804007f */
[----:B-1----:R-:W-:Y:S05]  /*19a90*/  @!P2 BRA `(.L_x_2618) ;  /* 0xfffffffc00eca947 */ /* 0x002fea000383ffff */
[----:B------:R-:W-:Y:S05]  /*19aa0*/  BRA `(.L_x_2617) ;  /* 0xffffff3000107947 */ /* 0x000fea000383ffff */
.L_x_2623:
[----:B-1----:R-:W-:-:S04]  /*19ab0*/  IMAD.U32 R7, RZ, RZ, UR7 ;  /* 0x00000007ff077e24 */ /* 0x002fc8000f8e00ff */
[----:B------:R1:W2:Y:S03]  /*19ac0*/  SYNCS.PHASECHK.TRANS64.TRYWAIT P0, [R7+URZ+0x38850], R0 ;  /* 0x03885000070075a7 */ /* 0x0002a6000800017f */
[----:B--2---:R-:W-:Y:S05]  /*19ad0*/  @!P0 NANOSLEEP.SYNCS 0x989680 ;  /* 0x009896800000895d */ /* 0x004fea0003900000 */
[----:B------:R-:W2:Y:S02]  /*19ae0*/  @!P0 SYNCS.PHASECHK.TRANS64 P0, [R7+URZ+0x38850], R0 ;  /* 0x03885000070085a7 */ /* 0x000ea4000800007f */
[----:B--2---:R-:W-:Y:S05]  /*19af0*/  @!P0 BRA `(.L_x_2623) ;  /* 0xfffffffc00ec8947 */ /* 0x004fea000383ffff */
[----:B------:R-:W-:Y:S05]  /*19b00*/  BRA `(.L_x_2622) ;  /* 0xffffff4c005c7947 */ /* 0x000fea000383ffff */
.L_x_2665:
        /* <DEDUP_REMOVED lines=11> */
.L_x_2781:
[----:B------:R-:W-:Y:S05]  /*19bc0*/  BSYNC B0 ;  /* 0x0000000000007941 */ /* 0x000fea0003800000 */
.L_x_2780:
[----:B------:R-:W-:Y:S05]  /*19bd0*/  BRA `(.L_x_2782) ;  /* 0xffffffa000d07947 */ /* 0x000fea000383ffff */
.L_x_2667:
[----:B------:R-:W-:Y:S01]  /*19be0*/  BSSY B0, `(.L_x_2783) ;  /* 0x0000006000007945 */ /* 0x000fe20003800000 */
[----:B------:R-:W-:-:S07]  /*19bf0*/  IMAD.MOV.U32 R15, RZ, RZ, -0x1 ;  /* 0xffffffffff0f7424 */ /* 0x000fce00078e00ff */
[----:B012---:R-:W-:Y:S05]  /*19c00*/  WARPSYNC.COLLECTIVE R15, `(.L_x_2784) ;  /* 0x000000000f0c7348 */ /* 0x007fea0003c00000 */
[----:B------:R-:W-:Y:S02]  /*19c10*/  ELECT P6, UR62, PT ;  /* 0x00000000003e782f */ /* 0x000fe400038c0000 */
[----:B------:R-:W-:Y:S01]  /*19c20*/  MOV R14, UR62 ;  /* 0x0000003e000e7c02 */ /* 0x000fe20008000f00 */
[----:B012---:R-:W-:Y:S10]  /*19c30*/  ENDCOLLECTIVE ;  /* 0x000000000000791b */ /* 0x007ff40003800000 */
.L_x_2784:
[----:B------:R-:W-:Y:S05]  /*19c40*/  BSYNC B0 ;  /* 0x0000000000007941 */ /* 0x000fea0003800000 */
.L_x_2783:
[----:B------:R-:W-:Y:S05]  /*19c50*/  BRA `(.L_x_2785) ;  /* 0xffffffa000d87947 */ /* 0x000fea000383ffff */
.L_x_2669:
[----:B--2---:R2:W3:Y:S02]  /*19c60*/  SYNCS.PHASECHK.TRANS64.TRYWAIT P0, [R0+URZ+0x38840], R2 ;  /* 0x03884002000075a7 */ /* 0x0044e4000800017f */
[----:B---3--:R-:W-:Y:S05]  /*19c70*/  @!P0 NANOSLEEP.SYNCS 0x989680 ;  /* 0x009896800000895d */ /* 0x008fea0003900000 */
[----:B------:R-:W3:Y:S02]  /*19c80*/  @!P0 SYNCS.PHASECHK.TRANS64 P0, [R0+URZ+0x38840], R2 ;  /* 0x03884002000085a7 */ /* 0x000ee4000800007f */
[----:B---3--:R-:W-:Y:S05]  /*19c90*/  @!P0 BRA `(.L_x_2669) ;  /* 0xfffffffc00f08947 */ /* 0x008fea000383ffff */
[----:B------:R-:W-:Y:S05]  /*19ca0*/  BRA `(.L_x_2786) ;  /* 0xffffffa400487947 */ /* 0x000fea000383ffff */
.L_x_2673:
[----:B------:R-:W2:Y:S01]  /*19cb0*/  LDL.LU R11, [R1+0x34] ;  /* 0x00003400010b7983 */ /* 0x000ea20000300800 */
[----:B------:R-:W-:Y:S02]  /*19cc0*/  IMAD.MOV.U32 R13, RZ, RZ, R0 ;  /* 0x000000ffff0d7224 */ /* 0x000fe400078e0000 */
[----:B------:R-:W-:Y:S02]  /*19cd0*/  IMAD.MOV.U32 R12, RZ, RZ, RZ ;  /* 0x000000ffff0c7224 */ /* 0x000fe400078e00ff */
[----:B------:R-:W-:Y:S02]  /*19ce0*/  IMAD.MOV.U32 R15, RZ, RZ, -0x1 ;  /* 0xffffffffff0f7424 */ /* 0x000fe400078e00ff */
[----:B------:R-:W-:Y:S02]  /*19cf0*/  IMAD R17, R17, 0x80, R10 ;  /* 0x0000008011117824 */ /* 0x000fe400078e020a */
[----:B--2---:R-:W-:Y:S02]  /*19d00*/  IMAD R2, R11, R7, RZ ;  /* 0x000000070b027224 */ /* 0x004fe400078e02ff */
[----:B------:R-:W-:-:S02]  /*19d10*/  IMAD.MOV.U32 R11, RZ, RZ, 0x181f ;  /* 0x0000181fff0b7424 */ /* 0x000fc400078e00ff */
[C---:B------:R-:W-:Y:S01]  /*19d20*/  VIADD R7, R17.reuse, 0x60 ;  /* 0x0000006011077836 */ /* 0x040fe20000000000 */
[----:B------:R-:W-:-:S13]  /*19d30*/  ISETP.GE.AND P5, PT, R17, R2, PT ;  /* 0x000000021100720c */ /* 0x000fda0003fa6270 */
[----:B-----5:R-:W-:Y:S05]  /*19d40*/  WARPSYNC.COLLECTIVE R15, `(.L_x_2787) ;  /* 0x000000000f087348 */ /* 0x020fea0003c00000 */
[----:B------:R0:W1:Y:S02]  /*19d50*/  SHFL.IDX P6, R14, R13, R12, R11 ;  /* 0x0000000c0d0e7389 */ /* 0x00006400000c000b */
[----:B01---5:R-:W-:Y:S01]  /*19d60*/  ENDCOLLECTIVE ;  /* 0x000000000000791b */ /* 0x023fe20003800000 */
.L_x_2787:
[----:B------:R-:W-:Y:S02]  /*19d70*/  IMAD.MOV.U32 R13, RZ, RZ, R3 ;  /* 0x000000ffff0d7224 */ /* 0x000fe400078e0003 */
[----:B------:R-:W-:-:S07]  /*19d80*/  IMAD.MOV.U32 R4, RZ, RZ, R14 ;  /* 0x000000ffff047224 */ /* 0x000fce00078e000e */
[----:B------:R-:W-:Y:S05]  /*19d90*/  WARPSYNC.COLLECTIVE R15, `(.L_x_2788) ;  /* 0x000000000f087348 */ /* 0x000fea0003c00000 */
[----:B------:R0:W1:Y:S02]  /*19da0*/  SHFL.IDX P6, R14, R13, R12, R11 ;  /* 0x0000000c0d0e7389 */ /* 0x00006400000c000b */
[----:B01----:R-:W-:Y:S01]  /*19db0*/  ENDCOLLECTIVE ;  /* 0x000000000000791b */ /* 0x003fe20003800000 */
.L_x_2788:
        /* <DEDUP_REMOVED lines=19> */
.L_x_2789:
[----:B------:R-:W-:-:S05]  /*19ef0*/  VIADD R4, R17, 0x10 ;  /* 0x0000001011047836 */ /* 0x000fca0000000000 */
[----:B------:R-:W-:Y:S01]  /*19f00*/  ISETP.GE.AND P5, PT, R4, R2, PT ;  /* 0x000000020400720c */ /* 0x000fe20003fa6270 */
[----:B------:R-:W-:Y:S02]  /*19f10*/  IMAD.MOV.U32 R13, RZ, RZ, R3 ;  /* 0x000000ffff0d7224 */ /* 0x000fe400078e0003 */
[----:B------:R-:W-:-:S10]  /*19f20*/  IMAD.MOV.U32 R4, RZ, RZ, R14 ;  /* 0x000000ffff047224 */ /* 0x000fd400078e000e */
[----:B------:R-:W-:Y:S05]  /*19f30*/  WARPSYNC.COLLECTIVE R15, `(.L_x_2790) ;  /* 0x000000000f087348 */ /* 0x000fea0003c00000 */
[----:B------:R0:W1:Y:S02]  /*19f40*/  SHFL.IDX P6, R14, R13, R12, R11 ;  /* 0x0000000c0d0e7389 */ /* 0x00006400000c000b */
[----:B01----:R-:W-:Y:S01]  /*19f50*/  ENDCOLLECTIVE ;  /* 0x000000000000791b */ /* 0x003fe20003800000 */
.L_x_2790:
        /* <DEDUP_REMOVED lines=19> */
.L_x_2791:
[----:B------:R-:W-:-:S05]  /*1a090*/  VIADD R4, R17, 0x20 ;  /* 0x0000002011047836 */ /* 0x000fca0000000000 */
[----:B------:R-:W-:Y:S01]  /*1a0a0*/  ISETP.GE.AND P5, PT, R4, R2, PT ;  /* 0x000000020400720c */ /* 0x000fe20003fa6270 */
[----:B------:R-:W-:Y:S02]  /*1a0b0*/  IMAD.MOV.U32 R13, RZ, RZ, R3 ;  /* 0x000000ffff0d7224 */ /* 0x000fe400078e0003 */
[----:B------:R-:W-:-:S10]  /*1a0c0*/  IMAD.MOV.U32 R4, RZ, RZ, R14 ;  /* 0x000000ffff047224 */ /* 0x000fd400078e000e */
[----:B------:R-:W-:Y:S05]  /*1a0d0*/  WARPSYNC.COLLECTIVE R15, `(.L_x_2792) ;  /* 0x000000000f087348 */ /* 0x000fea0003c00000 */
[----:B------:R0:W1:Y:S02]  /*1a0e0*/  SHFL.IDX P6, R14, R13, R12, R11 ;  /* 0x0000000c0d0e7389 */ /* 0x00006400000c000b */
[----:B01----:R-:W-:Y:S01]  /*1a0f0*/  ENDCOLLECTIVE ;  /* 0x000000000000791b */ /* 0x003fe20003800000 */
.L_x_2792:
        /* <DEDUP_REMOVED lines=19> */
.L_x_2793:
[----:B------:R-:W-:-:S05]  /*1a230*/  VIADD R4, R17, 0x30 ;  /* 0x0000003011047836 */ /* 0x000fca0000000000 */
[----:B------:R-:W-:Y:S01]  /*1a240*/  ISETP.GE.AND P5, PT, R4, R2, PT ;  /* 0x000000020400720c */ /* 0x000fe20003fa6270 */
[----:B------:R-:W-:Y:S02]  /*1a250*/  IMAD.MOV.U32 R13, RZ, RZ, R3 ;  /* 0x000000ffff0d7224 */ /* 0x000fe400078e0003 */
[----:B------:R-:W-:-:S10]  /*1a260*/  IMAD.MOV.U32 R4, RZ, RZ, R14 ;  /* 0x000000ffff047224 */ /* 0x000fd400078e000e */
[----:B------:R-:W-:Y:S05]  /*1a270*/  WARPSYNC.COLLECTIVE R15, `(.L_x_2794) ;  /* 0x000000000f087348 */ /* 0x000fea0003c00000 */
[----:B------:R0:W1:Y:S02]  /*1a280*/  SHFL.IDX P6, R14, R13, R12, R11 ;  /* 0x0000000c0d0e7389 */ /* 0x00006400000c000b */
[----:B01----:R-:W-:Y:S01]  /*1a290*/  ENDCOLLECTIVE ;  /* 0x000000000000791b */ /* 0x003fe20003800000 */
.L_x_2794:
        /* <DEDUP_REMOVED lines=19> */
.L_x_2795:
[----:B------:R-:W-:-:S05]  /*1a3d0*/  VIADD R4, R17, 0x40 ;  /* 0x0000004011047836 */ /* 0x000fca0000000000 */
[----:B------:R-:W-:Y:S01]  /*1a3e0*/  ISETP.GE.AND P5, PT, R4, R2, PT ;  /* 0x000000020400720c */ /* 0x000fe20003fa6270 */
[----:B------:R-:W-:Y:S02]  /*1a3f0*/  IMAD.MOV.U32 R13, RZ, RZ, R3 ;  /* 0x000000ffff0d7224 */ /* 0x000fe400078e0003 */
[----:B------:R-:W-:-:S10]  /*1a400*/  IMAD.MOV.U32 R4, RZ, RZ, R14 ;  /* 0x000000ffff047224 */ /* 0x000fd400078e000e */
[----:B------:R-:W-:Y:S05]  /*1a410*/  WARPSYNC.COLLECTIVE R15, `(.L_x_2796) ;  /* 0x000000000f087348 */ /* 0x000fea0003c00000 */
[----:B------:R0:W1:Y:S02]  /*1a420*/  SHFL.IDX P6, R14, R13, R12, R11 ;  /* 0x0000000c0d0e7389 */ /* 0x00006400000c000b */
[----:B01----:R-:W-:Y:S01]  /*1a430*/  ENDCOLLECTIVE ;  /* 0x000000000000791b */ /* 0x003fe20003800000 */
.L_x_2796:
        /* <DEDUP_REMOVED lines=19> */
.L_x_2797:
[----:B------:R-:W-:-:S05]  /*1a570*/  VIADD R4, R17, 0x50 ;  /* 0x0000005011047836 */ /* 0x000fca0000000000 */
[----:B------:R-:W-:Y:S01]  /*1a580*/  ISETP.GE.AND P5, PT, R4, R2, PT ;  /* 0x000000020400720c */ /* 0x000fe20003fa6270 */
[----:B------:R-:W-:Y:S02]  /*1a590*/  IMAD.MOV.U32 R13, RZ, RZ, R3 ;  /* 0x000000ffff0d7224 */ /* 0x000fe400078e0003 */
[----:B------:R-:W-:-:S10]  /*1a5a0*/  IMAD.MOV.U32 R4, RZ, RZ, R14 ;  /* 0x000000ffff047224 */ /* 0x000fd400078e000e */
[----:B------:R-:W-:Y:S05]  /*1a5b0*/  WARPSYNC.COLLECTIVE R15, `(.L_x_2798) ;  /* 0x000000000f087348 */ /* 0x000fea0003c00000 */
[----:B------:R0:W1:Y:S02]  /*1a5c0*/  SHFL.IDX P6, R14, R13, R12, R11 ;  /* 0x0000000c0d0e7389 */ /* 0x00006400000c000b */
[----:B01----:R-:W-:Y:S01]  /*1a5d0*/  ENDCOLLECTIVE ;  /* 0x000000000000791b */ /* 0x003fe20003800000 */
.L_x_2798:
        /* <DEDUP_REMOVED lines=20> */
.L_x_2799:
[----:B------:R-:W-:Y:S02]  /*1a720*/  IMAD.MOV.U32 R13, RZ, RZ, R3 ;  /* 0x000000ffff0d7224 */ /* 0x000fe400078e0003 */
[----:B------:R-:W-:-:S07]  /*1a730*/  IMAD.MOV.U32 R6, RZ, RZ, R14 ;  /* 0x000000ffff067224 */ /* 0x000fce00078e000e */
[----:B------:R-:W-:Y:S05]  /*1a740*/  WARPSYNC.COLLECTIVE R15, `(.L_x_2800) ;  /* 0x000000000f087348 */ /* 0x000fea0003c00000 */
[----:B------:R0:W1:Y:S02]  /*1a750*/  SHFL.IDX P6, R14, R13, R12, R11 ;  /* 0x0000000c0d0e7389 */ /* 0x00006400000c000b */
[----:B01----:R-:W-:Y:S01]  /*1a760*/  ENDCOLLECTIVE ;  /* 0x000000000000791b */ /* 0x003fe20003800000 */
.L_x_2800:
        /* <DEDUP_REMOVED lines=19> */
.L_x_2801:
[----:B------:R-:W-:Y:S02]  /*1a8a0*/  IMAD.MOV.U32 R13, RZ, RZ, R3 ;  /* 0x000000ffff0d7224 */ /* 0x000fe400078e0003 */
[----:B------:R-:W-:-:S07]  /*1a8b0*/  IMAD.MOV.U32 R6, RZ, RZ, R14 ;  /* 0x000000ffff067224 */ /* 0x000fce00078e000e */
[----:B------:R-:W-:Y:S05]  /*1a8c0*/  WARPSYNC.COLLECTIVE R15, `(.L_x_2802) ;  /* 0x000000000f087348 */ /* 0x000fea0003c00000 */
[----:B------:R0:W1:Y:S02]  /*1a8d0*/  SHFL.IDX P6, R14, R13, R12, R11 ;  /* 0x0000000c0d0e7389 */ /* 0x00006400000c000b */
[----:B01----:R-:W-:Y:S01]  /*1a8e0*/  ENDCOLLECTIVE ;  /* 0x000000000000791b */ /* 0x003fe20003800000 */
.L_x_2802:
[----:B------:R-:W-:Y:S01]  /*1a8f0*/  IMAD.MOV.U32 R3, RZ, RZ, R14 ;  /* 0x000000ffff037224 */ /* 0x000fe200078e000e */
[----:B------:R-:W-:Y:S06]  /*1a900*/  BRA `(.L_x_2803) ;  /* 0xffffffa800347947 */ /* 0x000fec000383ffff */
.L_x_2678:
[----:B0-----:R-:W2:Y:S02]  /*1a910*/  LDL R2, [R1+0x4] ;  /* 0x0000040001027983 */ /* 0x001ea40000100800 */
[----:B--2---:R0:W1:Y:S02]  /*1a920*/  SYNCS.PHASECHK.TRANS64.TRYWAIT P0, [R2+URZ+0x38820], R0 ;  /* 0x03882000020075a7 */ /* 0x004064000800017f */
[----:B-1----:R-:W-:Y:S05]  /*1a930*/  @!P0 NANOSLEEP.SYNCS 0x989680 ;  /* 0x009896800000895d */ /* 0x002fea0003900000 */
[----:B------:R-:W1:Y:S02]  /*1a940*/  @!P0 SYNCS.PHASECHK.TRANS64 P0, [R2+URZ+0x38820], R0 ;  /* 0x03882000020085a7 */ /* 0x000e64000800007f */
[----:B-1----:R-:W-:Y:S05]  /*1a950*/  @!P0 BRA `(.L_x_2678) ;  /* 0xfffffffc00ec8947 */ /* 0x002fea000383ffff */
[----:B------:R-:W-:Y:S05]  /*1a960*/  BRA `(.L_x_2804) ;  /* 0xffffffa800b47947 */ /* 0x000fea000383ffff */
.L_x_2687:
[----:B-1----:R1:W2:Y:S02]  /*1a970*/  SYNCS.PHASECHK.TRANS64.TRYWAIT P0, [R2+URZ+0x38840], R0 ;  /* 0x03884000020075a7 */ /* 0x0022a4000800017f */
[----:B--2---:R-:W-:Y:S05]  /*1a980*/  @!P0 NANOSLEEP.SYNCS 0x989680 ;  /* 0x009896800000895d */ /* 0x004fea0003900000 */
[----:B------:R-:W2:Y:S02]  /*1a990*/  @!P0 SYNCS.PHASECHK.TRANS64 P0, [R2+URZ+0x38840], R0 ;  /* 0x03884000020085a7 */ /* 0x000ea4000800007f */
[----:B--2---:R-:W-:Y:S05]  /*1a9a0*/  @!P0 BRA `(.L_x_2687) ;  /* 0xfffffffc00f08947 */ /* 0x004fea000383ffff */
[----:B------:R-:W-:Y:S05]  /*1a9b0*/  BRA `(.L_x_2805) ;  /* 0xffffffac007c7947 */ /* 0x000fea000383ffff */
.L_x_2695:
[----:B0-----:R0:W1:Y:S02]  /*1a9c0*/  SYNCS.PHASECHK.TRANS64.TRYWAIT P0, [R2+URZ+0x60], R0 ;  /* 0x00006000020075a7 */ /* 0x001064000800017f */
[----:B-1----:R-:W-:Y:S05]  /*1a9d0*/  @!P0 NANOSLEEP.SYNCS 0x989680 ;  /* 0x009896800000895d */ /* 0x002fea0003900000 */
[----:B------:R-:W1:Y:S02]  /*1a9e0*/  @!P0 SYNCS.PHASECHK.TRANS64 P0, [R2+URZ+0x60], R0 ;  /* 0x00006000020085a7 */ /* 0x000e64000800007f */
[----:B-1----:R-:W-:Y:S05]  /*1a9f0*/  @!P0 BRA `(.L_x_2695) ;  /* 0xfffffffc00f08947 */ /* 0x002fea000383ffff */
[----:B------:R-:W-:Y:S05]  /*1aa00*/  BRA `(.L_x_2806) ;  /* 0xffffffb000d87947 */ /* 0x000fea000383ffff */
.L_x_2706:
[----:B--2---:R2:W3:Y:S02]  /*1aa10*/  SYNCS.PHASECHK.TRANS64.TRYWAIT P0, [R3+URZ+0x38840], R2 ;  /* 0x03884002030075a7 */ /* 0x0044e4000800017f */
[----:B---3--:R-:W-:Y:S05]  /*1aa20*/  @!P0 NANOSLEEP.SYNCS 0x989680 ;  /* 0x009896800000895d */ /* 0x008fea0003900000 */
[----:B------:R-:W3:Y:S02]  /*1aa30*/  @!P0 SYNCS.PHASECHK.TRANS64 P0, [R3+URZ+0x38840], R2 ;  /* 0x03884002030085a7 */ /* 0x000ee4000800007f */
[----:B---3--:R-:W-:Y:S05]  /*1aa40*/  @!P0 BRA `(.L_x_2706) ;  /* 0xfffffffc00f08947 */ /* 0x008fea000383ffff */
[----:B------:R-:W-:Y:S05]  /*1aa50*/  BRA `(.L_x_2807) ;  /* 0xffffffbc00047947 */ /* 0x000fea000383ffff */
.L_x_2714:
[----:B-1----:R1:W2:Y:S02]  /*1aa60*/  SYNCS.PHASECHK.TRANS64.TRYWAIT P0, [R2+URZ+0x60], R3 ;  /* 0x00006003020075a7 */ /* 0x0022a4000800017f */
[----:B--2---:R-:W-:Y:S05]  /*1aa70*/  @!P0 NANOSLEEP.SYNCS 0x989680 ;  /* 0x009896800000895d */ /* 0x004fea0003900000 */
[----:B------:R-:W2:Y:S02]  /*1aa80*/  @!P0 SYNCS.PHASECHK.TRANS64 P0, [R2+URZ+0x60], R3 ;  /* 0x00006003020085a7 */ /* 0x000ea4000800007f */
[----:B--2---:R-:W-:Y:S05]  /*1aa90*/  @!P0 BRA `(.L_x_2714) ;  /* 0xfffffffc00f08947 */ /* 0x004fea000383ffff */
[----:B------:R-:W-:Y:S05]  /*1aaa0*/  BRA `(.L_x_2808) ;  /* 0xffffffc000607947 */ /* 0x000fea000383ffff */
.L_x_2725:
[----:B---3--:R3:W4:Y:S02]  /*1aab0*/  SYNCS.PHASECHK.TRANS64.TRYWAIT P0, [R2+URZ+0x38840], R3 ;  /* 0x03884003020075a7 */ /* 0x008724000800017f */
[----:B----4-:R-:W-:Y:S05]  /*1aac0*/  @!P0 NANOSLEEP.SYNCS 0x989680 ;  /* 0x009896800000895d */ /* 0x010fea0003900000 */
[----:B------:R-:W4:Y:S02]  /*1aad0*/  @!P0 SYNCS.PHASECHK.TRANS64 P0, [R2+URZ+0x38840], R3 ;  /* 0x03884003020085a7 */ /* 0x000f24000800007f */
[----:B----4-:R-:W-:Y:S05]  /*1aae0*/  @!P0 BRA `(.L_x_2725) ;  /* 0xfffffffc00f08947 */ /* 0x010fea000383ffff */
[----:B------:R-:W-:Y:S05]  /*1aaf0*/  BRA `(.L_x_2809) ;  /* 0xffffffc800587947 */ /* 0x000fea000383ffff */
.L_x_2733:
[----:B-1----:R1:W2:Y:S02]  /*1ab00*/  SYNCS.PHASECHK.TRANS64.TRYWAIT P0, [R2+URZ+0x60], R5 ;  /* 0x00006005020075a7 */ /* 0x0022a4000800017f */
[----:B--2---:R-:W-:Y:S05]  /*1ab10*/  @!P0 NANOSLEEP.SYNCS 0x989680 ;  /* 0x009896800000895d */ /* 0x004fea0003900000 */
[----:B------:R-:W2:Y:S02]  /*1ab20*/  @!P0 SYNCS.PHASECHK.TRANS64 P0, [R2+URZ+0x60], R5 ;  /* 0x00006005020085a7 */ /* 0x000ea4000800007f */
[----:B--2---:R-:W-:Y:S05]  /*1ab30*/  @!P0 BRA `(.L_x_2733) ;  /* 0xfffffffc00f08947 */ /* 0x004fea000383ffff */
[----:B------:R-:W-:Y:S05]  /*1ab40*/  BRA `(.L_x_2810) ;  /* 0xffffffcc00b47947 */ /* 0x000fea000383ffff */
.L_x_2746:
[----:B--2---:R2:W4:Y:S02]  /*1ab50*/  SYNCS.PHASECHK.TRANS64.TRYWAIT P0, [R0+URZ+0x38860], R2 ;  /* 0x03886002000075a7 */ /* 0x004524000800017f */
[----:B----4-:R-:W-:Y:S05]  /*1ab60*/  @!P0 NANOSLEEP.SYNCS 0x989680 ;  /* 0x009896800000895d */ /* 0x010fea0003900000 */
[----:B------:R-:W4:Y:S02]  /*1ab70*/  @!P0 SYNCS.PHASECHK.TRANS64 P0, [R0+URZ+0x38860], R2 ;  /* 0x03886002000085a7 */ /* 0x000f24000800007f */
[----:B----4-:R-:W-:Y:S05]  /*1ab80*/  @!P0 BRA `(.L_x_2746) ;  /* 0xfffffffc00f08947 */ /* 0x010fea000383ffff */
[----:B------:R-:W-:Y:S05]  /*1ab90*/  BRA `(.L_x_2811) ;  /* 0xffffffd400907947 */ /* 0x000fea000383ffff */
.L_x_2755:
[----:B------:R-:W-:Y:S01]  /*1aba0*/  BSSY B0, `(.L_x_2812) ;  /* 0x0000008000007945 */ /* 0x000fe20003800000 */
[----:B------:R-:W-:Y:S02]  /*1abb0*/  IMAD.MOV.U32 R13, RZ, RZ, R16 ;  /* 0x000000ffff0d7224 */ /* 0x000fe400078e0010 */
[----:B------:R-:W-:Y:S02]  /*1abc0*/  IMAD.MOV.U32 R12, RZ, RZ, RZ ;  /* 0x000000ffff0c7224 */ /* 0x000fe400078e00ff */
[----:B------:R-:W-:Y:S02]  /*1abd0*/  IMAD.MOV.U32 R11, RZ, RZ, 0x1f ;  /* 0x0000001fff0b7424 */ /* 0x000fe400078e00ff */
[----:B------:R-:W-:-:S07]  /*1abe0*/  IMAD.MOV.U32 R15, RZ, RZ, -0x1 ;  /* 0xffffffffff0f7424 */ /* 0x000fce00078e00ff */
[----:B-123-5:R-:W-:Y:S05]  /*1abf0*/  WARPSYNC.COLLECTIVE R15, `(.L_x_2813) ;  /* 0x000000000f087348 */ /* 0x02efea0003c00000 */
[----:B------:R0:W4:Y:S02]  /*1ac00*/  SHFL.IDX P6, R14, R13, R12, R11 ;  /* 0x0000000c0d0e7389 */ /* 0x00012400000c000b */
[----:B012345:R-:W-:Y:S01]  /*1ac10*/  ENDCOLLECTIVE ;  /* 0x000000000000791b */ /* 0x03ffe20003800000 */
.L_x_2813:
[----:B------:R-:W-:Y:S05]  /*1ac20*/  BSYNC B0 ;  /* 0x0000000000007941 */ /* 0x000fea0003800000 */
.L_x_2812:
        /* <DEDUP_REMOVED lines=9> */
.L_x_2814:
        /* <DEDUP_REMOVED lines=19> */
.L_x_2815:
        /* <DEDUP_REMOVED lines=8> */
.L_x_2816:
        /* <DEDUP_REMOVED lines=8> */
.L_x_2817:
        /* <DEDUP_REMOVED lines=8> */
.L_x_2818:
        /* <DEDUP_REMOVED lines=8> */
.L_x_2819:
        /* <DEDUP_REMOVED lines=9> */
.L_x_2820:
[----:B------:R-:W-:Y:S01]  /*1b080*/  IMAD.MOV.U32 R16, RZ, RZ, R14 ;  /* 0x000000ffff107224 */ /* 0x000fe200078e000e */
[----:B------:R-:W-:Y:S06]  /*1b090*/  BRA `(.L_x_2821) ;  /* 0xffffffd800947947 */ /* 0x000fec000383ffff */
.L_x_2760:
[----:B------:R-:W-:Y:S01]  /*1b0a0*/  BSSY B0, `(.L_x_2822) ;  /* 0x0000008000007945 */ /* 0x000fe20003800000 */
[----:B-----5:R-:W-:Y:S02]  /*1b0b0*/  IMAD.MOV.U32 R13, RZ, RZ, R2 ;  /* 0x000000ffff0d7224 */ /* 0x020fe400078e0002 */
[----:B------:R-:W-:Y:S02]  /*1b0c0*/  IMAD.MOV.U32 R12, RZ, RZ, 0x1 ;  /* 0x00000001ff0c7424 */ /* 0x000fe400078e00ff */
[----:B------:R-:W-:Y:S02]  /*1b0d0*/  IMAD.MOV.U32 R11, RZ, RZ, RZ ;  /* 0x000000ffff0b7224 */ /* 0x000fe400078e00ff */
[----:B------:R-:W-:-:S07]  /*1b0e0*/  IMAD.MOV.U32 R15, RZ, RZ, -0x1 ;  /* 0xffffffffff0f7424 */ /* 0x000fce00078e00ff */
[----:B0123--:R-:W-:Y:S05]  /*1b0f0*/  WARPSYNC.COLLECTIVE R15, `(.L_x_2823) ;  /* 0x000000000f087348 */ /* 0x00ffea0003c00000 */
[----:B------:R4:W0:Y:S02]  /*1b100*/  SHFL.UP P6, R14, R13, R12, R11 ;  /* 0x0400000c0d0e7389 */ /* 0x00082400000c000b */
[----:B01234-:R-:W-:Y:S01]  /*1b110*/  ENDCOLLECTIVE ;  /* 0x000000000000791b */ /* 0x01ffe20003800000 */
.L_x_2823:
[----:B------:R-:W-:Y:S05]  /*1b120*/  BSYNC B0 ;  /* 0x0000000000007941 */ /* 0x000fea0003800000 */
.L_x_2822:
        /* <DEDUP_REMOVED lines=9> */
.L_x_2824:
        /* <DEDUP_REMOVED lines=8> */
.L_x_2825:
        /* <DEDUP_REMOVED lines=8> */
.L_x_2826:
        /* <DEDUP_REMOVED lines=8> */
.L_x_2827:
        /* <DEDUP_REMOVED lines=9> */
.L_x_2828:
[----:B------:R-:W-:Y:S01]  /*1b3d0*/  IMAD.MOV.U32 R16, RZ, RZ, R14 ;  /* 0x000000ffff107224 */ /* 0x000fe200078e000e */
[----:B------:R-:W-:Y:S06]  /*1b3e0*/  BRA `(.L_x_2829) ;  /* 0xffffffd800607947 */ /* 0x000fec000383ffff */
.L_x_2762:
[----:B------:R-:W-:Y:S01]  /*1b3f0*/  BSSY B0, `(.L_x_2830) ;  /* 0x0000006000007945 */ /* 0x000fe20003800000 */
[----:B------:R-:W-:Y:S01]  /*1b400*/  PLOP3.LUT P6, PT, P6, PT, PT, 0x8, 0x0 ;  /* 0x000000000000781c */ /* 0x000fe200037ce170 */
[----:B------:R-:W-:-:S12]  /*1b410*/  IMAD.MOV.U32 R15, RZ, RZ, -0x1 ;  /* 0xffffffffff0f7424 */ /* 0x000fd800078e00ff */
[----:B0123-5:R-:W-:Y:S05]  /*1b420*/  WARPSYNC.COLLECTIVE R15, `(.L_x_2831) ;  /* 0x000000000f087348 */ /* 0x02ffea0003c00000 */
[----:B------:R-:W-:Y:S01]  /*1b430*/  VOTE.ANY R14, PT, P6 ;  /* 0x00000000000e7806 */ /* 0x000fe200030e0100 */
[----:B0123-5:R-:W-:Y:S06]  /*1b440*/  ENDCOLLECTIVE ;  /* 0x000000000000791b */ /* 0x02ffec0003800000 */
.L_x_2831:
[----:B------:R-:W-:Y:S05]  /*1b450*/  BSYNC B0 ;  /* 0x0000000000007941 */ /* 0x000fea0003800000 */
.L_x_2830:
        /* <DEDUP_REMOVED lines=9> */
.L_x_2832:
[----:B------:R-:W-:Y:S01]  /*1b4f0*/  IMAD.MOV.U32 R17, RZ, RZ, R14 ;  /* 0x000000ffff117224 */ /* 0x000fe200078e000e */
[----:B------:R-:W-:Y:S06]  /*1b500*/  BRA `(.L_x_2833) ;  /* 0xffffffd800507947 */ /* 0x000fec000383ffff */
.L_x_2764:
[----:B------:R-:W-:Y:S01]  /*1b510*/  BSSY B0, `(.L_x_2834) ;  /* 0x0000007000007945 */ /* 0x000fe20003800000 */
[----:B------:R-:W-:Y:S02]  /*1b520*/  IMAD.MOV.U32 R13, RZ, RZ, R3 ;  /* 0x000000ffff0d7224 */ /* 0x000fe400078e0003 */
[----:B------:R-:W-:Y:S02]  /*1b530*/  IMAD.MOV.U32 R11, RZ, RZ, 0x1f ;  /* 0x0000001fff0b7424 */ /* 0x000fe400078e00ff */
[----:B------:R-:W-:-:S07]  /*1b540*/  IMAD.MOV.U32 R15, RZ, RZ, -0x1 ;  /* 0xffffffffff0f7424 */ /* 0x000fce00078e00ff */
[----:B012345:R-:W-:Y:S05]  /*1b550*/  WARPSYNC.COLLECTIVE R15, `(.L_x_2835) ;  /* 0x000000000f087348 */ /* 0x03ffea0003c00000 */
[----:B------:R0:W0:Y:S02]  /*1b560*/  SHFL.IDX P6, R14, R13, R12, R11 ;  /* 0x0000000c0d0e7389 */ /* 0x00002400000c000b */
[----:B012345:R-:W-:Y:S01]  /*1b570*/  ENDCOLLECTIVE ;  /* 0x000000000000791b */ /* 0x03ffe20003800000 */
.L_x_2835:
[----:B------:R-:W-:Y:S05]  /*1b580*/  BSYNC B0 ;  /* 0x0000000000007941 */ /* 0x000fea0003800000 */
.L_x_2834:
[----:B------:R-:W-:Y:S01]  /*1b590*/  IMAD.MOV.U32 R3, RZ, RZ, R14 ;  /* 0x000000ffff037224 */ /* 0x000fe200078e000e */
[----:B------:R-:W-:Y:S06]  /*1b5a0*/  BRA `(.L_x_2836) ;  /* 0xffffffd800447947 */ /* 0x000fec000383ffff */
.L_x_2768:
[----:B0-----:R0:W4:Y:S02]  /*1b5b0*/  SYNCS.PHASECHK.TRANS64.TRYWAIT P0, [R0+URZ+0x38820], R3 ;  /* 0x03882003000075a7 */ /* 0x001124000800017f */
[----:B----4-:R-:W-:Y:S05]  /*1b5c0*/  @!P0 NANOSLEEP.SYNCS 0x989680 ;  /* 0x009896800000895d */ /* 0x010fea0003900000 */
[----:B------:R-:W4:Y:S02]  /*1b5d0*/  @!P0 SYNCS.PHASECHK.TRANS64 P0, [R0+URZ+0x38820], R3 ;  /* 0x03882003000085a7 */ /* 0x000f24000800007f */
[----:B----4-:R-:W-:Y:S05]  /*1b5e0*/  @!P0 BRA `(.L_x_2768) ;  /* 0xfffffffc00f08947 */ /* 0x010fea000383ffff */
[----:B------:R-:W-:Y:S05]  /*1b5f0*/  BRA `(.L_x_2837) ;  /* 0xffffffdc00cc7947 */ /* 0x000fea000383ffff */
.L_x_2769:
[----:B------:R-:W4:Y:S01]  /*1b600*/  S2R R2, SR_TID.X ;  /* 0x0000000000027919 */ /* 0x000f220000002100 */
[----:B------:R-:W-:Y:S01]  /*1b610*/  BSSY B0, `(.L_x_2838) ;  /* 0x000000a000007945 */ /* 0x000fe20003800000 */
[----:B------:R-:W-:Y:S02]  /*1b620*/  IMAD.MOV.U32 R12, RZ, RZ, RZ ;  /* 0x000000ffff0c7224 */ /* 0x000fe400078e00ff */
[----:B------:R-:W-:Y:S02]  /*1b630*/  IMAD.MOV.U32 R11, RZ, RZ, 0x1f ;  /* 0x0000001fff0b7424 */ /* 0x000fe400078e00ff */
[----:B------:R-:W-:Y:S01]  /*1b640*/  IMAD.MOV.U32 R15, RZ, RZ, -0x1 ;  /* 0xffffffffff0f7424 */ /* 0x000fe200078e00ff */
[----:B----4-:R-:W-:-:S04]  /*1b650*/  SHF.R.U32.HI R2, RZ, 0x5, R2 ;  /* 0x00000005ff027819 */ /* 0x010fc80000011602 */
[----:B------:R-:W-:-:S05]  /*1b660*/  LOP3.LUT R2, R2, 0x3, RZ, 0xc0, !PT ;  /* 0x0000000302027812 */ /* 0x000fca00078ec0ff */
[----:B------:R-:W-:-:S07]  /*1b670*/  IMAD.MOV.U32 R13, RZ, RZ, R2 ;  /* 0x000000ffff0d7224 */ /* 0x000fce00078e0002 */
[----:B0123-5:R-:W-:Y:S05]  /*1b680*/  WARPSYNC.COLLECTIVE R15, `(.L_x_2839) ;  /* 0x000000000f087348 */ /* 0x02ffea0003c00000 */
[----:B------:R4:W0:Y:S02]  /*1b690*/  SHFL.IDX P6, R14, R13, R12, R11 ;  /* 0x0000000c0d0e7389 */ /* 0x00082400000c000b */
[----:B012345:R-:W-:Y:S01]  /*1b6a0*/  ENDCOLLECTIVE ;  /* 0x000000000000791b */ /* 0x03ffe20003800000 */
.L_x_2839:
[----:B------:R-:W-:Y:S05]  /*1b6b0*/  BSYNC B0 ;  /* 0x0000000000007941 */ /* 0x000fea0003800000 */
.L_x_2838:
[----:B------:R-:W-:Y:S05]  /*1b6c0*/  BRA `(.L_x_2840) ;  /* 0xffffffdc00b47947 */ /* 0x000fea000383ffff */
.L_x_2772:
[----:B------:R-:W-:Y:S01]  /*1b6d0*/  BSSY B1, `(.L_x_2841) ;  /* 0x0000006000017945 */ /* 0x000fe20003800000 */
[----:B------:R-:W-:-:S07]  /*1b6e0*/  IMAD.MOV.U32 R15, RZ, RZ, -0x1 ;  /* 0xffffffffff0f7424 */ /* 0x000fce00078e00ff */
[----:B-12345:R-:W-:Y:S05]  /*1b6f0*/  WARPSYNC.COLLECTIVE R15, `(.L_x_2842) ;  /* 0x000000000f0c7348 */ /* 0x03efea0003c00000 */
[----:B------:R-:W-:Y:S02]  /*1b700*/  ELECT P6, UR62, PT ;  /* 0x00000000003e782f */ /* 0x000fe400038c0000 */
[----:B------:R-:W-:Y:S01]  /*1b710*/  MOV R14, UR62 ;  /* 0x0000003e000e7c02 */ /* 0x000fe20008000f00 */
[----:B-12345:R-:W-:Y:S10]  /*1b720*/  ENDCOLLECTIVE ;  /* 0x000000000000791b */ /* 0x03eff40003800000 */
.L_x_2842:
[----:B------:R-:W-:Y:S05]  /*1b730*/  BSYNC B1 ;  /* 0x0000000000017941 */ /* 0x000fea0003800000 */
.L_x_2841:
[----:B------:R-:W-:Y:S05]  /*1b740*/  BRA `(.L_x_2843) ;  /* 0xffffffdc00ac7947 */ /* 0x000fea000383ffff */
.L_x_2774:
[----:B0-----:R0:W1:Y:S02]  /*1b750*/  SYNCS.PHASECHK.TRANS64.TRYWAIT P0, [R6+URZ], R5 ;  /* 0x00000005060075a7 */ /* 0x001064000800017f */
[----:B-1----:R-:W-:Y:S05]  /*1b760*/  @!P0 NANOSLEEP.SYNCS 0x989680 ;  /* 0x009896800000895d */ /* 0x002fea0003900000 */
[----:B------:R-:W1:Y:S02]  /*1b770*/  @!P0 SYNCS.PHASECHK.TRANS64 P0, [R6+URZ], R5 ;  /* 0x00000005060085a7 */ /* 0x000e64000800007f */
[----:B-1----:R-:W-:Y:S05]  /*1b780*/  @!P0 BRA `(.L_x_2774) ;  /* 0xfffffffc00f08947 */ /* 0x002fea000383ffff */
[----:B------:R-:W-:Y:S05]  /*1b790*/  BRA `(.L_x_2844) ;  /* 0xffffffdc00f07947 */ /* 0x000fea000383ffff */
.L_x_2775:
[----:B-1----:R1:W3:Y:S02]  /*1b7a0*/  SYNCS.PHASECHK.TRANS64.TRYWAIT P0, [R7+URZ], R2 ;  /* 0x00000002070075a7 */ /* 0x0022e4000800017f */
[----:B---3--:R-:W-:Y:S05]  /*1b7b0*/  @!P0 NANOSLEEP.SYNCS 0x989680 ;  /* 0x009896800000895d */ /* 0x008fea0003900000 */
[----:B------:R-:W3:Y:S02]  /*1b7c0*/  @!P0 SYNCS.PHASECHK.TRANS64 P0, [R7+URZ], R2 ;  /* 0x00000002070085a7 */ /* 0x000ee4000800007f */
[----:B---3--:R-:W-:Y:S05]  /*1b7d0*/  @!P0 BRA `(.L_x_2775) ;  /* 0xfffffffc00f08947 */ /* 0x008fea000383ffff */
[----:B------:R-:W-:Y:S05]  /*1b7e0*/  BRA `(.L_x_2845) ;  /* 0xffffffdc00e47947 */ /* 0x000fea000383ffff */
.L_x_2777:
[----:B---3--:R3:W4:Y:S02]  /*1b7f0*/  SYNCS.PHASECHK.TRANS64.TRYWAIT P0, [R4+URZ], R5 ;  /* 0x00000005040075a7 */ /* 0x008724000800017f */
[----:B----4-:R-:W-:Y:S05]  /*1b800*/  @!P0 NANOSLEEP.SYNCS 0x989680 ;  /* 0x009896800000895d */ /* 0x010fea0003900000 */
[----:B------:R-:W4:Y:S02]  /*1b810*/  @!P0 SYNCS.PHASECHK.TRANS64 P0, [R4+URZ], R5 ;  /* 0x00000005040085a7 */ /* 0x000f24000800007f */
[----:B----4-:R-:W-:Y:S05]  /*1b820*/  @!P0 BRA `(.L_x_2777) ;  /* 0xfffffffc00f08947 */ /* 0x010fea000383ffff */
[----:B------:R-:W-:Y:S05]  /*1b830*/  BRA `(.L_x_2846) ;  /* 0xffffffdc00ec7947 */ /* 0x000fea000383ffff */
.L_x_2847:
        /* <DEDUP_REMOVED lines=12> */
.L_x_3432:


//--------------------- .text._ZN7cutlass13device_kernelIN5flash11enable_sm90INS1_16FlashAttnFwdSm90INS1_25CollectiveMainloopFwdSm90ILi2EN4cute5tupleIJNS5_1CILi1EEES8_S8_EEENS6_IJNS7_ILi128EEENS7_ILi80EEENS7_ILi256EEEEEELi256ENS_10bfloat16_tEfNS_4arch4Sm90ELb1ELb0ELb1ELb1ELb0ELb1ELb0ELb1ELb1ELb1ELb0ELb0EEENS1_21CollectiveEpilogueFwdINS6_IJSA_SC_SB_EEES9_SE_SG_Li256ELb1ELb1ELb0ELb0EEENS1_36VarlenDynamicPersistentTileSchedulerILi128ELi80ELi256ELi128ELb0ELb1ELb1ELb1ELb1ELb1EEEEEEEEEvNT_6ParamsE --------------------------
	.section	.text._ZN7cutlass13device_kernelIN5flash11enable_sm90INS1_16FlashAttnFwdSm90INS1_25CollectiveMainloopFwdSm90ILi2EN4cute5tupleIJNS5_1CILi1EEES8_S8_EEENS6_IJNS7_ILi128EEENS7_ILi80EEENS7_ILi256EEEEEELi256ENS_10bfloat16_tEfNS_4arch4Sm90ELb1ELb0ELb1ELb1ELb0ELb1ELb0ELb1ELb1ELb1ELb0ELb0EEENS1_21CollectiveEpilogueFwdINS6_IJSA_SC_SB_EEES9_SE_SG_Li256ELb1ELb1ELb0ELb0EEENS1_36VarlenDynamicPersistentTileSchedulerILi128ELi80ELi256ELi128ELb0ELb1ELb1ELb1ELb1ELb1EEEEEEEEEvNT_6ParamsE,"ax",@progbits
	.align	128
.text._ZN7cutlass13device_kernelIN5flash11enable_sm90INS1_16FlashAttnFwdSm90INS1_25CollectiveMainloopFwdSm90ILi2EN4cute5tupleIJNS5_1CILi1EEES8_S8_EEENS6_IJNS7_ILi128EEENS7_ILi80EEENS7_ILi256EEEEEELi256ENS_10bfloat16_tEfNS_4arch4Sm90ELb1ELb0ELb1ELb1ELb0ELb1ELb0ELb1ELb1ELb1ELb0ELb0EEENS1_21CollectiveEpilogueFwdINS6_IJSA_SC_SB_EEES9_SE_SG_Li256ELb1ELb1ELb0ELb0EEENS1_36VarlenDynamicPersistentTileSchedulerILi128ELi80ELi256ELi128ELb0ELb1ELb1ELb1ELb1ELb1EEEEEEEEEvNT_6ParamsE:
        .type           _ZN7cutlass13device_kernelIN5flash11enable_sm90INS1_16FlashAttnFwdSm90INS1_25CollectiveMainloopFwdSm90ILi2EN4cute5tupleIJNS5_1CILi1EEES8_S8_EEENS6_IJNS7_ILi128EEENS7_ILi80EEENS7_ILi256EEEEEELi256ENS_10bfloat16_tEfNS_4arch4Sm90ELb1ELb0ELb1ELb1ELb0ELb1ELb0ELb1ELb1ELb1ELb0ELb0EEENS1_21CollectiveEpilogueFwdINS6_IJSA_SC_SB_EEES9_SE_SG_Li256ELb1ELb1ELb0ELb0EEENS1_36VarlenDynamicPersistentTileSchedulerILi128ELi80ELi256ELi128ELb0ELb1ELb1ELb1ELb1ELb1EEEEEEEEEvNT_6ParamsE,@function
        .size           _ZN7cutlass13device_kernelIN5flash11enable_sm90INS1_16FlashAttnFwdSm90INS1_25CollectiveMainloopFwdSm90ILi2EN4cute5tupleIJNS5_1CILi1EEES8_S8_EEENS6_IJNS7_ILi128EEENS7_ILi80EEENS7_ILi256EEEEEELi256ENS_10bfloat16_tEfNS_4arch4Sm90ELb1ELb0ELb1ELb1ELb0ELb1ELb0ELb1ELb1ELb1ELb0ELb0EEENS1_21CollectiveEpilogueFwdINS6_IJSA_SC_SB_EEES9_SE_SG_Li256ELb1ELb1ELb0ELb0EEENS1_36VarlenDynamicPersistentTileSchedulerILi128ELi80ELi256ELi128ELb0ELb1ELb1ELb1ELb1ELb1EEEEEEEEEvNT_6ParamsE,(.L_x_3433 - _ZN7cutlass13device_kernelIN5flash11enable_sm90INS1_16FlashAttnFwdSm90INS1_25CollectiveMainloopFwdSm90ILi2EN4cute5tupleIJNS5_1CILi1EEES8_S8_EEENS6_IJNS7_ILi128EEENS7_ILi80EEENS7_ILi256EEEEEELi256ENS_10bfloat16_tEfNS_4arch4Sm90ELb1ELb0ELb1ELb1ELb0ELb1ELb0ELb1ELb1ELb1ELb0ELb0EEENS1_21CollectiveEpilogueFwdINS6_IJSA_SC_SB_EEES9_SE_SG_Li256ELb1ELb1ELb0ELb0EEENS1_36VarlenDynamicPersistentTileSchedulerILi128ELi80ELi256ELi128ELb0ELb1ELb1ELb1ELb1ELb1EEEEEEEEEvNT_6ParamsE)
        .other          _ZN7cutlass13device_kernelIN5flash11enable_sm90INS1_16FlashAttnFwdSm90INS1_25CollectiveMainloopFwdSm90ILi2EN4cute5tupleIJNS5_1CILi1EEES8_S8_EEENS6_IJNS7_ILi128EEENS7_ILi80EEENS7_ILi256EEEEEELi256ENS_10bfloat16_tEfNS_4arch4Sm90ELb1ELb0ELb1ELb1ELb0ELb1ELb0ELb1ELb1ELb1ELb0ELb0EEENS1_21CollectiveEpilogueFwdINS6_IJSA_SC_SB_EEES9_SE_SG_Li256ELb1ELb1ELb0ELb0EEENS1_36VarlenDynamicPersistentTileSchedulerILi128ELi80ELi256ELi128ELb0ELb1ELb1ELb1ELb1ELb1EEEEEEEEEvNT_6ParamsE,@"STO_CUDA_ENTRY STV_DEFAULT"
_ZN7cutlass13device_kernelIN5flash11enable_sm90INS1_16FlashAttnFwdSm90INS1_25CollectiveMainloopFwdSm90ILi2EN4cute5tupleIJNS5_1CILi1EEES8_S8_EEENS6_IJNS7_ILi128EEENS7_ILi80EEENS7_ILi256EEEEEELi256ENS_10bfloat16_tEfNS_4arch4Sm90ELb1ELb0ELb1ELb1ELb0ELb1ELb0ELb1ELb1ELb1ELb0ELb0EEENS1_21CollectiveEpilogueFwdINS6_IJSA_SC_SB_EEES9_SE_SG_Li256ELb1ELb1ELb0ELb0EEENS1_36VarlenDynamicPersistentTileSchedulerILi128ELi80ELi256ELi128ELb0ELb1ELb1ELb1ELb1ELb1EEEEEEEEEvNT_6ParamsE:
        /* <DEDUP_REMOVED lines=24> */
.L_x_2849:
[----:B------:R-:W-:Y:S05]  /*0180*/  BSYNC B0 ;  /* 0x0000000000007941 */ /* 0x000fea0003800000 */
.L_x_2848:
        /* <DEDUP_REMOVED lines=41> */
.L_x_2850:
        /* <DEDUP_REMOVED lines=22> */
.L_x_2851:
        /* <DEDUP_REMOVED lines=18> */
.L_x_2852:
        /* <DEDUP_REMOVED lines=22> */
.L_x_2853:
        /* <DEDUP_REMOVED lines=22> */
.L_x_2854:
[----:B0-----:R-:W-:Y:S01]  /*0960*/  UMOV UR4, 0x1 ;  /* 0x0000000100047882 */ /* 0x001fe20000000000 */
[----:B------:R-:W-:Y:S01]  /*0970*/  PLOP3.LUT P0, PT, PT, PT, UP0, 0x80, 0x0 ;  /* 0x000000000000781c */ /* 0x000fe20003f0f008 */
[----:B------:R-:W-:Y:S01]  /*0980*/  USEL UR4, UR4, 0x2, !UP0 ;  /* 0x0000000204047887 */ /* 0x000fe2000c000000 */
[----:B------:R-:W-:Y:S01]  /*0990*/  NOP ;  /* 0x0000000000007918 */ /* 0x000fe20000000000 */
[----:B------:R-:W-:Y:S04]  /*09a0*/  BSSY B9, `(.L_x_2855) ;  /* 0x0003127000097945 */ /* 0x000fe80003800000 */
[----:B------:R-:W-:-:S05]  /*09b0*/  IMAD.U32 R2, RZ, RZ, UR4 ;  /* 0x00000004ff027e24 */ /* 0x000fca000f8e00ff */
[----:B------:R0:W-:Y:S01]  /*09c0*/  STL [R1+0x88], R2 ;  /* 0x0000880201007387 */ /* 0x0001e20000100800 */
[----:B-12-4-:R-:W-:Y:S06]  /*09d0*/  BAR.SYNC.DEFER_BLOCKING 0x0 ;  /* 0x0000000000007b1d */ /* 0x016fec0000010000 */
[----:B------:R-:W-:Y:S05]  /*09e0*/  @!P0 BRA `(.L_x_2856) ;  /* 0x0000028000948947 */ /* 0x000fea0003800000 */
.L_x_2857:
        /* <DEDUP_REMOVED lines=15> */
[----:B------:R-:W2:Y:S01]  /*0ae0*/  LDL R0, [R1+0x88] ;  /* 0x0000880001007983 */ /* 0x000ea20000100800 */
[----:B------:R-:W-:Y:S01]  /*0af0*/  VIADD R4, R4, 0xffffff80 ;  /* 0xffffff8004047836 */ /* 0x000fe20000000000 */
[----:B------:R-:W-:Y:S01]  /*0b00*/  R2UR UR4, R18 ;  /* 0x00000000120472ca */ /* 0x000fe200000e0000 */
[----:B------:R-:W-:Y:S01]  /*0b10*/  IMAD.MOV.U32 R19, RZ, RZ, RZ ;  /* 0x000000ffff137224 */ /* 0x000fe200078e00ff */
[----:B------:R-:W-:Y:S01]  /*0b20*/  CS2R R218, SRZ ;  /* 0x0000000000da7805 */ /* 0x000fe2000001ff00 */
[----:B------:R-:W-:Y:S01]  /*0b30*/  IMAD.MOV.U32 R217, RZ, RZ, RZ ;  /* 0x000000ffffd97224 */ /* 0x000fe200078e00ff */
[----:B------:R-:W-:-:S04]  /*0b40*/  SHF.R.S32.HI R3, RZ, 0x1f, R4 ;  /* 0x0000001fff037819 */ /* 0x000fc80000011404 */
[CC--:B------:R-:W-:Y:S02]  /*0b50*/  LEA.HI R8, R3.reuse, R4.reuse, RZ, 0x2 ;  /* 0x0000000403087211 */ /* 0x0c0fe400078f10ff */
[CC--:B------:R-:W-:Y:S02]  /*0b60*/  LEA.HI R5, R3.reuse, R4.reuse, RZ, 0x5 ;  /* 0x0000000403057211 */ /* 0x0c0fe400078f28ff */
[----:B------:R-:W-:Y:S01]  /*0b70*/  LOP3.LUT R11, R8, 0xfffffffc, RZ, 0xc0, !PT ;  /* 0xfffffffc080b7812 */ /* 0x000fe200078ec0ff */
[----:B------:R-:W-:Y:S01]  /*0b80*/  UIADD3 UR4, UR4, 0x14400, URZ ;  /* 0x0001440004047890 */ /* 0x000fe2000fffe03f */
[-C--:B0-----:R-:W-:Y:S01]  /*0b90*/  LEA.HI R2, R3, R4.reuse, RZ, 0x4 ;  /* 0x0000000403027211 */ /* 0x081fe200078f20ff */
[----:B------:R-:W-:Y:S01]  /*0ba0*/  IMAD.SHL.U32 R6, R5, 0x20, RZ ;  /* 0x0000002005067824 */ /* 0x000fe200078e00ff */
[----:B------:R-:W-:Y:S01]  /*0bb0*/  LEA.HI R212, R3, R4, RZ, 0x3 ;  /* 0x0000000403d47211 */ /* 0x000fe200078f18ff */
[----:B------:R-:W-:Y:S01]  /*0bc0*/  IMAD.IADD R11, R4, 0x1, -R11 ;  /* 0x00000001040b7824 */ /* 0x000fe200078e0a0b */
[----:B------:R-:W-:-:S02]  /*0bd0*/  SHF.R.S32.HI R5, RZ, 0x4, R2 ;  /* 0x00000004ff057819 */ /* 0x000fc40000011402 */
[----:B------:R-:W-:Y:S02]  /*0be0*/  LEA.HI R12, R3, R4, RZ, 0x6 ;  /* 0x00000004030c7211 */ /* 0x000fe400078f30ff */
[----:B------:R-:W-:Y:S02]  /*0bf0*/  LOP3.LUT R237, R212, 0xfffffff8, RZ, 0xc0, !PT ;  /* 0xfffffff8d4ed7812 */ /* 0x000fe400078ec0ff */
[----:B------:R-:W-:Y:S01]  /*0c00*/  LOP3.LUT R6, R6, 0xfffffc00, RZ, 0xc0, !PT ;  /* 0xfffffc0006067812 */ /* 0x000fe200078ec0ff */
[----:B------:R-:W-:Y:S01]  /*0c10*/  IMAD.SHL.U32 R12, R12, 0x8, RZ ;  /* 0x000000080c0c7824 */ /* 0x000fe200078e00ff */
[----:B------:R-:W-:Y:S01]  /*0c20*/  SHF.R.S32.HI R212, RZ, 0x3, R212 ;  /* 0x00000003ffd47819 */ /* 0x000fe200000114d4 */
[----:B------:R-:W-:-:S03]  /*0c30*/  IMAD.IADD R237, R4, 0x1, -R237 ;  /* 0x0000000104ed7824 */ /* 0x000fc600078e0aed */
[----:B------:R-:W-:Y:S01]  /*0c40*/  LOP3.LUT R228, R12, 0xfffffe00, RZ, 0xc0, !PT ;  /* 0xfffffe000ce47812 */ /* 0x000fe200078ec0ff */
[C---:B------:R-:W-:Y:S02]  /*0c50*/  IMAD.SHL.U32 R22, R237.reuse, 0x4, RZ ;  /* 0x00000004ed167824 */ /* 0x040fe400078e00ff */
[----:B------:R-:W-:Y:S02]  /*0c60*/  IMAD.SHL.U32 R16, R237, 0x8, RZ ;  /* 0x00000008ed107824 */ /* 0x000fe400078e00ff */
[C---:B------:R-:W-:Y:S02]  /*0c70*/  VIADD R214, R22.reuse, 0x40 ;  /* 0x0000004016d67836 */ /* 0x040fe40000000000 */
[C---:B------:R-:W-:Y:S02]  /*0c80*/  VIADD R215, R22.reuse, 0x20 ;  /* 0x0000002016d77836 */ /* 0x040fe40000000000 */
[C---:B------:R-:W-:Y:S02]  /*0c90*/  IMAD.IADD R213, R22.reuse, 0x1, R214 ;  /* 0x0000000116d57824 */ /* 0x040fe400078e02d6 */
[----:B------:R-:W-:-:S02]  /*0ca0*/  VIADD R216, R22, 0x60 ;  /* 0x0000006016d87836 */ /* 0x000fc40000000000 */
[C---:B------:R-:W-:Y:S02]  /*0cb0*/  VIADD R220, R16.reuse, 0x80 ;  /* 0x0000008010dc7836 */ /* 0x040fe40000000000 */
[----:B------:R-:W-:Y:S01]  /*0cc0*/  VIADD R221, R16, 0xc0 ;  /* 0x000000c010dd7836 */ /* 0x000fe20000000000 */
[----:B--2---:R-:W-:Y:S02]  /*0cd0*/  R2UR UR5, R0 ;  /* 0x00000000000572ca */ /* 0x004fe400000e0000 */
[----:B------:R-:W-:Y:S02]  /*0ce0*/  LEA.HI R0, R3, R4, RZ, 0x7 ;  /* 0x0000000403007211 */ /* 0x000fe400078f38ff */
[----:B------:R-:W-:Y:S02]  /*0cf0*/  LOP3.LUT R3, R2, 0x3fffff0, RZ, 0xc0, !PT ;  /* 0x03fffff002037812 */ /* 0x000fe400078ec0ff */
[----:B------:R-:W-:Y:S02]  /*0d00*/  LOP3.LUT R7, R0, 0xffffff80, RZ, 0xc0, !PT ;  /* 0xffffff8000077812 */ /* 0x000fe400078ec0ff */
[----:B------:R-:W-:Y:S01]  /*0d10*/  LEA.HI R2, R2, R5, RZ, 0x1 ;  /* 0x0000000502027211 */ /* 0x000fe200078f08ff */
[C---:B------:R-:W-:Y:S01]  /*0d20*/  IMAD.IADD R3, R4.reuse, 0x1, -R3 ;  /* 0x0000000104037824 */ /* 0x040fe200078e0a03 */
[----:B------:R-:W-:Y:S01]  /*0d30*/  SHF.R.S32.HI R14, RZ, 0x7, R0 ;  /* 0x00000007ff0e7819 */ /* 0x000fe20000011400 */
[----:B------:R-:W-:Y:S01]  /*0d40*/  IMAD.IADD R13, R4, 0x1, -R7 ;  /* 0x00000001040d7824 */ /* 0x000fe200078e0a07 */
[----:B------:R-:W-:Y:S01]  /*0d50*/  LOP3.LUT R2, R2, 0x1ffffffe, RZ, 0xc0, !PT ;  /* 0x1ffffffe02027812 */ /* 0x000fe200078ec0ff */
[----:B------:R-:W-:Y:S01]  /*0d60*/  IMAD R3, R3, 0x40, R6 ;  /* 0x0000004003037824 */ /* 0x000fe200078e0206 */
[----:B------:R-:W-:Y:S01]  /*0d70*/  LEA.HI R0, R0, R14, RZ, 0x1 ;  /* 0x0000000e00007211 */ /* 0x000fe200078f08ff */
[----:B------:R-:W-:Y:S01]  /*0d80*/  VIADD R6, R212, 0x60 ;  /* 0x00000060d4067836 */ /* 0x000fe20000000000 */
[----:B------:R-:W-:Y:S01]  /*0d90*/  SHF.R.S32.HI R7, RZ, 0x1f, R13 ;  /* 0x0000001fff077819 */ /* 0x000fe2000001140d */
[----:B------:R-:W-:Y:S01]  /*0da0*/  IMAD.IADD R2, R5, 0x1, -R2 ;  /* 0x0000000105027824 */ /* 0x000fe200078e0a02 */
[----:B------:R-:W-:Y:S01]  /*0db0*/  LOP3.LUT R0, R0, 0x3fffffe, RZ, 0xc0, !PT ;  /* 0x03fffffe00007812 */ /* 0x000fe200078ec0ff */
[----:B------:R-:W-:Y:S01]  /*0dc0*/  STL [R1+0x6c], R13 ;  /* 0x00006c0d01007387 */ /* 0x000fe20000100800 */
[CC--:B------:R-:W-:Y:S01]  /*0dd0*/  LEA.HI R8, R7.reuse, R13.reuse, RZ, 0x2 ;  /* 0x0000000d07087211 */ /* 0x0c0fe200078f10ff */
[----:B------:R-:W-:Y:S01]  /*0de0*/  IMAD R2, R2, 0x8, R3 ;  /* 0x0000000802027824 */ /* 0x000fe200078e0203 */
[----:B------:R-:W-:Y:S01]  /*0df0*/  LEA.HI R7, R7, R13, RZ, 0x5 ;  /* 0x0000000d07077211 */ /* 0x000fe200078f28ff */
[----:B------:R-:W-:Y:S01]  /*0e00*/  IMAD.IADD R0, R14, 0x1, -R0 ;  /* 0x000000010e007824 */ /* 0x000fe200078e0a00 */
[--C-:B------:R-:W-:Y:S01]  /*0e10*/  SHF.R.S32.HI R9, RZ, 0x2, R8.reuse ;  /* 0x00000002ff097819 */ /* 0x100fe20000011408 */
[----:B------:R0:W-:Y:S01]  /*0e20*/  STL [R1+0x7c], R14 ;  /* 0x00007c0e01007387 */ /* 0x0001e20000100800 */
[----:B------:R-:W-:Y:S01]  /*0e30*/  SHF.R.S32.HI R10, RZ, 0x1f, R8 ;  /* 0x0000001fff0a7819 */ /* 0x000fe20000011408 */
[----:B------:R-:W-:Y:S01]  /*0e40*/  ULOP3.LUT UR5, UR5, 0x1, URZ, 0xfc, !UPT ;  /* 0x0000000105057892 */ /* 0x000fe2000f8efc3f */
[----:B------:R-:W-:Y:S01]  /*0e50*/  SHF.R.S32.HI R7, RZ, 0x5, R7 ;  /* 0x00000005ff077819 */ /* 0x000fe20000011407 */
[----:B------:R1:W-:Y:S01]  /*0e60*/  STL [R1+0x84], R2 ;  /* 0x0000840201007387 */ /* 0x0003e20000100800 */
[----:B------:R-:W-:-:S02]  /*0e70*/  LEA.HI R10, R10, R9, RZ, 0x3 ;  /* 0x000000090a0a7211 */ /* 0x000fc400078f18ff */
[----:B------:R-:W-:Y:S02]  /*0e80*/  SHF.R.S32.HI R5, RZ, 0x1f, R6 ;  /* 0x0000001fff057819 */ /* 0x000fe40000011406 */
[----:B------:R-:W-:Y:S01]  /*0e90*/  LOP3.LUT R10, R10, 0xfffffff8, RZ, 0xc0, !PT ;  /* 0xfffffff80a0a7812 */ /* 0x000fe200078ec0ff */
[----:B0-----:R-:W-:Y:S01]  /*0ea0*/  IMAD.SHL.U32 R14, R212, 0x40, RZ ;  /* 0x00000040d40e7824 */ /* 0x001fe200078e00ff */
[----:B------:R-:W-:Y:S02]  /*0eb0*/  LEA.HI R5, R5, R6, RZ, 0x3 ;  /* 0x0000000605057211 */ /* 0x000fe400078f18ff */
[----:B------:R-:W-:Y:S01]  /*0ec0*/  LEA.HI R4, R11, R11, RZ, 0x1 ;  /* 0x0000000b0b047211 */ /* 0x000fe200078f08ff */
[----:B------:R-:W-:Y:S01]  /*0ed0*/  IMAD.IADD R10, R9, 0x1, -R10 ;  /* 0x00000001090a7824 */ /* 0x000fe200078e0a0a */
[----:B------:R-:W-:Y:S01]  /*0ee0*/  LOP3.LUT R3, R14, 0x1c0, RZ, 0xc0, !PT ;  /* 0x000001c00e037812 */ /* 0x000fe200078ec0ff */
[----:B-1----:R-:W-:Y:S01]  /*0ef0*/  IMAD.SHL.U32 R2, R6, 0x40, RZ ;  /* 0x0000004006027824 */ /* 0x002fe200078e00ff */
[----:B------:R-:W-:Y:S01]  /*0f00*/  LOP3.LUT R4, R4, 0x1ffffffe, RZ, 0xc0, !PT ;  /* 0x1ffffffe04047812 */ /* 0x000fe200078ec0ff */
[----:B------:R-:W-:Y:S01]  /*0f10*/  IMAD R7, R7, 0x10, R10 ;  /* 0x0000001007077824 */ /* 0x000fe200078e020a */
[----:B------:R-:W-:Y:S01]  /*0f20*/  SHF.R.U32.HI R229, RZ, 0x3, R3 ;  /* 0x00000003ffe57819 */ /* 0x000fe20000011603 */
[----:B------:R-:W-:Y:S01]  /*0f30*/  VIADD R10, R212, 0x40 ;  /* 0x00000040d40a7836 */ /* 0x000fe20000000000 */
[----:B------:R-:W-:Y:S01]  /*0f40*/  LOP3.LUT R12, R2, 0x1c0, RZ, 0xc0, !PT ;  /* 0x000001c0020c7812 */ /* 0x000fe200078ec0ff */
[----:B------:R-:W-:Y:S01]  /*0f50*/  IMAD R9, R0, 0x40, R7 ;  /* 0x0000004000097824 */ /* 0x000fe200078e0207 */
[----:B------:R-:W-:Y:S01]  /*0f60*/  SHF.R.S32.HI R2, RZ, 0x1f, R213 ;  /* 0x0000001fff027819 */ /* 0x000fe200000114d5 */
[----:B------:R-:W-:Y:S01]  /*0f70*/  IMAD.SHL.U32 R224, R10, 0x40, RZ ;  /* 0x000000400ae07824 */ /* 0x000fe200078e00ff */
[----:B------:R-:W-:Y:S01]  /*0f80*/  SHF.R.S32.HI R0, RZ, 0x1f, R10 ;  /* 0x0000001fff007819 */ /* 0x000fe2000001140a */
[----:B------:R-:W-:Y:S01]  /*0f90*/  IMAD.SHL.U32 R6, R5, 0x40, RZ ;  /* 0x0000004005067824 */ /* 0x000fe200078e00ff */
[-C--:B------:R-:W-:Y:S01]  /*0fa0*/  LEA.HI R5, R2, R213.reuse, RZ, 0x3 ;  /* 0x000000d502057211 */ /* 0x080fe200078f18ff */
[----:B------:R-:W-:Y:S01]  /*0fb0*/  IMAD.IADD R4, R11, 0x1, -R4 ;  /* 0x000000010b047824 */ /* 0x000fe200078e0a04 */
[----:B------:R-:W-:Y:S01]  /*0fc0*/  LEA.HI R0, R0, R10, RZ, 0x3 ;  /* 0x0000000a00007211 */ /* 0x000fe200078f18ff */
[----:B------:R-:W-:Y:S01]  /*0fd0*/  STL [R1+0x80], R9 ;  /* 0x0000800901007387 */ /* 0x000fe20000100800 */
[----:B------:R-:W-:Y:S01]  /*0fe0*/  LOP3.LUT R224, R224, 0x1c0, RZ, 0xc0, !PT ;  /* 0x000001c0e0e07812 */ /* 0x000fe200078ec0ff */
[----:B------:R-:W-:Y:S01]  /*0ff0*/  IMAD R235, R4, 0x8, R9 ;  /* 0x0000000804eb7824 */ /* 0x000fe200078e0209 */
[----:B------:R-:W-:Y:S01]  /*1000*/  LEA.HI R2, R2, R213, RZ, 0x6 ;  /* 0x000000d502027211 */ /* 0x000fe200078f30ff */
[----:B------:R-:W-:Y:S01]  /*1010*/  IMAD.SHL.U32 R0, R0, 0x40, RZ ;  /* 0x0000004000007824 */ /* 0x000fe200078e00ff */
[----:B------:R-:W-:-:S02]  /*1020*/  LOP3.LUT R10, R6, 0xfffffe00, RZ, 0xc0, !PT ;  /* 0xfffffe00060a7812 */ /* 0x000fc400078ec0ff */
[--C-:B------:R-:W-:Y:S01]  /*1030*/  LOP3.LUT R6, R224, 0x38, R5.reuse, 0xf8, !PT ;  /* 0x00000038e0067812 */ /* 0x100fe200078ef805 */
[----:B------:R-:W-:Y:S01]  /*1040*/  IMAD.SHL.U32 R2, R2, 0x80, RZ ;  /* 0x0000008002027824 */ /* 0x000fe200078e00ff */
[----:B------:R-:W-:Y:S01]  /*1050*/  LOP3.LUT R227, R0, 0xfffffe00, RZ, 0xc0, !PT ;  /* 0xfffffe0000e37812 */ /* 0x000fe200078ec0ff */
[----:B------:R-:W-:Y:S01]  /*1060*/  STL [R1+0x68], R10 ;  /* 0x0000680a01007387 */ /* 0x000fe20000100800 */
[----:B------:R-:W-:Y:S02]  /*1070*/  LOP3.LUT R0, R5, 0x38, RZ, 0xc0, !PT ;  /* 0x0000003805007812 */ /* 0x000fe400078ec0ff */
[----:B------:R-:W-:Y:S01]  /*1080*/  SHF.R.U32.HI R7, RZ, 0x3, R12 ;  /* 0x00000003ff077819 */ /* 0x000fe2000001160c */
[----:B------:R-:W-:Y:S01]  /*1090*/  STL [R1+0x60], RZ ;  /* 0x000060ff01007387 */ /* 0x000fe20000100800 */
[----:B------:R-:W-:Y:S02]  /*10a0*/  LOP3.LUT R5, R12, 0x38, R5, 0xf8, !PT ;  /* 0x000000380c057812 */ /* 0x000fe400078ef805 */
[----:B------:R-:W-:-:S02]  /*10b0*/  SHF.R.U32.HI R11, RZ, 0x3, R224 ;  /* 0x00000003ff0b7819 */ /* 0x000fc400000116e0 */
[----:B------:R-:W-:Y:S02]  /*10c0*/  LOP3.LUT R0, R0, 0x1c0, R14, 0xf8, !PT ;  /* 0x000001c000007812 */ /* 0x000fe400078ef80e */
[----:B------:R-:W-:Y:S02]  /*10d0*/  LOP3.LUT R7, R5, R7, RZ, 0x3c, !PT ;  /* 0x0000000705077212 */ /* 0x000fe400078e3cff */
[----:B------:R-:W-:Y:S02]  /*10e0*/  LOP3.LUT R2, R2, 0xffffe000, RZ, 0xc0, !PT ;  /* 0xffffe00002027812 */ /* 0x000fe400078ec0ff */
[----:B------:R-:W-:Y:S01]  /*10f0*/  LOP3.LUT R6, R6, R11, RZ, 0x3c, !PT ;  /* 0x0000000b06067212 */ /* 0x000fe200078e3cff */
[----:B------:R-:W-:Y:S01]  /*1100*/  IMAD.U32 R11, RZ, RZ, UR4 ;  /* 0x00000004ff0b7e24 */ /* 0x000fe2000f8e00ff */
[----:B------:R-:W-:Y:S01]  /*1110*/  LOP3.LUT R5, R0, R229, RZ, 0x3c, !PT ;  /* 0x000000e500057212 */ /* 0x000fe200078e3cff */
[----:B------:R-:W-:Y:S01]  /*1120*/  IMAD.U32 R0, RZ, RZ, UR5 ;  /* 0x00000005ff007e24 */ /* 0x000fe2000f8e00ff */
[----:B------:R-:W-:-:S02]  /*1130*/  IADD3 R6, R6, R2, R227 ;  /* 0x0000000206067210 */ /* 0x000fc40007ffe0e3 */
[-C--:B------:R-:W-:Y:S02]  /*1140*/  IADD3 R7, R7, R2.reuse, R10 ;  /* 0x0000000207077210 */ /* 0x080fe40007ffe00a */
[----:B------:R-:W-:Y:S01]  /*1150*/  IADD3 R5, R5, R2, R228 ;  /* 0x0000000205057210 */ /* 0x000fe20007ffe0e4 */
[----:B------:R-:W-:Y:S01]  /*1160*/  VIADD R2, R212, 0x20 ;  /* 0x00000020d4027836 */ /* 0x000fe20000000000 */
[----:B------:R0:W-:Y:S01]  /*1170*/  STL [R1+0x58], R0 ;  /* 0x0000580001007387 */ /* 0x0001e20000100800 */
[----:B------:R-:W-:Y:S02]  /*1180*/  LOP3.LUT R233, R3, 0x38, R16, 0xf8, !PT ;  /* 0x0000003803e97812 */ /* 0x000fe400078ef810 */
[----:B------:R-:W-:Y:S01]  /*1190*/  IMAD.SHL.U32 R223, R2, 0x40, RZ ;  /* 0x0000004002df7824 */ /* 0x000fe200078e00ff */
[----:B------:R-:W-:Y:S01]  /*11a0*/  LEA R3, R6, UR4, 0x1 ;  /* 0x0000000406037c11 */ /* 0x000fe2000f8e08ff */
[----:B------:R1:W-:Y:S01]  /*11b0*/  STL [R1+0x64], R11 ;  /* 0x0000640b01007387 */ /* 0x0003e20000100800 */
[----:B------:R-:W-:-:S02]  /*11c0*/  LOP3.LUT R234, R8, 0x7ffffffc, RZ, 0xc0, !PT ;  /* 0x7ffffffc08ea7812 */ /* 0x000fc400078ec0ff */
[----:B------:R-:W-:Y:S01]  /*11d0*/  LOP3.LUT R223, R223, 0x1c0, RZ, 0xc0, !PT ;  /* 0x000001c0dfdf7812 */ /* 0x000fe200078ec0ff */
[----:B------:R1:W-:Y:S01]  /*11e0*/  STL [R1+0x74], R3 ;  /* 0x0000740301007387 */ /* 0x0003e20000100800 */
[----:B0-----:R-:W-:Y:S01]  /*11f0*/  SHF.R.S32.HI R0, RZ, 0x1f, R2 ;  /* 0x0000001fff007819 */ /* 0x001fe20000011402 */
[----:B------:R-:W-:Y:S01]  /*1200*/  IMAD.IADD R234, R13, 0x1, -R234 ;  /* 0x000000010dea7824 */ /* 0x000fe200078e0aea */
[----:B------:R-:W-:Y:S02]  /*1210*/  SHF.R.S32.HI R10, RZ, 0x1f, R212 ;  /* 0x0000001fff0a7819 */ /* 0x000fe400000114d4 */
[----:B------:R-:W-:Y:S02]  /*1220*/  LEA.HI R0, R0, R2, RZ, 0x3 ;  /* 0x0000000200007211 */ /* 0x000fe400078f18ff */
[----:B------:R-:W-:Y:S02]  /*1230*/  SHF.R.U32.HI R2, RZ, 0x3, R223 ;  /* 0x00000003ff027819 */ /* 0x000fe400000116df */
[----:B------:R-:W-:Y:S01]  /*1240*/  LEA R2, R7, UR4, 0x1 ;  /* 0x0000000407027c11 */ /* 0x000fe2000f8e08ff */
[----:B------:R-:W-:Y:S01]  /*1250*/  IMAD.SHL.U32 R0, R0, 0x40, RZ ;  /* 0x0000004000007824 */ /* 0x000fe200078e00ff */
[----:B------:R-:W-:-:S04]  /*1260*/  LOP3.LUT R233, R228, R233, R229, 0xf6, !PT ;  /* 0x000000e9e4e97212 */ /* 0x000fc800078ef6e5 */
[----:B------:R-:W-:Y:S02]  /*1270*/  LOP3.LUT R226, R0, 0xfffffe00, RZ, 0xc0, !PT ;  /* 0xfffffe0000e27812 */ /* 0x000fe400078ec0ff */
[----:B------:R-:W-:-:S05]  /*1280*/  LEA R0, R5, UR4, 0x1 ;  /* 0x0000000405007c11 */ /* 0x000fca000f8e08ff */
[----:B------:R1:W-:Y:S04]  /*1290*/  STL [R1+0x78], R0 ;  /* 0x0000780001007387 */ /* 0x0003e80000100800 */
[----:B------:R1:W-:Y:S02]  /*12a0*/  STL [R1+0x70], R2 ;  /* 0x0000700201007387 */ /* 0x0003e40000100800 */
.L_x_3114:
[----:B01-34-:R-:W0:Y:S01]  /*12b0*/  LDC.64 R2, c[0x0][0xc88] ;  /* 0x00032200ff027b82 */ /* 0x01be220000000a00 */
[----:B------:R-:W-:Y:S01]  /*12c0*/  ULDC.64 UR10, c[0x0][0x208] ;  /* 0x00008200000a7ab9 */ /* 0x000fe20000000a00 */
[----:B------:R-:W-:Y:S01]  /*12d0*/  ULDC.64 UR4, c[0x0][0xa28] ;  /* 0x00028a0000047ab9 */ /* 0x000fe20000000a00 */
[----:B------:R-:W-:Y:S01]  /*12e0*/  ULDC.64 UR6, c[0x0][0xa18] ;  /* 0x0002860000067ab9 */ /* 0x000fe20000000a00 */
[----:B------:R-:W-:Y:S01]  /*12f0*/  ULDC.64 UR8, c[0x0][0xa08] ;  /* 0x0002820000087ab9 */ /* 0x000fe20000000a00 */
[----:B0-----:R-:W-:-:S05]  /*1300*/  IMAD.WIDE R2, R55, 0x4, R2 ;  /* 0x0000000437027825 */ /* 0x001fca00078e0202 */
[----:B--2---:R-:W2:Y:S01]  /*1310*/  LDG.E R236, desc[UR10][R2.64] ;  /* 0x0000000a02ec7981 */ /* 0x004ea2000c1e1900 */
[----:B------:R-:W-:Y:S01]  /*1320*/  ISETP.NE.U32.AND P2, PT, RZ, UR4, PT ;  /* 0x00000004ff007c0c */ /* 0x000fe2000bf45070 */
[----:B------:R-:W-:Y:S01]  /*1330*/  IMAD.MOV.U32 R0, RZ, RZ, RZ ;  /* 0x000000ffff007224 */ /* 0x000fe200078e00ff */
[----:B------:R-:W-:Y:S01]  /*1340*/  ISETP.NE.U32.AND P1, PT, RZ, UR6, PT ;  /* 0x00000006ff007c0c */ /* 0x000fe2000bf25070 */
[----:B------:R-:W-:Y:S01]  /*1350*/  IMAD.MOV.U32 R26, RZ, RZ, RZ ;  /* 0x000000ffff1a7224 */ /* 0x000fe200078e00ff */
[----:B------:R-:W-:Y:S02]  /*1360*/  ISETP.NE.AND.EX P2, PT, RZ, UR5, PT, P2 ;  /* 0x00000005ff007c0c */ /* 0x000fe4000bf45320 */
[----:B------:R-:W-:Y:S01]  /*1370*/  ISETP.NE.AND.EX P1, PT, RZ, UR7, PT, P1 ;  /* 0x00000007ff007c0c */ /* 0x000fe2000bf25310 */
[----:B------:R0:W-:Y:S01]  /*1380*/  STL [R1+0x5c], R54 ;  /* 0x00005c3601007387 */ /* 0x0001e20000100800 */
[----:B------:R-:W-:-:S04]  /*1390*/  ISETP.NE.U32.AND P0, PT, RZ, UR8, PT ;  /* 0x00000008ff007c0c */ /* 0x000fc8000bf05070 */
[----:B------:R-:W-:Y:S02]  /*13a0*/  ISETP.NE.AND.EX P0, PT, RZ, UR9, PT, P0 ;  /* 0x00000009ff007c0c */ /* 0x000fe4000bf05300 */
[--C-:B--2---:R-:W-:Y:S01]  /*13b0*/  SHF.R.S32.HI R5, RZ, 0x1f, R236.reuse ;  /* 0x0000001fff057819 */ /* 0x104fe200000114ec */
[C---:B------:R-:W-:Y:S02]  /*13c0*/  IMAD.SHL.U32 R28, R236.reuse, 0x4, RZ ;  /* 0x00000004ec1c7824 */ /* 0x040fe400078e00ff */
[C---:B------:R-:W-:Y:S01]  /*13d0*/  @P2 LEA R2, P3, R236.reuse, UR4, 0x2 ;  /* 0x00000004ec022c11 */ /* 0x040fe2000f8610ff */
[----:B------:R-:W-:Y:S01]  /*13e0*/  ULDC UR4, c[0x0][0x288] ;  /* 0x0000a20000047ab9 */ /* 0x000fe20000000800 */
[C-C-:B------:R-:W-:Y:S02]  /*13f0*/  SHF.L.U64.HI R29, R236.reuse, 0x2, R5.reuse ;  /* 0x00000002ec1d7819 */ /* 0x140fe40000010205 */
[----:B------:R-:W-:Y:S01]  /*1400*/  @P2 LEA.HI.X R3, R236, UR5, R5, 0x2, P3 ;  /* 0x00000005ec032c11 */ /* 0x000fe200098f1405 */
[----:B------:R-:W-:Y:S01]  /*1410*/  IMAD.U32 R231, RZ, RZ, UR4 ;  /* 0x00000004ffe77e24 */ /* 0x000fe2000f8e00ff */
[----:B------:R-:W-:Y:S01]  /*1420*/  ULDC.64 UR4, c[0x0][0x418] ;  /* 0x0001060000047ab9 */ /* 0x000fe20000000a00 */
[C---:B------:R-:W-:Y:S01]  /*1430*/  IADD3 R6, P4, R28.reuse, UR8, RZ ;  /* 0x000000081c067c10 */ /* 0x040fe2000ff9e0ff */
[----:B------:R-:W-:Y:S01]  /*1440*/  UISETP.NE.U32.AND UP0, UPT, UR4, URZ, UPT ;  /* 0x0000003f0400728c */ /* 0x000fe2000bf05070 */
[----:B------:R0:W5:Y:S01]  /*1450*/  @P2 LDG.E R0, desc[UR10][R2.64] ;  /* 0x0000000a02002981 */ /* 0x000162000c1e1900 */
[----:B------:R-:W-:Y:S01]  /*1460*/  @P1 IADD3 R4, P2, R28, UR6, RZ ;  /* 0x000000061c041c10 */ /* 0x000fe2000ff5e0ff */
[----:B------:R-:W-:Y:S01]  /*1470*/  ULDC UR4, c[0x0][0x424] ;  /* 0x0001090000047ab9 */ /* 0x000fe20000000800 */
[----:B------:R-:W-:Y:S01]  /*1480*/  UISETP.NE.AND.EX UP0, UPT, UR5, URZ, UPT, UP0 ;  /* 0x0000003f0500728c */ /* 0x000fe2000bf05300 */
[C---:B------:R-:W-:Y:S01]  /*1490*/  IADD3.X R7, R29.reuse, UR9, RZ, P4, !PT ;  /* 0x000000091d077c10 */ /* 0x040fe2000a7fe4ff */
[----:B------:R-:W-:Y:S01]  /*14a0*/  ULDC UR8, c[0x0][0x2f0] ;  /* 0x0000bc0000087ab9 */ /* 0x000fe20000000800 */
[----:B------:R-:W-:Y:S01]  /*14b0*/  @P1 IADD3.X R5, R29, UR7, RZ, P2, !PT ;  /* 0x000000071d051c10 */ /* 0x000fe200097fe4ff */
[----:B------:R-:W-:Y:S01]  /*14c0*/  ULDC.64 UR6, c[0x0][0xa20] ;  /* 0x0002880000067ab9 */ /* 0x000fe20000000a00 */
[----:B------:R-:W-:Y:S01]  /*14d0*/  USEL UR4, UR4, 0x1, UP0 ;  /* 0x0000000104047887 */ /* 0x000fe20008000000 */
[----:B------:R-:W-:Y:S01]  /*14e0*/  ISETP.NE.U32.AND P2, PT, RZ, UR6, PT ;  /* 0x00000006ff007c0c */ /* 0x000fe2000bf45070 */
[----:B------:R0:W5:Y:S01]  /*14f0*/  @P0 LDG.E R26, desc[UR10][R6.64] ;  /* 0x0000000a061a0981 */ /* 0x000162000c1e1900 */
[----:B------:R-:W-:Y:S01]  /*1500*/  ULDC UR9, c[0x0][0x348] ;  /* 0x0000d20000097ab9 */ /* 0x000fe20000000800 */
[----:B------:R-:W-:Y:S01]  /*1510*/  UIMAD UR8, UR4, UR8, URZ ;  /* 0x00000008040872a4 */ /* 0x000fe2000f8e023f */
[----:B------:R-:W-:Y:S01]  /*1520*/  ISETP.NE.AND.EX P2, PT, RZ, UR7, PT, P2 ;  /* 0x00000007ff007c0c */ /* 0x000fe2000bf45320 */
[----:B------:R0:W5:Y:S01]  /*1530*/  @P1 LDG.E R231, desc[UR10][R4.64] ;  /* 0x0000000a04e71981 */ /* 0x000162000c1e1900 */
[----:B------:R-:W-:Y:S01]  /*1540*/  IMAD.MOV.U32 R25, RZ, RZ, R236 ;  /* 0x000000ffff197224 */ /* 0x000fe200078e00ec */
[----:B------:R-:W-:Y:S10]  /*1550*/  @P1 BRA `(.L_x_2859) ;  /* 0x0000000000281947 */ /* 0x000ff40003800000 */
        /* <DEDUP_REMOVED lines=10> */
.L_x_2859:
        /* <DEDUP_REMOVED lines=8> */
.L_x_2860:
[----:B------:R-:W-:Y:S05]  /*1680*/  @!P0 BRA `(.L_x_2861) ;  /* 0x0000000000108947 */ /* 0x000fea0003800000 */
[----:B------:R-:W-:Y:S02]  /*1690*/  ULDC.64 UR4, c[0x0][0x208] ;  /* 0x0000820000047ab9 */ /* 0x000fe40000000a00 */
[----:B------:R-:W2:Y:S04]  /*16a0*/  LDG.E R4, desc[UR4][R6.64] ;  /* 0x0000000406047981 */ /* 0x000ea8000c1e1900 */
[----:B------:R-:W2:Y:S02]  /*16b0*/  LDG.E R27, desc[UR4][R6.64+0x4] ;  /* 0x00000404061b7981 */ /* 0x000ea4000c1e1900 */
[----:B--2---:R-:W-:-:S07]  /*16c0*/  IMAD.IADD R27, R27, 0x1, -R4 ;  /* 0x000000011b1b7824 */ /* 0x004fce00078e0a04 */
.L_x_2861:
[----:B------:R-:W-:Y:S01]  /*16d0*/  ULDC.64 UR4, c[0x0][0xa10] ;  /* 0x0002840000047ab9 */ /* 0x000fe20000000a00 */
[----:B------:R-:W-:Y:S01]  /*16e0*/  ULDC.64 UR6, c[0x0][0x208] ;  /* 0x0000820000067ab9 */ /* 0x000fe20000000a00 */
[----:B------:R-:W-:Y:S01]  /*16f0*/  ISETP.NE.U32.AND P0, PT, RZ, UR4, PT ;  /* 0x00000004ff007c0c */ /* 0x000fe2000bf05070 */
[----:B------:R-:W1:Y:S03]  /*1700*/  LDC R9, c[0x0][0x448] ;  /* 0x00011200ff097b82 */ /* 0x000e660000000800 */
[----:B------:R-:W-:Y:S01]  /*1710*/  ISETP.NE.AND.EX P0, PT, RZ, UR5, PT, P0 ;  /* 0x00000005ff007c0c */ /* 0x000fe2000bf05300 */
[----:B------:R-:W-:-:S12]  /*1720*/  ULDC.64 UR4, c[0x0][0xa30] ;  /* 0x00028c0000047ab9 */ /* 0x000fd80000000a00 */
[----:B0-----:R-:W0:Y:S02]  /*1730*/  @P0 LDC.64 R4, c[0x0][0xa10] ;  /* 0x00028400ff040b82 */ /* 0x001e240000000a00 */
[----:B0-----:R-:W-:-:S05]  /*1740*/  @P0 IMAD.WIDE R4, R25, 0x4, R4 ;  /* 0x0000000419040825 */ /* 0x001fca00078e0204 */
[----:B------:R-:W2:Y:S04]  /*1750*/  @P0 LDG.E R3, desc[UR6][R4.64] ;  /* 0x0000000604030981 */ /* 0x000ea8000c1e1900 */
[----:B------:R0:W2:Y:S01]  /*1760*/  @P0 LDG.E R8, desc[UR6][R4.64+0x4] ;  /* 0x0000040604080981 */ /* 0x0000a2000c1e1900 */
[----:B------:R-:W-:Y:S01]  /*1770*/  ISETP.NE.U32.AND P1, PT, RZ, UR4, PT ;  /* 0x00000004ff007c0c */ /* 0x000fe2000bf25070 */
[----:B-----5:R-:W-:-:S03]  /*1780*/  IMAD.MOV.U32 R144, RZ, RZ, R27 ;  /* 0x000000ffff907224 */ /* 0x020fc600078e001b */
[----:B------:R-:W-:-:S13]  /*1790*/  ISETP.NE.AND.EX P1, PT, RZ, UR5, PT, P1 ;  /* 0x00000005ff007c0c */ /* 0x000fda000bf25310 */
[----:B------:R-:W-:-:S04]  /*17a0*/  @P1 IADD3 R6, P2, R28, UR4, RZ ;  /* 0x000000041c061c10 */ /* 0x000fc8000ff5e0ff */
[----:B------:R-:W-:-:S05]  /*17b0*/  @P1 IADD3.X R7, R29, UR5, RZ, P2, !PT ;  /* 0x000000051d071c10 */ /* 0x000fca00097fe4ff */
[----:B------:R3:W5:Y:S01]  /*17c0*/  @P1 LDG.E R144, desc[UR6][R6.64] ;  /* 0x0000000606901981 */ /* 0x000762000c1e1900 */
[----:B-1----:R-:W-:Y:S01]  /*17d0*/  ISETP.NE.AND P1, PT, R9, 0x1, PT ;  /* 0x000000010900780c */ /* 0x002fe20003f25270 */
[----:B------:R-:W-:Y:S01]  /*17e0*/  IMAD.SHL.U32 R230, R53, 0x80, RZ ;  /* 0x0000008035e67824 */ /* 0x000fe200078e00ff */
[----:B------:R-:W-:-:S03]  /*17f0*/  PLOP3.LUT P2, PT, PT, PT, PT, 0x80, 0x0 ;  /* 0x000000000000781c */ /* 0x000fc60003f4f070 */
[----:B0-----:R-:W-:-:S08]  /*1800*/  VIADD R4, R230, 0x7f ;  /* 0x0000007fe6047836 */ /* 0x001fd00000000000 */
[----:B------:R-:W0:Y:S08]  /*1810*/  @P1 LDC R9, c[0x0][0x44c] ;  /* 0x00011300ff091b82 */ /* 0x000e300000000800 */
[----:B------:R-:W1:Y:S01]  /*1820*/  @P1 LDC R5, c[0x0][0x450] ;  /* 0x00011400ff051b82 */ /* 0x000e620000000800 */
[----:B--2---:R-:W-:Y:S02]  /*1830*/  @P0 IMAD.IADD R2, R8, 0x1, -R3 ;  /* 0x0000000108020824 */ /* 0x004fe400078e0a03 */
[----:B------:R-:W-:-:S02]  /*1840*/  IMAD.IADD R8, R27, 0x1, -R0 ;  /* 0x000000011b087824 */ /* 0x000fc400078e0a00 */
[----:B0-----:R-:W-:-:S04]  /*1850*/  @P1 IMAD.HI.U32 R0, R4, R9, RZ ;  /* 0x0000000904001227 */ /* 0x001fc800078e00ff */
[----:B------:R-:W-:Y:S01]  /*1860*/  IMAD.IADD R232, R8, 0x1, R2 ;  /* 0x0000000108e87824 */ /* 0x000fe200078e0202 */
[----:B-1----:R-:W-:Y:S01]  /*1870*/  @P1 SHF.R.U32.HI R4, RZ, R5, R0 ;  /* 0x00000005ff041219 */ /* 0x002fe20000011600 */
[----:B------:R-:W-:Y:S02]  /*1880*/  IMAD.MOV R120, RZ, RZ, -R8 ;  /* 0x000000ffff787224 */ /* 0x000fe400078e0a08 */
[C---:B------:R-:W-:Y:S01]  /*1890*/  VIADD R0, R232.reuse, 0x4f ;  /* 0x0000004fe8007836 */ /* 0x040fe20000000000 */
[----:B------:R-:W-:Y:S02]  /*18a0*/  IADD3 R149, R232, 0x50, -R231 ;  /* 0x00000050e8957810 */ /* 0x000fe40007ffe8e7 */
[----:B------:R-:W-:Y:S01]  /*18b0*/  VIMNMX R120, RZ, R120, !PT ;  /* 0x00000078ff787248 */ /* 0x000fe20007fe0100 */
[----:B------:R-:W-:-:S04]  /*18c0*/  IMAD.HI R0, R0, 0x66666667, RZ ;  /* 0x6666666700007827 */ /* 0x000fc800078e02ff */
[----:B------:R-:W-:Y:S01]  /*18d0*/  IMAD.IADD R4, R149, 0x1, R4 ;  /* 0x0000000195047824 */ /* 0x000fe200078e0204 */
[----:B------:R-:W-:-:S03]  /*18e0*/  SHF.R.U32.HI R3, RZ, 0x1f, R0 ;  /* 0x0000001fff037819 */ /* 0x000fc60000011600 */
[----:B------:R-:W-:Y:S01]  /*18f0*/  IMAD.HI R4, R4, 0x66666667, RZ ;  /* 0x6666666704047827 */ /* 0x000fe200078e02ff */
[----:B------:R-:W-:-:S04]  /*1900*/  LEA.HI.SX32 R150, R0, R3, 0x1b ;  /* 0x0000000300967211 */ /* 0x000fc800078fdaff */
[----:B------:R-:W-:-:S04]  /*1910*/  SHF.R.U32.HI R5, RZ, 0x1f, R4 ;  /* 0x0000001fff057819 */ /* 0x000fc80000011604 */
[----:B------:R-:W-:-:S04]  /*1920*/  LEA.HI.SX32 R5, R4, R5, 0x1b ;  /* 0x0000000504057211 */ /* 0x000fc800078fdaff */
[----:B------:R-:W-:-:S05]  /*1930*/  VIMNMX R5, R150, R5, PT ;  /* 0x0000000596057248 */ /* 0x000fca0003fe0100 */
        /* <DEDUP_REMOVED lines=11> */
[----:B---3--:R-:W-:Y:S05]  /*19f0*/  @!P0 BRA `(.L_x_2862) ;  /* 0x0000009400b48947 */ /* 0x008fea0003800000 */
        /* <DEDUP_REMOVED lines=20> */
.L_x_2864:
[----:B------:R-:W-:Y:S05]  /*1b40*/  BSYNC B6 ;  /* 0x0000000000067941 */ /* 0x000fea0003800000 */
.L_x_2863:
        /* <DEDUP_REMOVED lines=20> */
.L_x_2866:
[----:B------:R-:W-:Y:S05]  /*1c90*/  BSYNC B6 ;  /* 0x0000000000067941 */ /* 0x000fea0003800000 */
.L_x_2865:
[----:B------:R-:W-:Y:S01]  /*1ca0*/  ULDC.64 UR4, c[0x0][0x9f8] ;  /* 0x00027e0000047ab9 */ /* 0x000fe20000000a00 */
[----:B------:R-:W-:Y:S01]  /*1cb0*/  ULDC.64 UR6, c[0x0][0x208] ;  /* 0x0000820000067ab9 */ /* 0x000fe20000000a00 */
[----:B------:R-:W-:Y:S01]  /*1cc0*/  ISETP.NE.U32.AND P0, PT, RZ, UR4, PT ;  /* 0x00000004ff007c0c */ /* 0x000fe2000bf05070 */
[----:B------:R-:W0:Y:S01]  /*1cd0*/  LDC.64 R98, c[0x0][0x300] ;  /* 0x0000c000ff627b82 */ /* 0x000e220000000a00 */
[----:B------:R-:W-:Y:S01]  /*1ce0*/  SHF.R.S32.HI R8, RZ, 0x1f, R54 ;  /* 0x0000001fff087819 */ /* 0x000fe20000011436 */
[----:B------:R-:W-:Y:S01]  /*1cf0*/  IMAD.IADD R113, R26, 0x1, R27 ;  /* 0x000000011a717824 */ /* 0x000fe200078e021b */
[----:B------:R-:W-:Y:S01]  /*1d00*/  ISETP.NE.AND.EX P0, PT, RZ, UR5, PT, P0 ;  /* 0x00000005ff007c0c */ /* 0x000fe2000bf05300 */
[----:B------:R-:W-:Y:S01]  /*1d10*/  ULDC UR8, c[0x0][0x2f4] ;  /* 0x0000bd0000087ab9 */ /* 0x000fe20000000800 */
[----:B------:R-:W-:-:S03]  /*1d20*/  SHF.R.S32.HI R17, RZ, 0x1f, R16 ;  /* 0x0000001fff117819 */ /* 0x000fc60000011410 */
[----:B------:R-:W1:Y:S08]  /*1d30*/  LDC R117, c[0x0][0x3f4] ;  /* 0x0000fd00ff757b82 */ /* 0x000e700000000800 */
[----:B------:R-:W-:Y:S01]  /*1d40*/  @P0 IADD3 R4, P1, R28, UR4, RZ ;  /* 0x000000041c040c10 */ /* 0x000fe2000ff3e0ff */
[----:B------:R-:W2:Y:S03]  /*1d50*/  LDC.64 R104, c[0x0][0x408] ;  /* 0x00010200ff687b82 */ /* 0x000ea60000000a00 */
[----:B------:R-:W-:Y:S01]  /*1d60*/  @P0 IADD3.X R5, R29, UR5, RZ, P1, !PT ;  /* 0x000000051d050c10 */ /* 0x000fe20008ffe4ff */
[----:B------:R-:W-:-:S04]  /*1d70*/  ULDC.64 UR4, c[0x0][0x330] ;  /* 0x0000cc0000047ab9 */ /* 0x000fc80000000a00 */
[----:B------:R3:W4:Y:S01]  /*1d80*/  @P0 LDG.E R25, desc[UR6][R4.64] ;  /* 0x0000000604190981 */ /* 0x000722000c1e1900 */
[----:B------:R-:W-:Y:S01]  /*1d90*/  IMAD R3, R8, UR4, RZ ;  /* 0x0000000408037c24 */ /* 0x000fe2000f8e02ff */
[----:B------:R-:W-:Y:S01]  /*1da0*/  SHF.R.S32.HI R11, RZ, 0x1f, R113 ;  /* 0x0000001fff0b7819 */ /* 0x000fe20000011471 */
[----:B------:R-:W-:Y:S01]  /*1db0*/  ULDC.64 UR6, c[0x0][0xa08] ;  /* 0x0002820000067ab9 */ /* 0x000fe20000000a00 */
[----:B------:R-:W-:Y:S01]  /*1dc0*/  ISETP.GE.AND P1, PT, R213, UR8, PT ;  /* 0x00000008d5007c0c */ /* 0x000fe2000bf26270 */
[----:B------:R-:W-:Y:S01]  /*1dd0*/  IMAD R13, R54, UR5, R3 ;  /* 0x00000005360d7c24 */ /* 0x000fe2000f8e0203 */
[----:B------:R-:W-:Y:S01]  /*1de0*/  ISETP.GE.AND P0, PT, R16, UR8, PT ;  /* 0x0000000810007c0c */ /* 0x000fe2000bf06270 */
[-C--:B0-----:R-:W-:Y:S01]  /*1df0*/  IMAD R0, R11, R98.reuse, RZ ;  /* 0x000000620b007224 */ /* 0x081fe200078e02ff */
[----:B------:R-:W-:Y:S01]  /*1e00*/  SEL R3, RZ, 0xffffffff, P1 ;  /* 0xffffffffff037807 */ /* 0x000fe20000800000 */
[----:B------:R-:W-:Y:S01]  /*1e10*/  IMAD.WIDE.U32 R6, R54, UR4, R16 ;  /* 0x0000000436067c25 */ /* 0x000fe2000f8e0010 */
[----:B------:R-:W-:Y:S01]  /*1e20*/  ULDC.64 UR4, c[0x0][0x308] ;  /* 0x0000c20000047ab9 */ /* 0x000fe20000000a00 */
[----:B------:R-:W-:Y:S01]  /*1e30*/  ISETP.GE.AND P1, PT, R220, UR8, PT ;  /* 0x00000008dc007c0c */ /* 0x000fe2000bf26270 */
[----:B------:R-:W0:Y:S01]  /*1e40*/  LDC.64 R110, c[0x0][0x3f8] ;  /* 0x0000fe00ff6e7b82 */ /* 0x000e220000000a00 */
[----:B------:R-:W-:Y:S01]  /*1e50*/  IMAD R9, R113, R99, R0 ;  /* 0x0000006371097224 */ /* 0x000fe200078e0200 */
[----:B------:R-:W-:Y:S01]  /*1e60*/  SEL R0, RZ, 0x1, P0 ;  /* 0x00000001ff007807 */ /* 0x000fe20000000000 */
[----:B------:R-:W-:Y:S01]  /*1e70*/  IMAD.SHL.U32 R3, R3, 0x2, RZ ;  /* 0x0000000203037824 */ /* 0x000fe200078e00ff */
[----:B------:R-:W-:Y:S01]  /*1e80*/  ISETP.NE.U32.AND P0, PT, RZ, UR6, PT ;  /* 0x00000006ff007c0c */ /* 0x000fe2000bf05070 */
[----:B---3--:R-:W-:Y:S01]  /*1e90*/  IMAD.WIDE.U32 R4, R113, R98, RZ ;  /* 0x0000006271047225 */ /* 0x008fe200078e00ff */
[----:B------:R-:W-:Y:S01]  /*1ea0*/  SHF.R.S32.HI R20, RZ, 0x1f, R212 ;  /* 0x0000001fff147819 */ /* 0x000fe200000114d4 */
[----:B------:R-:W3:Y:S01]  /*1eb0*/  S2R R151, SR_TID.X ;  /* 0x0000000000977919 */ /* 0x000ee20000002100 */
[----:B------:R-:W-:Y:S01]  /*1ec0*/  LOP3.LUT R0, R3, 0x2, R0, 0xe2, !PT ;  /* 0x0000000203007812 */ /* 0x000fe200078ee200 */
[----:B------:R-:W-:Y:S01]  /*1ed0*/  IMAD R3, R8, UR4, RZ ;  /* 0x0000000408037c24 */ /* 0x000fe2000f8e02ff */
[----:B------:R-:W-:Y:S01]  /*1ee0*/  ISETP.NE.AND.EX P0, PT, RZ, UR7, PT, P0 ;  /* 0x00000007ff007c0c */ /* 0x000fe2000bf05300 */
[----:B------:R-:W-:Y:S01]  /*1ef0*/  IMAD.IADD R5, R5, 0x1, R9 ;  /* 0x0000000105057824 */ /* 0x000fe200078e0209 */
[----:B------:R-:W-:Y:S01]  /*1f00*/  ULDC.64 UR6, c[0x0][0x310] ;  /* 0x0000c40000067ab9 */ /* 0x000fe20000000a00 */
[C---:B------:R-:W-:Y:S01]  /*1f10*/  IMAD R9, R54.reuse, UR5, R3 ;  /* 0x0000000536097c24 */ /* 0x040fe2000f8e0203 */
[----:B------:R-:W-:Y:S01]  /*1f20*/  SEL R3, RZ, 0x4, P1 ;  /* 0x00000004ff037807 */ /* 0x000fe20000800000 */
[----:B------:R-:W-:Y:S01]  /*1f30*/  IMAD.WIDE.U32 R4, R54, UR4, R4 ;  /* 0x0000000436047c25 */ /* 0x000fe2000f8e0004 */
[----:B------:R-:W-:Y:S01]  /*1f40*/  ULDC.64 UR4, c[0x0][0x338] ;  /* 0x0000ce0000047ab9 */ /* 0x000fe20000000a00 */
[----:B------:R-:W-:-:S02]  /*1f50*/  SHF.R.S32.HI R23, RZ, 0x1f, R22 ;  /* 0x0000001fff177819 */ /* 0x000fc40000011416 */
[----:B------:R-:W-:Y:S01]  /*1f60*/  LOP3.LUT R3, R0, R3, RZ, 0xfc, !PT ;  /* 0x0000000300037212 */ /* 0x000fe200078efcff */
[----:B------:R-:W-:Y:S01]  /*1f70*/  IMAD.IADD R7, R7, 0x1, R13 ;  /* 0x0000000107077824 */ /* 0x000fe200078e020d */
[----:B------:R-:W-:Y:S01]  /*1f80*/  SHF.R.U32.HI R30, RZ, 0x3, R223 ;  /* 0x00000003ff1e7819 */ /* 0x000fe200000116df */
[----:B------:R-:W-:Y:S01]  /*1f90*/  IMAD.IADD R5, R5, 0x1, R9 ;  /* 0x0000000105057824 */ /* 0x000fe200078e0209 */
[----:B------:R-:W-:Y:S01]  /*1fa0*/  SHF.R.U32.HI R21, RZ, 0x3, R224 ;  /* 0x00000003ff157819 */ /* 0x000fe200000116e0 */
[CC--:B--2---:R-:W-:Y:S01]  /*1fb0*/  IMAD.WIDE.U32 R100, R212.reuse, R104.reuse, R22 ;  /* 0x00000068d4647225 */ /* 0x0c4fe200078e0016 */
[----:B------:R-:W-:Y:S02]  /*1fc0*/  ISETP.GE.AND P2, PT, R221, UR8, PT ;  /* 0x00000008dd007c0c */ /* 0x000fe4000bf46270 */
[C---:B------:R-:W-:Y:S01]  /*1fd0*/  IADD3 R112, P3, R212.reuse, R113, RZ ;  /* 0x00000071d4707210 */ /* 0x040fe20007f7e0ff */
[----:B------:R-:W-:Y:S01]  /*1fe0*/  IMAD.WIDE.U32 R102, R212, R104, R16 ;  /* 0x00000068d4667225 */ /* 0x000fe200078e0010 */
[----:B0-----:R-:W-:-:S02]  /*1ff0*/  SHF.L.U64.HI R29, R110, 0x6, R111 ;  /* 0x000000066e1d7819 */ /* 0x001fc4000001026f */
[----:B------:R-:W-:Y:S01]  /*2000*/  SHF.L.U64.HI R128, R98, 0x5, R99 ;  /* 0x0000000562807819 */ /* 0x000fe20000010263 */
[-C--:B------:R-:W-:Y:S01]  /*2010*/  IMAD.WIDE.U32 R106, R212, R110.reuse, R22 ;  /* 0x0000006ed46a7225 */ /* 0x080fe200078e0016 */
[----:B------:R-:W-:Y:S02]  /*2020*/  SHF.L.U64.HI R130, R98, 0x6, R99 ;  /* 0x0000000662827819 */ /* 0x000fe40000010263 */
[----:B------:R-:W-:Y:S01]  /*2030*/  SHF.L.U64.HI R34, R104, 0x5, R105 ;  /* 0x0000000568227819 */ /* 0x000fe20000010269 */
[----:B------:R-:W-:Y:S01]  /*2040*/  IMAD.WIDE.U32 R108, R212, R110, R16 ;  /* 0x0000006ed46c7225 */ /* 0x000fe200078e0010 */
[----:B------:R-:W-:Y:S02]  /*2050*/  SHF.L.U64.HI R33, R104, 0x6, R105 ;  /* 0x0000000668217819 */ /* 0x000fe40000010269 */
[----:B---3--:R-:W-:Y:S01]  /*2060*/  LEA.HI R151, R151, 0x8, RZ, 0x19 ;  /* 0x0000000897977811 */ /* 0x008fe200078fc8ff */
[----:B------:R-:W-:Y:S01]  /*2070*/  IMAD.SHL.U32 R31, R212, 0x40, RZ ;  /* 0x00000040d41f7824 */ /* 0x000fe200078e00ff */
[----:B------:R-:W-:Y:S01]  /*2080*/  LOP3.LUT R26, R3, 0x1, RZ, 0xc0, !PT ;  /* 0x00000001031a7812 */ /* 0x000fe200078ec0ff */
[----:B------:R-:W-:-:S02]  /*2090*/  IMAD.SHL.U32 R28, R110, 0x20, RZ ;  /* 0x000000206e1c7824 */ /* 0x000fc400078e00ff */
[----:B------:R-:W-:Y:S02]  /*20a0*/  IMAD.SHL.U32 R27, R110, 0x40, RZ ;  /* 0x000000406e1b7824 */ /* 0x000fe400078e00ff */
[----:B------:R-:W-:Y:S02]  /*20b0*/  VIADD R10, R212, 0x20 ;  /* 0x00000020d40a7836 */ /* 0x000fe40000000000 */
[----:B------:R-:W-:Y:S02]  /*20c0*/  IMAD R121, R99, 0x50, RZ ;  /* 0x0000005063797824 */ /* 0x000fe400078e02ff */
[C---:B------:R-:W-:Y:S01]  /*20d0*/  IMAD.SHL.U32 R129, R98.reuse, 0x20, RZ ;  /* 0x0000002062817824 */ /* 0x040fe200078e00ff */
[----:B------:R-:W-:Y:S01]  /*20e0*/  SHF.R.S32.HI R148, RZ, 0x1f, R10 ;  /* 0x0000001fff947819 */ /* 0x000fe2000001140a */
[----:B------:R-:W-:Y:S02]  /*20f0*/  IMAD.SHL.U32 R131, R98, 0x40, RZ ;  /* 0x0000004062837824 */ /* 0x000fe400078e00ff */
[----:B------:R-:W-:-:S02]  /*2100*/  IMAD R123, R105, 0x50, RZ ;  /* 0x00000050697b7824 */ /* 0x000fc400078e02ff */
[----:B------:R-:W-:Y:S02]  /*2110*/  IMAD.SHL.U32 R32, R104, 0x20, RZ ;  /* 0x0000002068207824 */ /* 0x000fe400078e00ff */
[----:B------:R-:W-:Y:S01]  /*2120*/  IMAD.X R113, R20, 0x1, R11, P3 ;  /* 0x0000000114717824 */ /* 0x000fe200018e060b */
[----:B----4-:R-:W-:Y:S02]  /*2130*/  SHF.R.S32.HI R8, RZ, 0x1f, R25 ;  /* 0x0000001fff087819 */ /* 0x010fe40000011419 */
[----:B------:R-:W-:Y:S02]  /*2140*/  SEL R97, R25, RZ, !P0 ;  /* 0x000000ff19617207 */ /* 0x000fe40004000000 */
[----:B------:R-:W-:Y:S02]  /*2150*/  SEL R8, R8, RZ, !P0 ;  /* 0x000000ff08087207 */ /* 0x000fe40004000000 */
[----:B-1----:R-:W-:Y:S01]  /*2160*/  ISETP.GE.AND P0, PT, R16, R117, PT ;  /* 0x000000751000720c */ /* 0x002fe20003f06270 */
        /* <DEDUP_REMOVED lines=11> */
[----:B------:R-:W-:Y:S02]  /*2220*/  IMAD R0, R20, R104, RZ ;  /* 0x0000006814007224 */ /* 0x000fe400078e02ff */
[----:B------:R-:W-:Y:S01]  /*2230*/  IMAD.WIDE.U32 R98, R98, 0x50, RZ ;  /* 0x0000005062627825 */ /* 0x000fe200078e00ff */
[----:B------:R-:W-:Y:S02]  /*2240*/  IADD3.X R35, R36, R5, R35, P1, !PT ;  /* 0x0000000524237210 */ /* 0x000fe40000ffe423 */
[----:B------:R-:W-:Y:S01]  /*2250*/  SEL R5, R117, RZ, P0 ;  /* 0x000000ff75057207 */ /* 0x000fe20000000000 */
[----:B------:R-:W-:Y:S01]  /*2260*/  IMAD R7, R212, R105, R0 ;  /* 0x00000069d4077224 */ /* 0x000fe200078e0200 */
[----:B------:R-:W-:Y:S01]  /*2270*/  ISETP.GE.AND P1, PT, R213, R117, PT ;  /* 0x00000075d500720c */ /* 0x000fe20003f26270 */
[----:B------:R-:W-:-:S02]  /*2280*/  IMAD R0, R20, R110, RZ ;  /* 0x0000006e14007224 */ /* 0x000fc400078e02ff */
[----:B------:R-:W-:Y:S01]  /*2290*/  IMAD.IADD R5, R16, 0x1, R5 ;  /* 0x0000000110057824 */ /* 0x000fe200078e0205 */
[----:B------:R-:W-:Y:S01]  /*22a0*/  SEL R4, R117, RZ, P1 ;  /* 0x000000ff75047207 */ /* 0x000fe20000800000 */
[----:B------:R-:W-:Y:S02]  /*22b0*/  IMAD.IADD R101, R101, 0x1, R7 ;  /* 0x0000000165657824 */ /* 0x000fe400078e0207 */
[----:B------:R-:W-:Y:S02]  /*22c0*/  IMAD.IADD R103, R7, 0x1, R103 ;  /* 0x0000000107677824 */ /* 0x000fe400078e0267 */
[----:B------:R-:W-:Y:S01]  /*22d0*/  IMAD R7, R212, R111, R0 ;  /* 0x0000006fd4077224 */ /* 0x000fe200078e0200 */
[----:B------:R-:W-:Y:S01]  /*22e0*/  SHF.R.S32.HI R0, RZ, 0x1f, R5 ;  /* 0x0000001fff007819 */ /* 0x000fe20000011405 */
[----:B------:R-:W-:Y:S02]  /*22f0*/  IMAD.IADD R4, R213, 0x1, R4 ;  /* 0x00000001d5047824 */ /* 0x000fe400078e0204 */
[----:B------:R-:W-:Y:S01]  /*2300*/  IMAD.IADD R107, R107, 0x1, R7 ;  /* 0x000000016b6b7824 */ /* 0x000fe200078e0207 */
[CC--:B------:R-:W-:Y:S01]  /*2310*/  LEA.HI R13, R0.reuse, R5.reuse, RZ, 0x3 ;  /* 0x00000005000d7211 */ /* 0x0c0fe200078f18ff */
[----:B------:R-:W-:Y:S01]  /*2320*/  IMAD.IADD R109, R7, 0x1, R109 ;  /* 0x00000001076d7824 */ /* 0x000fe200078e026d */
[----:B------:R-:W-:Y:S01]  /*2330*/  LEA.HI R0, R0, R5, RZ, 0x6 ;  /* 0x0000000500007211 */ /* 0x000fe200078f30ff */
[----:B-----5:R-:W-:Y:S01]  /*2340*/  IMAD.WIDE.U32 R106, R144, R110, R106 ;  /* 0x0000006e906a7225 */ /* 0x020fe200078e006a */
[----:B------:R-:W-:-:S02]  /*2350*/  SHF.R.S32.HI R7, RZ, 0x1f, R4 ;  /* 0x0000001fff077819 */ /* 0x000fc40000011404 */
[----:B------:R-:W-:Y:S01]  /*2360*/  SHF.R.S32.HI R5, RZ, 0x6, R0 ;  /* 0x00000006ff057819 */ /* 0x000fe20000011400 */
[----:B------:R-:W-:Y:S01]  /*2370*/  IMAD.WIDE.U32 R108, R144, R110, R108 ;  /* 0x0000006e906c7225 */ /* 0x000fe200078e006c */
[--C-:B------:R-:W-:Y:S02]  /*2380*/  LOP3.LUT R0, R223, 0x38, R13.reuse, 0xf8, !PT ;  /* 0x00000038df007812 */ /* 0x100fe400078ef80d */
[----:B------:R-:W-:Y:S01]  /*2390*/  LOP3.LUT R8, R224, 0x38, R13, 0xf8, !PT ;  /* 0x00000038e0087812 */ /* 0x000fe200078ef80d */
[C---:B------:R-:W-:Y:S01]  /*23a0*/  IMAD R135, R5.reuse, 0x1400, R226 ;  /* 0x0000140005877824 */ /* 0x040fe200078e02e2 */
[----:B------:R-:W-:Y:S01]  /*23b0*/  LOP3.LUT R6, R0, R30, RZ, 0x3c, !PT ;  /* 0x0000001e00067212 */ /* 0x000fe200078e3cff */
[----:B------:R-:W-:Y:S01]  /*23c0*/  IMAD R133, R5, 0x1400, R227 ;  /* 0x0000140005857824 */ /* 0x000fe200078e02e3 */
[-C--:B------:R-:W-:Y:S01]  /*23d0*/  LEA.HI R0, R7, R4.reuse, RZ, 0x6 ;  /* 0x0000000407007211 */ /* 0x080fe200078f30ff */
[----:B------:R-:W-:Y:S01]  /*23e0*/  IMAD R137, R5, 0x1400, R228 ;  /* 0x0000140005897824 */ /* 0x000fe200078e02e4 */
[----:B------:R-:W-:Y:S01]  /*23f0*/  LEA.HI R4, R7, R4, RZ, 0x3 ;  /* 0x0000000407047211 */ /* 0x000fe200078f18ff */
[----:B------:R-:W-:Y:S01]  /*2400*/  IMAD.IADD R135, R135, 0x1, R6 ;  /* 0x0000000187877824 */ /* 0x000fe200078e0206 */
[----:B------:R-:W-:Y:S01]  /*2410*/  SHF.R.S32.HI R7, RZ, 0x6, R0 ;  /* 0x00000006ff077819 */ /* 0x000fe20000011400 */
[----:B------:R-:W-:Y:S01]  /*2420*/  IMAD.WIDE.U32 R100, R144, R104, R100 ;  /* 0x0000006890647225 */ /* 0x000fe200078e0064 */
[----:B------:R-:W-:-:S02]  /*2430*/  LOP3.LUT R6, R4, 0x38, RZ, 0xc0, !PT ;  /* 0x0000003804067812 */ /* 0x000fc400078ec0ff */
[----:B------:R-:W-:Y:S01]  /*2440*/  LOP3.LUT R0, R13, 0x38, RZ, 0xc0, !PT ;  /* 0x000000380d007812 */ /* 0x000fe200078ec0ff */
[C---:B------:R-:W-:Y:S01]  /*2450*/  IMAD R136, R7.reuse, 0x1400, R228 ;  /* 0x0000140007887824 */ /* 0x040fe200078e02e4 */
[--C-:B------:R-:W-:Y:S01]  /*2460*/  LOP3.LUT R6, R6, 0x1c0, R31.reuse, 0xf8, !PT ;  /* 0x000001c006067812 */ /* 0x100fe200078ef81f */
[C---:B------:R-:W-:Y:S01]  /*2470*/  IMAD R134, R7.reuse, 0x1400, R226 ;  /* 0x0000140007867824 */ /* 0x040fe200078e02e2 */
[----:B------:R-:W-:Y:S01]  /*2480*/  LOP3.LUT R0, R0, 0x1c0, R31, 0xf8, !PT ;  /* 0x000001c000007812 */ /* 0x000fe200078ef81f */
[----:B------:R-:W-:Y:S01]  /*2490*/  IMAD R132, R7, 0x1400, R227 ;  /* 0x0000140007847824 */ /* 0x000fe200078e02e3 */
[-C--:B------:R-:W-:Y:S01]  /*24a0*/  LOP3.LUT R5, R6, R229.reuse, RZ, 0x3c, !PT ;  /* 0x000000e506057212 */ /* 0x080fe200078e3cff */
[----:B------:R-:W-:Y:S01]  /*24b0*/  IMAD.SHL.U32 R31, R104, 0x40, RZ ;  /* 0x00000040681f7824 */ /* 0x000fe200078e00ff */
[----:B------:R-:W-:Y:S01]  /*24c0*/  LOP3.LUT R0, R0, R229, RZ, 0x3c, !PT ;  /* 0x000000e500007212 */ /* 0x000fe200078e3cff */
[----:B------:R-:W-:Y:S01]  /*24d0*/  IMAD.WIDE.U32 R102, R144, R104, R102 ;  /* 0x0000006890667225 */ /* 0x000fe200078e0066 */
[----:B------:R-:W-:-:S02]  /*24e0*/  LOP3.LUT R9, R224, 0x38, R4, 0xf8, !PT ;  /* 0x00000038e0097812 */ /* 0x000fc400078ef804 */
[-C--:B------:R-:W-:Y:S01]  /*24f0*/  LOP3.LUT R8, R8, R21.reuse, RZ, 0x3c, !PT ;  /* 0x0000001508087212 */ /* 0x080fe200078e3cff */
[----:B------:R-:W-:Y:S01]  /*2500*/  IMAD.IADD R136, R136, 0x1, R5 ;  /* 0x0000000188887824 */ /* 0x000fe200078e0205 */
[----:B------:R-:W-:Y:S01]  /*2510*/  SHF.R.S32.HI R5, RZ, 0x1f, R144 ;  /* 0x0000001fff057819 */ /* 0x000fe20000011490 */
[----:B------:R-:W-:Y:S01]  /*2520*/  IMAD.IADD R137, R137, 0x1, R0 ;  /* 0x0000000189897824 */ /* 0x000fe200078e0200 */
[----:B------:R-:W-:Y:S01]  /*2530*/  LOP3.LUT R9, R9, R21, RZ, 0x3c, !PT ;  /* 0x0000001509097212 */ /* 0x000fe200078e3cff */
[----:B------:R-:W-:Y:S01]  /*2540*/  IMAD.IADD R133, R133, 0x1, R8 ;  /* 0x0000000185857824 */ /* 0x000fe200078e0208 */
[----:B------:R-:W-:Y:S01]  /*2550*/  LOP3.LUT R8, R223, 0x38, R4, 0xf8, !PT ;  /* 0x00000038df087812 */ /* 0x000fe200078ef804 */
[C---:B------:R-:W-:Y:S01]  /*2560*/  IMAD R0, R5.reuse, R104, RZ ;  /* 0x0000006805007224 */ /* 0x040fe200078e02ff */
[----:B------:R-:W-:Y:S01]  /*2570*/  SHF.R.S32.HI R14, RZ, 0x3, R13 ;  /* 0x00000003ff0e7819 */ /* 0x000fe2000001140d */
[----:B------:R-:W-:Y:S01]  /*2580*/  IMAD.IADD R132, R132, 0x1, R9 ;  /* 0x0000000184847824 */ /* 0x000fe200078e0209 */
[----:B------:R-:W-:Y:S01]  /*2590*/  LOP3.LUT R7, R8, R30, RZ, 0x3c, !PT ;  /* 0x0000001e08077212 */ /* 0x000fe200078e3cff */
[----:B------:R-:W-:Y:S01]  /*25a0*/  IMAD R21, R144, R105, R0 ;  /* 0x0000006990157224 */ /* 0x000fe200078e0200 */
[----:B------:R-:W-:Y:S01]  /*25b0*/  SHF.L.U64.HI R30, R110, 0x5, R111 ;  /* 0x000000056e1e7819 */ /* 0x000fe2000001026f */
[----:B------:R-:W-:Y:S01]  /*25c0*/  IMAD R0, R5, R110, RZ ;  /* 0x0000006e05007224 */ /* 0x000fe200078e02ff */
[----:B------:R-:W-:Y:S01]  /*25d0*/  LOP3.LUT R13, R13, 0xfffffff8, RZ, 0xc0, !PT ;  /* 0xfffffff80d0d7812 */ /* 0x000fe200078ec0ff */
[----:B------:R-:W-:Y:S01]  /*25e0*/  IMAD R5, R111, 0x50, RZ ;  /* 0x000000506f057824 */ /* 0x000fe200078e02ff */
[----:B------:R-:W-:Y:S01]  /*25f0*/  LOP3.LUT R11, R4, 0xfffffff8, RZ, 0xc0, !PT ;  /* 0xfffffff8040b7812 */ /* 0x000fe200078ec0ff */
[----:B------:R-:W-:Y:S01]  /*2600*/  IMAD R15, R144, R111, R0 ;  /* 0x0000006f900f7224 */ /* 0x000fe200078e0200 */
[----:B------:R-:W-:Y:S01]  /*2610*/  SEL R0, RZ, 0x8, P2 ;  /* 0x00000008ff007807 */ /* 0x000fe20001000000 */
[----:B------:R-:W-:Y:S01]  /*2620*/  VIADD R8, R212, 0x40 ;  /* 0x00000040d4087836 */ /* 0x000fe20000000000 */
[----:B------:R-:W-:Y:S01]  /*2630*/  SHF.R.S32.HI R12, RZ, 0x3, R4 ;  /* 0x00000003ff0c7819 */ /* 0x000fe20000011404 */
[----:B------:R-:W-:Y:S01]  /*2640*/  IMAD.WIDE.U32 R110, R110, 0x50, RZ ;  /* 0x000000506e6e7825 */ /* 0x000fe200078e00ff */
[----:B------:R-:W-:-:S02]  /*2650*/  LOP3.LUT R0, R3, R0, RZ, 0xfc, !PT ;  /* 0x0000000003007212 */ /* 0x000fc400078efcff */
[----:B------:R-:W-:Y:S01]  /*2660*/  SHF.R.S32.HI R146, RZ, 0x1f, R8 ;  /* 0x0000001fff927819 */ /* 0x000fe20000011408 */
[----:B------:R-:W-:Y:S01]  /*2670*/  IMAD.WIDE.U32 R104, R104, 0x50, RZ ;  /* 0x0000005068687825 */ /* 0x000fe200078e00ff */
[C---:B------:R-:W-:Y:S02]  /*2680*/  LOP3.LUT R10, R0.reuse, 0x2, RZ, 0xc0, !PT ;  /* 0x00000002000a7812 */ /* 0x040fe400078ec0ff */
[----:B------:R-:W-:Y:S01]  /*2690*/  LOP3.LUT R9, R0, 0x4, RZ, 0xc0, !PT ;  /* 0x0000000400097812 */ /* 0x000fe200078ec0ff */
[----:B------:R-:W-:Y:S01]  /*26a0*/  IMAD.IADD R134, R134, 0x1, R7 ;  /* 0x0000000186867824 */ /* 0x000fe200078e0207 */
[----:B------:R-:W-:Y:S01]  /*26b0*/  LOP3.LUT R8, R0, 0x8, RZ, 0xc0, !PT ;  /* 0x0000000800087812 */ /* 0x000fe200078ec0ff */
[----:B------:R-:W-:Y:S01]  /*26c0*/  IMAD.IADD R122, R111, 0x1, R5 ;  /* 0x000000016f7a7824 */ /* 0x000fe200078e0205 */
[----:B------:R-:W-:Y:S01]  /*26d0*/  SHF.R.S32.HI R7, RZ, 0x1f, R13 ;  /* 0x0000001fff077819 */ /* 0x000fe2000001140d */
[----:B------:R-:W-:Y:S01]  /*26e0*/  IMAD.IADD R25, R101, 0x1, R21 ;  /* 0x0000000165197824 */ /* 0x000fe200078e0215 */
[----:B------:R-:W-:Y:S01]  /*26f0*/  SHF.R.S32.HI R6, RZ, 0x1f, R11 ;  /* 0x0000001fff067819 */ /* 0x000fe2000001140b */
[----:B------:R-:W-:-:S02]  /*2700*/  IMAD.IADD R20, R107, 0x1, R15 ;  /* 0x000000016b147824 */ /* 0x000fc400078e020f */
[----:B------:R-:W-:Y:S02]  /*2710*/  IMAD.SHL.U32 R117, R117, 0x2, RZ ;  /* 0x0000000275757824 */ /* 0x000fe400078e00ff */
[----:B------:R-:W-:Y:S02]  /*2720*/  IMAD.IADD R121, R99, 0x1, R121 ;  /* 0x0000000163797824 */ /* 0x000fe400078e0279 */
[----:B------:R-:W-:Y:S02]  /*2730*/  IMAD.IADD R123, R105, 0x1, R123 ;  /* 0x00000001697b7824 */ /* 0x000fe400078e027b */
[----:B------:R-:W-:Y:S02]  /*2740*/  IMAD.IADD R21, R21, 0x1, R103 ;  /* 0x0000000115157824 */ /* 0x000fe400078e0267 */
[----:B------:R-:W-:Y:S02]  /*2750*/  IMAD.IADD R15, R15, 0x1, R109 ;  /* 0x000000010f0f7824 */ /* 0x000fe400078e026d */
[----:B------:R-:W-:-:S07]  /*2760*/  IMAD.IADD R5, R39, 0x1, R41 ;  /* 0x0000000127057824 */ /* 0x000fce00078e0229 */
.L_x_2974:
[----:B------:R-:W0:Y:S01]  /*2770*/  LDC.64 R118, c[0x0][0x2e8] ;  /* 0x0000ba00ff767b82 */ /* 0x000e220000000a00 */
[----:B------:R-:W-:Y:S01]  /*2780*/  VIADD R45, R24, 0xffffffff ;  /* 0xffffffff182d7836 */ /* 0x000fe20000000000 */
[----:B------:R-:W-:Y:S05]  /*2790*/  YIELD ;  /* 0x0000000000007946 */ /* 0x000fea0003800000 */
[----:B--2---:R-:W-:Y:S01]  /*27a0*/  SHF.R.S32.HI R42, RZ, 0x1f, R45 ;  /* 0x0000001fff2a7819 */ /* 0x004fe2000001142d */
[----:B------:R-:W1:Y:S01]  /*27b0*/  LDC R116, c[0x0][0x3f4] ;  /* 0x0000fd00ff747b82 */ /* 0x000e620000000800 */
[-C--:B------:R-:W-:Y:S01]  /*27c0*/  IMAD R3, R121, R45.reuse, RZ ;  /* 0x0000002d79037224 */ /* 0x080fe200078e02ff */
[----:B------:R-:W-:Y:S01]  /*27d0*/  BSSY B0, `(.L_x_2867) ;  /* 0x0000800000007945 */ /* 0x000fe20003800000 */
[----:B------:R-:W-:-:S04]  /*27e0*/  IMAD.WIDE.U32 R126, R98, R45, RZ ;  /* 0x0000002d627e7225 */ /* 0x000fc800078e00ff */
[----:B------:R-:W-:Y:S01]  /*27f0*/  IMAD R3, R42, R98, R3 ;  /* 0x000000622a037224 */ /* 0x000fe200078e0203 */
[CC--:B------:R-:W-:Y:S02]  /*2800*/  IADD3 R40, P2, R37.reuse, R126.reuse, RZ ;  /* 0x0000007e25287210 */ /* 0x0c0fe40007f5e0ff */
[-C--:B------:R-:W-:Y:S01]  /*2810*/  IADD3 R0, P3, P4, R37, R126.reuse, R131 ;  /* 0x0000007e25007210 */ /* 0x080fe20007c7e083 */
[----:B------:R-:W-:Y:S01]  /*2820*/  IMAD.IADD R92, R127, 0x1, R3 ;  /* 0x000000017f5c7824 */ /* 0x000fe200078e0203 */
[----:B------:R-:W-:-:S03]  /*2830*/  IADD3 R4, P5, P6, R37, R126, R129 ;  /* 0x0000007e25047210 */ /* 0x000fc60007ebe081 */
[----:B------:R-:W-:Y:S01]  /*2840*/  IMAD.X R41, R92, 0x1, R35, P2 ;  /* 0x000000015c297824 */ /* 0x000fe200010e0623 */
[C---:B0-----:R-:W-:Y:S02]  /*2850*/  LEA R52, P2, R0.reuse, R118, 0x1 ;  /* 0x0000007600347211 */ /* 0x041fe400078408ff */
[CC--:B------:R-:W-:Y:S02]  /*2860*/  IADD3.X R3, R35.reuse, R92.reuse, R130, P3, P4 ;  /* 0x0000005c23037210 */ /* 0x0c0fe40001fe8482 */
[----:B------:R-:W-:Y:S02]  /*2870*/  IADD3.X R24, R35, R92, R128, P5, P6 ;  /* 0x0000005c23187210 */ /* 0x000fe40002fec480 */
[----:B------:R-:W-:Y:S01]  /*2880*/  LEA.HI.X R53, R0, R119, R3, 0x1, P2 ;  /* 0x0000007700357211 */ /* 0x000fe200010f0c03 */
[----:B------:R-:W-:Y:S01]  /*2890*/  IMAD R3, R19, 0x5000, R233 ;  /* 0x0000500013037824 */ /* 0x000fe200078e02e9 */
[----:B-1----:R-:W-:Y:S02]  /*28a0*/  ISETP.GE.AND P2, PT, R116, 0x1, PT ;  /* 0x000000017400780c */ /* 0x002fe40003f46270 */
[----:B------:R-:W-:-:S02]  /*28b0*/  LEA R54, P5, R4, R118, 0x1 ;  /* 0x0000007604367211 */ /* 0x000fc400078a08ff */
[----:B------:R-:W-:Y:S02]  /*28c0*/  LEA R60, P6, R40, R118, 0x1 ;  /* 0x00000076283c7211 */ /* 0x000fe400078c08ff */
[----:B------:R-:W-:Y:S02]  /*28d0*/  ISETP.GT.AND P3, PT, R45, R120, PT ;  /* 0x000000782d00720c */ /* 0x000fe40003f64270 */
[-C--:B------:R-:W-:Y:S01]  /*28e0*/  LEA.HI.X R55, R4, R119.reuse, R24, 0x1, P5 ;  /* 0x0000007704377211 */ /* 0x080fe200028f0c18 */
[----:B------:R-:W-:Y:S01]  /*28f0*/  IMAD R4, R3, 0x2, R18 ;  /* 0x0000000203047824 */ /* 0x000fe200078e0212 */
[----:B------:R-:W-:Y:S01]  /*2900*/  LEA.HI.X R61, R40, R119, R41, 0x1, P6 ;  /* 0x00000077283d7211 */ /* 0x000fe200030f0c29 */
[----:B------:R-:W-:Y:S01]  /*2910*/  IMAD.MOV.U32 R24, RZ, RZ, R45 ;  /* 0x000000ffff187224 */ /* 0x000fe200078e002d */
[----:B------:R-:W-:Y:S01]  /*2920*/  P2R R114, PR, RZ, 0x8 ;  /* 0x00000008ff727803 */ /* 0x000fe20000000000 */
        /* <DEDUP_REMOVED lines=32> */
[----:B------:R-:W-:Y:S01]  /*2b30*/  LEA R40, P2, R41, UR4, 0x1 ;  /* 0x0000000429287c11 */ /* 0x000fe2000f8408ff */
        /* <DEDUP_REMOVED lines=24> */
.L_x_2871:
[----:B------:R-:W-:Y:S05]  /*2cc0*/  BSYNC B1 ;  /* 0x0000000000017941 */ /* 0x000fea0003800000 */
.L_x_2870:
        /* <DEDUP_REMOVED lines=74> */
.L_x_2873:
[----:B------:R-:W-:Y:S05]  /*3170*/  BSYNC B1 ;  /* 0x0000000000017941 */ /* 0x000fea0003800000 */
.L_x_2872:
        /* <DEDUP_REMOVED lines=9> */
[----:B------:R-:W-:Y:S01]  /*3210*/  CS2R R58, SRZ ;  /* 0x00000000003a7805 */ /* 0x000fe2000001ff00 */
[----:B-----5:R-:W-:Y:S01]  /*3220*/  IMAD.MOV.U32 R142, RZ, RZ, R66 ;  /* 0x000000ffff8e7224 */ /* 0x020fe200078e0042 */
[----:B------:R-:W-:-:S03]  /*3230*/  CS2R R64, SRZ ;  /* 0x0000000000407805 */ /* 0x000fc6000001ff00 */
[----:B------:R-:W-:Y:S05]  /*3240*/  @P5 BRA `(.L_x_2875) ;  /* 0x00000000007c5947 */ /* 0x000fea0003800000 */
[----:B------:R-:W-:Y:S01]  /*3250*/  IADD3 R90, P2, P6, R106, R27, R90 ;  /* 0x0000001b6a5a7210 */ /* 0x000fe20007e5e05a */
[----:B------:R-:W-:Y:S01]  /*3260*/  ULDC.64 UR4, c[0x0][0x3e8] ;  /* 0x0000fa0000047ab9 */ /* 0x000fe20000000a00 */
[----:B------:R-:W-:Y:S01]  /*3270*/  ULDC.64 UR6, c[0x0][0x400] ;  /* 0x0001000000067ab9 */ /* 0x000fe20000000a00 */
[----:B------:R-:W-:Y:S02]  /*3280*/  CS2R R62, SRZ ;  /* 0x00000000003e7805 */ /* 0x000fe4000001ff00 */
[----:B------:R-:W-:Y:S02]  /*3290*/  IADD3.X R41, R20, R29, R0, P2, P6 ;  /* 0x0000001d14297210 */ /* 0x000fe400017ec400 */
        /* <DEDUP_REMOVED lines=26> */
.L_x_2875:
[----:B------:R-:W-:Y:S05]  /*3440*/  BSYNC B1 ;  /* 0x0000000000017941 */ /* 0x000fea0003800000 */
.L_x_2874:
[----:B------:R-:W2:Y:S01]  /*3450*/  LDL R0, [R1+0x58] ;  /* 0x0000580001007983 */ /* 0x000ea20000100800 */
[----:B0-----:R-:W-:Y:S01]  /*3460*/  IMAD.MOV.U32 R40, RZ, RZ, R70 ;  /* 0x000000ffff287224 */ /* 0x001fe200078e0046 */
[----:B------:R-:W-:Y:S01]  /*3470*/  PRMT R164, R142, 0x7610, R164 ;  /* 0x000076108ea47816 */ /* 0x000fe200000000a4 */
        /* <DEDUP_REMOVED lines=45> */
[----:B--2---:R-:W-:Y:S01]  /*3750*/  R2UR UR4, R0 ;  /* 0x00000000000472ca */ /* 0x004fe200000e0000 */
[----:B------:R-:W-:-:S05]  /*3760*/  IMAD.MOV.U32 R0, RZ, RZ, R67 ;  /* 0x000000ffff007224 */ /* 0x000fca00078e0043 */
[----:B------:R-:W-:Y:S01]  /*3770*/  PRMT R165, R0, 0x7610, R165 ;  /* 0x0000761000a57816 */ /* 0x000fe200000000a5 */
[----:B------:R-:W-:-:S05]  /*3780*/  IMAD.MOV.U32 R0, RZ, RZ, R75 ;  /* 0x000000ffff007224 */ /* 0x000fca00078e004b */
[----:B------:R-:W-:Y:S01]  /*3790*/  PRMT R173, R0, 0x7610, R173 ;  /* 0x0000761000ad7816 */ /* 0x000fe200000000ad */
[----:B------:R-:W-:Y:S01]  /*37a0*/  IMAD.MOV.U32 R0, RZ, RZ, R69 ;  /* 0x000000ffff007224 */ /* 0x000fe200078e0045 */
[----:B------:R-:W-:-:S04]  /*37b0*/  UISETP.NE.AND UP0, UPT, UR4, 0x3, UPT ;  /* 0x000000030400788c */ /* 0x000fc8000bf05270 */
[----:B------:R-:W-:Y:S01]  /*37c0*/  PRMT R167, R0, 0x7610, R167 ;  /* 0x0000761000a77816 */ /* 0x000fe200000000a7 */
[----:B------:R-:W-:Y:S01]  /*37d0*/  IMAD.MOV.U32 R0, RZ, RZ, R44 ;  /* 0x000000ffff007224 */ /* 0x000fe200078e002c */
[----:B------:R-:W-:-:S04]  /*37e0*/  PLOP3.LUT P2, PT, PT, PT, UP0, 0x80, 0x0 ;  /* 0x000000000000781c */ /* 0x000fc80003f4f008 */
[----:B------:R-:W-:Y:S01]  /*37f0*/  PRMT R88, R0, 0x7610, R88 ;  /* 0x0000761000587816 */ /* 0x000fe20000000058 */
[----:B------:R-:W-:-:S05]  /*3800*/  IMAD.MOV.U32 R0, RZ, RZ, R56 ;  /* 0x000000ffff007224 */ /* 0x000fca00078e0038 */
[----:B------:R-:W-:Y:S01]  /*3810*/  PRMT R142, R0, 0x7610, R142 ;  /* 0x00007610008e7816 */ /* 0x000fe2000000008e */
[----:B------:R-:W-:-:S05]  /*3820*/  IMAD.MOV.U32 R0, RZ, RZ, R46 ;  /* 0x000000ffff007224 */ /* 0x000fca00078e002e */
[----:B------:R-:W-:Y:S01]  /*3830*/  PRMT R90, R0, 0x7610, R90 ;  /* 0x00007610005a7816 */ /* 0x000fe2000000005a */
[----:B------:R-:W-:-:S05]  /*3840*/  IMAD.MOV.U32 R0, RZ, RZ, R49 ;  /* 0x000000ffff007224 */ /* 0x000fca00078e0031 */
[----:B------:R-:W-:Y:S01]  /*3850*/  PRMT R141, R0, 0x7610, R141 ;  /* 0x00007610008d7816 */ /* 0x000fe2000000008d */
[----:B------:R-:W-:-:S05]  /*3860*/  IMAD.MOV.U32 R0, RZ, RZ, R65 ;  /* 0x000000ffff007224 */ /* 0x000fca00078e0041 */
[----:B------:R-:W-:Y:S01]  /*3870*/  PRMT R177, R0, 0x7610, R177 ;  /* 0x0000761000b17816 */ /* 0x000fe200000000b1 */
[----:B------:R-:W-:Y:S06]  /*3880*/  @!P2 BRA `(.L_x_2876) ;  /* 0x000000000004a947 */ /* 0x000fec0003800000 */
[----:B------:R-:W-:Y:S01]  /*3890*/  BPT.TRAP 0x1 ;  /* 0x000000040000795c */ /* 0x000fe20000300000 */
.L_x_2876:
[----:B------:R-:W-:Y:S01]  /*38a0*/  IMAD R0, R19, 0x8, R18 ;  /* 0x0000000813007824 */ /* 0x000fe200078e0212 */
[----:B------:R-:W-:Y:S01]  /*38b0*/  SHF.L.U32 R115, R219, 0x1f, RZ ;  /* 0x0000001fdb737819 */ /* 0x000fe200000006ff */
[----:B------:R-:W-:Y:S03]  /*38c0*/  BSSY B1, `(.L_x_2877) ;  /* 0x0000003000017945 */ /* 0x000fe60003800000 */
[----:B------:R-:W0:Y:S02]  /*38d0*/  SYNCS.PHASECHK.TRANS64.TRYWAIT P6, [R0+URZ+0x38890], R115 ;  /* 0x03889073000075a7 */ /* 0x000e2400080c017f */
[----:B0-----:R-:W-:Y:S05]  /*38e0*/  @!P6 BRA `(.L_x_2878) ;  /* 0x000002e000d0e947 */ /* 0x001fea0003800000 */
.L_x_3292:
[----:B------:R-:W-:Y:S05]  /*38f0*/  BSYNC B1 ;  /* 0x0000000000017941 */ /* 0x000fea0003800000 */
.L_x_2877:
        /* <DEDUP_REMOVED lines=9> */
[----:B------:R-:W-:Y:S02]  /*3990*/  SHF.R.U64 R152, R124, 0x10, R125 ;  /* 0x000000107c987819 */ /* 0x000fe4000000127d */
[--C-:B------:R-:W-:Y:S02]  /*39a0*/  SHF.R.U64 R153, R126, 0x10, R127.reuse ;  /* 0x000000107e997819 */ /* 0x100fe4000000127f */
[----:B------:R-:W-:Y:S02]  /*39b0*/  SHF.R.U32.HI R155, RZ, 0x10, R127 ;  /* 0x00000010ff9b7819 */ /* 0x000fe4000001167f */
[----:B------:R-:W-:Y:S01]  /*39c0*/  SHF.R.U32.HI R154, RZ, 0x10, R125 ;  /* 0x00000010ff9a7819 */ /* 0x000fe2000001167d */
[----:B--2---:R-:W-:Y:S01]  /*39d0*/  IMAD.U32 R125, R42, 0x10000, RZ ;  /* 0x000100002a7d7824 */ /* 0x004fe200078e00ff */
[----:B------:R-:W-:Y:S02]  /*39e0*/  PRMT R126, R140, 0x5432, R152 ;  /* 0x000054328c7e7816 */ /* 0x000fe40000000098 */
[----:B------:R-:W-:-:S02]  /*39f0*/  PRMT R152, R156, 0x5410, R153 ;  /* 0x000054109c987816 */ /* 0x000fc40000000099 */
[----:B------:R-:W-:Y:S01]  /*3a00*/  PRMT R153, R157, 0x5410, R155 ;  /* 0x000054109d997816 */ /* 0x000fe2000000009b */
[----:B------:R-:W-:Y:S01]  /*3a10*/  IMAD.U32 R155, R40, 0x10000, RZ ;  /* 0x00010000289b7824 */ /* 0x000fe200078e00ff */
[----:B------:R-:W-:Y:S01]  /*3a20*/  PRMT R127, R139, 0x5432, R154 ;  /* 0x000054328b7f7816 */ /* 0x000fe2000000009a */
[C---:B------:R-:W-:Y:S01]  /*3a30*/  IMAD.U32 R154, R41.reuse, 0x10000, RZ ;  /* 0x00010000299a7824 */ /* 0x040fe200078e00ff */
[----:B------:R-:W-:Y:S01]  /*3a40*/  LOP3.LUT R158, R41, 0xffff0000, RZ, 0xc0, !PT ;  /* 0xffff0000299e7812 */ /* 0x000fe200078ec0ff */
[----:B------:R-:W-:Y:S01]  /*3a50*/  IMAD.U32 R156, R153, 0x10000, RZ ;  /* 0x00010000999c7824 */ /* 0x000fe200078e00ff */
[----:B------:R-:W-:Y:S01]  /*3a60*/  LOP3.LUT R42, R42, 0xffff0000, RZ, 0xc0, !PT ;  /* 0xffff00002a2a7812 */ /* 0x000fe200078ec0ff */
[----:B------:R-:W-:Y:S01]  /*3a70*/  IMAD.U32 R157, R127, 0x10000, RZ ;  /* 0x000100007f9d7824 */ /* 0x000fe200078e00ff */
[C---:B------:R-:W-:Y:S01]  /*3a80*/  LOP3.LUT R41, R152.reuse, 0xffff0000, RZ, 0xc0, !PT ;  /* 0xffff000098297812 */ /* 0x040fe200078ec0ff */
[----:B------:R-:W-:Y:S01]  /*3a90*/  IMAD.U32 R152, R152, 0x10000, RZ ;  /* 0x0001000098987824 */ /* 0x000fe200078e00ff */
[----:B------:R-:W-:Y:S01]  /*3aa0*/  LOP3.LUT R159, R126, 0xffff0000, RZ, 0xc0, !PT ;  /* 0xffff00007e9f7812 */ /* 0x000fe200078ec0ff */
[-C--:B------:R-:W-:Y:S01]  /*3ab0*/  FMUL.FTZ R160, R42, R156.reuse ;  /* 0x0000009c2aa07220 */ /* 0x080fe20000410000 */
[----:B------:R-:W-:Y:S01]  /*3ac0*/  LOP3.LUT R124, R43, 0xffff0000, RZ, 0xc0, !PT ;  /* 0xffff00002b7c7812 */ /* 0x000fe200078ec0ff */
[----:B------:R-:W-:Y:S01]  /*3ad0*/  FMUL.FTZ R161, R158, R41 ;  /* 0x000000299ea17220 */ /* 0x000fe20000410000 */
[----:B------:R-:W-:Y:S01]  /*3ae0*/  FMUL.FTZ R42, R42, R157 ;  /* 0x0000009d2a2a7220 */ /* 0x000fe20000410000 */
[----:B------:R-:W-:Y:S01]  /*3af0*/  FMUL.FTZ R158, R158, R159 ;  /* 0x0000009f9e9e7220 */ /* 0x000fe20000410000 */
[----:B------:R-:W-:Y:S01]  /*3b00*/  LOP3.LUT R153, R153, 0xffff0000, RZ, 0xc0, !PT ;  /* 0xffff000099997812 */ /* 0x000fe200078ec0ff */
[----:B------:R-:W-:Y:S01]  /*3b10*/  IMAD.U32 R126, R126, 0x10000, RZ ;  /* 0x000100007e7e7824 */ /* 0x000fe200078e00ff */
[----:B------:R-:W-:Y:S01]  /*3b20*/  LOP3.LUT R127, R127, 0xffff0000, RZ, 0xc0, !PT ;  /* 0xffff00007f7f7812 */ /* 0x000fe200078ec0ff */
[C---:B------:R-:W-:Y:S01]  /*3b30*/  FFMA.FTZ R160, R125.reuse, R157, -R160 ;  /* 0x0000009d7da07223 */ /* 0x040fe200000108a0 */
[----:B------:R-:W-:Y:S01]  /*3b40*/  LOP3.LUT R40, R40, 0xffff0000, RZ, 0xc0, !PT ;  /* 0xffff000028287812 */ /* 0x000fe200078ec0ff */
[C---:B------:R-:W-:Y:S01]  /*3b50*/  FFMA.FTZ R161, R154.reuse, R159, -R161 ;  /* 0x0000009f9aa17223 */ /* 0x040fe200000108a1 */
[----:B------:R-:W-:Y:S01]  /*3b60*/  FFMA.FTZ R158, R154, R41, R158 ;  /* 0x000000299a9e7223 */ /* 0x000fe2000001009e */
[----:B------:R-:W-:Y:S01]  /*3b70*/  FFMA.FTZ R125, R125, R156, R42 ;  /* 0x0000009c7d7d7223 */ /* 0x000fe2000001002a */
[----:B------:R-:W-:-:S02]  /*3b80*/  IMAD.U32 R43, R43, 0x10000, RZ ;  /* 0x000100002b2b7824 */ /* 0x000fc400078e00ff */
        /* <DEDUP_REMOVED lines=8> */
[----:B------:R-:W-:Y:S02]  /*3c10*/  F2FP.BF16.F32.PACK_AB R158, R158, R161 ;  /* 0x000000a19e9e723e */ /* 0x000fe400000010ff */
[----:B------:R-:W-:-:S02]  /*3c20*/  F2FP.BF16.F32.PACK_AB R43, R43, R42 ;  /* 0x0000002a2b2b723e */ /* 0x000fc400000010ff */
[----:B------:R-:W-:Y:S01]  /*3c30*/  F2FP.BF16.F32.PACK_AB R40, R41, R124 ;  /* 0x0000007c2928723e */ /* 0x000fe200000010ff */
[----:B------:R-:W-:Y:S01]  /*3c40*/  IMAD.MOV.U32 R41, RZ, RZ, R158 ;  /* 0x000000ffff297224 */ /* 0x000fe200078e009e */
[----:B------:R-:W-:-:S07]  /*3c50*/  F2FP.BF16.F32.PACK_AB R42, R125, R160 ;  /* 0x000000a07d2a723e */ /* 0x000fce00000010ff */
.L_x_2884:
[----:B------:R-:W-:Y:S05]  /*3c60*/  BSYNC B3 ;  /* 0x0000000000037941 */ /* 0x000fea0003800000 */
.L_x_2883:
[----:B------:R-:W-:Y:S02]  /*3c70*/  ULDC.64 UR4, c[0x0][0x208] ;  /* 0x0000820000047ab9 */ /* 0x000fe40000000a00 */
[----:B--2---:R1:W-:Y:S03]  /*3c80*/  STG.E.128 desc[UR4][R60.64], R40 ;  /* 0x000000283c007986 */ /* 0x0043e6000c101d04 */
.L_x_2882:
[----:B------:R-:W-:Y:S05]  /*3c90*/  BSYNC B2 ;  /* 0x0000000000027941 */ /* 0x000fea0003800000 */
.L_x_2881:
        /* <DEDUP_REMOVED lines=52> */
.L_x_2888:
[----:B------:R-:W-:Y:S05]  /*3fe0*/  BSYNC B3 ;  /* 0x0000000000037941 */ /* 0x000fea0003800000 */
.L_x_2887:
[----:B------:R-:W-:Y:S02]  /*3ff0*/  ULDC.64 UR4, c[0x0][0x208] ;  /* 0x0000820000047ab9 */ /* 0x000fe40000000a00 */
[----:B--2---:R2:W-:Y:S03]  /*4000*/  STG.E.128 desc[UR4][R60.64+0x80], R40 ;  /* 0x000080283c007986 */ /* 0x0045e6000c101d04 */
.L_x_2886:
[----:B------:R-:W-:Y:S05]  /*4010*/  BSYNC B2 ;  /* 0x0000000000027941 */ /* 0x000fea0003800000 */
.L_x_2885:
        /* <DEDUP_REMOVED lines=52> */
.L_x_2892:
[----:B------:R-:W-:Y:S05]  /*4360*/  BSYNC B3 ;  /* 0x0000000000037941 */ /* 0x000fea0003800000 */
.L_x_2891:
[----:B------:R-:W-:Y:S02]  /*4370*/  ULDC.64 UR4, c[0x0][0x208] ;  /* 0x0000820000047ab9 */ /* 0x000fe40000000a00 */
[----:B--2---:R3:W-:Y:S03]  /*4380*/  STG.E.128 desc[UR4][R60.64+0x100], R40 ;  /* 0x000100283c007986 */ /* 0x0047e6000c101d04 */
.L_x_2890:
[----:B------:R-:W-:Y:S05]  /*4390*/  BSYNC B2 ;  /* 0x0000000000027941 */ /* 0x000fea0003800000 */
.L_x_2889:
[----:B------:R-:W-:-:S13]  /*43a0*/  ISETP.NE.AND P3, PT, R8, RZ, PT ;  /* 0x000000ff0800720c */ /* 0x000fda0003f65270 */
[----:B------:R-:W-:Y:S05]  /*43b0*/  @!P3 BRA `(.L_x_2880) ;  /* 0x0000000000ccb947 */ /* 0x000fea0003800000 */
[----:B-123--:R1:W2:Y:S01]  /*43c0*/  LDS.128 R40, [R4+0x2bc00] ;  /* 0x02bc000004287984 */ /* 0x00e2a20000000c00 */
[----:B------:R-:W-:Y:S01]  /*43d0*/  ISETP.GE.AND P3, PT, R216, R116, PT ;  /* 0x00000074d800720c */ /* 0x000fe20003f66270 */
[----:B------:R-:W-:-:S12]  /*43e0*/  BSSY B2, `(.L_x_2893) ;  /* 0x000002e000027945 */ /* 0x000fd80003800000 */
[----:B-1----:R-:W-:Y:S05]  /*43f0*/  @P3 BRA `(.L_x_2894) ;  /* 0x0000000000b03947 */ /* 0x002fea0003800000 */
[--C-:B------:R-:W-:Y:S02]  /*4400*/  SHF.R.U64 R87, R82, 0x10, R83.reuse ;  /* 0x0000001052577819 */ /* 0x100fe40000001253 */
[----:B------:R-:W-:Y:S02]  /*4410*/  SHF.R.U32.HI R82, RZ, 0x10, R83 ;  /* 0x00000010ff527819 */ /* 0x000fe40000011653 */
[--C-:B------:R-:W-:Y:S02]  /*4420*/  SHF.R.U64 R83, R84, 0x10, R85.reuse ;  /* 0x0000001054537819 */ /* 0x100fe40000001255 */
[----:B------:R-:W-:Y:S01]  /*4430*/  SHF.R.U32.HI R86, RZ, 0x10, R85 ;  /* 0x00000010ff567819 */ /* 0x000fe20000011655 */
[----:B--2---:R-:W-:Y:S01]  /*4440*/  IMAD.U32 R85, R42, 0x10000, RZ ;  /* 0x000100002a557824 */ /* 0x004fe200078e00ff */
[----:B------:R-:W-:Y:S02]  /*4450*/  PRMT R186, R186, 0x5410, R83 ;  /* 0x00005410baba7816 */ /* 0x000fe40000000053 */
[----:B------:R-:W-:-:S02]  /*4460*/  PRMT R180, R180, 0x5410, R87 ;  /* 0x00005410b4b47816 */ /* 0x000fc40000000057 */
[----:B------:R-:W-:Y:S01]  /*4470*/  PRMT R181, R181, 0x5410, R82 ;  /* 0x00005410b5b57816 */ /* 0x000fe20000000052 */
[----:B------:R-:W-:Y:S01]  /*4480*/  IMAD.U32 R82, R41, 0x10000, RZ ;  /* 0x0001000029527824 */ /* 0x000fe200078e00ff */
[----:B------:R-:W-:Y:S01]  /*4490*/  PRMT R187, R187, 0x5410, R86 ;  /* 0x00005410bbbb7816 */ /* 0x000fe20000000056 */
[----:B------:R-:W-:Y:S01]  /*44a0*/  IMAD.U32 R86, R40, 0x10000, RZ ;  /* 0x0001000028567824 */ /* 0x000fe200078e00ff */
[----:B------:R-:W-:Y:S01]  /*44b0*/  LOP3.LUT R94, R41, 0xffff0000, RZ, 0xc0, !PT ;  /* 0xffff0000295e7812 */ /* 0x000fe200078ec0ff */
[----:B------:R-:W-:Y:S01]  /*44c0*/  IMAD.U32 R92, R181, 0x10000, RZ ;  /* 0x00010000b55c7824 */ /* 0x000fe200078e00ff */
[----:B------:R-:W-:Y:S01]  /*44d0*/  LOP3.LUT R41, R186, 0xffff0000, RZ, 0xc0, !PT ;  /* 0xffff0000ba297812 */ /* 0x000fe200078ec0ff */
[----:B------:R-:W-:Y:S01]  /*44e0*/  IMAD.U32 R87, R187, 0x10000, RZ ;  /* 0x00010000bb577824 */ /* 0x000fe200078e00ff */
[----:B------:R-:W-:Y:S02]  /*44f0*/  LOP3.LUT R83, R180, 0xffff0000, RZ, 0xc0, !PT ;  /* 0xffff0000b4537812 */ /* 0x000fe400078ec0ff */
[----:B------:R-:W-:Y:S01]  /*4500*/  LOP3.LUT R42, R42, 0xffff0000, RZ, 0xc0, !PT ;  /* 0xffff00002a2a7812 */ /* 0x000fe200078ec0ff */
[C---:B------:R-:W-:Y:S01]  /*4510*/  FMUL.FTZ R93, R94.reuse, R41 ;  /* 0x000000295e5d7220 */ /* 0x040fe20000410000 */
[----:B------:R-:W-:Y:S01]  /*4520*/  LOP3.LUT R84, R43, 0xffff0000, RZ, 0xc0, !PT ;  /* 0xffff00002b547812 */ /* 0x000fe200078ec0ff */
[----:B------:R-:W-:Y:S01]  /*4530*/  FMUL.FTZ R94, R94, R83 ;  /* 0x000000535e5e7220 */ /* 0x000fe20000410000 */
[----:B------:R-:W-:Y:S01]  /*4540*/  LOP3.LUT R187, R187, 0xffff0000, RZ, 0xc0, !PT ;  /* 0xffff0000bbbb7812 */ /* 0x000fe200078ec0ff */
[C---:B------:R-:W-:Y:S01]  /*4550*/  FMUL.FTZ R118, R42.reuse, R87 ;  /* 0x000000572a767220 */ /* 0x040fe20000410000 */
[----:B------:R-:W-:Y:S01]  /*4560*/  FMUL.FTZ R42, R42, R92 ;  /* 0x0000005c2a2a7220 */ /* 0x000fe20000410000 */
[----:B------:R-:W-:Y:S01]  /*4570*/  LOP3.LUT R40, R40, 0xffff0000, RZ, 0xc0, !PT ;  /* 0xffff000028287812 */ /* 0x000fe200078ec0ff */
[C---:B------:R-:W-:Y:S01]  /*4580*/  FFMA.FTZ R94, R82.reuse, R41, R94 ;  /* 0x00000029525e7223 */ /* 0x040fe2000001005e */
[----:B------:R-:W-:Y:S01]  /*4590*/  LOP3.LUT R181, R181, 0xffff0000, RZ, 0xc0, !PT ;  /* 0xffff0000b5b57812 */ /* 0x000fe200078ec0ff */
[----:B------:R-:W-:Y:S01]  /*45a0*/  FFMA.FTZ R93, R82, R83, -R93 ;  /* 0x00000053525d7223 */ /* 0x000fe2000001085d */
[----:B------:R-:W-:-:S02]  /*45b0*/  IMAD.U32 R41, R186, 0x10000, RZ ;  /* 0x00010000ba297824 */ /* 0x000fc400078e00ff */
[C---:B------:R-:W-:Y:S01]  /*45c0*/  FFMA.FTZ R118, R85.reuse, R92, -R118 ;  /* 0x0000005c55767223 */ /* 0x040fe20000010876 */
[----:B------:R-:W-:Y:S02]  /*45d0*/  IMAD.U32 R83, R180, 0x10000, RZ ;  /* 0x00010000b4537824 */ /* 0x000fe400078e00ff */
[----:B------:R-:W-:Y:S01]  /*45e0*/  FFMA.FTZ R85, R85, R87, R42 ;  /* 0x0000005755557223 */ /* 0x000fe2000001002a */
[----:B------:R-:W-:Y:S02]  /*45f0*/  IMAD.U32 R43, R43, 0x10000, RZ ;  /* 0x000100002b2b7824 */ /* 0x000fe400078e00ff */
[C---:B------:R-:W-:Y:S01]  /*4600*/  FMUL.FTZ R42, R84.reuse, R187 ;  /* 0x000000bb542a7220 */ /* 0x040fe20000410000 */
        /* <DEDUP_REMOVED lines=10> */
[----:B------:R-:W-:-:S07]  /*46b0*/  F2FP.BF16.F32.PACK_AB R40, R40, R87 ;  /* 0x000000572828723e */ /* 0x000fce00000010ff */
.L_x_2894:
[----:B------:R-:W-:Y:S05]  /*46c0*/  BSYNC B2 ;  /* 0x0000000000027941 */ /* 0x000fea0003800000 */
.L_x_2893:
[----:B------:R-:W-:Y:S02]  /*46d0*/  ULDC.64 UR4, c[0x0][0x208] ;  /* 0x0000820000047ab9 */ /* 0x000fe40000000a00 */
[----:B--2---:R4:W-:Y:S03]  /*46e0*/  STG.E.128 desc[UR4][R60.64+0x180], R40 ;  /* 0x000180283c007986 */ /* 0x0049e6000c101d04 */
.L_x_2880:
[----:B------:R-:W-:Y:S05]  /*46f0*/  BSYNC B1 ;  /* 0x0000000000017941 */ /* 0x000fea0003800000 */
.L_x_2879:
        /* <DEDUP_REMOVED lines=18> */
[----:B------:R-:W-:Y:S01]  /*4820*/  LOP3.LUT R79, R41, 0xffff0000, RZ, 0xc0, !PT ;  /* 0xffff0000294f7812 */ /* 0x000fe200078ec0ff */
[----:B------:R-:W-:Y:S01]  /*4830*/  IMAD.U32 R41, R40, 0x10000, RZ ;  /* 0x0001000028297824 */ /* 0x000fe200078e00ff */
[C---:B------:R-:W-:Y:S01]  /*4840*/  LOP3.LUT R84, R190.reuse, 0xffff0000, RZ, 0xc0, !PT ;  /* 0xffff0000be547812 */ /* 0x040fe200078ec0ff */
[----:B------:R-:W-:Y:S01]  /*4850*/  IMAD.U32 R190, R190, 0x10000, RZ ;  /* 0x00010000bebe7824 */ /* 0x000fe200078e00ff */
[C---:B------:R-:W-:Y:S01]  /*4860*/  LOP3.LUT R80, R178.reuse, 0xffff0000, RZ, 0xc0, !PT ;  /* 0xffff0000b2507812 */ /* 0x040fe200078ec0ff */
[----:B------:R-:W-:Y:S01]  /*4870*/  IMAD.U32 R178, R178, 0x10000, RZ ;  /* 0x00010000b2b27824 */ /* 0x000fe200078e00ff */
[----:B------:R-:W-:Y:S01]  /*4880*/  PRMT R179, R179, 0x5410, R78 ;  /* 0x00005410b3b37816 */ /* 0x000fe2000000004e */
[----:B------:R-:W-:Y:S01]  /*4890*/  FMUL.FTZ R86, R79, R84 ;  /* 0x000000544f567220 */ /* 0x000fe20000410000 */
[----:B------:R-:W-:Y:S01]  /*48a0*/  LOP3.LUT R61, R42, 0xffff0000, RZ, 0xc0, !PT ;  /* 0xffff00002a3d7812 */ /* 0x000fe200078ec0ff */
[----:B------:R-:W-:-:S02]  /*48b0*/  IMAD.U32 R78, R191, 0x10000, RZ ;  /* 0x00010000bf4e7824 */ /* 0x000fc400078e00ff */
[-C--:B------:R-:W-:Y:S01]  /*48c0*/  FMUL.FTZ R83, R79, R80.reuse ;  /* 0x000000504f537220 */ /* 0x080fe20000410000 */
[----:B------:R-:W-:Y:S01]  /*48d0*/  IMAD.U32 R82, R179, 0x10000, RZ ;  /* 0x00010000b3527824 */ /* 0x000fe200078e00ff */
[----:B------:R-:W-:Y:S01]  /*48e0*/  LOP3.LUT R79, R40, 0xffff0000, RZ, 0xc0, !PT ;  /* 0xffff0000284f7812 */ /* 0x000fe200078ec0ff */
[----:B------:R-:W-:Y:S01]  /*48f0*/  FFMA.FTZ R40, R81, R80, -R86 ;  /* 0x0000005051287223 */ /* 0x000fe20000010856 */
[----:B------:R-:W-:Y:S01]  /*4900*/  FMUL.FTZ R85, R61, R78 ;  /* 0x0000004e3d557220 */ /* 0x000fe20000410000 */
[----:B------:R-:W-:Y:S01]  /*4910*/  FFMA.FTZ R81, R81, R84, R83 ;  /* 0x0000005451517223 */ /* 0x000fe20000010053 */
[----:B------:R-:W-:Y:S01]  /*4920*/  LOP3.LUT R42, R43, 0xffff0000, RZ, 0xc0, !PT ;  /* 0xffff00002b2a7812 */ /* 0x000fe200078ec0ff */
[-C--:B------:R-:W-:Y:S01]  /*4930*/  FMUL.FTZ R83, R61, R82.reuse ;  /* 0x000000523d537220 */ /* 0x080fe20000410000 */
[----:B------:R-:W-:Y:S01]  /*4940*/  LOP3.LUT R191, R191, 0xffff0000, RZ, 0xc0, !PT ;  /* 0xffff0000bfbf7812 */ /* 0x000fe200078ec0ff */
[C---:B------:R-:W-:Y:S01]  /*4950*/  FFMA.FTZ R61, R60.reuse, R82, -R85 ;  /* 0x000000523c3d7223 */ /* 0x040fe20000010855 */
[----:B------:R-:W-:Y:S01]  /*4960*/  LOP3.LUT R179, R179, 0xffff0000, RZ, 0xc0, !PT ;  /* 0xffff0000b3b37812 */ /* 0x000fe200078ec0ff */
        /* <DEDUP_REMOVED lines=15> */
.L_x_2900:
[----:B------:R-:W-:Y:S05]  /*4a60*/  BSYNC B3 ;  /* 0x0000000000037941 */ /* 0x000fea0003800000 */
.L_x_2899:
[----:B------:R-:W-:Y:S02]  /*4a70*/  ULDC.64 UR4, c[0x0][0x208] ;  /* 0x0000820000047ab9 */ /* 0x000fe40000000a00 */
[----:B--2---:R1:W-:Y:S03]  /*4a80*/  STG.E.128 desc[UR4][R54.64], R40 ;  /* 0x0000002836007986 */ /* 0x0043e6000c101d04 */
.L_x_2898:
[----:B------:R-:W-:Y:S05]  /*4a90*/  BSYNC B2 ;  /* 0x0000000000027941 */ /* 0x000fea0003800000 */
.L_x_2897:
        /* <DEDUP_REMOVED lines=9> */
[----:B------:R-:W-:Y:S02]  /*4b30*/  SHF.R.U64 R79, R74, 0x10, R75 ;  /* 0x000000104a4f7819 */ /* 0x000fe4000000124b */
[----:B------:R-:W-:Y:S02]  /*4b40*/  SHF.R.U32.HI R76, RZ, 0x10, R77 ;  /* 0x00000010ff4c7819 */ /* 0x000fe4000001164d */
[----:B------:R-:W-:Y:S02]  /*4b50*/  SHF.R.U32.HI R74, RZ, 0x10, R75 ;  /* 0x00000010ff4a7819 */ /* 0x000fe4000001164b */
[----:B------:R-:W-:Y:S01]  /*4b60*/  PRMT R174, R174, 0x5410, R61 ;  /* 0x00005410aeae7816 */ /* 0x000fe2000000003d */
[----:B------:R-:W-:Y:S01]  /*4b70*/  IMAD.U32 R61, R41, 0x10000, RZ ;  /* 0x00010000293d7824 */ /* 0x000fe200078e00ff */
[----:B------:R-:W-:-:S02]  /*4b80*/  PRMT R172, R172, 0x5410, R79 ;  /* 0x00005410acac7816 */ /* 0x000fc4000000004f */
[----:B------:R-:W-:Y:S02]  /*4b90*/  PRMT R175, R175, 0x5410, R76 ;  /* 0x00005410afaf7816 */ /* 0x000fe4000000004c */
[----:B------:R-:W-:Y:S02]  /*4ba0*/  PRMT R173, R173, 0x5410, R74 ;  /* 0x00005410adad7816 */ /* 0x000fe4000000004a */
[----:B------:R-:W-:Y:S01]  /*4bb0*/  LOP3.LUT R74, R41, 0xffff0000, RZ, 0xc0, !PT ;  /* 0xffff0000294a7812 */ /* 0x000fe200078ec0ff */
[----:B------:R-:W-:Y:S01]  /*4bc0*/  IMAD.U32 R79, R175, 0x10000, RZ ;  /* 0x00010000af4f7824 */ /* 0x000fe200078e00ff */
[----:B------:R-:W-:Y:S01]  /*4bd0*/  LOP3.LUT R78, R174, 0xffff0000, RZ, 0xc0, !PT ;  /* 0xffff0000ae4e7812 */ /* 0x000fe200078ec0ff */
[----:B------:R-:W-:Y:S01]  /*4be0*/  IMAD.U32 R77, R173, 0x10000, RZ ;  /* 0x00010000ad4d7824 */ /* 0x000fe200078e00ff */
[----:B------:R-:W-:Y:S01]  /*4bf0*/  LOP3.LUT R75, R42, 0xffff0000, RZ, 0xc0, !PT ;  /* 0xffff00002a4b7812 */ /* 0x000fe200078ec0ff */
[----:B------:R-:W-:Y:S01]  /*4c00*/  IMAD.U32 R41, R40, 0x10000, RZ ;  /* 0x0001000028297824 */ /* 0x000fe200078e00ff */
[----:B------:R-:W-:Y:S01]  /*4c10*/  LOP3.LUT R76, R172, 0xffff0000, RZ, 0xc0, !PT ;  /* 0xffff0000ac4c7812 */ /* 0x000fe200078ec0ff */
[C---:B------:R-:W-:Y:S01]  /*4c20*/  FMUL.FTZ R80, R74.reuse, R78 ;  /* 0x0000004e4a507220 */ /* 0x040fe20000410000 */
[----:B------:R-:W-:Y:S01]  /*4c30*/  LOP3.LUT R42, R43, 0xffff0000, RZ, 0xc0, !PT ;  /* 0xffff00002b2a7812 */ /* 0x000fe200078ec0ff */
[----:B------:R-:W-:Y:S01]  /*4c40*/  FMUL.FTZ R83, R75, R79 ;  /* 0x0000004f4b537220 */ /* 0x000fe20000410000 */
[----:B------:R-:W-:Y:S01]  /*4c50*/  LOP3.LUT R175, R175, 0xffff0000, RZ, 0xc0, !PT ;  /* 0xffff0000afaf7812 */ /* 0x000fe200078ec0ff */
[----:B------:R-:W-:Y:S01]  /*4c60*/  FMUL.FTZ R81, R74, R76 ;  /* 0x0000004c4a517220 */ /* 0x000fe20000410000 */
[----:B------:R-:W-:Y:S01]  /*4c70*/  LOP3.LUT R173, R173, 0xffff0000, RZ, 0xc0, !PT ;  /* 0xffff0000adad7812 */ /* 0x000fe200078ec0ff */
[----:B------:R-:W-:Y:S01]  /*4c80*/  FMUL.FTZ R75, R75, R77 ;  /* 0x0000004d4b4b7220 */ /* 0x000fe20000410000 */
[----:B------:R-:W-:Y:S01]  /*4c90*/  LOP3.LUT R40, R40, 0xffff0000, RZ, 0xc0, !PT ;  /* 0xffff000028287812 */ /* 0x000fe200078ec0ff */
[----:B------:R-:W-:-:S02]  /*4ca0*/  IMAD.U32 R174, R174, 0x10000, RZ ;  /* 0x00010000aeae7824 */ /* 0x000fc400078e00ff */
[C---:B------:R-:W-:Y:S01]  /*4cb0*/  FFMA.FTZ R80, R61.reuse, R76, -R80 ;  /* 0x0000004c3d507223 */ /* 0x040fe20000010850 */
[----:B------:R-:W-:Y:S02]  /*4cc0*/  IMAD.U32 R172, R172, 0x10000, RZ ;  /* 0x00010000acac7824 */ /* 0x000fe400078e00ff */
[----:B------:R-:W-:Y:S01]  /*4cd0*/  FFMA.FTZ R81, R61, R78, R81 ;  /* 0x0000004e3d517223 */ /* 0x000fe20000010051 */
[----:B------:R-:W-:Y:S01]  /*4ce0*/  FFMA.FTZ R83, R60, R77, -R83 ;  /* 0x0000004d3c537223 */ /* 0x000fe20000010853 */
[C---:B------:R-:W-:Y:S01]  /*4cf0*/  FMUL.FTZ R74, R42.reuse, R175 ;  /* 0x000000af2a4a7220 */ /* 0x040fe20000410000 */
[----:B------:R-:W-:Y:S01]  /*4d00*/  FMUL.FTZ R76, R42, R173 ;  /* 0x000000ad2a4c7220 */ /* 0x000fe20000410000 */
[----:B------:R-:W-:Y:S02]  /*4d10*/  IMAD.U32 R43, R43, 0x10000, RZ ;  /* 0x000100002b2b7824 */ /* 0x000fe400078e00ff */
        /* <DEDUP_REMOVED lines=11> */
[----:B------:R-:W-:-:S07]  /*4dd0*/  F2FP.BF16.F32.PACK_AB R43, R43, R74 ;  /* 0x0000004a2b2b723e */ /* 0x000fce00000010ff */
.L_x_2904:
[----:B------:R-:W-:Y:S05]  /*4de0*/  BSYNC B3 ;  /* 0x0000000000037941 */ /* 0x000fea0003800000 */
.L_x_2903:
[----:B------:R-:W-:Y:S02]  /*4df0*/  ULDC.64 UR4, c[0x0][0x208] ;  /* 0x0000820000047ab9 */ /* 0x000fe40000000a00 */
[----:B--2---:R1:W-:Y:S03]  /*4e00*/  STG.E.128 desc[UR4][R54.64+0x80], R40 ;  /* 0x0000802836007986 */ /* 0x0043e6000c101d04 */
.L_x_2902:
[----:B------:R-:W-:Y:S05]  /*4e10*/  BSYNC B2 ;  /* 0x0000000000027941 */ /* 0x000fea0003800000 */
.L_x_2901:
        /* <DEDUP_REMOVED lines=53> */
.L_x_2908:
[----:B------:R-:W-:Y:S05]  /*5170*/  BSYNC B3 ;  /* 0x0000000000037941 */ /* 0x000fea0003800000 */
.L_x_2907:
[----:B------:R-:W-:Y:S02]  /*5180*/  ULDC.64 UR4, c[0x0][0x208] ;  /* 0x0000820000047ab9 */ /* 0x000fe40000000a00 */
[----:B--2---:R1:W-:Y:S03]  /*5190*/  STG.E.128 desc[UR4][R54.64+0x100], R40 ;  /* 0x0001002836007986 */ /* 0x0043e6000c101d04 */
.L_x_2906:
[----:B------:R-:W-:Y:S05]  /*51a0*/  BSYNC B2 ;  /* 0x0000000000027941 */ /* 0x000fea0003800000 */
.L_x_2905:
[----:B------:R-:W-:-:S13]  /*51b0*/  ISETP.NE.AND P3, PT, R8, RZ, PT ;  /* 0x000000ff0800720c */ /* 0x000fda0003f65270 */
        /* <DEDUP_REMOVED lines=51> */
.L_x_2910:
[----:B------:R-:W-:Y:S05]  /*54f0*/  BSYNC B2 ;  /* 0x0000000000027941 */ /* 0x000fea0003800000 */
.L_x_2909:
[----:B------:R-:W-:Y:S02]  /*5500*/  ULDC.64 UR4, c[0x0][0x208] ;  /* 0x0000820000047ab9 */ /* 0x000fe40000000a00 */
[----:B--2---:R1:W-:Y:S03]  /*5510*/  STG.E.128 desc[UR4][R54.64+0x180], R40 ;  /* 0x0001802836007986 */ /* 0x0043e6000c101d04 */
.L_x_2896:
[----:B------:R-:W-:Y:S05]  /*5520*/  BSYNC B1 ;  /* 0x0000000000017941 */ /* 0x000fea0003800000 */
.L_x_2895:
        /* <DEDUP_REMOVED lines=54> */
.L_x_2915:
[----:B------:R-:W-:Y:S05]  /*5890*/  BSYNC B2 ;  /* 0x0000000000027941 */ /* 0x000fea0003800000 */
.L_x_2914:
[----:B------:R-:W-:Y:S02]  /*58a0*/  ULDC.64 UR4, c[0x0][0x208] ;  /* 0x0000820000047ab9 */ /* 0x000fe40000000a00 */
[----:B--2---:R1:W-:Y:S03]  /*58b0*/  STG.E.128 desc[UR4][R52.64], R40 ;  /* 0x0000002834007986 */ /* 0x0043e6000c101d04 */
.L_x_2913:
[----:B------:R-:W-:Y:S05]  /*58c0*/  BSYNC B1 ;  /* 0x0000000000017941 */ /* 0x000fea0003800000 */
.L_x_2912:
        /* <DEDUP_REMOVED lines=53> */
.L_x_2919:
[----:B------:R-:W-:Y:S05]  /*5c20*/  BSYNC B2 ;  /* 0x0000000000027941 */ /* 0x000fea0003800000 */
.L_x_2918:
[----:B------:R-:W-:Y:S02]  /*5c30*/  ULDC.64 UR4, c[0x0][0x208] ;  /* 0x0000820000047ab9 */ /* 0x000fe40000000a00 */
[----:B--2---:R1:W-:Y:S03]  /*5c40*/  STG.E.128 desc[UR4][R52.64+0x80], R40 ;  /* 0x0000802834007986 */ /* 0x0043e6000c101d04 */
.L_x_2917:
[----:B------:R-:W-:Y:S05]  /*5c50*/  BSYNC B1 ;  /* 0x0000000000017941 */ /* 0x000fea0003800000 */
.L_x_2916:
        /* <DEDUP_REMOVED lines=30> */
[C---:B------:R-:W-:Y:S01]  /*5e40*/  FMUL.FTZ R59, R43.reuse, R56 ;  /* 0x000000382b3b7220 */ /* 0x040fe20000410000 */
        /* <DEDUP_REMOVED lines=22> */
.L_x_2923:
[----:B------:R-:W-:Y:S05]  /*5fb0*/  BSYNC B2 ;  /* 0x0000000000027941 */ /* 0x000fea0003800000 */
.L_x_2922:
[----:B------:R-:W-:Y:S02]  /*5fc0*/  ULDC.64 UR4, c[0x0][0x208] ;  /* 0x0000820000047ab9 */ /* 0x000fe40000000a00 */
[----:B--2---:R1:W-:Y:S03]  /*5fd0*/  STG.E.128 desc[UR4][R52.64+0x100], R40 ;  /* 0x0001002834007986 */ /* 0x0043e6000c101d04 */
.L_x_2921:
[----:B------:R-:W-:Y:S05]  /*5fe0*/  BSYNC B1 ;  /* 0x0000000000017941 */ /* 0x000fea0003800000 */
.L_x_2920:
        /* <DEDUP_REMOVED lines=52> */
.L_x_2925:
[----:B------:R-:W-:Y:S05]  /*6330*/  BSYNC B1 ;  /* 0x0000000000017941 */ /* 0x000fea0003800000 */
.L_x_2924:
[----:B------:R-:W-:Y:S02]  /*6340*/  ULDC.64 UR4, c[0x0][0x208] ;  /* 0x0000820000047ab9 */ /* 0x000fe40000000a00 */
[----:B--2---:R1:W-:Y:S01]  /*6350*/  STG.E.128 desc[UR4][R52.64+0x180], R40 ;  /* 0x0001802834007986 */ /* 0x0043e2000c101d04 */
[----:B------:R-:W-:Y:S05]  /*6360*/  BRA `(.L_x_2911) ;  /* 0x0000004400187947 */ /* 0x000fea0003800000 */
.L_x_2869:
        /* <DEDUP_REMOVED lines=37> */
.L_x_2927:
[----:B------:R-:W-:Y:S05]  /*65c0*/  BSYNC B1 ;  /* 0x0000000000017941 */ /* 0x000fea0003800000 */
.L_x_2926:
        /* <DEDUP_REMOVED lines=67> */
.L_x_2929:
[----:B------:R-:W-:Y:S05]  /*6a00*/  BSYNC B1 ;  /* 0x0000000000017941 */ /* 0x000fea0003800000 */
.L_x_2928:
        /* <DEDUP_REMOVED lines=34> */
.L_x_2931:
[----:B------:R-:W-:Y:S05]  /*6c30*/  BSYNC B1 ;  /* 0x0000000000017941 */ /* 0x000fea0003800000 */
.L_x_2930:
[----:B------:R-:W2:Y:S01]  /*6c40*/  LDL R0, [R1+0x58] ;  /* 0x0000580001007983 */ /* 0x000ea20000100800 */
[----:B0-----:R-:W-:Y:S01]  /*6c50*/  IMAD.MOV.U32 R88, RZ, RZ, R56 ;  /* 0x000000ffff587224 */ /* 0x001fe200078e0038 */
[----:B------:R-:W-:Y:S01]  /*6c60*/  PRMT R170, R93, 0x7610, R170 ;  /* 0x000076105daa7816 */ /* 0x000fe200000000aa */
[----:B------:R-:W-:Y:S02]  /*6c70*/  IMAD.MOV.U32 R89, RZ, RZ, R57 ;  /* 0x000000ffff597224 */ /* 0x000fe400078e0039 */
[----:B------:R-:W-:-:S03]  /*6c80*/  IMAD.MOV.U32 R90, RZ, RZ, R62 ;  /* 0x000000ffff5a7224 */ /* 0x000fc600078e003e */
        /* <DEDUP_REMOVED lines=10> */
[----:B------:R-:W-:-:S03]  /*6d30*/  IMAD.MOV.U32 R90, RZ, RZ, R70 ;  /* 0x000000ffff5a7224 */ /* 0x000fc600078e0046 */
[----:B------:R-:W-:Y:S01]  /*6d40*/  PRMT R173, R88, 0x5410, R89 ;  /* 0x0000541058ad7816 */ /* 0x000fe20000000059 */
[----:B------:R-:W-:Y:S02]  /*6d50*/  IMAD.MOV.U32 R88, RZ, RZ, R68 ;  /* 0x000000ffff587224 */ /* 0x000fe400078e0044 */
[----:B------:R-:W-:-:S03]  /*6d60*/  IMAD.MOV.U32 R89, RZ, RZ, R69 ;  /* 0x000000ffff597224 */ /* 0x000fc600078e0045 */
[----:B------:R-:W-:Y:S01]  /*6d70*/  PRMT R177, R177, 0x5410, R88 ;  /* 0x00005410b1b17816 */ /* 0x000fe20000000058 */
[----:B-----5:R-:W-:Y:S01]  /*6d80*/  IMAD.MOV.U32 R88, RZ, RZ, R73 ;  /* 0x000000ffff587224 */ /* 0x020fe200078e0049 */
[----:B--2---:R-:W-:Y:S01]  /*6d90*/  R2UR UR4, R0 ;  /* 0x00000000000472ca */ /* 0x004fe200000e0000 */
[----:B------:R-:W-:-:S05]  /*6da0*/  IMAD.MOV.U32 R0, RZ, RZ, R59 ;  /* 0x000000ffff007224 */ /* 0x000fca00078e003b */
[----:B------:R-:W-:Y:S01]  /*6db0*/  PRMT R170, R170, 0x5410, R0 ;  /* 0x00005410aaaa7816 */ /* 0x000fe20000000000 */
[----:B------:R-:W-:-:S05]  /*6dc0*/  IMAD.MOV.U32 R0, RZ, RZ, R63 ;  /* 0x000000ffff007224 */ /* 0x000fca00078e003f */
[----:B------:R-:W-:Y:S01]  /*6dd0*/  PRMT R174, R0, 0x7610, R174 ;  /* 0x0000761000ae7816 */ /* 0x000fe200000000ae */
[----:B------:R-:W-:Y:S01]  /*6de0*/  IMAD.MOV.U32 R0, RZ, RZ, R67 ;  /* 0x000000ffff007224 */ /* 0x000fe200078e0043 */
[----:B------:R-:W-:Y:S02]  /*6df0*/  UISETP.NE.AND UP0, UPT, UR4, 0x3, UPT ;  /* 0x000000030400788c */ /* 0x000fe4000bf05270 */
[----:B------:R-:W-:Y:S01]  /*6e00*/  PRMT R174, R174, 0x5410, R90 ;  /* 0x00005410aeae7816 */ /* 0x000fe2000000005a */
[----:B------:R-:W-:Y:S01]  /*6e10*/  IMAD.MOV.U32 R90, RZ, RZ, R74 ;  /* 0x000000ffff5a7224 */ /* 0x000fe200078e004a */
[----:B------:R-:W-:Y:S01]  /*6e20*/  PRMT R172, R172, 0x5410, R0 ;  /* 0x00005410acac7816 */ /* 0x000fe20000000000 */
[----:B------:R-:W-:Y:S01]  /*6e30*/  IMAD.MOV.U32 R0, RZ, RZ, R71 ;  /* 0x000000ffff007224 */ /* 0x000fe200078e0047 */
[----:B------:R-:W-:Y:S02]  /*6e40*/  PLOP3.LUT P2, PT, PT, PT, UP0, 0x80, 0x0 ;  /* 0x000000000000781c */ /* 0x000fe40003f4f008 */
[----:B------:R-:W-:Y:S01]  /*6e50*/  PRMT R153, R153, 0x5410, R90 ;  /* 0x0000541099997816 */ /* 0x000fe2000000005a */
[----:B------:R-:W-:Y:S01]  /*6e60*/  IMAD.MOV.U32 R90, RZ, RZ, R75 ;  /* 0x000000ffff5a7224 */ /* 0x000fe200078e004b */
[----:B------:R-:W-:Y:S01]  /*6e70*/  PRMT R175, R0, 0x5410, R89 ;  /* 0x0000541000af7816 */ /* 0x000fe20000000059 */
[----:B------:R-:W-:-:S02]  /*6e80*/  IMAD.MOV.U32 R89, RZ, RZ, R72 ;  /* 0x000000ffff597224 */ /* 0x000fc400078e0048 */
[----:B------:R-:W-:Y:S01]  /*6e90*/  IMAD.MOV.U32 R0, RZ, RZ, R78 ;  /* 0x000000ffff007224 */ /* 0x000fe200078e004e */
[----:B------:R-:W-:Y:S01]  /*6ea0*/  PRMT R153, R90, 0x7610, R153 ;  /* 0x000076105a997816 */ /* 0x000fe20000000099 */
        /* <DEDUP_REMOVED lines=14> */
[----:B------:R-:W-:-:S03]  /*6f90*/  IMAD.MOV.U32 R89, RZ, RZ, R87 ;  /* 0x000000ffff597224 */ /* 0x000fc600078e0057 */
[----:B------:R-:W-:Y:S01]  /*6fa0*/  PRMT R155, R88, 0x5410, R0 ;  /* 0x00005410589b7816 */ /* 0x000fe20000000000 */
[----:B------:R-:W-:Y:S01]  /*6fb0*/  IMAD.MOV.U32 R88, RZ, RZ, R84 ;  /* 0x000000ffff587224 */ /* 0x000fe200078e0054 */
[----:B------:R-:W-:Y:S01]  /*6fc0*/  PRMT R156, R89, 0x5410, R90 ;  /* 0x00005410599c7816 */ /* 0x000fe2000000005a */
[----:B------:R-:W-:-:S05]  /*6fd0*/  IMAD.MOV.U32 R0, RZ, RZ, R85 ;  /* 0x000000ffff007224 */ /* 0x000fca00078e0055 */
[----:B------:R-:W-:Y:S01]  /*6fe0*/  PRMT R169, R88, 0x5410, R0 ;  /* 0x0000541058a97816 */ /* 0x000fe20000000000 */
[----:B------:R-:W-:Y:S06]  /*6ff0*/  @!P2 BRA `(.L_x_2932) ;  /* 0x000000000004a947 */ /* 0x000fec0003800000 */
[----:B------:R-:W-:Y:S01]  /*7000*/  BPT.TRAP 0x1 ;  /* 0x000000040000795c */ /* 0x000fe20000300000 */
.L_x_2932:
[----:B------:R-:W-:Y:S01]  /*7010*/  IMAD R0, R19, 0x8, R18 ;  /* 0x0000000813007824 */ /* 0x000fe200078e0212 */
[----:B------:R-:W-:Y:S01]  /*7020*/  SHF.L.U32 R115, R219, 0x1f, RZ ;  /* 0x0000001fdb737819 */ /* 0x000fe200000006ff */
[----:B------:R-:W0:Y:S01]  /*7030*/  LDC R145, c[0x0][0x2f4] ;  /* 0x0000bd00ff917b82 */ /* 0x000e220000000800 */
[----:B------:R-:W-:Y:S02]  /*7040*/  BSSY B1, `(.L_x_2933) ;  /* 0x0000004000017945 */ /* 0x000fe40003800000 */
[----:B------:R-:W1:Y:S05]  /*7050*/  SYNCS.PHASECHK.TRANS64.TRYWAIT P6, [R0+URZ+0x38890], R115 ;  /* 0x03889073000075a7 */ /* 0x000e6a00080c017f */
[----:B------:R-:W2:Y:S01]  /*7060*/  LDC.64 R124, c[0x0][0x300] ;  /* 0x0000c000ff7c7b82 */ /* 0x000ea20000000a00 */
[----:B-1----:R-:W-:Y:S05]  /*7070*/  @!P6 BRA `(.L_x_2934) ;  /* 0x000002ac0000e947 */ /* 0x002fea0003800000 */
.L_x_3293:
[----:B------:R-:W-:Y:S05]  /*7080*/  BSYNC B1 ;  /* 0x0000000000017941 */ /* 0x000fea0003800000 */
.L_x_2933:
        /* <DEDUP_REMOVED lines=61> */
[----:B------:R-:W-:Y:S01]  /*7460*/  PRMT R53, R181, 0x5410, R53 ;  /* 0x00005410b5357816 */ /* 0x000fe20000000035 */
[----:B------:R-:W-:Y:S01]  /*7470*/  FFMA.FTZ R163, R162, R163, -R166 ;  /* 0x000000a3a2a37223 */ /* 0x000fe200000108a6 */
[----:B------:R-:W-:-:S02]  /*7480*/  IMAD.U32 R166, R95, 0x10000, RZ ;  /* 0x000100005fa67824 */ /* 0x000fc400078e00ff */
[----:B------:R-:W-:Y:S01]  /*7490*/  FFMA.FTZ R162, R162, R164, R165 ;  /* 0x000000a4a2a27223 */ /* 0x000fe200000100a5 */
[----:B------:R-:W-:Y:S02]  /*74a0*/  LOP3.LUT R164, R161, 0xffff0000, RZ, 0xc0, !PT ;  /* 0xffff0000a1a47812 */ /* 0x000fe400078ec0ff */
[----:B------:R-:W-:Y:S02]  /*74b0*/  LOP3.LUT R161, R160, 0xffff0000, RZ, 0xc0, !PT ;  /* 0xffff0000a0a17812 */ /* 0x000fe400078ec0ff */
[----:B------:R-:W-:Y:S02]  /*74c0*/  SHF.R.U64 R54, R54, 0x10, R55 ;  /* 0x0000001036367819 */ /* 0x000fe40000001237 */
[----:B------:R-:W-:Y:S01]  /*74d0*/  SHF.R.U64 R46, R46, 0x10, R47 ;  /* 0x000000102e2e7819 */ /* 0x000fe2000000122f */
        /* <DEDUP_REMOVED lines=9> */
[----:B------:R-:W-:Y:S01]  /*7570*/  PRMT R93, R168, 0x5410, R93 ;  /* 0x00005410a85d7816 */ /* 0x000fe2000000005d */
[----:B------:R-:W-:Y:S01]  /*7580*/  IMAD.U32 R47, R90, 0x10000, RZ ;  /* 0x000100005a2f7824 */ /* 0x000fe200078e00ff */
[----:B------:R-:W-:Y:S02]  /*7590*/  PRMT R161, R167, 0x5410, R161 ;  /* 0x00005410a7a17816 */ /* 0x000fe400000000a1 */
[----:B------:R-:W-:Y:S01]  /*75a0*/  PRMT R46, R183, 0x5432, R46 ;  /* 0x00005432b72e7816 */ /* 0x000fe2000000002e */
[C---:B------:R-:W-:Y:S01]  /*75b0*/  IMAD.U32 R165, R93.reuse, 0x10000, RZ ;  /* 0x000100005da57824 */ /* 0x040fe200078e00ff */
[----:B------:R-:W-:Y:S01]  /*75c0*/  LOP3.LUT R93, R93, 0xffff0000, RZ, 0xc0, !PT ;  /* 0xffff00005d5d7812 */ /* 0x000fe200078ec0ff */
[----:B------:R-:W-:Y:S01]  /*75d0*/  IMAD.U32 R167, R161, 0x10000, RZ ;  /* 0x00010000a1a77824 */ /* 0x000fe200078e00ff */
[----:B------:R-:W-:Y:S01]  /*75e0*/  LOP3.LUT R94, R94, 0xffff0000, RZ, 0xc0, !PT ;  /* 0xffff00005e5e7812 */ /* 0x000fe200078ec0ff */
[----:B------:R-:W-:Y:S01]  /*75f0*/  FMUL.FTZ R168, R166, R165 ;  /* 0x000000a5a6a87220 */ /* 0x000fe20000410000 */
[----:B------:R-:W-:Y:S01]  /*7600*/  LOP3.LUT R90, R90, 0xffff0000, RZ, 0xc0, !PT ;  /* 0xffff00005a5a7812 */ /* 0x000fe200078ec0ff */
[----:B------:R-:W-:Y:S01]  /*7610*/  FMUL.FTZ R166, R166, R167 ;  /* 0x000000a7a6a67220 */ /* 0x000fe20000410000 */
[----:B------:R-:W-:Y:S01]  /*7620*/  F2FP.BF16.F32.PACK_AB R160, R160, R163 ;  /* 0x000000a3a0a0723e */ /* 0x000fe200000010ff */
[C---:B------:R-:W-:Y:S01]  /*7630*/  FFMA.FTZ R167, R164.reuse, R167, -R168 ;  /* 0x000000a7a4a77223 */ /* 0x040fe200000108a8 */
[----:B------:R-:W-:Y:S01]  /*7640*/  F2FP.BF16.F32.PACK_AB R162, R89, R162 ;  /* 0x000000a259a2723e */ /* 0x000fe200000010ff */
[----:B------:R-:W-:Y:S01]  /*7650*/  FFMA.FTZ R166, R164, R165, R166 ;  /* 0x000000a5a4a67223 */ /* 0x000fe200000100a6 */
[----:B------:R-:W-:Y:S01]  /*7660*/  SHF.R.U64 R164, R44, 0x10, R45 ;  /* 0x000000102ca47819 */ /* 0x000fe2000000122d */
[----:B------:R-:W-:Y:S01]  /*7670*/  IMAD.MOV.U32 R89, RZ, RZ, R160 ;  /* 0x000000ffff597224 */ /* 0x000fe200078e00a0 */
[----:B------:R-:W-:-:S02]  /*7680*/  LOP3.LUT R45, R161, 0xffff0000, RZ, 0xc0, !PT ;  /* 0xffff0000a12d7812 */ /* 0x000fc400078ec0ff */
[----:B------:R-:W-:Y:S01]  /*7690*/  LOP3.LUT R44, R91, 0xffff0000, RZ, 0xc0, !PT ;  /* 0xffff00005b2c7812 */ /* 0x000fe200078ec0ff */
[C---:B------:R-:W-:Y:S02]  /*76a0*/  FMUL.FTZ R91, R52.reuse, R93 ;  /* 0x0000005d345b7220 */ /* 0x040fe40000410000 */
[-C--:B------:R-:W-:Y:S02]  /*76b0*/  FMUL.FTZ R52, R52, R45.reuse ;  /* 0x0000002d34347220 */ /* 0x080fe40000410000 */
[----:B------:R-:W-:Y:S01]  /*76c0*/  FFMA.FTZ R45, R44, R45, -R91 ;  /* 0x0000002d2c2d7223 */ /* 0x000fe2000001085b */
[----:B------:R-:W-:Y:S02]  /*76d0*/  IMAD.U32 R91, R88, 0x10000, RZ ;  /* 0x00010000585b7824 */ /* 0x000fe400078e00ff */
[----:B------:R-:W-:Y:S01]  /*76e0*/  FFMA.FTZ R44, R44, R93, R52 ;  /* 0x0000005d2c2c7223 */ /* 0x000fe20000010034 */
[----:B------:R-:W-:Y:S01]  /*76f0*/  PRMT R52, R184, 0x5432, R164 ;  /* 0x00005432b8347816 */ /* 0x000fe200000000a4 */
[C---:B------:R-:W-:Y:S01]  /*7700*/  IMAD.U32 R164, R92.reuse, 0x10000, RZ ;  /* 0x000100005ca47824 */ /* 0x040fe200078e00ff */
[----:B------:R-:W-:Y:S01]  /*7710*/  LOP3.LUT R92, R92, 0xffff0000, RZ, 0xc0, !PT ;  /* 0xffff00005c5c7812 */ /* 0x000fe200078ec0ff */
        /* <DEDUP_REMOVED lines=11> */
[CC--:B------:R-:W-:Y:S01]  /*77d0*/  FMUL.FTZ R91, R92.reuse, R53.reuse ;  /* 0x000000355c5b7220 */ /* 0x0c0fe20000410000 */
[-C--:B------:R-:W-:Y:S01]  /*77e0*/  FMUL.FTZ R92, R92, R52.reuse ;  /* 0x000000345c5c7220 */ /* 0x080fe20000410000 */
[C---:B------:R-:W-:Y:S01]  /*77f0*/  IMAD.U32 R93, R46.reuse, 0x10000, RZ ;  /* 0x000100002e5d7824 */ /* 0x040fe200078e00ff */
[----:B------:R-:W-:Y:S01]  /*7800*/  LOP3.LUT R46, R46, 0xffff0000, RZ, 0xc0, !PT ;  /* 0xffff00002e2e7812 */ /* 0x000fe200078ec0ff */
[----:B------:R-:W-:Y:S01]  /*7810*/  FFMA.FTZ R91, R88, R52, -R91 ;  /* 0x00000034585b7223 */ /* 0x000fe2000001085b */
[C---:B------:R-:W-:Y:S01]  /*7820*/  IMAD.U32 R52, R54.reuse, 0x10000, RZ ;  /* 0x0001000036347824 */ /* 0x040fe200078e00ff */
        /* <DEDUP_REMOVED lines=11> */
[----:B------:R-:W-:Y:S01]  /*78e0*/  F2FP.BF16.F32.PACK_AB R92, R92, R164 ;  /* 0x000000a45c5c723e */ /* 0x000fe200000010ff */
[----:B------:R-:W-:-:S02]  /*78f0*/  IMAD.MOV.U32 R93, RZ, RZ, R162 ;  /* 0x000000ffff5d7224 */ /* 0x000fc400078e00a2 */
[----:B------:R-:W-:Y:S01]  /*7900*/  F2FP.BF16.F32.PACK_AB R53, R55, R53 ;  /* 0x000000353735723e */ /* 0x000fe200000010ff */
[----:B------:R-:W-:Y:S01]  /*7910*/  IMAD.MOV.U32 R95, RZ, RZ, R44 ;  /* 0x000000ffff5f7224 */ /* 0x000fe200078e002c */
[----:B------:R-:W-:Y:S01]  /*7920*/  F2FP.BF16.F32.PACK_AB R94, R94, R88 ;  /* 0x000000585e5e723e */ /* 0x000fe200000010ff */
[----:B------:R-:W-:Y:S02]  /*7930*/  IMAD.MOV.U32 R88, RZ, RZ, R91 ;  /* 0x000000ffff587224 */ /* 0x000fe400078e005b */
[----:B------:R-:W-:Y:S02]  /*7940*/  IMAD.MOV.U32 R90, RZ, RZ, R53 ;  /* 0x000000ffff5a7224 */ /* 0x000fe400078e0035 */
[----:B------:R-:W-:-:S07]  /*7950*/  IMAD.MOV.U32 R91, RZ, RZ, R45 ;  /* 0x000000ffff5b7224 */ /* 0x000fce00078e002d */
.L_x_2940:
[----:B------:R-:W-:Y:S05]  /*7960*/  BSYNC B3 ;  /* 0x0000000000037941 */ /* 0x000fea0003800000 */
.L_x_2939:
[----:B------:R-:W-:Y:S02]  /*7970*/  ULDC.64 UR4, c[0x0][0x208] ;  /* 0x0000820000047ab9 */ /* 0x000fe40000000a00 */
[----:B0-----:R0:W-:Y:S04]  /*7980*/  STG.E.128 desc[UR4][R140.64], R88 ;  /* 0x000000588c007986 */ /* 0x0011e8000c101d04 */
[----:B--2---:R0:W-:Y:S02]  /*7990*/  @!P5 STG.E.128 desc[UR4][R142.64], R92 ;  /* 0x0000005c8e00d986 */ /* 0x0041e4000c101d04 */
.L_x_2938:
[----:B------:R-:W-:Y:S05]  /*79a0*/  BSYNC B2 ;  /* 0x0000000000027941 */ /* 0x000fea0003800000 */
.L_x_2937:
        /* <DEDUP_REMOVED lines=19> */
[----:B------:R-:W-:Y:S01]  /*7ae0*/  LEA.HI.X R89, R47, R119, R46, 0x1, P6 ;  /* 0x000000772f597211 */ /* 0x000fe200030f0c2e */
[----:B------:R-:W-:Y:S01]  /*7af0*/  IMAD R47, R19, 0x5000, R136 ;  /* 0x00005000132f7824 */ /* 0x000fe200078e0288 */
        /* <DEDUP_REMOVED lines=9> */
[----:B------:R-:W-:-:S04]  /*7b90*/  IMAD.IADD R44, R45, 0x1, R44 ;  /* 0x000000012d2c7824 */ /* 0x000fc800078e022c */
[----:B------:R-:W-:Y:S02]  /*7ba0*/  IMAD R45, R19, 0x5000, R44 ;  /* 0x00005000132d7824 */ /* 0x000fe400078e022c */
[--C-:B------:R-:W-:Y:S02]  /*7bb0*/  IMAD R44, R47, 0x2, R18.reuse ;  /* 0x000000022f2c7824 */ /* 0x100fe400078e0212 */
[----:B------:R-:W-:-:S04]  /*7bc0*/  IMAD R52, R45, 0x2, R18 ;  /* 0x000000022d347824 */ /* 0x000fc800078e0212 */
        /* <DEDUP_REMOVED lines=13> */
[----:B------:R-:W-:Y:S02]  /*7ca0*/  PRMT R48, R180, 0x5432, R48 ;  /* 0x00005432b4307816 */ /* 0x000fe40000000030 */
        /* <DEDUP_REMOVED lines=82> */
.L_x_2942:
[----:B------:R-:W-:Y:S05]  /*81d0*/  BSYNC B2 ;  /* 0x0000000000027941 */ /* 0x000fea0003800000 */
.L_x_2941:
[----:B------:R-:W-:Y:S02]  /*81e0*/  ULDC.64 UR4, c[0x0][0x208] ;  /* 0x0000820000047ab9 */ /* 0x000fe40000000a00 */
[----:B0-----:R3:W-:Y:S04]  /*81f0*/  STG.E.128 desc[UR4][R88.64], R44 ;  /* 0x0000002c58007986 */ /* 0x0017e8000c101d04 */
[----:B--2---:R3:W-:Y:S02]  /*8200*/  @!P5 STG.E.128 desc[UR4][R90.64], R52 ;  /* 0x000000345a00d986 */ /* 0x0047e4000c101d04 */
.L_x_2936:
[----:B------:R-:W-:Y:S05]  /*8210*/  BSYNC B1 ;  /* 0x0000000000017941 */ /* 0x000fea0003800000 */
.L_x_2935:
        /* <DEDUP_REMOVED lines=17> */
[----:B------:R-:W-:-:S05]  /*8330*/  LEA.HI.SX32 R44, R41, R14, 0x1c ;  /* 0x0000000e292c7211 */ /* 0x000fca00078fe2ff */
[----:B------:R-:W-:-:S05]  /*8340*/  IMAD.SHL.U32 R45, R44, 0x8, RZ ;  /* 0x000000082c2d7824 */ /* 0x000fca00078e00ff */
[----:B------:R-:W-:-:S13]  /*8350*/  ISETP.GE.AND P3, PT, R45, R145, PT ;  /* 0x000000912d00720c */ /* 0x000fda0003f66270 */
[--C-:B------:R-:W-:Y:S02]  /*8360*/  @!P3 SHF.R.S32.HI R47, RZ, 0x1f, R45.reuse ;  /* 0x0000001fff2fb819 */ /* 0x100fe4000001142d */
[----:B------:R-:W-:-:S04]  /*8370*/  @!P3 IADD3 R41, P5, P6, R96, R48, R45 ;  /* 0x000000306029b210 */ /* 0x000fc80007ebe02d */
[----:B------:R-:W-:Y:S02]  /*8380*/  @!P3 IADD3.X R40, R36, R54, R47, P5, P6 ;  /* 0x000000362428b210 */ /* 0x000fe40002fec42f */
[----:B------:R-:W-:Y:S02]  /*8390*/  SHF.R.S32.HI R47, RZ, 0x1f, R44 ;  /* 0x0000001fff2f7819 */ /* 0x000fe4000001142c */
[----:B------:R-:W-:Y:S02]  /*83a0*/  LEA R50, P5, R42, R118, 0x1 ;  /* 0x000000762a327211 */ /* 0x000fe400078a08ff */
[----:B------:R-:W-:Y:S02]  /*83b0*/  LEA.HI R47, R47, R44, RZ, 0x3 ;  /* 0x0000002c2f2f7211 */ /* 0x000fe400078f18ff */
[----:B------:R-:W-:Y:S02]  /*83c0*/  LOP3.LUT R44, R223, 0x38, R45, 0xf8, !PT ;  /* 0x00000038df2c7812 */ /* 0x000fe400078ef82d */
[----:B------:R-:W-:-:S02]  /*83d0*/  SHF.R.S32.HI R47, RZ, 0x3, R47 ;  /* 0x00000003ff2f7819 */ /* 0x000fc4000001142f */
[----:B------:R-:W-:Y:S02]  /*83e0*/  LOP3.LUT R44, R44, R46, RZ, 0x3c, !PT ;  /* 0x0000002e2c2c7212 */ /* 0x000fe400078e3cff */
[----:B------:R-:W-:Y:S01]  /*83f0*/  LEA.HI.X R51, R42, R119, R43, 0x1, P5 ;  /* 0x000000772a337211 */ /* 0x000fe200028f0c2b */
[----:B------:R-:W-:Y:S01]  /*8400*/  IMAD R45, R47, 0x1400, R226 ;  /* 0x000014002f2d7824 */ /* 0x000fe200078e02e2 */
[----:B------:R-:W-:-:S03]  /*8410*/  @!P3 LEA R52, P5, R41, R118, 0x1 ;  /* 0x000000762934b211 */ /* 0x000fc600078a08ff */
[----:B------:R-:W-:Y:S01]  /*8420*/  IMAD.IADD R44, R45, 0x1, R44 ;  /* 0x000000012d2c7824 */ /* 0x000fe200078e022c */
[----:B------:R-:W-:Y:S01]  /*8430*/  @!P3 LEA.HI.X R53, R41, R119, R40, 0x1, P5 ;  /* 0x000000772935b211 */ /* 0x000fe200028f0c28 */
[C---:B------:R-:W-:Y:S01]  /*8440*/  IMAD R45, R19.reuse, 0x5000, R135 ;  /* 0x00005000132d7824 */ /* 0x040fe200078e0287 */
[----:B------:R-:W-:Y:S01]  /*8450*/  ISETP.GE.AND P5, PT, R16, R116, PT ;  /* 0x000000741000720c */ /* 0x000fe20003fa6270 */
[----:B------:R-:W-:Y:S02]  /*8460*/  IMAD R47, R19, 0x5000, R44 ;  /* 0x00005000132f7824 */ /* 0x000fe400078e022c */
[--C-:B------:R-:W-:Y:S02]  /*8470*/  IMAD R42, R45, 0x2, R18.reuse ;  /* 0x000000022d2a7824 */ /* 0x100fe400078e0212 */
[----:B------:R-:W-:-:S04]  /*8480*/  IMAD R47, R47, 0x2, R18 ;  /* 0x000000022f2f7824 */ /* 0x000fc800078e0212 */
[----:B------:R-:W2:Y:S04]  /*8490*/  LDS.128 R40, [R42+0x24400] ;  /* 0x024400002a287984 */ /* 0x000ea80000000c00 */
[----:B------:R-:W3:Y:S01]  /*84a0*/  LDS.128 R44, [R47+0x24400] ;  /* 0x024400002f2c7984 */ /* 0x000ee20000000c00 */
        /* <DEDUP_REMOVED lines=51> */
[----:B------:R-:W-:Y:S01]  /*87e0*/  FFMA.FTZ R88, R43, R63, -R88 ;  /* 0x0000003f2b587223 */ /* 0x000fe20000010858 */
[----:B------:R-:W-:Y:S01]  /*87f0*/  LOP3.LUT R62, R62, 0xffff0000, RZ, 0xc0, !PT ;  /* 0xffff00003e3e7812 */ /* 0x000fe200078ec0ff */
[C---:B------:R-:W-:Y:S01]  /*8800*/  IMAD.U32 R41, R40.reuse, 0x10000, RZ ;  /* 0x0001000028297824 */ /* 0x040fe200078e00ff */
[----:B------:R-:W-:Y:S01]  /*8810*/  LOP3.LUT R63, R55, 0xffff0000, RZ, 0xc0, !PT ;  /* 0xffff0000373f7812 */ /* 0x000fe200078ec0ff */
[CC--:B------:R-:W-:Y:S01]  /*8820*/  FMUL.FTZ R55, R45.reuse, R71.reuse ;  /* 0x000000472d377220 */ /* 0x0c0fe20000410000 */
[----:B------:R-:W-:Y:S01]  /*8830*/  FMUL.FTZ R45, R45, R68 ;  /* 0x000000442d2d7220 */ /* 0x000fe20000410000 */
[----:B------:R-:W-:Y:S01]  /*8840*/  LOP3.LUT R40, R40, 0xffff0000, RZ, 0xc0, !PT ;  /* 0xffff000028287812 */ /* 0x000fe200078ec0ff */
[----:B------:R-:W-:Y:S01]  /*8850*/  FFMA.FTZ R70, R43, R70, R47 ;  /* 0x000000462b467223 */ /* 0x000fe2000001002f */
[----:B------:R-:W-:Y:S01]  /*8860*/  PRMT R61, R176, 0x5432, R61 ;  /* 0x00005432b03d7816 */ /* 0x000fe2000000003d */
[C---:B------:R-:W-:Y:S01]  /*8870*/  FMUL.FTZ R43, R44.reuse, R62 ;  /* 0x0000003e2c2b7220 */ /* 0x040fe20000410000 */
        /* <DEDUP_REMOVED lines=13> */
[----:B------:R-:W-:Y:S01]  /*8950*/  FFMA.FTZ R93, R92, R138, R93 ;  /* 0x0000008a5c5d7223 */ /* 0x000fe2000001005d */
[----:B------:R-:W-:Y:S01]  /*8960*/  FMUL.FTZ R94, R94, R43 ;  /* 0x0000002b5e5e7220 */ /* 0x000fe20000410000 */
[----:B------:R-:W-:Y:S01]  /*8970*/  FMUL.FTZ R46, R46, R61 ;  /* 0x0000003d2e2e7220 */ /* 0x000fe20000410000 */
[C---:B------:R-:W-:Y:S01]  /*8980*/  FFMA.FTZ R43, R91.reuse, R43, -R62 ;  /* 0x0000002b5b2b7223 */ /* 0x040fe2000001083e */
[C---:B------:R-:W-:Y:S01]  /*8990*/  FFMA.FTZ R62, R42.reuse, R61, -R41 ;  /* 0x0000003d2a3e7223 */ /* 0x040fe20000010829 */
[----:B------:R-:W-:Y:S01]  /*89a0*/  FFMA.FTZ R47, R91, R47, R94 ;  /* 0x0000002f5b2f7223 */ /* 0x000fe2000001005e */
        /* <DEDUP_REMOVED lines=12> */
[----:B------:R-:W-:-:S02]  /*8a70*/  IMAD.MOV.U32 R43, RZ, RZ, R60 ;  /* 0x000000ffff2b7224 */ /* 0x000fc400078e003c */
[----:B------:R-:W-:-:S07]  /*8a80*/  IMAD.MOV.U32 R47, RZ, RZ, R70 ;  /* 0x000000ffff2f7224 */ /* 0x000fce00078e0046 */
.L_x_2948:
[----:B------:R-:W-:Y:S05]  /*8a90*/  BSYNC B3 ;  /* 0x0000000000037941 */ /* 0x000fea0003800000 */
.L_x_2947:
[----:B------:R-:W-:Y:S02]  /*8aa0*/  ULDC.64 UR4, c[0x0][0x208] ;  /* 0x0000820000047ab9 */ /* 0x000fe40000000a00 */
[----:B--2---:R2:W-:Y:S04]  /*8ab0*/  STG.E.128 desc[UR4][R50.64], R40 ;  /* 0x0000002832007986 */ /* 0x0045e8000c101d04 */
[----:B---3--:R2:W-:Y:S02]  /*8ac0*/  @!P3 STG.E.128 desc[UR4][R52.64], R44 ;  /* 0x0000002c3400b986 */ /* 0x0085e4000c101d04 */
.L_x_2946:
[----:B------:R-:W-:Y:S05]  /*8ad0*/  BSYNC B2 ;  /* 0x0000000000027941 */ /* 0x000fea0003800000 */
.L_x_2945:
        /* <DEDUP_REMOVED lines=35> */
[----:B--2---:R-:W-:Y:S01]  /*8d10*/  IMAD.U32 R62, R43, 0x10000, RZ ;  /* 0x000100002b3e7824 */ /* 0x004fe200078e00ff */
[----:B------:R-:W-:Y:S01]  /*8d20*/  SHF.R.U32.HI R64, RZ, 0x10, R65 ;  /* 0x00000010ff407819 */ /* 0x000fe20000011641 */
[----:B---3--:R-:W-:Y:S01]  /*8d30*/  IMAD.U32 R65, R45, 0x10000, RZ ;  /* 0x000100002d417824 */ /* 0x008fe200078e00ff */
[--C-:B------:R-:W-:Y:S01]  /*8d40*/  SHF.R.U64 R52, R56, 0x10, R57.reuse ;  /* 0x0000001038347819 */ /* 0x100fe20000001239 */
[----:B------:R-:W-:Y:S01]  /*8d50*/  IMAD.U32 R61, R42, 0x10000, RZ ;  /* 0x000100002a3d7824 */ /* 0x000fe200078e00ff */
[----:B------:R-:W-:Y:S01]  /*8d60*/  SHF.R.U32.HI R56, RZ, 0x10, R57 ;  /* 0x00000010ff387819 */ /* 0x000fe20000011639 */
[----:B------:R-:W-:Y:S01]  /*8d70*/  IMAD.U32 R57, R41, 0x10000, RZ ;  /* 0x0001000029397824 */ /* 0x000fe200078e00ff */
[--C-:B------:R-:W-:Y:S01]  /*8d80*/  SHF.R.U64 R55, R66, 0x10, R67.reuse ;  /* 0x0000001042377819 */ /* 0x100fe20000001243 */
[----:B------:R-:W-:Y:S01]  /*8d90*/  IMAD.U32 R66, R47, 0x10000, RZ ;  /* 0x000100002f427824 */ /* 0x000fe200078e00ff */
[----:B------:R-:W-:-:S02]  /*8da0*/  SHF.R.U32.HI R67, RZ, 0x10, R67 ;  /* 0x00000010ff437819 */ /* 0x000fc40000011643 */
[----:B------:R-:W-:Y:S02]  /*8db0*/  PRMT R64, R173, 0x5432, R64 ;  /* 0x00005432ad407816 */ /* 0x000fe40000000040 */
[--C-:B------:R-:W-:Y:S02]  /*8dc0*/  SHF.R.U64 R53, R58, 0x10, R59.reuse ;  /* 0x000000103a357819 */ /* 0x100fe4000000123b */
[----:B------:R-:W-:Y:S01]  /*8dd0*/  SHF.R.U32.HI R59, RZ, 0x10, R59 ;  /* 0x00000010ff3b7819 */ /* 0x000fe2000001163b */
[----:B------:R-:W-:Y:S01]  /*8de0*/  IMAD.U32 R68, R64, 0x10000, RZ ;  /* 0x0001000040447824 */ /* 0x000fe200078e00ff */
[----:B------:R-:W-:Y:S02]  /*8df0*/  PRMT R56, R171, 0x5432, R56 ;  /* 0x00005432ab387816 */ /* 0x000fe40000000038 */
[C---:B------:R-:W-:Y:S01]  /*8e00*/  PRMT R55, R172.reuse, 0x5410, R55 ;  /* 0x00005410ac377816 */ /* 0x040fe20000000037 */
[----:B------:R-:W-:Y:S01]  /*8e10*/  FMUL.FTZ R70, R65, R68 ;  /* 0x0000004441467220 */ /* 0x000fe20000410000 */
[----:B------:R-:W-:-:S02]  /*8e20*/  PRMT R172, R172, 0x5432, R67 ;  /* 0x00005432acac7816 */ /* 0x000fc40000000043 */
[----:B------:R-:W-:Y:S01]  /*8e30*/  LOP3.LUT R60, R45, 0xffff0000, RZ, 0xc0, !PT ;  /* 0xffff00002d3c7812 */ /* 0x000fe200078ec0ff */
[----:B------:R-:W-:Y:S01]  /*8e40*/  IMAD.U32 R45, R44, 0x10000, RZ ;  /* 0x000100002c2d7824 */ /* 0x000fe200078e00ff */
[----:B------:R-:W-:Y:S01]  /*8e50*/  LOP3.LUT R67, R64, 0xffff0000, RZ, 0xc0, !PT ;  /* 0xffff000040437812 */ /* 0x000fe200078ec0ff */
[----:B------:R-:W-:Y:S01]  /*8e60*/  IMAD.U32 R69, R172, 0x10000, RZ ;  /* 0x00010000ac457824 */ /* 0x000fe200078e00ff */
[C---:B------:R-:W-:Y:S02]  /*8e70*/  PRMT R53, R170.reuse, 0x5410, R53 ;  /* 0x00005410aa357816 */ /* 0x040fe40000000035 */
[----:B------:R-:W-:Y:S01]  /*8e80*/  PRMT R170, R170, 0x5432, R59 ;  /* 0x00005432aaaa7816 */ /* 0x000fe2000000003b */
[----:B------:R-:W-:Y:S01]  /*8e90*/  FMUL.FTZ R71, R60, R67 ;  /* 0x000000433c477220 */ /* 0x000fe20000410000 */
[----:B------:R-:W-:Y:S01]  /*8ea0*/  PRMT R173, R173, 0x5410, R54 ;  /* 0x00005410adad7816 */ /* 0x000fe20000000036 */
[C---:B------:R-:W-:Y:S01]  /*8eb0*/  IMAD.U32 R54, R56.reuse, 0x10000, RZ ;  /* 0x0001000038367824 */ /* 0x040fe200078e00ff */
[----:B------:R-:W-:-:S02]  /*8ec0*/  LOP3.LUT R59, R56, 0xffff0000, RZ, 0xc0, !PT ;  /* 0xffff0000383b7812 */ /* 0x000fc400078ec0ff */
[----:B------:R-:W-:Y:S01]  /*8ed0*/  LOP3.LUT R58, R41, 0xffff0000, RZ, 0xc0, !PT ;  /* 0xffff0000293a7812 */ /* 0x000fe200078ec0ff */
[-C--:B------:R-:W-:Y:S01]  /*8ee0*/  FMUL.FTZ R64, R65, R54.reuse ;  /* 0x0000003641407220 */ /* 0x080fe20000410000 */
[----:B------:R-:W-:Y:S01]  /*8ef0*/  PRMT R52, R171, 0x5410, R52 ;  /* 0x00005410ab347816 */ /* 0x000fe20000000034 */
[-C--:B0-----:R-:W-:Y:S01]  /*8f00*/  FMUL.FTZ R89, R60, R59.reuse ;  /* 0x0000003b3c597220 */ /* 0x081fe20000410000 */
[C---:B------:R-:W-:Y:S01]  /*8f10*/  FFMA.FTZ R54, R57.reuse, R54, -R70 ;  /* 0x0000003639367223 */ /* 0x040fe20000010846 */
[----:B------:R-:W-:Y:S01]  /*8f20*/  FFMA.FTZ R59, R58, R59, -R71 ;  /* 0x0000003b3a3b7223 */ /* 0x000fe20000010847 */
[----:B------:R-:W-:Y:S02]  /*8f30*/  IMAD.U32 R65, R170, 0x10000, RZ ;  /* 0x00010000aa417824 */ /* 0x000fe400078e00ff */
[----:B------:R-:W-:Y:S01]  /*8f40*/  FMUL.FTZ R71, R66, R69 ;  /* 0x0000004542477220 */ /* 0x000fe20000410000 */
[----:B------:R-:W-:Y:S01]  /*8f50*/  FFMA.FTZ R57, R57, R68, R64 ;  /* 0x0000004439397223 */ /* 0x000fe20000010040 */
[----:B------:R-:W-:-:S02]  /*8f60*/  IMAD.U32 R64, R173, 0x10000, RZ ;  /* 0x00010000ad407824 */ /* 0x000fc400078e00ff */
[-C--:B------:R-:W-:Y:S01]  /*8f70*/  FMUL.FTZ R66, R66, R65.reuse ;  /* 0x0000004142427220 */ /* 0x080fe20000410000 */
[----:B------:R-:W-:Y:S02]  /*8f80*/  IMAD.U32 R60, R52, 0x10000, RZ ;  /* 0x00010000343c7824 */ /* 0x000fe400078e00ff */
[----:B------:R-:W-:Y:S01]  /*8f90*/  FFMA.FTZ R56, R62, R65, -R71 ;  /* 0x000000413e387223 */ /* 0x000fe20000010847 */
[----:B------:R-:W-:Y:S01]  /*8fa0*/  LOP3.LUT R44, R44, 0xffff0000, RZ, 0xc0, !PT ;  /* 0xffff00002c2c7812 */ /* 0x000fe200078ec0ff */
[----:B------:R-:W-:Y:S01]  /*8fb0*/  IMAD.U32 R41, R40, 0x10000, RZ ;  /* 0x0001000028297824 */ /* 0x000fe200078e00ff */
[----:B------:R-:W-:Y:S01]  /*8fc0*/  LOP3.LUT R173, R173, 0xffff0000, RZ, 0xc0, !PT ;  /* 0xffff0000adad7812 */ /* 0x000fe200078ec0ff */
[----:B------:R-:W-:Y:S01]  /*8fd0*/  FFMA.FTZ R58, R58, R67, R89 ;  /* 0x000000433a3a7223 */ /* 0x000fe20000010059 */
[----:B------:R-:W-:Y:S01]  /*8fe0*/  LOP3.LUT R65, R52, 0xffff0000, RZ, 0xc0, !PT ;  /* 0xffff000034417812 */ /* 0x000fe200078ec0ff */
[----:B------:R-:W-:Y:S01]  /*8ff0*/  FMUL.FTZ R52, R45, R64 ;  /* 0x000000402d347220 */ /* 0x000fe20000410000 */
[----:B------:R-:W-:Y:S01]  /*9000*/  LOP3.LUT R47, R47, 0xffff0000, RZ, 0xc0, !PT ;  /* 0xffff00002f2f7812 */ /* 0x000fe200078ec0ff */
[-C--:B------:R-:W-:Y:S01]  /*9010*/  FMUL.FTZ R45, R45, R60.reuse ;  /* 0x0000003c2d2d7220 */ /* 0x080fe20000410000 */
[----:B------:R-:W-:Y:S01]  /*9020*/  LOP3.LUT R172, R172, 0xffff0000, RZ, 0xc0, !PT ;  /* 0xffff0000acac7812 */ /* 0x000fe200078ec0ff */
[----:B------:R-:W-:Y:S01]  /*9030*/  FFMA.FTZ R62, R62, R69, R66 ;  /* 0x000000453e3e7223 */ /* 0x000fe20000010042 */
[----:B------:R-:W-:Y:S01]  /*9040*/  LOP3.LUT R170, R170, 0xffff0000, RZ, 0xc0, !PT ;  /* 0xffff0000aaaa7812 */ /* 0x000fe200078ec0ff */
[----:B------:R-:W-:Y:S01]  /*9050*/  FMUL.FTZ R67, R44, R173 ;  /* 0x000000ad2c437220 */ /* 0x000fe20000410000 */
[----:B------:R-:W-:Y:S01]  /*9060*/  LOP3.LUT R40, R40, 0xffff0000, RZ, 0xc0, !PT ;  /* 0xffff000028287812 */ /* 0x000fe200078ec0ff */
[-C--:B------:R-:W-:Y:S01]  /*9070*/  FMUL.FTZ R69, R44, R65.reuse ;  /* 0x000000412c457220 */ /* 0x080fe20000410000 */
[----:B------:R-:W-:Y:S01]  /*9080*/  LOP3.LUT R63, R42, 0xffff0000, RZ, 0xc0, !PT ;  /* 0xffff00002a3f7812 */ /* 0x000fe200078ec0ff */
[C---:B------:R-:W-:Y:S01]  /*9090*/  IMAD.U32 R42, R46.reuse, 0x10000, RZ ;  /* 0x000100002e2a7824 */ /* 0x040fe200078e00ff */
[----:B------:R-:W-:Y:S01]  /*90a0*/  LOP3.LUT R43, R43, 0xffff0000, RZ, 0xc0, !PT ;  /* 0xffff00002b2b7812 */ /* 0x000fe200078ec0ff */
[C---:B------:R-:W-:Y:S01]  /*90b0*/  FFMA.FTZ R52, R41.reuse, R60, -R52 ;  /* 0x0000003c29347223 */ /* 0x040fe20000010834 */
[----:B------:R-:W-:Y:S01]  /*90c0*/  FFMA.FTZ R45, R41, R64, R45 ;  /* 0x00000040292d7223 */ /* 0x000fe2000001002d */
[----:B------:R-:W-:Y:S01]  /*90d0*/  IMAD.U32 R44, R55, 0x10000, RZ ;  /* 0x00010000372c7824 */ /* 0x000fe200078e00ff */
[----:B------:R-:W-:Y:S01]  /*90e0*/  LOP3.LUT R46, R46, 0xffff0000, RZ, 0xc0, !PT ;  /* 0xffff00002e2e7812 */ /* 0x000fe200078ec0ff */
[----:B------:R-:W-:Y:S01]  /*90f0*/  FMUL.FTZ R66, R47, R172 ;  /* 0x000000ac2f427220 */ /* 0x000fe20000410000 */
[----:B------:R-:W-:Y:S01]  /*9100*/  IMAD.U32 R41, R53, 0x10000, RZ ;  /* 0x0001000035297824 */ /* 0x000fe200078e00ff */
[----:B------:R-:W-:Y:S01]  /*9110*/  LOP3.LUT R55, R55, 0xffff0000, RZ, 0xc0, !PT ;  /* 0xffff000037377812 */ /* 0x000fe200078ec0ff */
[-C--:B------:R-:W-:Y:S01]  /*9120*/  FMUL.FTZ R68, R47, R170.reuse ;  /* 0x000000aa2f447220 */ /* 0x080fe20000410000 */
[----:B------:R-:W-:Y:S01]  /*9130*/  LOP3.LUT R53, R53, 0xffff0000, RZ, 0xc0, !PT ;  /* 0xffff000035357812 */ /* 0x000fe200078ec0ff */
[----:B------:R-:W-:Y:S01]  /*9140*/  FFMA.FTZ R67, R40, R65, -R67 ;  /* 0x0000004128437223 */ /* 0x000fe20000010843 */
[C---:B------:R-:W-:Y:S01]  /*9150*/  FFMA.FTZ R47, R43.reuse, R170, -R66 ;  /* 0x000000aa2b2f7223 */ /* 0x040fe20000010842 */
[C---:B------:R-:W-:Y:S01]  /*9160*/  FMUL.FTZ R60, R42.reuse, R44 ;  /* 0x0000002c2a3c7220 */ /* 0x040fe20000410000 */
[----:B------:R-:W-:Y:S01]  /*9170*/  FMUL.FTZ R65, R42, R41 ;  /* 0x000000292a417220 */ /* 0x000fe20000410000 */
[----:B------:R-:W-:Y:S01]  /*9180*/  FFMA.FTZ R43, R43, R172, R68 ;  /* 0x000000ac2b2b7223 */ /* 0x000fe20000010044 */
[C---:B------:R-:W-:Y:S01]  /*9190*/  FMUL.FTZ R42, R46.reuse, R55 ;  /* 0x000000372e2a7220 */ /* 0x040fe20000410000 */
[----:B------:R-:W-:Y:S01]  /*91a0*/  FMUL.FTZ R46, R46, R53 ;  /* 0x000000352e2e7220 */ /* 0x000fe20000410000 */
[----:B------:R-:W-:Y:S01]  /*91b0*/  FFMA.FTZ R40, R40, R173, R69 ;  /* 0x000000ad28287223 */ /* 0x000fe20000010045 */
        /* <DEDUP_REMOVED lines=14> */
[----:B------:R-:W-:Y:S01]  /*92a0*/  IMAD.MOV.U32 R47, RZ, RZ, R62 ;  /* 0x000000ffff2f7224 */ /* 0x000fe200078e003e */
[----:B------:R-:W-:-:S07]  /*92b0*/  F2FP.BF16.F32.PACK_AB R46, R46, R65 ;  /* 0x000000412e2e723e */ /* 0x000fce00000010ff */
.L_x_2950:
[----:B------:R-:W-:Y:S05]  /*92c0*/  BSYNC B2 ;  /* 0x0000000000027941 */ /* 0x000fea0003800000 */
.L_x_2949:
[----:B------:R-:W-:Y:S02]  /*92d0*/  ULDC.64 UR4, c[0x0][0x208] ;  /* 0x0000820000047ab9 */ /* 0x000fe40000000a00 */
[----:B--2---:R4:W-:Y:S04]  /*92e0*/  STG.E.128 desc[UR4][R48.64], R40 ;  /* 0x0000002830007986 */ /* 0x0049e8000c101d04 */
[----:B---3--:R4:W-:Y:S02]  /*92f0*/  @!P3 STG.E.128 desc[UR4][R50.64], R44 ;  /* 0x0000002c3200b986 */ /* 0x0089e4000c101d04 */
.L_x_2944:
[----:B------:R-:W-:Y:S05]  /*9300*/  BSYNC B1 ;  /* 0x0000000000017941 */ /* 0x000fea0003800000 */
.L_x_2943:
[----:B--2-4-:R-:W-:Y:S02]  /*9310*/  VIADD R41, R212, 0x40 ;  /* 0x00000040d4297836 */ /* 0x014fe40000000000 */
        /* <DEDUP_REMOVED lines=42> */
[--C-:B------:R-:W-:Y:S01]  /*95c0*/  SHF.R.U64 R66, R84, 0x10, R85.reuse ;  /* 0x0000001054427819 */ /* 0x100fe20000001255 */
[----:B------:R-:W-:Y:S01]  /*95d0*/  IMAD.U32 R58, R45, 0x10000, RZ ;  /* 0x000100002d3a7824 */ /* 0x000fe200078e00ff */
[----:B------:R-:W-:Y:S01]  /*95e0*/  SHF.R.U32.HI R84, RZ, 0x10, R85 ;  /* 0x00000010ff547819 */ /* 0x000fe20000011655 */
[----:B--2---:R-:W-:Y:S01]  /*95f0*/  IMAD.U32 R56, R41, 0x10000, RZ ;  /* 0x0001000029387824 */ /* 0x004fe200078e00ff */
[--C-:B------:R-:W-:Y:S01]  /*9600*/  SHF.R.U64 R60, R76, 0x10, R77.reuse ;  /* 0x000000104c3c7819 */ /* 0x100fe2000000124d */
[----:B------:R-:W-:Y:S01]  /*9610*/  IMAD.U32 R62, R43, 0x10000, RZ ;  /* 0x000100002b3e7824 */ /* 0x000fe200078e00ff */
[----:B------:R-:W-:Y:S01]  /*9620*/  SHF.R.U32.HI R76, RZ, 0x10, R77 ;  /* 0x00000010ff4c7819 */ /* 0x000fe2000001164d */
[----:B------:R-:W-:Y:S01]  /*9630*/  IMAD.U32 R54, R44, 0x10000, RZ ;  /* 0x000100002c367824 */ /* 0x000fe200078e00ff */
[----:B------:R-:W-:Y:S01]  /*9640*/  LOP3.LUT R59, R47, 0xffff0000, RZ, 0xc0, !PT ;  /* 0xffff00002f3b7812 */ /* 0x000fe200078ec0ff */
[----:B------:R-:W-:Y:S01]  /*9650*/  IMAD.U32 R52, R40, 0x10000, RZ ;  /* 0x0001000028347824 */ /* 0x000fe200078e00ff */
[----:B------:R-:W-:-:S02]  /*9660*/  PRMT R47, R158, 0x5432, R65 ;  /* 0x000054329e2f7816 */ /* 0x000fc40000000041 */
[----:B------:R-:W-:Y:S02]  /*9670*/  PRMT R65, R169, 0x5432, R84 ;  /* 0x00005432a9417816 */ /* 0x000fe40000000054 */
[C---:B------:R-:W-:Y:S02]  /*9680*/  PRMT R60, R157.reuse, 0x5432, R60 ;  /* 0x000054329d3c7816 */ /* 0x040fe4000000003c */
[----:B------:R-:W-:Y:S01]  /*9690*/  PRMT R157, R157, 0x5410, R76 ;  /* 0x000054109d9d7816 */ /* 0x000fe2000000004c */
[----:B------:R-:W-:Y:S01]  /*96a0*/  IMAD.U32 R67, R65, 0x10000, RZ ;  /* 0x0001000041437824 */ /* 0x000fe200078e00ff */
[--C-:B------:R-:W-:Y:S02]  /*96b0*/  SHF.R.U64 R57, R86, 0x10, R87.reuse ;  /* 0x0000001056397819 */ /* 0x100fe40000001257 */
[----:B------:R-:W-:Y:S01]  /*96c0*/  SHF.R.U32.HI R87, RZ, 0x10, R87 ;  /* 0x00000010ff577819 */ /* 0x000fe20000011657 */
[----:B------:R-:W-:Y:S01]  /*96d0*/  FMUL.FTZ R69, R58, R67 ;  /* 0x000000433a457220 */ /* 0x000fe20000410000 */
[----:B------:R-:W-:Y:S01]  /*96e0*/  LOP3.LUT R63, R45, 0xffff0000, RZ, 0xc0, !PT ;  /* 0xffff00002d3f7812 */ /* 0x000fe200078ec0ff */
[----:B------:R-:W-:Y:S01]  /*96f0*/  IMAD.U32 R45, R157, 0x10000, RZ ;  /* 0x000100009d2d7824 */ /* 0x000fe200078e00ff */
[----:B------:R-:W-:-:S02]  /*9700*/  SHF.R.U32.HI R79, RZ, 0x10, R79 ;  /* 0x00000010ff4f7819 */ /* 0x000fc4000001164f */
[C---:B------:R-:W-:Y:S02]  /*9710*/  PRMT R57, R156.reuse, 0x5432, R57 ;  /* 0x000054329c397816 */ /* 0x040fe40000000039 */
[----:B------:R-:W-:Y:S02]  /*9720*/  PRMT R169, R169, 0x5410, R66 ;  /* 0x00005410a9a97816 */ /* 0x000fe40000000042 */
[----:B------:R-:W-:Y:S02]  /*9730*/  PRMT R156, R156, 0x5410, R87 ;  /* 0x000054109c9c7816 */ /* 0x000fe40000000057 */
[----:B------:R-:W-:Y:S01]  /*9740*/  LOP3.LUT R66, R65, 0xffff0000, RZ, 0xc0, !PT ;  /* 0xffff000041427812 */ /* 0x000fe200078ec0ff */
[-C--:B------:R-:W-:Y:S01]  /*9750*/  FMUL.FTZ R65, R58, R45.reuse ;  /* 0x0000002d3a417220 */ /* 0x080fe20000410000 */
[----:B------:R-:W-:Y:S01]  /*9760*/  PRMT R158, R158, 0x5410, R79 ;  /* 0x000054109e9e7816 */ /* 0x000fe2000000004f */
[----:B------:R-:W-:Y:S01]  /*9770*/  FFMA.FTZ R45, R56, R45, -R69 ;  /* 0x0000002d382d7223 */ /* 0x000fe20000010845 */
[----:B------:R-:W-:Y:S01]  /*9780*/  LOP3.LUT R58, R157, 0xffff0000, RZ, 0xc0, !PT ;  /* 0xffff00009d3a7812 */ /* 0x000fe200078ec0ff */
[----:B------:R-:W-:Y:S01]  /*9790*/  IMAD.U32 R69, R156, 0x10000, RZ ;  /* 0x000100009c457824 */ /* 0x000fe200078e00ff */
[----:B------:R-:W-:Y:S01]  /*97a0*/  LOP3.LUT R61, R41, 0xffff0000, RZ, 0xc0, !PT ;  /* 0xffff0000293d7812 */ /* 0x000fe200078ec0ff */
[----:B------:R-:W-:Y:S01]  /*97b0*/  FMUL.FTZ R68, R63, R66 ;  /* 0x000000423f447220 */ /* 0x000fe20000410000 */
[----:B------:R-:W-:Y:S01]  /*97c0*/  FFMA.FTZ R56, R56, R67, R65 ;  /* 0x0000004338387223 */ /* 0x000fe20000010041 */
[----:B------:R-:W-:-:S02]  /*97d0*/  IMAD.U32 R65, R158, 0x10000, RZ ;  /* 0x000100009e417824 */ /* 0x000fc400078e00ff */
[-C--:B------:R-:W-:Y:S01]  /*97e0*/  FMUL.FTZ R70, R63, R58.reuse ;  /* 0x0000003a3f467220 */ /* 0x080fe20000410000 */
[C---:B------:R-:W-:Y:S01]  /*97f0*/  FMUL.FTZ R63, R64.reuse, R69 ;  /* 0x00000045403f7220 */ /* 0x040fe20000410000 */
[C---:B------:R-:W-:Y:S01]  /*9800*/  FFMA.FTZ R58, R61.reuse, R58, -R68 ;  /* 0x0000003a3d3a7223 */ /* 0x040fe20000010844 */
[-C--:B------:R-:W-:Y:S01]  /*9810*/  FMUL.FTZ R68, R64, R65.reuse ;  /* 0x0000004140447220 */ /* 0x080fe20000410000 */
[----:B------:R-:W-:Y:S01]  /*9820*/  LOP3.LUT R156, R156, 0xffff0000, RZ, 0xc0, !PT ;  /* 0xffff00009c9c7812 */ /* 0x000fe200078ec0ff */
[----:B------:R-:W-:Y:S01]  /*9830*/  FFMA.FTZ R64, R62, R65, -R63 ;  /* 0x000000413e407223 */ /* 0x000fe2000001083f */
[----:B------:R-:W-:Y:S01]  /*9840*/  LOP3.LUT R158, R158, 0xffff0000, RZ, 0xc0, !PT ;  /* 0xffff00009e9e7812 */ /* 0x000fe200078ec0ff */
[----:B------:R-:W-:Y:S01]  /*9850*/  FFMA.FTZ R67, R61, R66, R70 ;  /* 0x000000423d437223 */ /* 0x000fe20000010046 */
[----:B------:R-:W-:Y:S02]  /*9860*/  IMAD.U32 R63, R169, 0x10000, RZ ;  /* 0x00010000a93f7824 */ /* 0x000fe400078e00ff */
[----:B------:R-:W-:Y:S01]  /*9870*/  FFMA.FTZ R68, R62, R69, R68 ;  /* 0x000000453e447223 */ /* 0x000fe20000010044 */
[----:B------:R-:W-:Y:S01]  /*9880*/  IMAD.U32 R61, R60, 0x10000, RZ ;  /* 0x000100003c3d7824 */ /* 0x000fe200078e00ff */
[----:B------:R-:W-:Y:S01]  /*9890*/  LOP3.LUT R55, R43, 0xffff0000, RZ, 0xc0, !PT ;  /* 0xffff00002b377812 */ /* 0x000fe200078ec0ff */
        /* <DEDUP_REMOVED lines=42> */
.L_x_2954:
[----:B------:R-:W-:Y:S05]  /*9b40*/  BSYNC B2 ;  /* 0x0000000000027941 */ /* 0x000fea0003800000 */
.L_x_2953:
[----:B------:R-:W-:Y:S02]  /*9b50*/  ULDC.64 UR4, c[0x0][0x208] ;  /* 0x0000820000047ab9 */ /* 0x000fe40000000a00 */
[----:B--2---:R2:W-:Y:S04]  /*9b60*/  STG.E.128 desc[UR4][R48.64], R40 ;  /* 0x0000002830007986 */ /* 0x0045e8000c101d04 */
[----:B---3--:R2:W-:Y:S02]  /*9b70*/  @!P3 STG.E.128 desc[UR4][R50.64], R44 ;  /* 0x0000002c3200b986 */ /* 0x0085e4000c101d04 */
.L_x_2952:
[----:B------:R-:W-:Y:S05]  /*9b80*/  BSYNC B1 ;  /* 0x0000000000017941 */ /* 0x000fea0003800000 */
.L_x_2951:
        /* <DEDUP_REMOVED lines=28> */
[--C-:B------:R-:W-:Y:S01]  /*9d50*/  SHF.R.U64 R66, R80, 0x10, R81.reuse ;  /* 0x0000001050427819 */ /* 0x100fe20000001251 */
[----:B---3--:R-:W-:Y:S01]  /*9d60*/  IMAD.U32 R57, R45, 0x10000, RZ ;  /* 0x000100002d397824 */ /* 0x008fe200078e00ff */
[----:B------:R-:W-:Y:S01]  /*9d70*/  SHF.R.U32.HI R80, RZ, 0x10, R81 ;  /* 0x00000010ff507819 */ /* 0x000fe20000011651 */
[----:B--2---:R-:W-:Y:S01]  /*9d80*/  IMAD.U32 R52, R41, 0x10000, RZ ;  /* 0x0001000029347824 */ /* 0x004fe200078e00ff */
[--C-:B------:R-:W-:Y:S01]  /*9d90*/  SHF.R.U64 R61, R72, 0x10, R73.reuse ;  /* 0x00000010483d7819 */ /* 0x100fe20000001249 */
[----:B------:R-:W-:Y:S01]  /*9da0*/  IMAD.U32 R59, R47, 0x10000, RZ ;  /* 0x000100002f3b7824 */ /* 0x000fe200078e00ff */
[----:B------:R-:W-:Y:S01]  /*9db0*/  SHF.R.U32.HI R73, RZ, 0x10, R73 ;  /* 0x00000010ff497819 */ /* 0x000fe20000011649 */
[----:B------:R-:W-:Y:S01]  /*9dc0*/  IMAD.U32 R55, R44, 0x10000, RZ ;  /* 0x000100002c377824 */ /* 0x000fe200078e00ff */
[----:B------:R-:W-:Y:S01]  /*9dd0*/  PRMT R63, R155, 0x5432, R80 ;  /* 0x000054329b3f7816 */ /* 0x000fe20000000050 */
[----:B------:R-:W-:Y:S01]  /*9de0*/  IMAD.U32 R50, R40, 0x10000, RZ ;  /* 0x0001000028327824 */ /* 0x000fe200078e00ff */
[----:B------:R-:W-:-:S02]  /*9df0*/  PRMT R60, R152, 0x5432, R61 ;  /* 0x00005432983c7816 */ /* 0x000fc4000000003d */
[----:B------:R-:W-:Y:S01]  /*9e00*/  PRMT R152, R152, 0x5410, R73 ;  /* 0x0000541098987816 */ /* 0x000fe20000000049 */
[----:B------:R-:W-:Y:S01]  /*9e10*/  IMAD.U32 R64, R63, 0x10000, RZ ;  /* 0x000100003f407824 */ /* 0x000fe200078e00ff */
[--C-:B------:R-:W-:Y:S02]  /*9e20*/  SHF.R.U64 R65, R82, 0x10, R83.reuse ;  /* 0x0000001052417819 */ /* 0x100fe40000001253 */
[----:B------:R-:W-:Y:S01]  /*9e30*/  SHF.R.U32.HI R83, RZ, 0x10, R83 ;  /* 0x00000010ff537819 */ /* 0x000fe20000011653 */
[----:B------:R-:W-:Y:S01]  /*9e40*/  IMAD.U32 R61, R152, 0x10000, RZ ;  /* 0x00010000983d7824 */ /* 0x000fe200078e00ff */
[--C-:B------:R-:W-:Y:S01]  /*9e50*/  SHF.R.U64 R62, R74, 0x10, R75.reuse ;  /* 0x000000104a3e7819 */ /* 0x100fe2000000124b */
[CC--:B------:R-:W-:Y:S01]  /*9e60*/  FMUL.FTZ R67, R57.reuse, R64.reuse ;  /* 0x0000004039437220 */ /* 0x0c0fe20000410000 */
[----:B------:R-:W-:Y:S01]  /*9e70*/  SHF.R.U32.HI R74, RZ, 0x10, R75 ;  /* 0x00000010ff4a7819 */ /* 0x000fe2000001164b */
[-C--:B------:R-:W-:Y:S01]  /*9e80*/  FMUL.FTZ R69, R57, R61.reuse ;  /* 0x0000003d39457220 */ /* 0x080fe20000410000 */
[----:B------:R-:W-:Y:S01]  /*9e90*/  LOP3.LUT R58, R45, 0xffff0000, RZ, 0xc0, !PT ;  /* 0xffff00002d3a7812 */ /* 0x000fe200078ec0ff */
[----:B------:R-:W-:Y:S01]  /*9ea0*/  FFMA.FTZ R67, R52, R61, -R67 ;  /* 0x0000003d34437223 */ /* 0x000fe20000010843 */
[----:B------:R-:W-:Y:S01]  /*9eb0*/  PRMT R65, R154, 0x5410, R65 ;  /* 0x000054109a417816 */ /* 0x000fe20000000041 */
[----:B------:R-:W-:Y:S01]  /*9ec0*/  FFMA.FTZ R69, R52, R64, R69 ;  /* 0x0000004034457223 */ /* 0x000fe20000010045 */
[----:B------:R-:W-:-:S02]  /*9ed0*/  LOP3.LUT R63, R63, 0xffff0000, RZ, 0xc0, !PT ;  /* 0xffff00003f3f7812 */ /* 0x000fc400078ec0ff */
[----:B------:R-:W-:Y:S02]  /*9ee0*/  PRMT R154, R154, 0x5432, R83 ;  /* 0x000054329a9a7816 */ /* 0x000fe40000000053 */
[----:B------:R-:W-:Y:S01]  /*9ef0*/  PRMT R62, R153, 0x5432, R62 ;  /* 0x00005432993e7816 */ /* 0x000fe2000000003e */
[----:B------:R-:W-:Y:S01]  /*9f00*/  FMUL.FTZ R71, R58, R63 ;  /* 0x0000003f3a477220 */ /* 0x000fe20000410000 */
[----:B------:R-:W-:Y:S01]  /*9f10*/  LOP3.LUT R54, R41, 0xffff0000, RZ, 0xc0, !PT ;  /* 0xffff000029367812 */ /* 0x000fe200078ec0ff */
[----:B------:R-:W-:Y:S01]  /*9f20*/  IMAD.U32 R61, R154, 0x10000, RZ ;  /* 0x000100009a3d7824 */ /* 0x000fe200078e00ff */
[----:B------:R-:W-:Y:S02]  /*9f30*/  PRMT R153, R153, 0x5410, R74 ;  /* 0x0000541099997816 */ /* 0x000fe4000000004a */
[----:B------:R-:W-:Y:S02]  /*9f40*/  LOP3.LUT R57, R152, 0xffff0000, RZ, 0xc0, !PT ;  /* 0xffff000098397812 */ /* 0x000fe400078ec0ff */
[----:B------:R-:W-:Y:S01]  /*9f50*/  LOP3.LUT R56, R44, 0xffff0000, RZ, 0xc0, !PT ;  /* 0xffff00002c387812 */ /* 0x000fe200078ec0ff */
[----:B------:R-:W-:Y:S01]  /*9f60*/  IMAD.U32 R52, R153, 0x10000, RZ ;  /* 0x0001000099347824 */ /* 0x000fe200078e00ff */
[----:B------:R-:W-:Y:S01]  /*9f70*/  PRMT R155, R155, 0x5410, R66 ;  /* 0x000054109b9b7816 */ /* 0x000fe20000000042 */
[-C--:B------:R-:W-:Y:S01]  /*9f80*/  FMUL.FTZ R73, R58, R57.reuse ;  /* 0x000000393a497220 */ /* 0x080fe20000410000 */
[----:B------:R-:W-:Y:S01]  /*9f90*/  FFMA.FTZ R64, R54, R57, -R71 ;  /* 0x0000003936407223 */ /* 0x000fe20000010847 */
[----:B------:R-:W-:-:S02]  /*9fa0*/  IMAD.U32 R44, R43, 0x10000, RZ ;  /* 0x000100002b2c7824 */ /* 0x000fc400078e00ff */
[C---:B------:R-:W-:Y:S01]  /*9fb0*/  FMUL.FTZ R57, R59.reuse, R61 ;  /* 0x0000003d3b397220 */ /* 0x040fe20000410000 */
[-C--:B------:R-:W-:Y:S01]  /*9fc0*/  FMUL.FTZ R58, R59, R52.reuse ;  /* 0x000000343b3a7220 */ /* 0x080fe20000410000 */
[----:B------:R-:W-:Y:S01]  /*9fd0*/  LOP3.LUT R47, R47, 0xffff0000, RZ, 0xc0, !PT ;  /* 0xffff00002f2f7812 */ /* 0x000fe200078ec0ff */
[----:B------:R-:W-:Y:S01]  /*9fe0*/  FFMA.FTZ R66, R54, R63, R73 ;  /* 0x0000003f36427223 */ /* 0x000fe20000010049 */
[----:B------:R-:W-:Y:S01]  /*9ff0*/  FFMA.FTZ R59, R44, R52, -R57 ;  /* 0x000000342c3b7223 */ /* 0x000fe20000010839 */
[----:B------:R-:W-:Y:S01]  /*a000*/  LOP3.LUT R154, R154, 0xffff0000, RZ, 0xc0, !PT ;  /* 0xffff00009a9a7812 */ /* 0x000fe200078ec0ff */
[----:B------:R-:W-:Y:S01]  /*a010*/  IMAD.U32 R54, R155, 0x10000, RZ ;  /* 0x000100009b367824 */ /* 0x000fe200078e00ff */
[----:B------:R-:W-:Y:S01]  /*a020*/  LOP3.LUT R52, R153, 0xffff0000, RZ, 0xc0, !PT ;  /* 0xffff000099347812 */ /* 0x000fe200078ec0ff */
[----:B------:R-:W-:Y:S01]  /*a030*/  FFMA.FTZ R61, R44, R61, R58 ;  /* 0x0000003d2c3d7223 */ /* 0x000fe2000001003a */
[----:B------:R-:W-:Y:S01]  /*a040*/  LOP3.LUT R45, R43, 0xffff0000, RZ, 0xc0, !PT ;  /* 0xffff00002b2d7812 */ /* 0x000fe200078ec0ff */
[----:B------:R-:W-:Y:S01]  /*a050*/  FMUL.FTZ R58, R47, R154 ;  /* 0x0000009a2f3a7220 */ /* 0x000fe20000410000 */
[----:B------:R-:W-:-:S02]  /*a060*/  IMAD.U32 R44, R60, 0x10000, RZ ;  /* 0x000100003c2c7824 */ /* 0x000fc400078e00ff */
[----:B------:R-:W-:Y:S01]  /*a070*/  FMUL.FTZ R70, R47, R52 ;  /* 0x000000342f467220 */ /* 0x000fe20000410000 */
[----:B------:R-:W-:Y:S01]  /*a080*/  LOP3.LUT R155, R155, 0xffff0000, RZ, 0xc0, !PT ;  /* 0xffff00009b9b7812 */ /* 0x000fe200078ec0ff */
[----:B------:R-:W-:Y:S01]  /*a090*/  FMUL.FTZ R47, R55, R54 ;  /* 0x00000036372f7220 */ /* 0x000fe20000410000 */
[----:B------:R-:W-:Y:S01]  /*a0a0*/  LOP3.LUT R60, R60, 0xffff0000, RZ, 0xc0, !PT ;  /* 0xffff00003c3c7812 */ /* 0x000fe200078ec0ff */
[----:B------:R-:W-:Y:S01]  /*a0b0*/  FFMA.FTZ R68, R45, R52, -R58 ;  /* 0x000000342d447223 */ /* 0x000fe2000001083a */
[----:B------:R-:W-:Y:S01]  /*a0c0*/  LOP3.LUT R41, R40, 0xffff0000, RZ, 0xc0, !PT ;  /* 0xffff000028297812 */ /* 0x000fe200078ec0ff */
[-C--:B------:R-:W-:Y:S01]  /*a0d0*/  FMUL.FTZ R58, R56, R155.reuse ;  /* 0x0000009b383a7220 */ /* 0x080fe20000410000 */
[-C--:B------:R-:W-:Y:S01]  /*a0e0*/  FFMA.FTZ R52, R50, R44.reuse, -R47 ;  /* 0x0000002c32347223 */ /* 0x080fe2000001082f */
[----:B------:R-:W-:Y:S02]  /*a0f0*/  IMAD.U32 R43, R46, 0x10000, RZ ;  /* 0x000100002e2b7824 */ /* 0x000fe400078e00ff */
[----:B------:R-:W-:Y:S01]  /*a100*/  FMUL.FTZ R55, R55, R44 ;  /* 0x0000002c37377220 */ /* 0x000fe20000410000 */
[----:B------:R-:W-:Y:S01]  /*a110*/  FMUL.FTZ R56, R56, R60 ;  /* 0x0000003c38387220 */ /* 0x000fe20000410000 */
[----:B------:R-:W-:Y:S01]  /*a120*/  IMAD.U32 R47, R65, 0x10000, RZ ;  /* 0x00010000412f7824 */ /* 0x000fe200078e00ff */
[----:B------:R-:W-:Y:S01]  /*a130*/  LOP3.LUT R46, R46, 0xffff0000, RZ, 0xc0, !PT ;  /* 0xffff00002e2e7812 */ /* 0x000fe200078ec0ff */
[----:B------:R-:W-:Y:S01]  /*a140*/  FFMA.FTZ R70, R45, R154, R70 ;  /* 0x0000009a2d467223 */ /* 0x000fe20000010046 */
[----:B------:R-:W-:Y:S01]  /*a150*/  IMAD.U32 R44, R62, 0x10000, RZ ;  /* 0x000100003e2c7824 */ /* 0x000fe200078e00ff */
[----:B------:R-:W-:Y:S01]  /*a160*/  LOP3.LUT R65, R65, 0xffff0000, RZ, 0xc0, !PT ;  /* 0xffff000041417812 */ /* 0x000fe200078ec0ff */
[----:B------:R-:W-:Y:S01]  /*a170*/  IMAD.U32 R40, R42, 0x10000, RZ ;  /* 0x000100002a287824 */ /* 0x000fe200078e00ff */
[----:B------:R-:W-:Y:S01]  /*a180*/  LOP3.LUT R45, R62, 0xffff0000, RZ, 0xc0, !PT ;  /* 0xffff00003e2d7812 */ /* 0x000fe200078ec0ff */
[----:B------:R-:W-:Y:S01]  /*a190*/  FFMA.FTZ R55, R50, R54, R55 ;  /* 0x0000003632377223 */ /* 0x000fe20000010037 */
[C---:B------:R-:W-:Y:S01]  /*a1a0*/  FFMA.FTZ R57, R41.reuse, R60, -R58 ;  /* 0x0000003c29397223 */ /* 0x040fe2000001083a */
        /* <DEDUP_REMOVED lines=20> */
.L_x_2956:
[----:B------:R-:W-:Y:S05]  /*a2f0*/  BSYNC B1 ;  /* 0x0000000000017941 */ /* 0x000fea0003800000 */
.L_x_2955:
        /* <DEDUP_REMOVED lines=12> */
.L_x_2868:
[----:B------:R-:W2:Y:S02]  /*a3c0*/  LDL R40, [R1+0x58] ;  /* 0x0000580001287983 */ /* 0x000ea40000100800 */
[----:B--2---:R-:W-:-:S13]  /*a3d0*/  R2UR UR4, R40 ;  /* 0x00000000280472ca */ /* 0x004fda00000e0000 */
[----:B------:R-:W-:-:S06]  /*a3e0*/  UISETP.NE.AND UP0, UPT, UR4, 0x3, UPT ;  /* 0x000000030400788c */ /* 0x000fcc000bf05270 */
[----:B------:R-:W-:-:S13]  /*a3f0*/  PLOP3.LUT P2, PT, PT, PT, UP0, 0x80, 0x0 ;  /* 0x000000000000781c */ /* 0x000fda0003f4f008 */
[----:B------:R-:W-:Y:S05]  /*a400*/  @!P2 BRA `(.L_x_2957) ;  /* 0x000000000004a947 */ /* 0x000fea0003800000 */
[----:B------:R-:W-:Y:S01]  /*a410*/  BPT.TRAP 0x1 ;  /* 0x000000040000795c */ /* 0x000fe20000300000 */
.L_x_2957:
[----:B------:R-:W-:Y:S01]  /*a420*/  IMAD R0, R19, 0x8, R18 ;  /* 0x0000000813007824 */ /* 0x000fe200078e0212 */
[----:B------:R-:W-:Y:S01]  /*a430*/  SHF.L.U32 R115, R219, 0x1f, RZ ;  /* 0x0000001fdb737819 */ /* 0x000fe200000006ff */
[----:B------:R-:W-:Y:S01]  /*a440*/  IMAD R3, R24, -0x50, R2 ;  /* 0xffffffb018037824 */ /* 0x000fe200078e0202 */
[----:B------:R-:W-:Y:S02]  /*a450*/  BSSY B1, `(.L_x_2958) ;  /* 0x0000005000017945 */ /* 0x000fe40003800000 */
[----:B------:R-:W0:Y:S02]  /*a460*/  SYNCS.PHASECHK.TRANS64.TRYWAIT P3, [R0+URZ+0x38890], R115 ;  /* 0x03889073000075a7 */ /* 0x000e24000806017f */
[----:B------:R-:W-:-:S04]  /*a470*/  VIMNMX R3, R3, 0x50, PT ;  /* 0x0000005003037848 */ /* 0x000fc80003fe0100 */
[----:B------:R-:W-:Y:S01]  /*a480*/  ISETP.GE.AND P4, PT, R212, R3, PT ;  /* 0x00000003d400720c */ /* 0x000fe20003f86270 */
[----:B0-----:R-:W-:-:S12]  /*a490*/  @!P3 BRA `(.L_x_2959) ;  /* 0x00000278000cb947 */ /* 0x001fd80003800000 */
.L_x_3294:
[----:B------:R-:W-:Y:S05]  /*a4a0*/  BSYNC B1 ;  /* 0x0000000000017941 */ /* 0x000fea0003800000 */
.L_x_2958:
[----:B------:R-:W-:Y:S04]  /*a4b0*/  BSSY B1, `(.L_x_2960) ;  /* 0x000000f000017945 */ /* 0x000fe80003800000 */
[----:B------:R-:W-:Y:S05]  /*a4c0*/  @P4 BRA `(.L_x_2961) ;  /* 0x0000000000344947 */ /* 0x000fea0003800000 */
[----:B------:R-:W-:Y:S01]  /*a4d0*/  ISETP.NE.AND P5, PT, R26, RZ, PT ;  /* 0x000000ff1a00720c */ /* 0x000fe20003fa5270 */
[----:B------:R-:W-:Y:S01]  /*a4e0*/  ULDC.64 UR4, c[0x0][0x208] ;  /* 0x0000820000047ab9 */ /* 0x000fe20000000a00 */
        /* <DEDUP_REMOVED lines=11> */
.L_x_2961:
[----:B------:R-:W-:Y:S05]  /*a5a0*/  BSYNC B1 ;  /* 0x0000000000017941 */ /* 0x000fea0003800000 */
.L_x_2960:
[----:B-1----:R-:W-:Y:S01]  /*a5b0*/  VIADD R40, R212, 0x20 ;  /* 0x00000020d4287836 */ /* 0x002fe20000000000 */
[----:B------:R-:W-:Y:S04]  /*a5c0*/  BSSY B1, `(.L_x_2962) ;  /* 0x0000010000017945 */ /* 0x000fe80003800000 */
[----:B------:R-:W-:-:S13]  /*a5d0*/  ISETP.GE.AND P3, PT, R40, R3, PT ;  /* 0x000000032800720c */ /* 0x000fda0003f66270 */
        /* <DEDUP_REMOVED lines=14> */
.L_x_2963:
[----:B------:R-:W-:Y:S05]  /*a6c0*/  BSYNC B1 ;  /* 0x0000000000017941 */ /* 0x000fea0003800000 */
.L_x_2962:
[----:B-1----:R-:W-:-:S05]  /*a6d0*/  VIADD R40, R212, 0x40 ;  /* 0x00000040d4287836 */ /* 0x002fca0000000000 */
        /* <DEDUP_REMOVED lines=15> */
.L_x_2911:
[----:B------:R-:W-:Y:S05]  /*a7d0*/  BSYNC B0 ;  /* 0x0000000000007941 */ /* 0x000fea0003800000 */
.L_x_2867:
        /* <DEDUP_REMOVED lines=17> */
.L_x_2965:
[----:B------:R-:W-:Y:S05]  /*a8f0*/  BSYNC B0 ;  /* 0x0000000000007941 */ /* 0x000fea0003800000 */
.L_x_2964:
[----:B------:R-:W2:Y:S01]  /*a900*/  SYNCS.PHASECHK.TRANS64.TRYWAIT P2, [R0+URZ+0x388b0], R115 ;  /* 0x0388b073000075a7 */ /* 0x000ea2000804017f */
[----:B------:R-:W-:Y:S01]  /*a910*/  ULDC.64 UR4, c[0x0][0x318] ;  /* 0x0000c60000047ab9 */ /* 0x000fe20000000a00 */
[----:B------:R-:W-:Y:S01]  /*a920*/  ULDC.64 UR60, c[0x0][0x328] ;  /* 0x0000ca00003c7ab9 */ /* 0x000fe20000000a00 */
[----:B-1----:R-:W-:Y:S01]  /*a930*/  IMAD.U32 R40, RZ, RZ, UR5 ;  /* 0x00000005ff287e24 */ /* 0x002fe2000f8e00ff */
[----:B------:R-:W-:Y:S01]  /*a940*/  BSSY B0, `(.L_x_2966) ;  /* 0x0000007000007945 */ /* 0x000fe20003800000 */
[----:B------:R-:W-:Y:S01]  /*a950*/  IMAD.U32 R41, RZ, RZ, UR4 ;  /* 0x00000004ff297e24 */ /* 0x000fe2000f8e00ff */
[----:B------:R-:W-:Y:S01]  /*a960*/  ISETP.GE.AND P4, PT, R212, R3, PT ;  /* 0x00000003d400720c */ /* 0x000fe20003f86270 */
[----:B------:R-:W-:Y:S01]  /*a970*/  IMAD.WIDE R52, R24, 0x50, R112 ;  /* 0x0000005018347825 */ /* 0x000fe200078e0270 */
[----:B------:R1:W-:Y:S04]  /*a980*/  STL [R1+0x50], R40 ;  /* 0x0000502801007387 */ /* 0x0003e80000100800 */
[----:B------:R1:W-:Y:S02]  /*a990*/  STL [R1+0x54], R41 ;  /* 0x0000542901007387 */ /* 0x0003e40000100800 */
[----:B-12---:R-:W-:Y:S05]  /*a9a0*/  @!P2 BRA `(.L_x_2967) ;  /* 0x0000027000dca947 */ /* 0x006fea0003800000 */
.L_x_3295:
[----:B------:R-:W-:Y:S05]  /*a9b0*/  BSYNC B0 ;  /* 0x0000000000007941 */ /* 0x000fea0003800000 */
.L_x_2966:
[----:B------:R-:W-:Y:S04]  /*a9c0*/  BSSY B0, `(.L_x_2968) ;  /* 0x000001c000007945 */ /* 0x000fe80003800000 */
[----:B------:R-:W-:Y:S05]  /*a9d0*/  @P4 BRA `(.L_x_2969) ;  /* 0x0000000000684947 */ /* 0x000fea0003800000 */
[----:B------:R-:W2:Y:S01]  /*a9e0*/  LDL R41, [R1+0x54] ;  /* 0x0000540001297983 */ /* 0x000ea20000100800 */
[----:B------:R-:W-:-:S03]  /*a9f0*/  ULDC UR6, c[0x0][0x2f4] ;  /* 0x0000bd0000067ab9 */ /* 0x000fc60000000800 */
[----:B------:R-:W3:Y:S01]  /*aa00*/  LDL R40, [R1+0x50] ;  /* 0x0000500001287983 */ /* 0x000ee20000100800 */
[----:B------:R-:W-:Y:S01]  /*aa10*/  ISETP.GE.AND P5, PT, R16, UR6, PT ;  /* 0x0000000610007c0c */ /* 0x000fe2000bfa6270 */
[----:B------:R-:W-:Y:S01]  /*aa20*/  IMAD R47, R53, UR60, RZ ;  /* 0x0000003c352f7c24 */ /* 0x000fe2000f8e02ff */
[----:B------:R-:W-:Y:S01]  /*aa30*/  ISETP.GE.AND P4, PT, R213, UR6, PT ;  /* 0x00000006d5007c0c */ /* 0x000fe2000bf86270 */
[----:B------:R-:W-:Y:S02]  /*aa40*/  IMAD.MOV.U32 R44, RZ, RZ, R38 ;  /* 0x000000ffff2c7224 */ /* 0x000fe400078e0026 */
[----:B------:R-:W-:Y:S02]  /*aa50*/  IMAD.MOV.U32 R45, RZ, RZ, R5 ;  /* 0x000000ffff2d7224 */ /* 0x000fe400078e0005 */
[C---:B------:R-:W-:Y:S02]  /*aa60*/  IMAD R47, R52.reuse, UR61, R47 ;  /* 0x0000003d342f7c24 */ /* 0x040fe4000f8e022f */
[----:B------:R-:W-:-:S04]  /*aa70*/  IMAD.WIDE.U32 R44, R52, UR60, R44 ;  /* 0x0000003c342c7c25 */ /* 0x000fc8000f8e002c */
[----:B------:R-:W-:Y:S01]  /*aa80*/  IMAD.IADD R45, R45, 0x1, R47 ;  /* 0x000000012d2d7824 */ /* 0x000fe200078e022f */
[----:B--2---:R-:W-:Y:S02]  /*aa90*/  R2UR UR4, R41 ;  /* 0x00000000290472ca */ /* 0x004fe400000e0000 */
[----:B---3--:R-:W-:Y:S02]  /*aaa0*/  R2UR UR7, R40 ;  /* 0x00000000280772ca */ /* 0x008fe400000e0000 */
[----:B------:R-:W2:Y:S09]  /*aab0*/  @!P5 LDS.128 R40, [R4+0x400] ;  /* 0x000400000428d984 */ /* 0x000eb20000000c00 */
[----:B------:R-:W-:Y:S01]  /*aac0*/  LEA R54, P2, R44, UR4, 0x1 ;  /* 0x000000042c367c11 */ /* 0x000fe2000f8408ff */
[----:B------:R-:W-:-:S03]  /*aad0*/  ULDC.64 UR4, c[0x0][0x208] ;  /* 0x0000820000047ab9 */ /* 0x000fc60000000a00 */
[----:B------:R-:W-:Y:S02]  /*aae0*/  LEA.HI.X R55, R44, UR7, R45, 0x1, P2 ;  /* 0x000000072c377c11 */ /* 0x000fe400090f0c2d */
[----:B------:R-:W-:-:S13]  /*aaf0*/  ISETP.GE.AND P2, PT, R220, UR6, PT ;  /* 0x00000006dc007c0c */ /* 0x000fda000bf46270 */
[----:B------:R-:W3:Y:S04]  /*ab00*/  @!P2 LDS.128 R44, [R4+0x5400] ;  /* 0x00540000042ca984 */ /* 0x000ee80000000c00 */
[----:B--2---:R-:W-:Y:S01]  /*ab10*/  @!P5 STG.E.128 desc[UR4][R54.64], R40 ;  /* 0x000000283600d986 */ /* 0x004fe2000c101d04 */
[----:B------:R-:W-:-:S03]  /*ab20*/  ISETP.GE.AND P5, PT, R221, UR6, PT ;  /* 0x00000006dd007c0c */ /* 0x000fc6000bfa6270 */
[----:B------:R-:W2:Y:S10]  /*ab30*/  @!P4 LDS.128 R40, [R4+0x2c00] ;  /* 0x002c00000428c984 */ /* 0x000eb40000000c00 */
[----:B------:R-:W4:Y:S04]  /*ab40*/  @!P5 LDS.128 R48, [R4+0x7c00] ;  /* 0x007c00000430d984 */ /* 0x000f280000000c00 */
[----:B---3--:R3:W-:Y:S04]  /*ab50*/  @!P2 STG.E.128 desc[UR4][R54.64+0x100], R44 ;  /* 0x0001002c3600a986 */ /* 0x0087e8000c101d04 */
[----:B--2---:R3:W-:Y:S04]  /*ab60*/  @!P4 STG.E.128 desc[UR4][R54.64+0x80], R40 ;  /* 0x000080283600c986 */ /* 0x0047e8000c101d04 */
[----:B----4-:R3:W-:Y:S02]  /*ab70*/  @!P5 STG.E.128 desc[UR4][R54.64+0x180], R48 ;  /* 0x000180303600d986 */ /* 0x0107e4000c101d04 */
.L_x_2969:
[----:B------:R-:W-:Y:S05]  /*ab80*/  BSYNC B0 ;  /* 0x0000000000007941 */ /* 0x000fea0003800000 */
.L_x_2968:
[----:B---3--:R-:W2:Y:S04]  /*ab90*/  LDL R42, [R1+0x54] ;  /* 0x00005400012a7983 */ /* 0x008ea80000100800 */
[----:B------:R-:W3:Y:S01]  /*aba0*/  LDL R41, [R1+0x50] ;  /* 0x0000500001297983 */ /* 0x000ee20000100800 */
[----:B------:R-:W-:Y:S01]  /*abb0*/  VIADD R40, R212, 0x20 ;  /* 0x00000020d4287836 */ /* 0x000fe20000000000 */
[----:B------:R-:W-:Y:S04]  /*abc0*/  BSSY B0, `(.L_x_2970) ;  /* 0x000001f000007945 */ /* 0x000fe80003800000 */
[----:B------:R-:W-:Y:S01]  /*abd0*/  ISETP.GE.AND P2, PT, R40, R3, PT ;  /* 0x000000032800720c */ /* 0x000fe20003f46270 */
[----:B--2---:R-:W-:-:S02]  /*abe0*/  IMAD.MOV.U32 R57, RZ, RZ, R42 ;  /* 0x000000ffff397224 */ /* 0x004fc400078e002a */
[----:B---3--:R-:W-:-:S10]  /*abf0*/  IMAD.MOV.U32 R56, RZ, RZ, R41 ;  /* 0x000000ffff387224 */ /* 0x008fd400078e0029 */
[----:B------:R-:W-:Y:S05]  /*ac00*/  @P2 BRA `(.L_x_2971) ;  /* 0x0000000000682947 */ /* 0x000fea0003800000 */
[----:B------:R-:W-:Y:S01]  /*ac10*/  ULDC UR6, c[0x0][0x2f4] ;  /* 0x0000bd0000067ab9 */ /* 0x000fe20000000800 */
[----:B------:R-:W-:Y:S01]  /*ac20*/  IADD3 R47, P4, R52, 0x20, RZ ;  /* 0x00000020342f7810 */ /* 0x000fe20007f9e0ff */
[----:B------:R-:W-:Y:S01]  /*ac30*/  IMAD.MOV.U32 R45, RZ, RZ, R5 ;  /* 0x000000ffff2d7224 */ /* 0x000fe200078e0005 */
[----:B------:R-:W-:Y:S02]  /*ac40*/  ISETP.GE.AND P2, PT, R16, UR6, PT ;  /* 0x0000000610007c0c */ /* 0x000fe4000bf46270 */
[----:B------:R-:W-:Y:S01]  /*ac50*/  R2UR UR4, R57 ;  /* 0x00000000390472ca */ /* 0x000fe200000e0000 */
[----:B------:R-:W-:Y:S01]  /*ac60*/  IMAD.X R44, RZ, RZ, R53, P4 ;  /* 0x000000ffff2c7224 */ /* 0x000fe200020e0635 */
[----:B------:R-:W-:Y:S02]  /*ac70*/  R2UR UR7, R56 ;  /* 0x00000000380772ca */ /* 0x000fe400000e0000 */
[----:B------:R-:W-:Y:S01]  /*ac80*/  ISETP.GE.AND P5, PT, R213, UR6, PT ;  /* 0x00000006d5007c0c */ /* 0x000fe2000bfa6270 */
[----:B------:R-:W-:-:S02]  /*ac90*/  IMAD R46, R44, UR60, RZ ;  /* 0x0000003c2c2e7c24 */ /* 0x000fc4000f8e02ff */
[----:B------:R-:W-:-:S04]  /*aca0*/  IMAD.MOV.U32 R44, RZ, RZ, R38 ;  /* 0x000000ffff2c7224 */ /* 0x000fc800078e0026 */
[----:B------:R-:W2:Y:S01]  /*acb0*/  @!P2 LDS.128 R40, [R4+0x1400] ;  /* 0x001400000428a984 */ /* 0x000ea20000000c00 */
[----:B------:R-:W-:-:S04]  /*acc0*/  IMAD.WIDE.U32 R44, R47, UR60, R44 ;  /* 0x0000003c2f2c7c25 */ /* 0x000fc8000f8e002c */
[----:B------:R-:W-:Y:S01]  /*acd0*/  IMAD R47, R47, UR61, R46 ;  /* 0x0000003d2f2f7c24 */ /* 0x000fe2000f8e022e */
[----:B------:R-:W-:Y:S01]  /*ace0*/  LEA R54, P4, R44, UR4, 0x1 ;  /* 0x000000042c367c11 */ /* 0x000fe2000f8808ff */
[----:B------:R-:W-:Y:S02]  /*acf0*/  ULDC.64 UR4, c[0x0][0x208] ;  /* 0x0000820000047ab9 */ /* 0x000fe40000000a00 */
[----:B------:R-:W-:-:S05]  /*ad00*/  IMAD.IADD R45, R45, 0x1, R47 ;  /* 0x000000012d2d7824 */ /* 0x000fca00078e022f */
        /* <DEDUP_REMOVED lines=10> */
.L_x_2971:
[----:B------:R-:W-:Y:S05]  /*adb0*/  BSYNC B0 ;  /* 0x0000000000007941 */ /* 0x000fea0003800000 */
.L_x_2970:
[----:B---3--:R-:W-:Y:S01]  /*adc0*/  VIADD R40, R212, 0x40 ;  /* 0x00000040d4287836 */ /* 0x008fe20000000000 */
[----:B------:R-:W-:Y:S04]  /*add0*/  BSSY B0, `(.L_x_2972) ;  /* 0x000001d000007945 */ /* 0x000fe80003800000 */
[----:B------:R-:W-:-:S13]  /*ade0*/  ISETP.GE.AND P2, PT, R40, R3, PT ;  /* 0x000000032800720c */ /* 0x000fda0003f46270 */
[----:B------:R-:W-:Y:S05]  /*adf0*/  @P2 BRA `(.L_x_2973) ;  /* 0x0000000000682947 */ /* 0x000fea0003800000 */
[----:B------:R-:W-:Y:S01]  /*ae00*/  ULDC UR6, c[0x0][0x2f4] ;  /* 0x0000bd0000067ab9 */ /* 0x000fe20000000800 */
[----:B------:R-:W-:Y:S01]  /*ae10*/  IADD3 R3, P4, R52, 0x40, RZ ;  /* 0x0000004034037810 */ /* 0x000fe20007f9e0ff */
[----:B------:R-:W-:Y:S01]  /*ae20*/  IMAD.MOV.U32 R44, RZ, RZ, R38 ;  /* 0x000000ffff2c7224 */ /* 0x000fe200078e0026 */
[----:B------:R-:W-:Y:S01]  /*ae30*/  ISETP.GE.AND P2, PT, R16, UR6, PT ;  /* 0x0000000610007c0c */ /* 0x000fe2000bf46270 */
[----:B------:R-:W-:Y:S01]  /*ae40*/  IMAD.MOV.U32 R45, RZ, RZ, R5 ;  /* 0x000000ffff2d7224 */ /* 0x000fe200078e0005 */
[----:B------:R-:W-:Y:S01]  /*ae50*/  R2UR UR4, R57 ;  /* 0x00000000390472ca */ /* 0x000fe200000e0000 */
[----:B------:R-:W-:Y:S01]  /*ae60*/  IMAD.X R52, RZ, RZ, R53, P4 ;  /* 0x000000ffff347224 */ /* 0x000fe200020e0635 */
[----:B------:R-:W-:Y:S01]  /*ae70*/  R2UR UR7, R56 ;  /* 0x00000000380772ca */ /* 0x000fe200000e0000 */
[----:B------:R-:W-:Y:S01]  /*ae80*/  IMAD.WIDE.U32 R44, R3, UR60, R44 ;  /* 0x0000003c032c7c25 */ /* 0x000fe2000f8e002c */
[----:B------:R-:W-:-:S03]  /*ae90*/  ISETP.GE.AND P5, PT, R213, UR6, PT ;  /* 0x00000006d5007c0c */ /* 0x000fc6000bfa6270 */
[----:B------:R-:W-:-:S04]  /*aea0*/  IMAD R52, R52, UR60, RZ ;  /* 0x0000003c34347c24 */ /* 0x000fc8000f8e02ff */
[----:B------:R-:W2:Y:S01]  /*aeb0*/  @!P2 LDS.128 R40, [R4+0x2400] ;  /* 0x002400000428a984 */ /* 0x000ea20000000c00 */
[----:B------:R-:W-:Y:S01]  /*aec0*/  IMAD R3, R3, UR61, R52 ;  /* 0x0000003d03037c24 */ /* 0x000fe2000f8e0234 */
[----:B------:R-:W-:Y:S01]  /*aed0*/  LEA R52, P4, R44, UR4, 0x1 ;  /* 0x000000042c347c11 */ /* 0x000fe2000f8808ff */
[----:B------:R-:W-:Y:S02]  /*aee0*/  ULDC.64 UR4, c[0x0][0x208] ;  /* 0x0000820000047ab9 */ /* 0x000fe40000000a00 */
[----:B------:R-:W-:-:S05]  /*aef0*/  IMAD.IADD R3, R45, 0x1, R3 ;  /* 0x000000012d037824 */ /* 0x000fca00078e0203 */
[----:B------:R-:W-:Y:S02]  /*af00*/  LEA.HI.X R53, R44, UR7, R3, 0x1, P4 ;  /* 0x000000072c357c11 */ /* 0x000fe4000a0f0c03 */
[----:B------:R-:W-:Y:S01]  /*af10*/  ISETP.GE.AND P4, PT, R220, UR6, PT ;  /* 0x00000006dc007c0c */ /* 0x000fe2000bf86270 */
[----:B------:R-:W3:Y:S04]  /*af20*/  @!P5 LDS.128 R44, [R4+0x4c00] ;  /* 0x004c0000042cd984 */ /* 0x000ee80000000c00 */
[----:B--2---:R-:W-:Y:S01]  /*af30*/  @!P2 STG.E.128 desc[UR4][R52.64], R40 ;  /* 0x000000283400a986 */ /* 0x004fe2000c101d04 */
[----:B------:R-:W-:-:S07]  /*af40*/  ISETP.GE.AND P2, PT, R221, UR6, PT ;  /* 0x00000006dd007c0c */ /* 0x000fce000bf46270 */
[----:B------:R-:W2:Y:S04]  /*af50*/  @!P4 LDS.128 R40, [R4+0x7400] ;  /* 0x007400000428c984 */ /* 0x000ea80000000c00 */
[----:B---3--:R-:W-:Y:S04]  /*af60*/  @!P5 STG.E.128 desc[UR4][R52.64+0x80], R44 ;  /* 0x0000802c3400d986 */ /* 0x008fe8000c101d04 */
[----:B------:R-:W3:Y:S04]  /*af70*/  @!P2 LDS.128 R48, [R4+0x9c00] ;  /* 0x009c00000430a984 */ /* 0x000ee80000000c00 */
[----:B--2---:R2:W-:Y:S04]  /*af80*/  @!P4 STG.E.128 desc[UR4][R52.64+0x100], R40 ;  /* 0x000100283400c986 */ /* 0x0045e8000c101d04 */
[----:B---3--:R2:W-:Y:S02]  /*af90*/  @!P2 STG.E.128 desc[UR4][R52.64+0x180], R48 ;  /* 0x000180303400a986 */ /* 0x0085e4000c101d04 */
.L_x_2973:
[----:B------:R-:W-:Y:S05]  /*afa0*/  BSYNC B0 ;  /* 0x0000000000007941 */ /* 0x000fea0003800000 */
.L_x_2972:
[----:B------:R-:W-:Y:S01]  /*afb0*/  @!PT LDS RZ, [RZ] ;  /* 0x00000000fffff984 */ /* 0x000fe20000000800 */
[----:B------:R-:W-:Y:S01]  /*afc0*/  @!PT LDS RZ, [RZ] ;  /* 0x00000000fffff984 */ /* 0x000fe20000000800 */
[----:B------:R-:W-:Y:S01]  /*afd0*/  @!PT LDS RZ, [RZ] ;  /* 0x00000000fffff984 */ /* 0x000fe20000000800 */
[----:B------:R-:W-:Y:S01]  /*afe0*/  @!PT LDS RZ, [RZ] ;  /* 0x00000000fffff984 */ /* 0x000fe20000000800 */
[----:B------:R3:W-:Y:S06]  /*aff0*/  MEMBAR.ALL.CTA ;  /* 0x0000000000007992 */ /* 0x0007ec0000008000 */
[----:B---3--:R-:W3:Y:S01]  /*b000*/  FENCE.VIEW.ASYNC.S ;  /* 0x00000000000073c6 */ /* 0x008ee20000000000 */
[----:B01----:R-:W-:Y:S01]  /*b010*/  @!P3 VIADD R0, R0, 0x388c0 ;  /* 0x000388c00000b836 */ /* 0x003fe20000000000 */
[----:B---3--:R0:W-:Y:S01]  /*b020*/  BAR.SYNC.DEFER_BLOCKING R151, 0x80 ;  /* 0x000200970000751d */ /* 0x0081e20000010000 */
[----:B------:R-:W-:Y:S01]  /*b030*/  ISETP.NE.AND P4, PT, R114, RZ, PT ;  /* 0x000000ff7200720c */ /* 0x000fe20003f85270 */
[----:B------:R-:W-:-:S02]  /*b040*/  VIADD R19, R19, 0x1 ;  /* 0x0000000113137836 */ /* 0x000fc40000000000 */
[----:B------:R-:W-:Y:S02]  /*b050*/  @!P3 PRMT R0, RZ, 0x654, R0 ;  /* 0x00000654ff00b816 */ /* 0x000fe40000000000 */
[----:B------:R-:W-:Y:S02]  /*b060*/  PLOP3.LUT P2, PT, PT, PT, PT, 0x8, 0x0 ;  /* 0x000000000000781c */ /* 0x000fe40003f4e170 */
[----:B------:R1:W-:Y:S01]  /*b070*/  @!P3 SYNCS.ARRIVE.TRANS64.RED.A1T0 RZ, [R0+URZ], RZ ;  /* 0x000000ff00ffb9a7 */ /* 0x0003e2000810043f */
[----:B------:R-:W-:-:S04]  /*b080*/  ISETP.NE.AND P3, PT, R19, 0x2, PT ;  /* 0x000000021300780c */ /* 0x000fc80003f65270 */
[----:B------:R-:W-:Y:S02]  /*b090*/  SEL R19, R19, RZ, P3 ;  /* 0x000000ff13137207 */ /* 0x000fe40001800000 */
[----:B-1----:R-:W-:-:S04]  /*b0a0*/  SEL R0, RZ, 0x1, P3 ;  /* 0x00000001ff007807 */ /* 0x002fc80001800000 */
[----:B------:R-:W-:Y:S01]  /*b0b0*/  LOP3.LUT R219, R219, R0, RZ, 0x3c, !PT ;  /* 0x00000000dbdb7212 */ /* 0x000fe200078e3cff */
[----:B0-----:R-:W-:Y:S06]  /*b0c0*/  @P4 BRA `(.L_x_2974) ;  /* 0xffffff7400a84947 */ /* 0x001fec000383ffff */
.L_x_2862:
[----:B------:R-:W0:Y:S01]  /*b0d0*/  LDC R0, c[0x0][0x448] ;  /* 0x00011200ff007b82 */ /* 0x000e220000000800 */
[----:B------:R-:W-:Y:S01]  /*b0e0*/  BSSY B0, `(.L_x_2975) ;  /* 0x0000055000007945 */ /* 0x000fe20003800000 */
        /* <DEDUP_REMOVED lines=22> */
[----:B0-----:R-:W-:Y:S01]  /*b250*/  ISETP.NE.AND P0, PT, R0, 0x1, PT ;  /* 0x000000010000780c */ /* 0x001fe20003f05270 */
[----:B------:R-:W-:Y:S01]  /*b260*/  VIADD R0, R230, 0x7f ;  /* 0x0000007fe6007836 */ /* 0x000fe20000000000 */
[----:B------:R-:W-:Y:S02]  /*b270*/  CS2R R156, SRZ ;  /* 0x00000000009c7805 */ /* 0x000fe4000001ff00 */
[----:B------:R-:W-:-:S02]  /*b280*/  CS2R R174, SRZ ;  /* 0x0000000000ae7805 */ /* 0x000fc4000001ff00 */
[----:B------:R-:W-:Y:S02]  /*b290*/  CS2R R56, SRZ ;  /* 0x0000000000387805 */ /* 0x000fe4000001ff00 */
[----:B------:R-:W-:Y:S02]  /*b2a0*/  CS2R R46, SRZ ;  /* 0x00000000002e7805 */ /* 0x000fe4000001ff00 */
[----:B------:R-:W-:Y:S02]  /*b2b0*/  CS2R R44, SRZ ;  /* 0x00000000002c7805 */ /* 0x000fe4000001ff00 */
[----:B--2---:R-:W-:Y:S02]  /*b2c0*/  CS2R R42, SRZ ;  /* 0x00000000002a7805 */ /* 0x004fe4000001ff00 */
[----:B------:R-:W-:Y:S02]  /*b2d0*/  CS2R R154, SRZ ;  /* 0x00000000009a7805 */ /* 0x000fe4000001ff00 */
[----:B------:R-:W-:-:S02]  /*b2e0*/  CS2R R172, SRZ ;  /* 0x0000000000ac7805 */ /* 0x000fc4000001ff00 */
[----:B------:R-:W-:Y:S02]  /*b2f0*/  CS2R R40, SRZ ;  /* 0x0000000000287805 */ /* 0x000fe4000001ff00 */
[----:B------:R-:W-:Y:S02]  /*b300*/  CS2R R36, SRZ ;  /* 0x0000000000247805 */ /* 0x000fe4000001ff00 */
[----:B------:R-:W-:Y:S01]  /*b310*/  CS2R R98, SRZ ;  /* 0x0000000000627805 */ /* 0x000fe2000001ff00 */
[----:B------:R-:W0:Y:S01]  /*b320*/  @P0 LDC R3, c[0x0][0x44c] ;  /* 0x00011300ff030b82 */ /* 0x000e220000000800 */
[----:B------:R-:W-:Y:S02]  /*b330*/  CS2R R152, SRZ ;  /* 0x0000000000987805 */ /* 0x000fe4000001ff00 */
[----:B------:R-:W-:Y:S02]  /*b340*/  CS2R R170, SRZ ;  /* 0x0000000000aa7805 */ /* 0x000fe4000001ff00 */
[----:B------:R-:W-:-:S02]  /*b350*/  CS2R R94, SRZ ;  /* 0x00000000005e7805 */ /* 0x000fc4000001ff00 */
[----:B------:R-:W-:Y:S02]  /*b360*/  CS2R R90, SRZ ;  /* 0x00000000005a7805 */ /* 0x000fe4000001ff00 */
[----:B------:R-:W-:Y:S02]  /*b370*/  CS2R R64, SRZ ;  /* 0x0000000000407805 */ /* 0x000fe4000001ff00 */
[----:B------:R-:W-:Y:S02]  /*b380*/  CS2R R168, SRZ ;  /* 0x0000000000a87805 */ /* 0x000fe4000001ff00 */
[----:B------:R-:W-:Y:S01]  /*b390*/  CS2R R86, SRZ ;  /* 0x0000000000567805 */ /* 0x000fe2000001ff00 */
[----:B------:R-:W1:Y:S01]  /*b3a0*/  @P0 LDC R2, c[0x0][0x450] ;  /* 0x00011400ff020b82 */ /* 0x000e620000000800 */
        /* <DEDUP_REMOVED lines=14> */
[----:B------:R-:W-:Y:S01]  /*b490*/  CS2R R28, SRZ ;  /* 0x00000000001c7805 */ /* 0x000fe2000001ff00 */
[----:B0-----:R-:W-:Y:S01]  /*b4a0*/  @P0 IMAD.HI.U32 R3, R0, R3, RZ ;  /* 0x0000000300030227 */ /* 0x001fe200078e00ff */
[----:B------:R-:W-:-:S02]  /*b4b0*/  CS2R R14, SRZ ;  /* 0x00000000000e7805 */ /* 0x000fc4000001ff00 */
[----:B------:R-:W-:Y:S02]  /*b4c0*/  CS2R R12, SRZ ;  /* 0x00000000000c7805 */ /* 0x000fe4000001ff00 */
[----:B------:R-:W-:Y:S01]  /*b4d0*/  CS2R R38, SRZ ;  /* 0x0000000000267805 */ /* 0x000fe2000001ff00 */
[----:B------:R-:W-:Y:S01]  /*b4e0*/  IMAD.MOV.U32 R24, RZ, RZ, RZ ;  /* 0x000000ffff187224 */ /* 0x000fe200078e00ff */
[----:B------:R-:W-:Y:S02]  /*b4f0*/  CS2R R34, SRZ ;  /* 0x0000000000227805 */ /* 0x000fe4000001ff00 */
[----:B------:R-:W-:Y:S01]  /*b500*/  CS2R R32, SRZ ;  /* 0x0000000000207805 */ /* 0x000fe2000001ff00 */
[----:B------:R-:W-:Y:S01]  /*b510*/  IMAD.MOV.U32 R31, RZ, RZ, RZ ;  /* 0x000000ffff1f7224 */ /* 0x000fe200078e00ff */
[----:B-1----:R-:W-:Y:S02]  /*b520*/  @P0 SHF.R.U32.HI R0, RZ, R2, R3 ;  /* 0x00000002ff000219 */ /* 0x002fe40000011603 */
[----:B------:R-:W-:-:S02]  /*b530*/  CS2R R10, SRZ ;  /* 0x00000000000a7805 */ /* 0x000fc4000001ff00 */
[----:B------:R-:W-:Y:S01]  /*b540*/  PLOP3.LUT P0, PT, PT, PT, PT, 0x80, 0x0 ;  /* 0x000000000000781c */ /* 0x000fe20003f0f070 */
[----:B------:R-:W-:Y:S02]  /*b550*/  IMAD.MOV.U32 R9, RZ, RZ, RZ ;  /* 0x000000ffff097224 */ /* 0x000fe400078e00ff */
[----:B------:R-:W-:Y:S01]  /*b560*/  IMAD.IADD R0, R149, 0x1, R0 ;  /* 0x0000000195007824 */ /* 0x000fe200078e0200 */
[----:B------:R-:W-:-:S03]  /*b570*/  CS2R R148, SRZ ;  /* 0x0000000000947805 */ /* 0x000fc6000001ff00 */
[----:B------:R-:W-:-:S05]  /*b580*/  IMAD.HI R0, R0, 0x66666667, RZ ;  /* 0x6666666700007827 */ /* 0x000fca00078e02ff */
[----:B------:R-:W-:-:S04]  /*b590*/  SHF.R.U32.HI R3, RZ, 0x1f, R0 ;  /* 0x0000001fff037819 */ /* 0x000fc80000011600 */
[----:B------:R-:W-:Y:S01]  /*b5a0*/  LEA.HI.SX32 R3, R0, R3, 0x1b ;  /* 0x0000000300037211 */ /* 0x000fe200078fdaff */
[----:B------:R-:W-:-:S03]  /*b5b0*/  IMAD.MOV.U32 R0, RZ, RZ, RZ ;  /* 0x000000ffff007224 */ /* 0x000fc600078e00ff */
[----:B------:R-:W-:Y:S01]  /*b5c0*/  VIMNMX R84, R150, R3, PT ;  /* 0x0000000396547248 */ /* 0x000fe20003fe0100 */
[----:B------:R-:W-:Y:S01]  /*b5d0*/  IMAD.MOV.U32 R150, RZ, RZ, RZ ;  /* 0x000000ffff967224 */ /* 0x000fe200078e00ff */
[----:B------:R-:W-:Y:S02]  /*b5e0*/  CS2R R2, SRZ ;  /* 0x0000000000027805 */ /* 0x000fe4000001ff00 */
[----:B------:R-:W-:Y:S01]  /*b5f0*/  ISETP.GE.AND P1, PT, R84, 0x1, PT ;  /* 0x000000015400780c */ /* 0x000fe20003f26270 */
[----:B------:R-:W-:-:S12]  /*b600*/  @P2 BRA `(.L_x_2976) ;  /* 0x0000000000082947 */ /* 0x000fd80003800000 */
[----:B------:R-:W0:Y:S02]  /*b610*/  FENCE.VIEW.ASYNC.G ;  /* 0x00000000000073c6 */ /* 0x000e240000000100 */
[----:B0-----:R-:W-:Y:S06]  /*b620*/  BAR.ARV 0xc, 0x180 ;  /* 0x0306000000007b1d */ /* 0x001fec0000002000 */
.L_x_2976:
[----:B------:R-:W-:Y:S05]  /*b630*/  BSYNC B0 ;  /* 0x0000000000007941 */ /* 0x000fea0003800000 */
.L_x_2975:
[----:B------:R-:W-:Y:S02]  /*b640*/  IMAD.MOV.U32 R25, RZ, RZ, RZ ;  /* 0x000000ffff197224 */ /* 0x000fe400078e00ff */
[----:B------:R-:W-:Y:S01]  /*b650*/  IMAD.MOV.U32 R8, RZ, RZ, RZ ;  /* 0x000000ffff087224 */ /* 0x000fe200078e00ff */
[----:B------:R-:W-:Y:S06]  /*b660*/  @!P1 BRA `(.L_x_2977) ;  /* 0x000001a400d09947 */ /* 0x000fec0003800000 */
[----:B------:R-:W2:Y:S04]  /*b670*/  LDL R20, [R1+0x7c] ;  /* 0x00007c0001147983 */ /* 0x000ea80000100800 */
[----:B------:R-:W3:Y:S04]  /*b680*/  LDL R21, [R1+0x64] ;  /* 0x0000640001157983 */ /* 0x000ee80000100800 */
[----:B--2---:R-:W0:Y:S01]  /*b690*/  SHFL.IDX PT, R0, R20, RZ, 0x1f ;  /* 0x00001fff14007589 */ /* 0x004e2200000e0000 */
[----:B---3--:R-:W-:-:S13]  /*b6a0*/  R2UR UR4, R21 ;  /* 0x00000000150472ca */ /* 0x008fda00000e0000 */
[----:B------:R-:W-:Y:S01]  /*b6b0*/  ULOP3.LUT UP0, URZ, UR4, 0x9f, URZ, 0xc0, !UPT ;  /* 0x0000009f043f7892 */ /* 0x000fe2000f80c03f */
[----:B0-----:R-:W-:-:S04]  /*b6c0*/  LEA.HI R2, R0, R0, RZ, 0x1 ;  /* 0x0000000000027211 */ /* 0x001fc800078f08ff */
[----:B------:R-:W-:Y:S02]  /*b6d0*/  LOP3.LUT R3, R2, 0x1e, RZ, 0xc0, !PT ;  /* 0x0000001e02037812 */ /* 0x000fe400078ec0ff */
[----:B------:R-:W-:-:S03]  /*b6e0*/  PLOP3.LUT P0, PT, PT, PT, UP0, 0x80, 0x0 ;  /* 0x000000000000781c */ /* 0x000fc60003f0f008 */
[----:B------:R-:W-:-:S05]  /*b6f0*/  IMAD.IADD R3, R0, 0x1, -R3 ;  /* 0x0000000100037824 */ /* 0x000fca00078e0a03 */
[----:B------:R-:W-:-:S04]  /*b700*/  LEA R3, R3, UR4, 0xd ;  /* 0x0000000403037c11 */ /* 0x000fc8000f8e68ff */
        /* <DEDUP_REMOVED lines=19> */
.L_x_2978:
        /* <DEDUP_REMOVED lines=13> */
.L_x_2982:
[----:B-1----:R1:W2:Y:S02]  /*b910*/  SYNCS.PHASECHK.TRANS64.TRYWAIT P0, [R18+URZ+0x38800], R3 ;  /* 0x03880003120075a7 */ /* 0x0022a4000800017f */
[----:B--2---:R-:W-:Y:S05]  /*b920*/  @!P0 NANOSLEEP.SYNCS 0x989680 ;  /* 0x009896800000895d */ /* 0x004fea0003900000 */
[----:B------:R-:W2:Y:S02]  /*b930*/  @!P0 SYNCS.PHASECHK.TRANS64 P0, [R18+URZ+0x38800], R3 ;  /* 0x03880003120085a7 */ /* 0x000ea4000800007f */
[----:B--2---:R-:W-:Y:S05]  /*b940*/  @!P0 BRA `(.L_x_2982) ;  /* 0xfffffffc00f08947 */ /* 0x004fea000383ffff */
.L_x_2981:
[----:B------:R-:W-:Y:S05]  /*b950*/  BSYNC B0 ;  /* 0x0000000000007941 */ /* 0x000fea0003800000 */
.L_x_2980:
[----:B------:R-:W-:Y:S05]  /*b960*/  BRA `(.L_x_2983) ;  /* 0x0000009c00c07947 */ /* 0x000fea0003800000 */
.L_x_2979:
[----:B------:R-:W2:Y:S01]  /*b970*/  LDL R26, [R1+0x64] ;  /* 0x00006400011a7983 */ /* 0x000ea20000100800 */
[----:B-----5:R-:W-:Y:S01]  /*b980*/  SHF.R.S32.HI R0, RZ, 0x1f, R144 ;  /* 0x0000001fff007819 */ /* 0x020fe20000011490 */
[----:B------:R-:W-:-:S04]  /*b990*/  ULDC.64 UR6, c[0x0][0x408] ;  /* 0x0001020000067ab9 */ /* 0x000fc80000000a00 */
[----:B------:R-:W-:-:S04]  /*b9a0*/  IMAD R5, R0, UR6, RZ ;  /* 0x0000000600057c24 */ /* 0x000fc8000f8e02ff */
[----:B------:R-:W-:Y:S01]  /*b9b0*/  IMAD R5, R144, UR7, R5 ;  /* 0x0000000790057c24 */ /* 0x000fe2000f8e0205 */
[----:B--2---:R-:W-:-:S13]  /*b9c0*/  R2UR UR4, R26 ;  /* 0x000000001a0472ca */ /* 0x004fda00000e0000 */
[----:B------:R-:W-:-:S03]  /*b9d0*/  ULOP3.LUT UP0, URZ, UR4, 0x3ff, URZ, 0xc0, !UPT ;  /* 0x000003ff043f7892 */ /* 0x000fc6000f80c03f */
[----:B------:R-:W-:Y:S02]  /*b9e0*/  ULDC.64 UR4, c[0x0][0x3f8] ;  /* 0x0000fe0000047ab9 */ /* 0x000fe40000000a00 */
[----:B------:R-:W-:Y:S01]  /*b9f0*/  IMAD R3, R0, UR4, RZ ;  /* 0x0000000400037c24 */ /* 0x000fe2000f8e02ff */
[----:B------:R-:W-:Y:S01]  /*ba00*/  PLOP3.LUT P0, PT, PT, PT, UP0, 0x80, 0x0 ;  /* 0x000000000000781c */ /* 0x000fe20003f0f008 */
[----:B------:R-:W-:-:S04]  /*ba10*/  IMAD.WIDE.U32 R24, R144, UR4, RZ ;  /* 0x0000000490187c25 */ /* 0x000fc8000f8e00ff */
        /* <DEDUP_REMOVED lines=21> */
.L_x_2984:
[----:B------:R-:W-:Y:S01]  /*bb70*/  ULDC.U8 UR4, c[0x0][0x410] ;  /* 0x0001040000047ab9 */ /* 0x000fe20000000000 */
[----:B------:R-:W-:Y:S01]  /*bb80*/  R2UR UR5, R26 ;  /* 0x000000001a0572ca */ /* 0x000fe200000e0000 */
[----:B------:R-:W-:Y:S01]  /*bb90*/  IMAD.IADD R74, R212, 0x1, R230 ;  /* 0x00000001d44a7824 */ /* 0x000fe200078e02e6 */
[----:B------:R-:W-:Y:S01]  /*bba0*/  ISETP.NE.AND P0, PT, RZ, UR4, PT ;  /* 0x00000004ff007c0c */ /* 0x000fe2000bf05270 */
[----:B------:R-:W-:Y:S02]  /*bbb0*/  BSSY B0, `(.L_x_2985) ;  /* 0x00009c3000007945 */ /* 0x000fe40003800000 */
[----:B------:R-:W-:-:S08]  /*bbc0*/  IMAD R7, R237, 0x20, R74 ;  /* 0x00000020ed077824 */ /* 0x000fd000078e024a */
[----:B------:R-:W-:Y:S02]  /*bbd0*/  LEA R3, R233, UR5, 0x1 ;  /* 0x00000005e9037c11 */ /* 0x000fe4000f8e08ff */
        /* <DEDUP_REMOVED lines=10> */
[----:B------:R-:W-:-:S02]  /*bc80*/  SHF.R.S32.HI R89, RZ, 0x1f, R22 ;  /* 0x0000001fff597819 */ /* 0x000fc40000011416 */
        /* <DEDUP_REMOVED lines=12> */
[C---:B------:R-:W-:Y:S01]  /*bd50*/  IMAD.WIDE.U32 R8, R7.reuse, UR6, R8 ;  /* 0x0000000607087c25 */ /* 0x040fe2000f8e0008 */
[----:B------:R-:W-:Y:S01]  /*bd60*/  LEA R6, P0, R4, UR4, 0x1 ;  /* 0x0000000404067c11 */ /* 0x000fe2000f8008ff */
[----:B------:R-:W-:Y:S02]  /*bd70*/  UMOV UR4, 0xffffffff ;  /* 0xffffffff00047882 */ /* 0x000fe40000000000 */
[----:B------:R-:W-:Y:S01]  /*bd80*/  IMAD R13, R7, UR7, R0 ;  /* 0x00000007070d7c24 */ /* 0x000fe2000f8e0200 */
[----:B------:R-:W-:Y:S01]  /*bd90*/  ULDC.64 UR6, c[0x0][0x400] ;  /* 0x0001000000067ab9 */ /* 0x000fe20000000a00 */
[----:B------:R-:W-:Y:S01]  /*bda0*/  IMAD.IADD R7, R5, 0x1, R11 ;  /* 0x0000000105077824 */ /* 0x000fe200078e020b */
[----:B------:R-:W-:Y:S01]  /*bdb0*/  LEA R0, P1, R8, UR6, 0x1 ;  /* 0x0000000608007c11 */ /* 0x000fe2000f8208ff */
[----:B------:R-:W-:-:S03]  /*bdc0*/  IMAD.IADD R5, R9, 0x1, R13 ;  /* 0x0000000109057824 */ /* 0x000fc600078e020d */
[----:B------:R-:W-:Y:S02]  /*bdd0*/  LEA.HI.X R7, R4, UR5, R7, 0x1, P0 ;  /* 0x0000000504077c11 */ /* 0x000fe400080f0c07 */
[----:B------:R-:W-:Y:S01]  /*bde0*/  LEA.HI.X R8, R8, UR7, R5, 0x1, P1 ;  /* 0x0000000708087c11 */ /* 0x000fe200088f0c05 */
[----:B------:R-:W-:Y:S06]  /*bdf0*/  BRA.DIV UR4, `(.L_x_2987) ;  /* 0x0000025e04dc7947 */ /* 0x000fec000b800000 */
[----:B------:R0:W1:Y:S04]  /*be00*/  SHFL.IDX PT, R4, R7, RZ, 0x181f ;  /* 0x00181fff07047589 */ /* 0x00006800000e0000 */
[----:B------:R0:W2:Y:S04]  /*be10*/  SHFL.IDX PT, R5, R6, RZ, 0x181f ;  /* 0x00181fff06057589 */ /* 0x0000a800000e0000 */
[----:B------:R0:W3:Y:S04]  /*be20*/  SHFL.IDX PT, R9, R8, RZ, 0x181f ;  /* 0x00181fff08097589 */ /* 0x0000e800000e0000 */
[----:B------:R0:W4:Y:S02]  /*be30*/  SHFL.IDX PT, R14, R0, RZ, 0x181f ;  /* 0x00181fff000e7589 */ /* 0x00012400000e0000 */
.L_x_3301:
        /* <DEDUP_REMOVED lines=16> */
[----:B------:R-:W-:Y:S01]  /*bf40*/  ISETP.GE.AND P2, PT, R215, UR4, PT ;  /* 0x00000004d7007c0c */ /* 0x000fe2000bf46270 */
[----:B------:R-:W-:Y:S01]  /*bf50*/  ULDC.64 UR6, c[0x0][0x208] ;  /* 0x0000820000067ab9 */ /* 0x000fe20000000a00 */
[----:B------:R-:W-:Y:S02]  /*bf60*/  ISETP.GE.AND P1, PT, R214, UR4, PT ;  /* 0x00000004d6007c0c */ /* 0x000fe4000bf26270 */
[----:B------:R-:W-:-:S05]  /*bf70*/  ISETP.GE.AND P0, PT, R216, UR4, PT ;  /* 0x00000004d8007c0c */ /* 0x000fca000bf06270 */
[C---:B------:R-:W-:Y:S01]  /*bf80*/  @!P3 IMAD.SHL.U32 R12, R22.reuse, 0x2, RZ ;  /* 0x00000002160cb824 */ /* 0x040fe200078e00ff */
[----:B------:R-:W-:-:S03]  /*bf90*/  @!P3 SHF.L.U64.HI R13, R22, 0x1, R89 ;  /* 0x00000001160db819 */ /* 0x000fc60000010259 */
[C---:B------:R-:W-:Y:S01]  /*bfa0*/  @!P2 IMAD.SHL.U32 R24, R215.reuse, 0x2, RZ ;  /* 0x00000002d718a824 */ /* 0x040fe200078e00ff */
[----:B------:R-:W-:Y:S01]  /*bfb0*/  @!P2 SHF.L.U64.HI R25, R215, 0x1, R88 ;  /* 0x00000001d719a819 */ /* 0x000fe20000010258 */
[----:B------:R-:W-:Y:S01]  /*bfc0*/  @!P1 IMAD.SHL.U32 R28, R214, 0x2, RZ ;  /* 0x00000002d61c9824 */ /* 0x000fe200078e00ff */
[CC--:B--2---:R-:W-:Y:S01]  /*bfd0*/  @!P3 IADD3 R10, P5, R5.reuse, R12.reuse, RZ ;  /* 0x0000000c050ab210 */ /* 0x0c4fe20007fbe0ff */
[----:B------:R-:W-:Y:S01]  /*bfe0*/  @!P0 IMAD.SHL.U32 R15, R216, 0x2, RZ ;  /* 0x00000002d80f8824 */ /* 0x000fe200078e00ff */
[----:B----4-:R-:W-:Y:S02]  /*bff0*/  @!P3 IADD3 R12, P4, R14, R12, RZ ;  /* 0x0000000c0e0cb210 */ /* 0x010fe40007f9e0ff */
[-C--:B------:R-:W-:Y:S01]  /*c000*/  @!P2 IADD3 R20, P6, R5, R24.reuse, RZ ;  /* 0x000000180514a210 */ /* 0x080fe20007fde0ff */
[----:B-1----:R-:W-:Y:S01]  /*c010*/  @!P3 IMAD.X R11, R4, 0x1, R13, P5 ;  /* 0x00000001040bb824 */ /* 0x002fe200028e060d */
[----:B------:R-:W-:Y:S01]  /*c020*/  @!P1 SHF.L.U64.HI R29, R214, 0x1, R75 ;  /* 0x00000001d61d9819 */ /* 0x000fe2000001024b */
[----:B---3--:R-:W-:Y:S01]  /*c030*/  @!P3 IMAD.X R13, R9, 0x1, R13, P4 ;  /* 0x00000001090db824 */ /* 0x008fe200020e060d */
[----:B------:R-:W-:Y:S01]  /*c040*/  @!P2 IADD3 R24, P5, R14, R24, RZ ;  /* 0x000000180e18a210 */ /* 0x000fe20007fbe0ff */
[----:B------:R-:W-:Y:S01]  /*c050*/  @!P2 IMAD.X R21, R4, 0x1, R25, P6 ;  /* 0x000000010415a824 */ /* 0x000fe200030e0619 */
[----:B------:R-:W-:-:S02]  /*c060*/  @!P1 IADD3 R26, P4, R5, R28, RZ ;  /* 0x0000001c051a9210 */ /* 0x000fc40007f9e0ff */
[----:B------:R-:W-:Y:S02]  /*c070*/  CS2R R72, SRZ ;  /* 0x0000000000487805 */ /* 0x000fe4000001ff00 */
[----:B------:R-:W-:Y:S01]  /*c080*/  @!P1 IADD3 R28, P6, R14, R28, RZ ;  /* 0x0000001c0e1c9210 */ /* 0x000fe20007fde0ff */
[----:B------:R-:W-:Y:S01]  /*c090*/  @!P2 IMAD.X R25, R9, 0x1, R25, P5 ;  /* 0x000000010919a824 */ /* 0x000fe200028e0619 */
[----:B------:R-:W-:Y:S01]  /*c0a0*/  @!P0 SHF.L.U64.HI R32, R216, 0x1, R87 ;  /* 0x00000001d8208819 */ /* 0x000fe20000010257 */
[----:B------:R-:W-:Y:S01]  /*c0b0*/  @!P1 IMAD.X R27, R4, 0x1, R29, P4 ;  /* 0x00000001041b9824 */ /* 0x000fe200020e061d */
[-C--:B------:R-:W-:Y:S02]  /*c0c0*/  @!P0 IADD3 R30, P5, R5, R15.reuse, RZ ;  /* 0x0000000f051e8210 */ /* 0x080fe40007fbe0ff */
[----:B------:R-:W-:Y:S02]  /*c0d0*/  CS2R R70, SRZ ;  /* 0x0000000000467805 */ /* 0x000fe4000001ff00 */
[----:B------:R-:W-:-:S02]  /*c0e0*/  @!P0 IADD3 R14, P4, R14, R15, RZ ;  /* 0x0000000f0e0e8210 */ /* 0x000fc40007f9e0ff */
[----:B------:R-:W-:Y:S02]  /*c0f0*/  CS2R R68, SRZ ;  /* 0x0000000000447805 */ /* 0x000fe4000001ff00 */
[----:B------:R-:W-:Y:S02]  /*c100*/  CS2R R66, SRZ ;  /* 0x0000000000427805 */ /* 0x000fe4000001ff00 */
[----:B------:R-:W-:Y:S02]  /*c110*/  CS2R R62, SRZ ;  /* 0x00000000003e7805 */ /* 0x000fe4000001ff00 */
[----:B------:R-:W-:Y:S01]  /*c120*/  CS2R R64, SRZ ;  /* 0x0000000000407805 */ /* 0x000fe2000001ff00 */
[C---:B------:R-:W-:Y:S01]  /*c130*/  @!P1 IMAD.X R29, R9.reuse, 0x1, R29, P6 ;  /* 0x00000001091d9824 */ /* 0x040fe200030e061d */
        /* <DEDUP_REMOVED lines=10> */
.L_x_2989:
[----:B------:R-:W-:Y:S05]  /*c1e0*/  BSYNC B1 ;  /* 0x0000000000017941 */ /* 0x000fea0003800000 */
.L_x_2988:
[----:B-1---5:R-:W-:Y:S01]  /*c1f0*/  IMAD.MOV.U32 R4, RZ, RZ, R62 ;  /* 0x000000ffff047224 */ /* 0x022fe200078e003e */
[----:B------:R-:W-:Y:S01]  /*c200*/  UMOV UR4, 0xffffffff ;  /* 0xffffffff00047882 */ /* 0x000fe20000000000 */
[----:B--2---:R-:W-:Y:S01]  /*c210*/  IMAD.MOV.U32 R5, RZ, RZ, R63 ;  /* 0x000000ffff057224 */ /* 0x004fe200078e003f */
[----:B------:R-:W-:Y:S01]  /*c220*/  CS2R R46, SRZ ;  /* 0x00000000002e7805 */ /* 0x000fe2000001ff00 */
        /* <DEDUP_REMOVED lines=35> */
.L_x_3307:
        /* <DEDUP_REMOVED lines=24> */
[CC--:B---3--:R-:W-:Y:S01]  /*c5e0*/  @!P3 IADD3 R28, P5, R5.reuse, R30.reuse, RZ ;  /* 0x0000001e051cb210 */ /* 0x0c8fe20007fbe0ff */
[----:B------:R-:W-:Y:S01]  /*c5f0*/  @!P0 IMAD.SHL.U32 R32, R216, 0x2, RZ ;  /* 0x00000002d8208824 */ /* 0x000fe200078e00ff */
[----:B----4-:R-:W-:Y:S02]  /*c600*/  @!P3 IADD3 R30, P4, R14, R30, RZ ;  /* 0x0000001e0e1eb210 */ /* 0x010fe40007f9e0ff */
[-C--:B------:R-:W-:Y:S01]  /*c610*/  @!P2 IADD3 R26, P6, R5, R20.reuse, RZ ;  /* 0x00000014051aa210 */ /* 0x080fe20007fde0ff */
[--C-:B--2---:R-:W-:Y:S01]  /*c620*/  @!P3 IMAD.X R29, R4, 0x1, R10.reuse, P5 ;  /* 0x00000001041db824 */ /* 0x104fe200028e060a */
[----:B------:R-:W-:Y:S01]  /*c630*/  @!P2 IADD3 R20, P5, R14, R20, RZ ;  /* 0x000000140e14a210 */ /* 0x000fe20007fbe0ff */
[----:B0-----:R-:W-:Y:S01]  /*c640*/  @!P3 IMAD.X R31, R9, 0x1, R10, P4 ;  /* 0x00000001091fb824 */ /* 0x001fe200020e060a */
[----:B------:R-:W-:Y:S01]  /*c650*/  @!P1 SHF.L.U64.HI R13, R214, 0x1, R75 ;  /* 0x00000001d60d9819 */ /* 0x000fe2000001024b */
[--C-:B------:R-:W-:Y:S01]  /*c660*/  @!P2 IMAD.X R27, R4, 0x1, R11.reuse, P6 ;  /* 0x00000001041ba824 */ /* 0x100fe200030e060b */
[-C--:B------:R-:W-:Y:S01]  /*c670*/  @!P1 IADD3 R24, P4, R5, R12.reuse, RZ ;  /* 0x0000000c05189210 */ /* 0x080fe20007f9e0ff */
[----:B------:R-:W-:Y:S01]  /*c680*/  @!P2 IMAD.X R21, R9, 0x1, R11, P5 ;  /* 0x000000010915a824 */ /* 0x000fe200028e060b */
[----:B------:R-:W-:-:S02]  /*c690*/  @!P1 IADD3 R10, P6, R14, R12, RZ ;  /* 0x0000000c0e0a9210 */ /* 0x000fc40007fde0ff */
[----:B------:R-:W-:Y:S02]  /*c6a0*/  CS2R R54, SRZ ;  /* 0x0000000000367805 */ /* 0x000fe4000001ff00 */
[----:B------:R-:W-:Y:S01]  /*c6b0*/  @!P0 SHF.L.U64.HI R15, R216, 0x1, R87 ;  /* 0x00000001d80f8819 */ /* 0x000fe20000010257 */
[--C-:B------:R-:W-:Y:S01]  /*c6c0*/  @!P1 IMAD.X R25, R4, 0x1, R13.reuse, P4 ;  /* 0x0000000104199824 */ /* 0x100fe200020e060d */
[-C--:B------:R-:W-:Y:S01]  /*c6d0*/  @!P0 IADD3 R12, P5, R5, R32.reuse, RZ ;  /* 0x00000020050c8210 */ /* 0x080fe20007fbe0ff */
[----:B------:R-:W-:Y:S01]  /*c6e0*/  @!P1 IMAD.X R11, R9, 0x1, R13, P6 ;  /* 0x00000001090b9824 */ /* 0x000fe200030e060d */
[----:B------:R-:W-:Y:S02]  /*c6f0*/  @!P0 IADD3 R14, P4, R14, R32, RZ ;  /* 0x000000200e0e8210 */ /* 0x000fe40007f9e0ff */
[----:B------:R-:W-:Y:S02]  /*c700*/  CS2R R56, SRZ ;  /* 0x0000000000387805 */ /* 0x000fe4000001ff00 */
[----:B------:R-:W-:Y:S01]  /*c710*/  CS2R R50, SRZ ;  /* 0x0000000000327805 */ /* 0x000fe2000001ff00 */
[----:B------:R-:W-:Y:S01]  /*c720*/  @!P0 IMAD.X R13, R4, 0x1, R15, P5 ;  /* 0x00000001040d8824 */ /* 0x000fe200028e060f */
[----:B------:R-:W-:-:S02]  /*c730*/  CS2R R52, SRZ ;  /* 0x0000000000347805 */ /* 0x000fc4000001ff00 */
[----:B------:R-:W-:Y:S02]  /*c740*/  CS2R R46, SRZ ;  /* 0x00000000002e7805 */ /* 0x000fe4000001ff00 */
[----:B------:R-:W-:Y:S01]  /*c750*/  CS2R R48, SRZ ;  /* 0x0000000000307805 */ /* 0x000fe2000001ff00 */
[----:B------:R-:W-:Y:S01]  /*c760*/  @!P0 IMAD.X R15, R9, 0x1, R15, P4 ;  /* 0x00000001090f8824 */ /* 0x000fe200020e060f */
[----:B------:R0:W5:Y:S04]  /*c770*/  @!P3 LD.E.64 R58, desc[UR6][R28.64] ;  /* 0x000000061c3ab980 */ /* 0x000168000c101b00 */
[----:B------:R0:W5:Y:S04]  /*c780*/  @!P3 LD.E.64 R60, desc[UR6][R30.64] ;  /* 0x000000061e3cb980 */ /* 0x000168000c101b00 */
[----:B------:R0:W5:Y:S04]  /*c790*/  @!P2 LD.E.64 R54, desc[UR6][R26.64] ;  /* 0x000000061a36a980 */ /* 0x000168000c101b00 */
[----:B------:R0:W5:Y:S04]  /*c7a0*/  @!P2 LD.E.64 R56, desc[UR6][R20.64] ;  /* 0x000000061438a980 */ /* 0x000168000c101b00 */
[----:B------:R0:W5:Y:S04]  /*c7b0*/  @!P1 LD.E.64 R50, desc[UR6][R24.64] ;  /* 0x0000000618329980 */ /* 0x000168000c101b00 */
[----:B------:R0:W5:Y:S04]  /*c7c0*/  @!P1 LD.E.64 R52, desc[UR6][R10.64] ;  /* 0x000000060a349980 */ /* 0x000168000c101b00 */
[----:B------:R0:W5:Y:S04]  /*c7d0*/  @!P0 LD.E.64 R46, desc[UR6][R12.64] ;  /* 0x000000060c2e8980 */ /* 0x000168000c101b00 */
[----:B------:R0:W5:Y:S02]  /*c7e0*/  @!P0 LD.E.64 R48, desc[UR6][R14.64] ;  /* 0x000000060e308980 */ /* 0x000164000c101b00 */
.L_x_2992:
[----:B------:R-:W-:Y:S05]  /*c7f0*/  BSYNC B1 ;  /* 0x0000000000017941 */ /* 0x000fea0003800000 */
.L_x_2991:
[----:B--2--5:R-:W-:Y:S01]  /*c800*/  IMAD.MOV.U32 R4, RZ, RZ, R46 ;  /* 0x000000ffff047224 */ /* 0x024fe200078e002e */
[----:B------:R-:W-:Y:S01]  /*c810*/  UMOV UR4, 0xffffffff ;  /* 0xffffffff00047882 */ /* 0x000fe20000000000 */
[----:B---3--:R-:W-:Y:S02]  /*c820*/  IMAD.MOV.U32 R5, RZ, RZ, R47 ;  /* 0x000000ffff057224 */ /* 0x008fe400078e002f */
        /* <DEDUP_REMOVED lines=35> */
.L_x_3313:
        /* <DEDUP_REMOVED lines=27> */
[----:B0-----:R-:W-:Y:S02]  /*cc10*/  @!P3 IADD3 R32, P4, R14, R32, RZ ;  /* 0x000000200e20b210 */ /* 0x001fe40007f9e0ff */
[-C--:B------:R-:W-:Y:S01]  /*cc20*/  @!P2 IADD3 R30, P6, R5, R24.reuse, RZ ;  /* 0x00000018051ea210 */ /* 0x080fe20007fde0ff */
[--C-:B--2---:R-:W-:Y:S01]  /*cc30*/  @!P3 IMAD.X R81, R4, 0x1, R10.reuse, P5 ;  /* 0x000000010451b824 */ /* 0x104fe200028e060a */
[----:B------:R-:W-:Y:S01]  /*cc40*/  @!P2 IADD3 R24, P5, R14, R24, RZ ;  /* 0x000000180e18a210 */ /* 0x000fe20007fbe0ff */
[----:B------:R-:W-:Y:S01]  /*cc50*/  @!P3 IMAD.X R33, R9, 0x1, R10, P4 ;  /* 0x000000010921b824 */ /* 0x000fe200020e060a */
        /* <DEDUP_REMOVED lines=26> */
.L_x_2995:
[----:B------:R-:W-:Y:S05]  /*ce00*/  BSYNC B1 ;  /* 0x0000000000017941 */ /* 0x000fea0003800000 */
.L_x_2994:
        /* <DEDUP_REMOVED lines=37> */
[----:B-1----:R-:W1:Y:S04]  /*d060*/  SHFL.IDX PT, R8, R8, 0x3, 0x181f ;  /* 0x00781f0008087f89 */ /* 0x002e6800000e0000 */
[----:B0---4-:R-:W4:Y:S02]  /*d070*/  SHFL.IDX PT, R0, R0, 0x3, 0x181f ;  /* 0x00781f0000007f89 */ /* 0x011f2400000e0000 */
.L_x_3319:
[----:B------:R-:W5:Y:S01]  /*d080*/  LDL R7, [R1+0x60] ;  /* 0x0000600001077983 */ /* 0x000f620000100800 */
        /* <DEDUP_REMOVED lines=9> */
[----:B-----5:R-:W-:-:S04]  /*d120*/  LEA.HI R6, R7, R7, RZ, 0x1 ;  /* 0x0000000707067211 */ /* 0x020fc800078f08ff */
        /* <DEDUP_REMOVED lines=19> */
[----:B------:R-:W-:Y:S01]  /*d260*/  @!P0 IMAD.SHL.U32 R7, R216, 0x2, RZ ;  /* 0x00000002d8078824 */ /* 0x000fe200078e00ff */
[----:B----4-:R-:W-:Y:S02]  /*d270*/  @!P3 IADD3 R100, P4, R0, R101, RZ ;  /* 0x000000650064b210 */ /* 0x010fe40007f9e0ff */
[----:B------:R-:W-:Y:S01]  /*d280*/  @!P1 SHF.L.U64.HI R75, R214, 0x1, R75 ;  /* 0x00000001d64b9819 */ /* 0x000fe2000001024b */
[--C-:B--2---:R-:W-:Y:S01]  /*d290*/  @!P3 IMAD.X R107, R9, 0x1, R89.reuse, P5 ;  /* 0x00000001096bb824 */ /* 0x104fe200028e0659 */
[-C--:B------:R-:W-:Y:S01]  /*d2a0*/  @!P2 IADD3 R98, P6, R10, R97.reuse, RZ ;  /* 0x000000610a62a210 */ /* 0x080fe20007fde0ff */
[----:B-1----:R-:W-:Y:S01]  /*d2b0*/  @!P3 IMAD.X R101, R8, 0x1, R89, P4 ;  /* 0x000000010865b824 */ /* 0x002fe200020e0659 */
[----:B------:R-:W-:-:S02]  /*d2c0*/  @!P2 IADD3 R96, P5, R0, R97, RZ ;  /* 0x000000610060a210 */ /* 0x000fc40007fbe0ff */
[-C--:B------:R-:W-:Y:S01]  /*d2d0*/  @!P1 IADD3 R80, P4, R10, R5.reuse, RZ ;  /* 0x000000050a509210 */ /* 0x080fe20007f9e0ff */
[C-C-:B------:R-:W-:Y:S01]  /*d2e0*/  @!P2 IMAD.X R99, R9.reuse, 0x1, R88.reuse, P6 ;  /* 0x000000010963a824 */ /* 0x140fe200030e0658 */
[----:B------:R-:W-:Y:S01]  /*d2f0*/  @!P0 SHF.L.U64.HI R87, R216, 0x1, R87 ;  /* 0x00000001d8578819 */ /* 0x000fe20000010257 */
[----:B------:R-:W-:Y:S01]  /*d300*/  @!P2 IMAD.X R97, R8, 0x1, R88, P5 ;  /* 0x000000010861a824 */ /* 0x000fe200028e0658 */
[----:B------:R-:W-:Y:S01]  /*d310*/  @!P1 IADD3 R74, P6, R0, R5, RZ ;  /* 0x00000005004a9210 */ /* 0x000fe20007fde0ff */
[----:B------:R-:W-:Y:S01]  /*d320*/  @!P1 IMAD.X R81, R9, 0x1, R75, P4 ;  /* 0x0000000109519824 */ /* 0x000fe200020e064b */
[-C--:B------:R-:W-:Y:S02]  /*d330*/  @!P0 IADD3 R10, P5, R10, R7.reuse, RZ ;  /* 0x000000070a0a8210 */ /* 0x080fe40007fbe0ff */
[----:B------:R-:W-:Y:S02]  /*d340*/  CS2R R20, SRZ ;  /* 0x0000000000147805 */ /* 0x000fe4000001ff00 */
[----:B------:R-:W-:-:S02]  /*d350*/  @!P0 IADD3 R88, P4, R0, R7, RZ ;  /* 0x0000000700588210 */ /* 0x000fc40007f9e0ff */
[----:B------:R-:W-:Y:S02]  /*d360*/  CS2R R24, SRZ ;  /* 0x0000000000187805 */ /* 0x000fe4000001ff00 */
[----:B------:R-:W-:Y:S02]  /*d370*/  CS2R R12, SRZ ;  /* 0x00000000000c7805 */ /* 0x000fe4000001ff00 */
[----:B------:R-:W-:Y:S02]  /*d380*/  CS2R R14, SRZ ;  /* 0x00000000000e7805 */ /* 0x000fe4000001ff00 */
[----:B------:R-:W-:Y:S02]  /*d390*/  CS2R R4, SRZ ;  /* 0x0000000000047805 */ /* 0x000fe4000001ff00 */
[----:B------:R-:W-:Y:S01]  /*d3a0*/  CS2R R6, SRZ ;  /* 0x0000000000067805 */ /* 0x000fe2000001ff00 */
[----:B------:R-:W-:Y:S01]  /*d3b0*/  @!P1 IMAD.X R75, R8, 0x1, R75, P6 ;  /* 0x00000001084b9824 */ /* 0x000fe200030e064b */
[----:B------:R0:W5:Y:S01]  /*d3c0*/  @!P3 LD.E.64 R30, desc[UR6][R106.64] ;  /* 0x000000066a1eb980 */ /* 0x000162000c101b00 */
[----:B------:R-:W-:-:S02]  /*d3d0*/  @!P0 IMAD.X R11, R9, 0x1, R87, P5 ;  /* 0x00000001090b8824 */ /* 0x000fc400028e0657 */
        /* <DEDUP_REMOVED lines=8> */
.L_x_2998:
[----:B------:R-:W-:Y:S05]  /*d460*/  BSYNC B1 ;  /* 0x0000000000017941 */ /* 0x000fea0003800000 */
.L_x_2997:
[----:B------:R-:W4:Y:S01]  /*d470*/  SYNCS.PHASECHK.TRANS64.TRYWAIT P0, [R18+URZ+0x38800], R145 ;  /* 0x03880091120075a7 */ /* 0x000f22000800017f */
[----:B-1---5:R-:W-:Y:S01]  /*d480*/  IMAD.MOV.U32 R8, RZ, RZ, R5 ;  /* 0x000000ffff087224 */ /* 0x022fe200078e0005 */
[----:B0-----:R-:W-:Y:S01]  /*d490*/  VIADDMNMX R75, R125, -R230, 0x80, PT ;  /* 0x000000807d4b7446 */ /* 0x001fe200038009e6 */
[----:B--2---:R-:W-:Y:S01]  /*d4a0*/  IMAD.MOV.U32 R9, RZ, RZ, R12 ;  /* 0x000000ffff097224 */ /* 0x004fe200078e000c */
[----:B------:R-:W-:Y:S01]  /*d4b0*/  BSSY B1, `(.L_x_2999) ;  /* 0x000001e000017945 */ /* 0x000fe20003800000 */
        /* <DEDUP_REMOVED lines=22> */
[----:B----4-:R-:W-:Y:S01]  /*d620*/  IMAD.MOV.U32 R0, RZ, RZ, R4 ;  /* 0x000000ffff007224 */ /* 0x010fe200078e0004 */
[----:B------:R-:W-:Y:S01]  /*d630*/  ISETP.GE.AND P1, PT, R212, R75, PT ;  /* 0x0000004bd400720c */ /* 0x000fe20003f26270 */
[----:B------:R-:W-:Y:S01]  /*d640*/  IMAD.MOV.U32 R8, RZ, RZ, R32 ;  /* 0x000000ffff087224 */ /* 0x000fe200078e0020 */
[----:B------:R-:W-:Y:S01]  /*d650*/  PRMT R97, R10, 0x7610, R97 ;  /* 0x000076100a617816 */ /* 0x000fe20000000061 */
[----:B------:R-:W-:Y:S01]  /*d660*/  IMAD.MOV.U32 R9, RZ, RZ, R33 ;  /* 0x000000ffff097224 */ /* 0x000fe200078e0021 */
[----:B------:R-:W-:Y:S01]  /*d670*/  PRMT R98, R11, 0x7610, R98 ;  /* 0x000076100b627816 */ /* 0x000fe20000000062 */
[----:B------:R-:W-:Y:S08]  /*d680*/  @!P0 BRA `(.L_x_3000) ;  /* 0x0000024c007c8947 */ /* 0x000ff00003800000 */
.L_x_3320:
[----:B------:R-:W-:Y:S05]  /*d690*/  BSYNC B1 ;  /* 0x0000000000017941 */ /* 0x000fea0003800000 */
.L_x_2999:
[----:B------:R-:W-:Y:S01]  /*d6a0*/  BSSY B1, `(.L_x_3001) ;  /* 0x00000cb000017945 */ /* 0x000fe20003800000 */
[----:B------:R-:W-:Y:S02]  /*d6b0*/  PRMT R101, R8, 0x7610, R101 ;  /* 0x0000761008657816 */ /* 0x000fe40000000065 */
[----:B------:R-:W-:Y:S01]  /*d6c0*/  PRMT R106, R9, 0x7610, R106 ;  /* 0x00007610096a7816 */ /* 0x000fe2000000006a */
[----:B------:R-:W-:Y:S06]  /*d6d0*/  @P1 BRA `(.L_x_3002) ;  /* 0x0000000c001c1947 */ /* 0x000fec0003800000 */
[----:B------:R-:W1:Y:S01]  /*d6e0*/  LDC R9, c[0x0][0x3f4] ;  /* 0x0000fd00ff097b82 */ /* 0x000e620000000800 */
[----:B------:R-:W-:Y:S01]  /*d6f0*/  BSSY B2, `(.L_x_3003) ;  /* 0x0000034000027945 */ /* 0x000fe20003800000 */
[-C--:B-1----:R-:W-:Y:S02]  /*d700*/  ISETP.GE.AND P0, PT, R22, R9.reuse, PT ;  /* 0x000000091600720c */ /* 0x082fe40003f06270 */
[-C--:B------:R-:W-:Y:S02]  /*d710*/  ISETP.GE.AND P1, PT, R215, R9.reuse, PT ;  /* 0x00000009d700720c */ /* 0x080fe40003f26270 */
[-C--:B------:R-:W-:Y:S02]  /*d720*/  ISETP.GE.AND P2, PT, R214, R9.reuse, PT ;  /* 0x00000009d600720c */ /* 0x080fe40003f46270 */
[----:B------:R-:W-:-:S07]  /*d730*/  ISETP.GE.AND P3, PT, R216, R9, PT ;  /* 0x00000009d800720c */ /* 0x000fce0003f66270 */
[----:B------:R-:W-:Y:S06]  /*d740*/  @P0 BRA `(.L_x_3004) ;  /* 0x0000000000b80947 */ /* 0x000fec0003800000 */
[----:B------:R-:W1:Y:S01]  /*d750*/  LDS.128 R8, [R3] ;  /* 0x0000000003087984 */ /* 0x000e620000000c00 */
        /* <DEDUP_REMOVED lines=12> */
[C---:B-1----:R-:W-:Y:S01]  /*d820*/  LOP3.LUT R77, R10.reuse, 0xffff0000, RZ, 0xc0, !PT ;  /* 0xffff00000a4d7812 */ /* 0x042fe200078ec0ff */
[----:B------:R-:W-:Y:S01]  /*d830*/  IMAD.U32 R76, R10, 0x10000, RZ ;  /* 0x000100000a4c7824 */ /* 0x000fe200078e00ff */
[C---:B------:R-:W-:Y:S01]  /*d840*/  LOP3.LUT R79, R11.reuse, 0xffff0000, RZ, 0xc0, !PT ;  /* 0xffff00000b4f7812 */ /* 0x040fe200078ec0ff */
[----:B------:R-:W-:-:S02]  /*d850*/  IMAD.U32 R78, R11, 0x10000, RZ ;  /* 0x000100000b4e7824 */ /* 0x000fc400078e00ff */
[C---:B0-----:R-:W-:Y:S01]  /*d860*/  FMUL.FTZ R145, R77.reuse, R125 ;  /* 0x0000007d4d917220 */ /* 0x041fe20000410000 */
[-C--:B------:R-:W-:Y:S01]  /*d870*/  FMUL.FTZ R146, R77, R107.reuse ;  /* 0x0000006b4d927220 */ /* 0x080fe20000410000 */
[----:B------:R-:W-:Y:S01]  /*d880*/  FMUL.FTZ R77, R79, R144 ;  /* 0x000000904f4d7220 */ /* 0x000fe20000410000 */
[----:B------:R-:W-:Y:S02]  /*d890*/  IMAD.U32 R10, R8, 0x10000, RZ ;  /* 0x00010000080a7824 */ /* 0x000fe400078e00ff */
[C---:B------:R-:W-:Y:S01]  /*d8a0*/  FFMA.FTZ R145, R76.reuse, R107, -R145 ;  /* 0x0000006b4c917223 */ /* 0x040fe20000010891 */
[----:B------:R-:W-:Y:S02]  /*d8b0*/  IMAD.U32 R11, R9, 0x10000, RZ ;  /* 0x00010000090b7824 */ /* 0x000fe400078e00ff */
[----:B------:R-:W-:Y:S01]  /*d8c0*/  FFMA.FTZ R146, R76, R125, R146 ;  /* 0x0000007d4c927223 */ /* 0x000fe20000010092 */
        /* <DEDUP_REMOVED lines=8> */
[----:B------:R-:W-:Y:S01]  /*d950*/  LOP3.LUT R76, R141, 0xffff0000, RZ, 0xc0, !PT ;  /* 0xffff00008d4c7812 */ /* 0x000fe200078ec0ff */
[C---:B------:R-:W-:Y:S01]  /*d960*/  FMUL.FTZ R107, R8.reuse, R79 ;  /* 0x0000004f086b7220 */ /* 0x040fe20000410000 */
[----:B------:R-:W-:Y:S01]  /*d970*/  FMUL.FTZ R78, R8, R77 ;  /* 0x0000004d084e7220 */ /* 0x000fe20000410000 */
[----:B------:R-:W-:-:S02]  /*d980*/  FMUL.FTZ R144, R9, R142 ;  /* 0x0000008e09907220 */ /* 0x000fc40000410000 */
[-C--:B------:R-:W-:Y:S01]  /*d990*/  FMUL.FTZ R125, R9, R76.reuse ;  /* 0x0000004c097d7220 */ /* 0x080fe20000410000 */
[C---:B------:R-:W-:Y:S01]  /*d9a0*/  FFMA.FTZ R8, R10.reuse, R77, -R107 ;  /* 0x0000004d0a087223 */ /* 0x040fe2000001086b */
[----:B------:R-:W-:Y:S01]  /*d9b0*/  FFMA.FTZ R79, R10, R79, R78 ;  /* 0x0000004f0a4f7223 */ /* 0x000fe2000001004e */
[C---:B------:R-:W-:Y:S01]  /*d9c0*/  FFMA.FTZ R9, R11.reuse, R76, -R144 ;  /* 0x0000004c0b097223 */ /* 0x040fe20000010890 */
[----:B------:R-:W-:Y:S01]  /*d9d0*/  FFMA.FTZ R142, R11, R142, R125 ;  /* 0x0000008e0b8e7223 */ /* 0x000fe2000001007d */
[----:B------:R-:W-:Y:S02]  /*d9e0*/  F2FP.BF16.F32.PACK_AB R10, R146, R145 ;  /* 0x00000091920a723e */ /* 0x000fe400000010ff */
[----:B------:R-:W-:Y:S02]  /*d9f0*/  F2FP.BF16.F32.PACK_AB R11, R148, R147 ;  /* 0x00000093940b723e */ /* 0x000fe400000010ff */
[----:B------:R-:W-:Y:S02]  /*da00*/  F2FP.BF16.F32.PACK_AB R8, R79, R8 ;  /* 0x000000084f08723e */ /* 0x000fe400000010ff */
[----:B------:R-:W-:-:S05]  /*da10*/  F2FP.BF16.F32.PACK_AB R9, R142, R9 ;  /* 0x000000098e09723e */ /* 0x000fca00000010ff */
[----:B------:R1:W-:Y:S02]  /*da20*/  STS.128 [R3], R8 ;  /* 0x0000000803007388 */ /* 0x0003e40000000c00 */
.L_x_3004:
[----:B------:R-:W-:Y:S05]  /*da30*/  BSYNC B2 ;  /* 0x0000000000027941 */ /* 0x000fea0003800000 */
.L_x_3003:
[----:B------:R-:W-:Y:S04]  /*da40*/  BSSY B2, `(.L_x_3005) ;  /* 0x0000030000027945 */ /* 0x000fe80003800000 */
[----:B------:R-:W-:Y:S05]  /*da50*/  @P1 BRA `(.L_x_3006) ;  /* 0x0000000000b81947 */ /* 0x000fea0003800000 */
[----:B-1----:R-:W1:Y:S01]  /*da60*/  LDS.128 R8, [R3+0x4000] ;  /* 0x0040000003087984 */ /* 0x002e620000000c00 */
        /* <DEDUP_REMOVED lines=12> */
[C---:B-1----:R-:W-:Y:S01]  /*db30*/  LOP3.LUT R71, R10.reuse, 0xffff0000, RZ, 0xc0, !PT ;  /* 0xffff00000a477812 */ /* 0x042fe200078ec0ff */
        /* <DEDUP_REMOVED lines=32> */
.L_x_3006:
[----:B------:R-:W-:Y:S05]  /*dd40*/  BSYNC B2 ;  /* 0x0000000000027941 */ /* 0x000fea0003800000 */
.L_x_3005:
[----:B------:R-:W-:Y:S04]  /*dd50*/  BSSY B2, `(.L_x_3007) ;  /* 0x0000030000027945 */ /* 0x000fe80003800000 */
[----:B------:R-:W-:Y:S05]  /*dd60*/  @P2 BRA `(.L_x_3008) ;  /* 0x0000000000b82947 */ /* 0x000fea0003800000 */
[----:B-12---:R-:W1:Y:S01]  /*dd70*/  LDS.128 R8, [R3+0x8000] ;  /* 0x0080000003087984 */ /* 0x006e620000000c00 */
        /* <DEDUP_REMOVED lines=12> */
[C---:B-1----:R-:W-:Y:S01]  /*de40*/  LOP3.LUT R67, R10.reuse, 0xffff0000, RZ, 0xc0, !PT ;  /* 0xffff00000a437812 */ /* 0x042fe200078ec0ff */
[----:B------:R-:W-:Y:S01]  /*de50*/  IMAD.U32 R66, R10, 0x10000, RZ ;  /* 0x000100000a427824 */ /* 0x000fe200078e00ff */
[C---:B------:R-:W-:Y:S01]  /*de60*/  LOP3.LUT R69, R11.reuse, 0xffff0000, RZ, 0xc0, !PT ;  /* 0xffff00000b457812 */ /* 0x040fe200078ec0ff */
[----:B------:R-:W-:-:S02]  /*de70*/  IMAD.U32 R68, R11, 0x10000, RZ ;  /* 0x000100000b447824 */ /* 0x000fc400078e00ff */
[C---:B------:R-:W-:Y:S01]  /*de80*/  FMUL.FTZ R76, R67.reuse, R70 ;  /* 0x00000046434c7220 */ /* 0x040fe20000410000 */
[-C--:B------:R-:W-:Y:S01]  /*de90*/  FMUL.FTZ R73, R67, R71.reuse ;  /* 0x0000004743497220 */ /* 0x080fe20000410000 */
        /* <DEDUP_REMOVED lines=27> */
.L_x_3008:
[----:B------:R-:W-:Y:S05]  /*e050*/  BSYNC B2 ;  /* 0x0000000000027941 */ /* 0x000fea0003800000 */
.L_x_3007:
[----:B------:R-:W-:Y:S05]  /*e060*/  @P3 BRA `(.L_x_3002) ;  /* 0x0000000000b83947 */ /* 0x000fea0003800000 */
[----:B-123--:R-:W1:Y:S01]  /*e070*/  LDS.128 R8, [R3+0xc000] ;  /* 0x00c0000003087984 */ /* 0x00ee620000000c00 */
        /* <DEDUP_REMOVED lines=45> */
.L_x_3002:
[----:B------:R-:W-:Y:S05]  /*e350*/  BSYNC B1 ;  /* 0x0000000000017941 */ /* 0x000fea0003800000 */
.L_x_3001:
[----:B-1234-:R-:W-:Y:S01]  /*e360*/  VIADD R8, R212, 0x20 ;  /* 0x00000020d4087836 */ /* 0x01efe20000000000 */
[----:B------:R-:W-:Y:S04]  /*e370*/  BSSY B1, `(.L_x_3009) ;  /* 0x00000ca000017945 */ /* 0x000fe80003800000 */
[----:B------:R-:W-:-:S13]  /*e380*/  ISETP.GE.AND P0, PT, R8, R75, PT ;  /* 0x0000004b0800720c */ /* 0x000fda0003f06270 */
[----:B------:R-:W-:Y:S05]  /*e390*/  @P0 BRA `(.L_x_3010) ;  /* 0x0000000c001c0947 */ /* 0x000fea0003800000 */
[----:B------:R-:W1:Y:S01]  /*e3a0*/  LDC R9, c[0x0][0x3f4] ;  /* 0x0000fd00ff097b82 */ /* 0x000e620000000800 */
[----:B------:R-:W-:Y:S01]  /*e3b0*/  BSSY B2, `(.L_x_3011) ;  /* 0x0000034000027945 */ /* 0x000fe20003800000 */
[-C--:B-1----:R-:W-:Y:S02]  /*e3c0*/  ISETP.GE.AND P0, PT, R22, R9.reuse, PT ;  /* 0x000000091600720c */ /* 0x082fe40003f06270 */
[-C--:B------:R-:W-:Y:S02]  /*e3d0*/  ISETP.GE.AND P1, PT, R215, R9.reuse, PT ;  /* 0x00000009d700720c */ /* 0x080fe40003f26270 */
[-C--:B------:R-:W-:Y:S02]  /*e3e0*/  ISETP.GE.AND P2, PT, R214, R9.reuse, PT ;  /* 0x00000009d600720c */ /* 0x080fe40003f46270 */
[----:B------:R-:W-:-:S07]  /*e3f0*/  ISETP.GE.AND P3, PT, R216, R9, PT ;  /* 0x00000009d800720c */ /* 0x000fce0003f66270 */
[----:B------:R-:W-:Y:S06]  /*e400*/  @P0 BRA `(.L_x_3012) ;  /* 0x0000000000b80947 */ /* 0x000fec0003800000 */
[----:B------:R-:W1:Y:S01]  /*e410*/  LDS.128 R8, [R3+0x1000] ;  /* 0x0010000003087984 */ /* 0x000e620000000c00 */
        /* <DEDUP_REMOVED lines=45> */
.L_x_3012:
[----:B------:R-:W-:Y:S05]  /*e6f0*/  BSYNC B2 ;  /* 0x0000000000027941 */ /* 0x000fea0003800000 */
.L_x_3011:
[----:B------:R-:W-:Y:S04]  /*e700*/  BSSY B2, `(.L_x_3013) ;  /* 0x0000030000027945 */ /* 0x000fe80003800000 */
[----:B------:R-:W-:Y:S05]  /*e710*/  @P1 BRA `(.L_x_3014) ;  /* 0x0000000000b81947 */ /* 0x000fea0003800000 */
[----:B-1----:R-:W1:Y:S01]  /*e720*/  LDS.128 R8, [R3+0x5000] ;  /* 0x0050000003087984 */ /* 0x002e620000000c00 */
        /* <DEDUP_REMOVED lines=45> */
.L_x_3014:
[----:B------:R-:W-:Y:S05]  /*ea00*/  BSYNC B2 ;  /* 0x0000000000027941 */ /* 0x000fea0003800000 */
.L_x_3013:
[----:B------:R-:W-:Y:S04]  /*ea10*/  BSSY B2, `(.L_x_3015) ;  /* 0x0000030000027945 */ /* 0x000fe80003800000 */
[----:B------:R-:W-:Y:S05]  /*ea20*/  @P2 BRA `(.L_x_3016) ;  /* 0x0000000000b82947 */ /* 0x000fea0003800000 */
[----:B-12---:R-:W1:Y:S01]  /*ea30*/  LDS.128 R8, [R3+0x9000] ;  /* 0x0090000003087984 */ /* 0x006e620000000c00 */
        /* <DEDUP_REMOVED lines=45> */
.L_x_3016:
[----:B------:R-:W-:Y:S05]  /*ed10*/  BSYNC B2 ;  /* 0x0000000000027941 */ /* 0x000fea0003800000 */
.L_x_3015:
        /* <DEDUP_REMOVED lines=47> */
.L_x_3010:
[----:B------:R-:W-:Y:S05]  /*f010*/  BSYNC B1 ;  /* 0x0000000000017941 */ /* 0x000fea0003800000 */
.L_x_3009:
        /* <DEDUP_REMOVED lines=57> */
.L_x_3020:
[----:B------:R-:W-:Y:S05]  /*f3b0*/  BSYNC B2 ;  /* 0x0000000000027941 */ /* 0x000fea0003800000 */
.L_x_3019:
        /* <DEDUP_REMOVED lines=48> */
.L_x_3022:
[----:B------:R-:W-:Y:S05]  /*f6c0*/  BSYNC B2 ;  /* 0x0000000000027941 */ /* 0x000fea0003800000 */
.L_x_3021:
        /* <DEDUP_REMOVED lines=48> */
.L_x_3024:
[----:B------:R-:W-:Y:S05]  /*f9d0*/  BSYNC B2 ;  /* 0x0000000000027941 */ /* 0x000fea0003800000 */
.L_x_3023:
        /* <DEDUP_REMOVED lines=47> */
.L_x_3018:
[----:B------:R-:W-:Y:S05]  /*fcd0*/  BSYNC B1 ;  /* 0x0000000000017941 */ /* 0x000fea0003800000 */
.L_x_3017:
[----:B-1234-:R-:W-:-:S05]  /*fce0*/  VIADD R8, R212, 0x60 ;  /* 0x00000060d4087836 */ /* 0x01efca0000000000 */
        /* <DEDUP_REMOVED lines=55> */
.L_x_3027:
[----:B------:R-:W-:Y:S05]  /*10060*/  BSYNC B1 ;  /* 0x0000000000017941 */ /* 0x000fea0003800000 */
.L_x_3026:
        /* <DEDUP_REMOVED lines=48> */
.L_x_3029:
[----:B------:R-:W-:Y:S05]  /*10370*/  BSYNC B1 ;  /* 0x0000000000017941 */ /* 0x000fea0003800000 */
.L_x_3028:
        /* <DEDUP_REMOVED lines=48> */
.L_x_3031:
[----:B------:R-:W-:Y:S05]  /*10680*/  BSYNC B1 ;  /* 0x0000000000017941 */ /* 0x000fea0003800000 */
.L_x_3030:
[----:B------:R-:W-:Y:S05]  /*10690*/  @P3 BRA `(.L_x_3025) ;  /* 0x0000005000503947 */ /* 0x000fea0003800000 */
[----:B-123--:R-:W1:Y:S01]  /*106a0*/  LDS.128 R8, [R3+0xf000] ;  /* 0x00f0000003087984 */ /* 0x00ee620000000c00 */
        /* <DEDUP_REMOVED lines=21> */
[----:B------:R-:W-:Y:S01]  /*10800*/  FMUL.FTZ R9, R11, R81 ;  /* 0x000000510b097220 */ /* 0x000fe20000410000 */
[-C--:B------:R-:W-:Y:S01]  /*10810*/  FMUL.FTZ R7, R7, R13.reuse ;  /* 0x0000000d07077220 */ /* 0x080fe20000410000 */
[-C--:B------:R-:W-:Y:S01]  /*10820*/  FMUL.FTZ R11, R11, R74.reuse ;  /* 0x0000004a0b0b7220 */ /* 0x080fe20000410000 */
[----:B------:R-:W-:Y:S01]  /*10830*/  FFMA.FTZ R15, R6, R13, -R15 ;  /* 0x0000000d060f7223 */ /* 0x000fe2000001080f */
[----:B------:R-:W-:Y:S01]  /*10840*/  FFMA.FTZ R74, R10, R74, -R9 ;  /* 0x0000004a0a4a7223 */ /* 0x000fe20000010809 */
[----:B------:R-:W-:Y:S01]  /*10850*/  FFMA.FTZ R14, R6, R14, R7 ;  /* 0x0000000e060e7223 */ /* 0x000fe20000010007 */
[C---:B------:R-:W-:Y:S01]  /*10860*/  IMAD.U32 R9, R80.reuse, 0x10000, RZ ;  /* 0x0001000050097824 */ /* 0x040fe200078e00ff */
[----:B------:R-:W-:Y:S01]  /*10870*/  LOP3.LUT R80, R80, 0xffff0000, RZ, 0xc0, !PT ;  /* 0xffff000050507812 */ /* 0x000fe200078ec0ff */
[C---:B------:R-:W-:Y:S01]  /*10880*/  IMAD.U32 R7, R12.reuse, 0x10000, RZ ;  /* 0x000100000c077824 */ /* 0x040fe200078e00ff */
[----:B------:R-:W-:Y:S01]  /*10890*/  LOP3.LUT R12, R12, 0xffff0000, RZ, 0xc0, !PT ;  /* 0xffff00000c0c7812 */ /* 0x000fe200078ec0ff */
[----:B------:R-:W-:Y:S01]  /*108a0*/  FFMA.FTZ R81, R10, R81, R11 ;  /* 0x000000510a517223 */ /* 0x000fe2000001000b */
[----:B------:R-:W-:Y:S01]  /*108b0*/  FMUL.FTZ R11, R4, R9 ;  /* 0x00000009040b7220 */ /* 0x000fe20000410000 */
[----:B------:R-:W-:Y:S01]  /*108c0*/  FMUL.FTZ R10, R8, R80 ;  /* 0x00000050080a7220 */ /* 0x000fe20000410000 */
        /* <DEDUP_REMOVED lines=8> */
[----:B------:R-:W-:Y:S02]  /*10950*/  F2FP.BF16.F32.PACK_AB R4, R9, R4 ;  /* 0x000000040904723e */ /* 0x000fe400000010ff */
[----:B------:R-:W-:-:S05]  /*10960*/  F2FP.BF16.F32.PACK_AB R5, R5, R10 ;  /* 0x0000000a0505723e */ /* 0x000fca00000010ff */
[----:B------:R4:W-:Y:S01]  /*10970*/  STS.128 [R3+0xf000], R4 ;  /* 0x00f0000403007388 */ /* 0x0009e20000000c00 */
[----:B------:R-:W-:Y:S05]  /*10980*/  BRA `(.L_x_3025) ;  /* 0x0000004c00947947 */ /* 0x000fea0003800000 */
.L_x_2986:
[----:B------:R-:W0:Y:S01]  /*10990*/  LDC R10, c[0x0][0x448] ;  /* 0x00011200ff0a7b82 */ /* 0x000e220000000800 */
[----:B------:R-:W-:Y:S01]  /*109a0*/  ULDC.64 UR4, c[0x0][0x3f8] ;  /* 0x0000fe0000047ab9 */ /* 0x000fe20000000a00 */
[----:B------:R-:W-:Y:S01]  /*109b0*/  ULDC.64 UR6, c[0x0][0x408] ;  /* 0x0001020000067ab9 */ /* 0x000fe20000000a00 */
[----:B------:R-:W-:Y:S01]  /*109c0*/  IMAD.MOV.U32 R25, RZ, RZ, R27 ;  /* 0x000000ffff197224 */ /* 0x000fe200078e001b */
[----:B------:R-:W-:Y:S01]  /*109d0*/  SHF.R.S32.HI R92, RZ, 0x1f, R213 ;  /* 0x0000001fff5c7819 */ /* 0x000fe200000114d5 */
[----:B------:R-:W-:Y:S01]  /*109e0*/  IMAD.MOV.U32 R145, RZ, RZ, R29 ;  /* 0x000000ffff917224 */ /* 0x000fe200078e001d */
[----:B------:R-:W-:Y:S02]  /*109f0*/  SHF.R.S32.HI R79, RZ, 0x1f, R16 ;  /* 0x0000001fff4f7819 */ /* 0x000fe40000011410 */
[----:B------:R-:W-:Y:S02]  /*10a00*/  LEA.HI R94, R92, R213, RZ, 0x3 ;  /* 0x000000d55c5e7211 */ /* 0x000fe400078f18ff */
        /* <DEDUP_REMOVED lines=20> */
[----:B------:R-:W-:Y:S02]  /*10b50*/  LEA.HI.X R8, R144, UR7, R11, 0x1, P1 ;  /* 0x0000000790087c11 */ /* 0x000fe400088f0c0b */
[----:B------:R-:W-:Y:S01]  /*10b60*/  SHF.R.S32.HI R0, RZ, 0x3, R94 ;  /* 0x00000003ff007819 */ /* 0x000fe2000001145e */
[----:B------:R-:W-:Y:S06]  /*10b70*/  BRA.DIV UR4, `(.L_x_3032) ;  /* 0x0000021a04547947 */ /* 0x000fec000b800000 */
[----:B------:R0:W1:Y:S04]  /*10b80*/  SHFL.IDX PT, R5, R9, RZ, 0x181f ;  /* 0x00181fff09057589 */ /* 0x00006800000e0000 */
[----:B------:R0:W2:Y:S04]  /*10b90*/  SHFL.IDX PT, R4, R7, RZ, 0x181f ;  /* 0x00181fff07047589 */ /* 0x0000a800000e0000 */
[----:B------:R0:W3:Y:S04]  /*10ba0*/  SHFL.IDX PT, R21, R8, RZ, 0x181f ;  /* 0x00181fff08157589 */ /* 0x0000e800000e0000 */
[----:B------:R0:W4:Y:S02]  /*10bb0*/  SHFL.IDX PT, R14, R6, RZ, 0x181f ;  /* 0x00181fff060e7589 */ /* 0x00012400000e0000 */
.L_x_3326:
        /* <DEDUP_REMOVED lines=13> */
[----:B--2---:R-:W-:Y:S01]  /*10c90*/  IMAD.MOV.U32 R10, RZ, RZ, R4 ;  /* 0x000000ffff0a7224 */ /* 0x004fe200078e0004 */
[----:B------:R-:W-:Y:S01]  /*10ca0*/  ISETP.GE.AND P2, PT, R16, UR4, PT ;  /* 0x0000000410007c0c */ /* 0x000fe2000bf46270 */
[----:B-1----:R-:W-:Y:S01]  /*10cb0*/  IMAD.MOV.U32 R11, RZ, RZ, R5 ;  /* 0x000000ffff0b7224 */ /* 0x002fe200078e0005 */
[----:B------:R-:W-:Y:S02]  /*10cc0*/  ISETP.GE.AND P3, PT, R213, UR4, PT ;  /* 0x00000004d5007c0c */ /* 0x000fe4000bf66270 */
[----:B------:R-:W-:Y:S02]  /*10cd0*/  CS2R R56, SRZ ;  /* 0x0000000000387805 */ /* 0x000fe4000001ff00 */
[----:B------:R-:W-:Y:S01]  /*10ce0*/  CS2R R58, SRZ ;  /* 0x00000000003a7805 */ /* 0x000fe2000001ff00 */
[----:B------:R-:W-:-:S06]  /*10cf0*/  ULDC.64 UR6, c[0x0][0x208] ;  /* 0x0000820000067ab9 */ /* 0x000fcc0000000a00 */
[C---:B------:R-:W-:Y:S01]  /*10d00*/  @!P2 IMAD.SHL.U32 R15, R16.reuse, 0x2, RZ ;  /* 0x00000002100fa824 */ /* 0x040fe200078e00ff */
[----:B------:R-:W-:Y:S01]  /*10d10*/  @!P2 SHF.L.U64.HI R24, R16, 0x1, R79 ;  /* 0x000000011018a819 */ /* 0x000fe2000001024f */
[----:B------:R-:W-:-:S03]  /*10d20*/  @!P3 IMAD.SHL.U32 R13, R0, 0x8, RZ ;  /* 0x00000008000db824 */ /* 0x000fc600078e00ff */
[-C--:B------:R-:W-:Y:S01]  /*10d30*/  @!P2 IADD3 R4, P0, R4, R15.reuse, RZ ;  /* 0x0000000f0404a210 */ /* 0x080fe20007f1e0ff */
[----:B------:R-:W-:Y:S01]  /*10d40*/  @!P3 IMAD.WIDE R10, R13, 0x2, R10 ;  /* 0x000000020d0ab825 */ /* 0x000fe200078e020a */
[----:B----4-:R-:W-:-:S03]  /*10d50*/  @!P2 IADD3 R20, P1, R14, R15, RZ ;  /* 0x0000000f0e14a210 */ /* 0x010fc60007f3e0ff */
[----:B---3--:R-:W-:Y:S01]  /*10d60*/  IMAD.MOV.U32 R15, RZ, RZ, R21 ;  /* 0x000000ffff0f7224 */ /* 0x008fe200078e0015 */
[----:B------:R-:W-:Y:S02]  /*10d70*/  CS2R R64, SRZ ;  /* 0x0000000000407805 */ /* 0x000fe4000001ff00 */
[----:B------:R-:W-:Y:S02]  /*10d80*/  CS2R R66, SRZ ;  /* 0x0000000000427805 */ /* 0x000fe4000001ff00 */
[----:B------:R-:W-:Y:S02]  /*10d90*/  CS2R R60, SRZ ;  /* 0x00000000003c7805 */ /* 0x000fe4000001ff00 */
[----:B------:R-:W-:Y:S02]  /*10da0*/  CS2R R62, SRZ ;  /* 0x00000000003e7805 */ /* 0x000fe4000001ff00 */
[----:B------:R-:W-:Y:S02]  /*10db0*/  CS2R R68, SRZ ;  /* 0x0000000000447805 */ /* 0x000fe4000001ff00 */
[----:B------:R-:W-:Y:S01]  /*10dc0*/  CS2R R70, SRZ ;  /* 0x0000000000467805 */ /* 0x000fe2000001ff00 */
[----:B------:R-:W-:Y:S01]  /*10dd0*/  @!P3 IMAD.WIDE R12, R13, 0x2, R14 ;  /* 0x000000020d0cb825 */ /* 0x000fe200078e020e */
[----:B------:R1:W5:Y:S03]  /*10de0*/  @!P3 LD.E.128 R56, desc[UR6][R10.64] ;  /* 0x000000060a38b980 */ /* 0x000366000c101d00 */
[--C-:B------:R-:W-:Y:S01]  /*10df0*/  @!P2 IMAD.X R5, R5, 0x1, R24.reuse, P0 ;  /* 0x000000010505a824 */ /* 0x100fe200000e0618 */
[----:B------:R1:W5:Y:S01]  /*10e00*/  @!P3 LD.E.128 R64, desc[UR6][R12.64] ;  /* 0x000000060c40b980 */ /* 0x000362000c101d00 */
[----:B------:R-:W-:-:S03]  /*10e10*/  @!P2 IMAD.X R21, R21, 0x1, R24, P1 ;  /* 0x000000011515a824 */ /* 0x000fc600008e0618 */
[----:B------:R1:W5:Y:S04]  /*10e20*/  @!P2 LD.E.128 R60, desc[UR6][R4.64] ;  /* 0x00000006043ca980 */ /* 0x000368000c101d00 */
[----:B------:R1:W5:Y:S02]  /*10e30*/  @!P2 LD.E.128 R68, desc[UR6][R20.64] ;  /* 0x000000061444a980 */ /* 0x000364000c101d00 */
.L_x_3034:
[----:B------:R-:W-:Y:S05]  /*10e40*/  BSYNC B1 ;  /* 0x0000000000017941 */ /* 0x000fea0003800000 */
.L_x_3033:
[----:B-12--5:R-:W-:Y:S01]  /*10e50*/  IMAD.MOV.U32 R4, RZ, RZ, R68 ;  /* 0x000000ffff047224 */ /* 0x026fe200078e0044 */
[----:B------:R-:W-:Y:S01]  /*10e60*/  UMOV UR4, 0xffffffff ;  /* 0xffffffff00047882 */ /* 0x000fe20000000000 */
        /* <DEDUP_REMOVED lines=34> */
[----:B------:R1:W0:Y:S04]  /*11090*/  SHFL.IDX PT, R4, R7, 0x1, 0x181f ;  /* 0x00381f0007047f89 */ /* 0x00022800000e0000 */
[----:B---3--:R1:W3:Y:S04]  /*110a0*/  SHFL.IDX PT, R21, R8, 0x1, 0x181f ;  /* 0x00381f0008157f89 */ /* 0x0082e800000e0000 */
[----:B----4-:R1:W4:Y:S02]  /*110b0*/  SHFL.IDX PT, R14, R6, 0x1, 0x181f ;  /* 0x00381f00060e7f89 */ /* 0x01032400000e0000 */
.L_x_3332:
        /* <DEDUP_REMOVED lines=12> */
[----:B0-----:R-:W-:Y:S01]  /*11180*/  IMAD.MOV.U32 R12, RZ, RZ, R4 ;  /* 0x000000ffff0c7224 */ /* 0x001fe200078e0004 */
[----:B------:R-:W-:Y:S01]  /*11190*/  ISETP.GE.AND P2, PT, R16, UR4, PT ;  /* 0x0000000410007c0c */ /* 0x000fe2000bf46270 */
[----:B--2---:R-:W-:Y:S01]  /*111a0*/  IMAD.MOV.U32 R13, RZ, RZ, R5 ;  /* 0x000000ffff0d7224 */ /* 0x004fe200078e0005 */
        /* <DEDUP_REMOVED lines=8> */
[-C--:B------:R-:W-:Y:S02]  /*11230*/  @!P2 IADD3 R4, P0, R4, R11.reuse, RZ ;  /* 0x0000000b0404a210 */ /* 0x080fe40007f1e0ff */
[----:B------:R-:W-:Y:S02]  /*11240*/  CS2R R48, SRZ ;  /* 0x0000000000307805 */ /* 0x000fe4000001ff00 */
[----:B----4-:R-:W-:Y:S02]  /*11250*/  @!P2 IADD3 R10, P1, R14, R11, RZ ;  /* 0x0000000b0e0aa210 */ /* 0x010fe40007f3e0ff */
[----:B------:R-:W-:Y:S02]  /*11260*/  CS2R R50, SRZ ;  /* 0x0000000000327805 */ /* 0x000fe4000001ff00 */
[----:B------:R-:W-:Y:S02]  /*11270*/  CS2R R44, SRZ ;  /* 0x00000000002c7805 */ /* 0x000fe4000001ff00 */
[----:B------:R-:W-:-:S02]  /*11280*/  CS2R R46, SRZ ;  /* 0x00000000002e7805 */ /* 0x000fc4000001ff00 */
[----:B------:R-:W-:Y:S02]  /*11290*/  CS2R R52, SRZ ;  /* 0x0000000000347805 */ /* 0x000fe4000001ff00 */
[----:B------:R-:W-:Y:S01]  /*112a0*/  CS2R R54, SRZ ;  /* 0x0000000000367805 */ /* 0x000fe2000001ff00 */
[----:B------:R-:W-:-:S04]  /*112b0*/  @!P3 IMAD.WIDE R12, R25, 0x2, R12 ;  /* 0x00000002190cb825 */ /* 0x000fc800078e020c */
[----:B------:R-:W-:Y:S01]  /*112c0*/  @!P3 IMAD.WIDE R14, R25, 0x2, R14 ;  /* 0x00000002190eb825 */ /* 0x000fe200078e020e */
[----:B------:R0:W5:Y:S03]  /*112d0*/  @!P3 LD.E.128 R40, desc[UR6][R12.64] ;  /* 0x000000060c28b980 */ /* 0x000166000c101d00 */
[--C-:B------:R-:W-:Y:S01]  /*112e0*/  @!P2 IMAD.X R5, R5, 0x1, R20.reuse, P0 ;  /* 0x000000010505a824 */ /* 0x100fe200000e0614 */
[----:B------:R0:W5:Y:S01]  /*112f0*/  @!P3 LD.E.128 R48, desc[UR6][R14.64] ;  /* 0x000000060e30b980 */ /* 0x000162000c101d00 */
[----:B------:R-:W-:-:S03]  /*11300*/  @!P2 IMAD.X R11, R21, 0x1, R20, P1 ;  /* 0x00000001150ba824 */ /* 0x000fc600008e0614 */
[----:B------:R0:W5:Y:S04]  /*11310*/  @!P2 LD.E.128 R44, desc[UR6][R4.64] ;  /* 0x00000006042ca980 */ /* 0x000168000c101d00 */
[----:B------:R0:W5:Y:S02]  /*11320*/  @!P2 LD.E.128 R52, desc[UR6][R10.64] ;  /* 0x000000060a34a980 */ /* 0x000164000c101d00 */
.L_x_3037:
[----:B------:R-:W-:Y:S05]  /*11330*/  BSYNC B1 ;  /* 0x0000000000017941 */ /* 0x000fea0003800000 */
.L_x_3036:
[----:B0----5:R-:W-:Y:S01]  /*11340*/  IMAD.MOV.U32 R4, RZ, RZ, R52 ;  /* 0x000000ffff047224 */ /* 0x021fe200078e0034 */
        /* <DEDUP_REMOVED lines=35> */
[----:B---3--:R3:W0:Y:S04]  /*11580*/  SHFL.IDX PT, R21, R8, 0x2, 0x181f ;  /* 0x00581f0008157f89 */ /* 0x00862800000e0000 */
[----:B----4-:R3:W4:Y:S02]  /*11590*/  SHFL.IDX PT, R14, R6, 0x2, 0x181f ;  /* 0x00581f00060e7f89 */ /* 0x01072400000e0000 */
.L_x_3338:
        /* <DEDUP_REMOVED lines=13> */
[----:B0-----:R-:W-:Y:S01]  /*11670*/  IMAD.MOV.U32 R12, RZ, RZ, R4 ;  /* 0x000000ffff0c7224 */ /* 0x001fe200078e0004 */
[----:B------:R-:W-:Y:S01]  /*11680*/  ISETP.GE.AND P2, PT, R16, UR4, PT ;  /* 0x0000000410007c0c */ /* 0x000fe2000bf46270 */
[----:B--2---:R-:W-:Y:S01]  /*11690*/  IMAD.MOV.U32 R13, RZ, RZ, R5 ;  /* 0x000000ffff0d7224 */ /* 0x004fe200078e0005 */
[----:B------:R-:W-:Y:S01]  /*116a0*/  ISETP.GE.AND P3, PT, R213, UR4, PT ;  /* 0x00000004d5007c0c */ /* 0x000fe2000bf66270 */
[----:B------:R-:W-:Y:S01]  /*116b0*/  IMAD.MOV.U32 R15, RZ, RZ, R21 ;  /* 0x000000ffff0f7224 */ /* 0x000fe200078e0015 */
        /* <DEDUP_REMOVED lines=14> */
[----:B------:R-:W-:Y:S02]  /*117a0*/  CS2R R36, SRZ ;  /* 0x0000000000247805 */ /* 0x000fe4000001ff00 */
[----:B------:R-:W-:Y:S01]  /*117b0*/  CS2R R38, SRZ ;  /* 0x0000000000267805 */ /* 0x000fe2000001ff00 */
[--C-:B------:R-:W-:Y:S01]  /*117c0*/  @!P2 IMAD.X R5, R5, 0x1, R20.reuse, P0 ;  /* 0x000000010505a824 */ /* 0x100fe200000e0614 */
[----:B------:R0:W5:Y:S01]  /*117d0*/  @!P3 LD.E.128 R24, desc[UR6][R72.64] ;  /* 0x000000064818b980 */ /* 0x000162000c101d00 */
[----:B------:R-:W-:-:S03]  /*117e0*/  @!P2 IMAD.X R11, R21, 0x1, R20, P1 ;  /* 0x00000001150ba824 */ /* 0x000fc600008e0614 */
[----:B------:R0:W5:Y:S04]  /*117f0*/  @!P3 LD.E.128 R32, desc[UR6][R12.64] ;  /* 0x000000060c20b980 */ /* 0x000168000c101d00 */
[----:B------:R0:W5:Y:S04]  /*11800*/  @!P2 LD.E.128 R28, desc[UR6][R4.64] ;  /* 0x00000006041ca980 */ /* 0x000168000c101d00 */
[----:B------:R0:W5:Y:S02]  /*11810*/  @!P2 LD.E.128 R36, desc[UR6][R10.64] ;  /* 0x000000060a24a980 */ /* 0x000164000c101d00 */
.L_x_3040:
[----:B------:R-:W-:Y:S05]  /*11820*/  BSYNC B1 ;  /* 0x0000000000017941 */ /* 0x000fea0003800000 */
.L_x_3039:
        /* <DEDUP_REMOVED lines=36> */
[----:B------:R0:W0:Y:S04]  /*11a70*/  SHFL.IDX PT, R20, R7, 0x3, 0x181f ;  /* 0x00781f0007147f89 */ /* 0x00002800000e0000 */
[----:B------:R0:W0:Y:S04]  /*11a80*/  SHFL.IDX PT, R77, R8, 0x3, 0x181f ;  /* 0x00781f00084d7f89 */ /* 0x00002800000e0000 */
[----:B------:R0:W0:Y:S02]  /*11a90*/  SHFL.IDX PT, R76, R6, 0x3, 0x181f ;  /* 0x00781f00064c7f89 */ /* 0x00002400000e0000 */
.L_x_3344:
[----:B------:R-:W5:Y:S01]  /*11aa0*/  LDL R13, [R1+0x60] ;  /* 0x00006000010d7983 */ /* 0x000f620000100800 */
[----:B------:R-:W-:Y:S01]  /*11ab0*/  VIADD R74, R74, 0x60 ;  /* 0x000000604a4a7836 */ /* 0x000fe20000000000 */
[----:B------:R-:W-:Y:S01]  /*11ac0*/  BSSY B1, `(.L_x_3042) ;  /* 0x0000029000017945 */ /* 0x000fe20003800000 */
[----:B01-3--:R-:W-:Y:S02]  /*11ad0*/  CS2R R6, SRZ ;  /* 0x0000000000067805 */ /* 0x00bfe4000001ff00 */
[----:B------:R-:W-:Y:S02]  /*11ae0*/  CS2R R10, SRZ ;  /* 0x00000000000a7805 */ /* 0x000fe4000001ff00 */
[----:B----4-:R-:W-:Y:S02]  /*11af0*/  CS2R R14, SRZ ;  /* 0x00000000000e7805 */ /* 0x010fe4000001ff00 */
[----:B------:R-:W-:Y:S02]  /*11b00*/  ISETP.GE.AND P0, PT, R74, R87, PT ;  /* 0x000000574a00720c */ /* 0x000fe40003f06270 */
[----:B------:R-:W-:-:S02]  /*11b10*/  CS2R R72, SRZ ;  /* 0x0000000000487805 */ /* 0x000fc4000001ff00 */
[----:B------:R-:W-:Y:S02]  /*11b20*/  CS2R R74, SRZ ;  /* 0x00000000004a7805 */ /* 0x000fe4000001ff00 */
[----:B-----5:R-:W-:-:S04]  /*11b30*/  LEA.HI R8, R13, R13, RZ, 0x1 ;  /* 0x0000000d0d087211 */ /* 0x020fc800078f08ff */
[----:B------:R-:W-:Y:S02]  /*11b40*/  LOP3.LUT R12, R8, 0xfffffffe, RZ, 0xc0, !PT ;  /* 0xfffffffe080c7812 */ /* 0x000fe400078ec0ff */
[----:B------:R-:W-:-:S03]  /*11b50*/  CS2R R8, SRZ ;  /* 0x0000000000087805 */ /* 0x000fc6000001ff00 */
[----:B------:R-:W-:Y:S01]  /*11b60*/  IMAD.IADD R91, R13, 0x1, -R12 ;  /* 0x000000010d5b7824 */ /* 0x000fe200078e0a0c */
[----:B------:R-:W-:-:S04]  /*11b70*/  CS2R R12, SRZ ;  /* 0x00000000000c7805 */ /* 0x000fc8000001ff00 */
[----:B------:R-:W-:Y:S01]  /*11b80*/  SHF.L.U32 R91, R91, 0x1f, RZ ;  /* 0x0000001f5b5b7819 */ /* 0x000fe200000006ff */
[----:B------:R-:W-:Y:S06]  /*11b90*/  @P0 BRA `(.L_x_3043) ;  /* 0x00000000006c0947 */ /* 0x000fec0003800000 */
[----:B------:R-:W-:Y:S01]  /*11ba0*/  ULDC UR4, c[0x0][0x3f4] ;  /* 0x0000fd0000047ab9 */ /* 0x000fe20000000800 */
[----:B------:R-:W-:Y:S01]  /*11bb0*/  IMAD.MOV.U32 R4, RZ, RZ, R20 ;  /* 0x000000ffff047224 */ /* 0x000fe200078e0014 */
[----:B------:R-:W-:Y:S01]  /*11bc0*/  ISETP.GE.AND P2, PT, R16, UR4, PT ;  /* 0x0000000410007c0c */ /* 0x000fe2000bf46270 */
[----:B--2---:R-:W-:Y:S01]  /*11bd0*/  IMAD.MOV.U32 R5, RZ, RZ, R21 ;  /* 0x000000ffff057224 */ /* 0x004fe200078e0015 */
        /* <DEDUP_REMOVED lines=9> */
[----:B------:R-:W-:Y:S02]  /*11c70*/  @!P2 IADD3 R78, P1, R76, R7, RZ ;  /* 0x000000074c4ea210 */ /* 0x000fe40007f3e0ff */
[----:B------:R-:W-:Y:S02]  /*11c80*/  CS2R R8, SRZ ;  /* 0x0000000000087805 */ /* 0x000fe4000001ff00 */
[----:B------:R-:W-:Y:S01]  /*11c90*/  CS2R R10, SRZ ;  /* 0x00000000000a7805 */ /* 0x000fe2000001ff00 */
[--C-:B------:R-:W-:Y:S01]  /*11ca0*/  @!P2 IMAD.X R21, R21, 0x1, R6.reuse, P0 ;  /* 0x000000011515a824 */ /* 0x100fe200000e0606 */
[----:B------:R-:W-:Y:S01]  /*11cb0*/  CS2R R12, SRZ ;  /* 0x00000000000c7805 */ /* 0x000fe2000001ff00 */
[----:B------:R-:W-:Y:S01]  /*11cc0*/  @!P2 IMAD.X R79, R77, 0x1, R6, P1 ;  /* 0x000000014d4fa824 */ /* 0x000fe200008e0606 */
[----:B------:R-:W-:-:S02]  /*11cd0*/  CS2R R14, SRZ ;  /* 0x00000000000e7805 */ /* 0x000fc4000001ff00 */
[----:B------:R-:W-:Y:S02]  /*11ce0*/  CS2R R4, SRZ ;  /* 0x0000000000047805 */ /* 0x000fe4000001ff00 */
[----:B------:R-:W-:Y:S01]  /*11cf0*/  CS2R R6, SRZ ;  /* 0x0000000000067805 */ /* 0x000fe2000001ff00 */
[----:B------:R-:W-:Y:S01]  /*11d00*/  @!P3 IMAD.WIDE R80, R81, 0x2, R76 ;  /* 0x000000025150b825 */ /* 0x000fe200078e024c */
[----:B------:R0:W5:Y:S04]  /*11d10*/  @!P3 LD.E.128 R72, desc[UR6][R82.64] ;  /* 0x000000065248b980 */ /* 0x000168000c101d00 */
[----:B------:R0:W5:Y:S04]  /*11d20*/  @!P3 LD.E.128 R8, desc[UR6][R80.64] ;  /* 0x000000065008b980 */ /* 0x000168000c101d00 */
[----:B------:R0:W5:Y:S04]  /*11d30*/  @!P2 LD.E.128 R12, desc[UR6][R20.64] ;  /* 0x00000006140ca980 */ /* 0x000168000c101d00 */
[----:B------:R0:W5:Y:S02]  /*11d40*/  @!P2 LD.E.128 R4, desc[UR6][R78.64] ;  /* 0x000000064e04a980 */ /* 0x000164000c101d00 */
.L_x_3043:
[----:B------:R-:W-:Y:S05]  /*11d50*/  BSYNC B1 ;  /* 0x0000000000017941 */ /* 0x000fea0003800000 */
.L_x_3042:
[----:B------:R-:W1:Y:S01]  /*11d60*/  SYNCS.PHASECHK.TRANS64.TRYWAIT P0, [R18+URZ+0x38800], R91 ;  /* 0x0388005b120075a7 */ /* 0x000e62000800017f */
[----:B-----5:R-:W-:Y:S01]  /*11d70*/  IMAD.MOV.U32 R76, RZ, RZ, R6 ;  /* 0x000000ffff4c7224 */ /* 0x020fe200078e0006 */
[----:B------:R-:W-:Y:S01]  /*11d80*/  BSSY B1, `(.L_x_3044) ;  /* 0x0000020000017945 */ /* 0x000fe20003800000 */
[----:B0-----:R-:W-:Y:S02]  /*11d90*/  IMAD.MOV.U32 R20, RZ, RZ, R4 ;  /* 0x000000ffff147224 */ /* 0x001fe400078e0004 */
        /* <DEDUP_REMOVED lines=12> */
[----:B--2---:R-:W-:Y:S01]  /*11e60*/  IMAD.MOV.U32 R21, RZ, RZ, R5 ;  /* 0x000000ffff157224 */ /* 0x004fe200078e0005 */
        /* <DEDUP_REMOVED lines=12> */
[----:B------:R-:W-:Y:S01]  /*11f30*/  ISETP.GE.AND P1, PT, R212, R20, PT ;  /* 0x00000014d400720c */ /* 0x000fe20003f26270 */
[----:B------:R-:W-:Y:S01]  /*11f40*/  IMAD.MOV.U32 R77, RZ, RZ, R75 ;  /* 0x000000ffff4d7224 */ /* 0x000fe200078e004b */
[----:B------:R-:W-:-:S02]  /*11f50*/  PRMT R88, R78, 0x7610, R88 ;  /* 0x000076104e587816 */ /* 0x000fc40000000058 */
[----:B------:R-:W-:Y:S01]  /*11f60*/  PRMT R89, R79, 0x7610, R89 ;  /* 0x000076104f597816 */ /* 0x000fe20000000059 */
[----:B-1----:R-:W-:Y:S08]  /*11f70*/  @!P0 BRA `(.L_x_3045) ;  /* 0x0000020c00188947 */ /* 0x002ff00003800000 */
.L_x_3345:
[----:B------:R-:W-:Y:S05]  /*11f80*/  BSYNC B1 ;  /* 0x0000000000017941 */ /* 0x000fea0003800000 */
.L_x_3044:
[----:B------:R-:W-:Y:S01]  /*11f90*/  BSSY B1, `(.L_x_3046) ;  /* 0x00000db000017945 */ /* 0x000fe20003800000 */
[----:B------:R-:W-:Y:S02]  /*11fa0*/  PRMT R90, R76, 0x7610, R90 ;  /* 0x000076104c5a7816 */ /* 0x000fe4000000005a */
[----:B0-----:R-:W-:Y:S01]  /*11fb0*/  PRMT R91, R77, 0x7610, R91 ;  /* 0x000076104d5b7816 */ /* 0x001fe2000000005b */
[----:B------:R-:W-:Y:S06]  /*11fc0*/  @P1 BRA `(.L_x_3047) ;  /* 0x0000000c005c1947 */ /* 0x000fec0003800000 */
[----:B------:R-:W0:Y:S01]  /*11fd0*/  LDC R142, c[0x0][0x3f4] ;  /* 0x0000fd00ff8e7b82 */ /* 0x000e220000000800 */
[----:B------:R-:W-:Y:S01]  /*11fe0*/  BSSY B2, `(.L_x_3048) ;  /* 0x000006c000027945 */ /* 0x000fe20003800000 */
[----:B------:R-:W-:Y:S01]  /*11ff0*/  IMAD.SHL.U32 R161, R212, 0x40, RZ ;  /* 0x00000040d4a17824 */ /* 0x000fe200078e00ff */
[-C--:B0-----:R-:W-:Y:S02]  /*12000*/  ISETP.GE.AND P0, PT, R16, R142.reuse, PT ;  /* 0x0000008e1000720c */ /* 0x081fe40003f06270 */
[----:B------:R-:W-:-:S11]  /*12010*/  ISETP.GE.AND P1, PT, R213, R142, PT ;  /* 0x0000008ed500720c */ /* 0x000fd60003f26270 */
[----:B------:R-:W-:Y:S05]  /*12020*/  @P0 BRA `(.L_x_3049) ;  /* 0x00000004009c0947 */ /* 0x000fea0003800000 */
[----:B------:R-:W-:Y:S02]  /*12030*/  LEA.HI R76, R142, R237, RZ, 0x1d ;  /* 0x000000ed8e4c7211 */ /* 0x000fe400078fe8ff */
[--C-:B------:R-:W-:Y:S02]  /*12040*/  SHF.R.U64 R60, R60, 0x10, R61.reuse ;  /* 0x000000103c3c7819 */ /* 0x100fe4000000123d */
[----:B------:R-:W-:Y:S01]  /*12050*/  SHF.R.S32.HI R79, RZ, 0x1f, R76 ;  /* 0x0000001fff4f7819 */ /* 0x000fe2000001144c */
[----:B------:R-:W-:Y:S01]  /*12060*/  IMAD.SHL.U32 R77, R76, 0x8, RZ ;  /* 0x000000084c4d7824 */ /* 0x000fe200078e00ff */
[----:B------:R-:W-:Y:S02]  /*12070*/  SHF.R.U32.HI R151, RZ, 0x10, R61 ;  /* 0x00000010ff977819 */ /* 0x000fe4000001163d */
[----:B------:R-:W-:Y:S02]  /*12080*/  LEA.HI R79, R79, R76, RZ, 0x3 ;  /* 0x0000004c4f4f7211 */ /* 0x000fe400078f18ff */
[----:B------:R-:W-:-:S02]  /*12090*/  LOP3.LUT R77, R77, 0x38, RZ, 0xc0, !PT ;  /* 0x000000384d4d7812 */ /* 0x000fc400078ec0ff */
[----:B------:R-:W-:Y:S01]  /*120a0*/  SHF.R.U64 R61, R62, 0x10, R63 ;  /* 0x000000103e3d7819 */ /* 0x000fe2000000123f */
[----:B------:R-:W-:Y:S01]  /*120b0*/  IMAD.SHL.U32 R79, R79, 0x400, RZ ;  /* 0x000004004f4f7824 */ /* 0x000fe200078e00ff */
[----:B------:R-:W-:Y:S02]  /*120c0*/  LOP3.LUT R76, R77, 0x1c0, R161, 0xf8, !PT ;  /* 0x000001c04d4c7812 */ /* 0x000fe400078ef8a1 */
[----:B------:R-:W-:Y:S02]  /*120d0*/  SHF.R.U64 R62, R68, 0x10, R69 ;  /* 0x00000010443e7819 */ /* 0x000fe40000001245 */
[----:B------:R-:W-:Y:S02]  /*120e0*/  LOP3.LUT R76, R76, R229, RZ, 0x3c, !PT ;  /* 0x000000e54c4c7212 */ /* 0x000fe400078e3cff */
[----:B------:R-:W-:Y:S02]  /*120f0*/  LOP3.LUT R79, R79, 0x7fffe000, RZ, 0xc0, !PT ;  /* 0x7fffe0004f4f7812 */ /* 0x000fe400078ec0ff */
[----:B------:R-:W-:-:S02]  /*12100*/  SHF.R.U32.HI R150, RZ, 0x10, R63 ;  /* 0x00000010ff967819 */ /* 0x000fc4000001163f */
[----:B------:R-:W-:Y:S02]  /*12110*/  IADD3 R143, R76, R79, R228 ;  /* 0x0000004f4c8f7210 */ /* 0x000fe40007ffe0e4 */
[----:B------:R-:W0:Y:S01]  /*12120*/  LDS.128 R76, [R3] ;  /* 0x00000000034c7984 */ /* 0x000e220000000c00 */
[----:B------:R-:W-:Y:S02]  /*12130*/  SHF.R.U32.HI R68, RZ, 0x10, R69 ;  /* 0x00000010ff447819 */ /* 0x000fe40000011645 */
[----:B------:R-:W-:Y:S01]  /*12140*/  IMAD R143, R143, 0x2, R18 ;  /* 0x000000028f8f7824 */ /* 0x000fe200078e0212 */
[----:B------:R-:W-:Y:S02]  /*12150*/  SHF.R.U64 R63, R70, 0x10, R71 ;  /* 0x00000010463f7819 */ /* 0x000fe40000001247 */
[----:B------:R-:W-:Y:S02]  /*12160*/  PRMT R149, R149, 0x5410, R60 ;  /* 0x0000541095957816 */ /* 0x000fe4000000003c */
[----:B------:R-:W1:Y:S01]  /*12170*/  LDS.128 R80, [R143+0x14400] ;  /* 0x014400008f507984 */ /* 0x000e620000000c00 */
[----:B------:R-:W-:-:S02]  /*12180*/  PRMT R147, R147, 0x5410, R62 ;  /* 0x0000541093937816 */ /* 0x000fc4000000003e */
[----:B------:R-:W-:Y:S01]  /*12190*/  PRMT R148, R148, 0x5410, R151 ;  /* 0x0000541094947816 */ /* 0x000fe20000000097 */
[----:B------:R-:W-:Y:S01]  /*121a0*/  IMAD.U32 R154, R149, 0x10000, RZ ;  /* 0x00010000959a7824 */ /* 0x000fe200078e00ff */
[----:B------:R-:W-:Y:S01]  /*121b0*/  PRMT R60, R86, 0x5432, R61 ;  /* 0x00005432563c7816 */ /* 0x000fe2000000003d */
[----:B------:R-:W-:Y:S01]  /*121c0*/  IMAD.U32 R156, R147, 0x10000, RZ ;  /* 0x00010000939c7824 */ /* 0x000fe200078e00ff */
[----:B------:R-:W-:Y:S02]  /*121d0*/  PRMT R145, R145, 0x5410, R68 ;  /* 0x0000541091917816 */ /* 0x000fe40000000044 */
[----:B------:R-:W-:Y:S02]  /*121e0*/  PRMT R61, R85, 0x5432, R150 ;  /* 0x00005432553d7816 */ /* 0x000fe40000000096 */
[----:B------:R-:W-:Y:S01]  /*121f0*/  PRMT R146, R146, 0x5410, R63 ;  /* 0x0000541092927816 */ /* 0x000fe2000000003f */
[----:B------:R-:W-:Y:S01]  /*12200*/  IMAD.U32 R155, R145, 0x10000, RZ ;  /* 0x00010000919b7824 */ /* 0x000fe200078e00ff */
[----:B------:R-:W-:-:S02]  /*12210*/  SHF.R.U32.HI R71, RZ, 0x10, R71 ;  /* 0x00000010ff477819 */ /* 0x000fc40000011647 */
[----:B------:R-:W-:Y:S02]  /*12220*/  LOP3.LUT R149, R149, 0xffff0000, RZ, 0xc0, !PT ;  /* 0xffff000095957812 */ /* 0x000fe400078ec0ff */
[----:B------:R-:W-:Y:S02]  /*12230*/  PRMT R144, R144, 0x5410, R71 ;  /* 0x0000541090907816 */ /* 0x000fe40000000047 */
[----:B------:R-:W-:Y:S01]  /*12240*/  LOP3.LUT R145, R145, 0xffff0000, RZ, 0xc0, !PT ;  /* 0xffff000091917812 */ /* 0x000fe200078ec0ff */
        /* <DEDUP_REMOVED lines=8> */
[----:B-1----:R-:W-:Y:S01]  /*122d0*/  IMAD.U32 R79, R80, 0x10000, RZ ;  /* 0x00010000504f7824 */ /* 0x002fe200078e00ff */
[C---:B------:R-:W-:Y:S01]  /*122e0*/  LOP3.LUT R69, R82.reuse, 0xffff0000, RZ, 0xc0, !PT ;  /* 0xffff000052457812 */ /* 0x040fe200078ec0ff */
[----:B------:R-:W-:Y:S01]  /*122f0*/  IMAD.U32 R70, R82, 0x10000, RZ ;  /* 0x0001000052467824 */ /* 0x000fe200078e00ff */
[----:B------:R-:W-:Y:S01]  /*12300*/  LOP3.LUT R82, R83, 0xffff0000, RZ, 0xc0, !PT ;  /* 0xffff000053527812 */ /* 0x000fe200078ec0ff */
[----:B------:R-:W-:Y:S01]  /*12310*/  FMUL.FTZ R158, R79, R156 ;  /* 0x0000009c4f9e7220 */ /* 0x000fe20000410000 */
[----:B------:R-:W-:-:S02]  /*12320*/  IMAD.U32 R152, R81, 0x10000, RZ ;  /* 0x0001000051987824 */ /* 0x000fc400078e00ff */
[-C--:B------:R-:W-:Y:S01]  /*12330*/  FMUL.FTZ R160, R79, R154.reuse ;  /* 0x0000009a4fa07220 */ /* 0x080fe20000410000 */
[----:B------:R-:W-:Y:S01]  /*12340*/  IMAD.U32 R153, R83, 0x10000, RZ ;  /* 0x0001000053997824 */ /* 0x000fe200078e00ff */
[----:B------:R-:W-:Y:S01]  /*12350*/  LOP3.LUT R71, R80, 0xffff0000, RZ, 0xc0, !PT ;  /* 0xffff000050477812 */ /* 0x000fe200078ec0ff */
[----:B------:R-:W-:Y:S02]  /*12360*/  IMAD.U32 R83, R148, 0x10000, RZ ;  /* 0x0001000094537824 */ /* 0x000fe400078e00ff */
[----:B------:R-:W-:Y:S01]  /*12370*/  FFMA.FTZ R79, R151, R154, -R158 ;  /* 0x0000009a974f7223 */ /* 0x000fe2000001089e */
[----:B------:R-:W-:Y:S01]  /*12380*/  LOP3.LUT R80, R81, 0xffff0000, RZ, 0xc0, !PT ;  /* 0xffff000051507812 */ /* 0x000fe200078ec0ff */
[----:B------:R-:W-:Y:S02]  /*12390*/  IMAD.U32 R158, R144, 0x10000, RZ ;  /* 0x00010000909e7824 */ /* 0x000fe400078e00ff */
[----:B------:R-:W-:Y:S01]  /*123a0*/  FMUL.FTZ R157, R152, R155 ;  /* 0x0000009b989d7220 */ /* 0x000fe20000410000 */
[----:B------:R-:W-:Y:S01]  /*123b0*/  FFMA.FTZ R81, R151, R156, R160 ;  /* 0x0000009c97517223 */ /* 0x000fe200000100a0 */
[----:B------:R-:W-:-:S02]  /*123c0*/  IMAD.U32 R154, R61, 0x10000, RZ ;  /* 0x000100003d9a7824 */ /* 0x000fc400078e00ff */
[-C--:B------:R-:W-:Y:S01]  /*123d0*/  FMUL.FTZ R159, R152, R83.reuse ;  /* 0x00000053989f7220 */ /* 0x080fe20000410000 */
[----:B------:R-:W-:Y:S01]  /*123e0*/  LOP3.LUT R151, R147, 0xffff0000, RZ, 0xc0, !PT ;  /* 0xffff000093977812 */ /* 0x000fe200078ec0ff */
[C---:B------:R-:W-:Y:S01]  /*123f0*/  FMUL.FTZ R152, R153.reuse, R158 ;  /* 0x0000009e99987220 */ /* 0x040fe20000410000 */
[C---:B------:R-:W-:Y:S01]  /*12400*/  FFMA.FTZ R83, R150.reuse, R83, -R157 ;  /* 0x0000005396537223 */ /* 0x040fe2000001089d */
[-C--:B------:R-:W-:Y:S01]  /*12410*/  FMUL.FTZ R153, R153, R154.reuse ;  /* 0x0000009a99997220 */ /* 0x080fe20000410000 */
[----:B------:R-:W-:Y:S01]  /*12420*/  FFMA.FTZ R150, R150, R155, R159 ;  /* 0x0000009b96967223 */ /* 0x000fe2000001009f */
[----:B------:R-:W-:Y:S01]  /*12430*/  FMUL.FTZ R155, R71, R151 ;  /* 0x00000097479b7220 */ /* 0x000fe20000410000 */
[C---:B------:R-:W-:Y:S01]  /*12440*/  FFMA.FTZ R147, R77.reuse, R154, -R152 ;  /* 0x0000009a4d937223 */ /* 0x040fe20000010898 */
[----:B------:R-:W-:Y:S01]  /*12450*/  FFMA.FTZ R77, R77, R158, R153 ;  /* 0x0000009e4d4d7223 */ /* 0x000fe20000010099 */
[----:B------:R-:W-:Y:S01]  /*12460*/  LOP3.LUT R153, R148, 0xffff0000, RZ, 0xc0, !PT ;  /* 0xffff000094997812 */ /* 0x000fe200078ec0ff */
[-C--:B------:R-:W-:Y:S01]  /*12470*/  FMUL.FTZ R157, R71, R149.reuse ;  /* 0x00000095479d7220 */ /* 0x080fe20000410000 */
[----:B------:R-:W-:Y:S01]  /*12480*/  FFMA.FTZ R148, R68, R149, -R155 ;  /* 0x0000009544947223 */ /* 0x000fe2000001089b */
[C---:B------:R-:W-:Y:S01]  /*12490*/  IMAD.U32 R149, R146.reuse, 0x10000, RZ ;  /* 0x0001000092957824 */ /* 0x040fe200078e00ff */
[----:B------:R-:W-:Y:S01]  /*124a0*/  LOP3.LUT R146, R146, 0xffff0000, RZ, 0xc0, !PT ;  /* 0xffff000092927812 */ /* 0x000fe200078ec0ff */
[C---:B------:R-:W-:Y:S01]  /*124b0*/  IMAD.U32 R71, R60.reuse, 0x10000, RZ ;  /* 0x000100003c477824 */ /* 0x040fe200078e00ff */
[----:B------:R-:W-:Y:S01]  /*124c0*/  LOP3.LUT R60, R60, 0xffff0000, RZ, 0xc0, !PT ;  /* 0xffff00003c3c7812 */ /* 0x000fe200078ec0ff */
[C---:B------:R-:W-:Y:S01]  /*124d0*/  FMUL.FTZ R154, R70.reuse, R149 ;  /* 0x00000095469a7220 */ /* 0x040fe20000410000 */
[----:B------:R-:W-:Y:S01]  /*124e0*/  LOP3.LUT R61, R61, 0xffff0000, RZ, 0xc0, !PT ;  /* 0xffff00003d3d7812 */ /* 0x000fe200078ec0ff */
[----:B------:R-:W-:Y:S01]  /*124f0*/  FMUL.FTZ R70, R70, R71 ;  /* 0x0000004746467220 */ /* 0x000fe20000410000 */
[----:B------:R-:W-:Y:S01]  /*12500*/  FMUL.FTZ R155, R80, R145 ;  /* 0x00000091509b7220 */ /* 0x000fe20000410000 */
[C---:B------:R-:W-:Y:S01]  /*12510*/  FFMA.FTZ R154, R63.reuse, R71, -R154 ;  /* 0x000000473f9a7223 */ /* 0x040fe2000001089a */
[----:B------:R-:W-:Y:S01]  /*12520*/  LOP3.LUT R71, R144, 0xffff0000, RZ, 0xc0, !PT ;  /* 0xffff000090477812 */ /* 0x000fe200078ec0ff */
[----:B------:R-:W-:Y:S01]  /*12530*/  FFMA.FTZ R70, R63, R149, R70 ;  /* 0x000000953f467223 */ /* 0x000fe20000010046 */
[----:B------:R-:W-:Y:S01]  /*12540*/  FMUL.FTZ R152, R80, R153 ;  /* 0x0000009950987220 */ /* 0x000fe20000410000 */
[----:B------:R-:W-:Y:S01]  /*12550*/  FFMA.FTZ R68, R68, R151, R157 ;  /* 0x0000009744447223 */ /* 0x000fe2000001009d */
[C---:B------:R-:W-:Y:S01]  /*12560*/  FMUL.FTZ R63, R69.reuse, R146 ;  /* 0x00000092453f7220 */ /* 0x040fe20000410000 */
[C---:B------:R-:W-:Y:S01]  /*12570*/  FMUL.FTZ R151, R82.reuse, R71 ;  /* 0x0000004752977220 */ /* 0x040fe20000410000 */
[-C--:B------:R-:W-:Y:S01]  /*12580*/  FMUL.FTZ R69, R69, R60.reuse ;  /* 0x0000003c45457220 */ /* 0x080fe20000410000 */
[----:B------:R-:W-:Y:S01]  /*12590*/  FMUL.FTZ R82, R82, R61 ;  /* 0x0000003d52527220 */ /* 0x000fe20000410000 */
[C---:B------:R-:W-:Y:S01]  /*125a0*/  FFMA.FTZ R80, R76.reuse, R153, -R155 ;  /* 0x000000994c507223 */ /* 0x040fe2000001089b */
        /* <DEDUP_REMOVED lines=15> */
.L_x_3049:
[----:B------:R-:W-:Y:S05]  /*126a0*/  BSYNC B2 ;  /* 0x0000000000027941 */ /* 0x000fea0003800000 */
.L_x_3048:
[----:B------:R-:W-:Y:S05]  /*126b0*/  @P1 BRA `(.L_x_3047) ;  /* 0x0000000400a01947 */ /* 0x000fea0003800000 */
[----:B------:R-:W2:Y:S01]  /*126c0*/  LDL R83, [R1+0x78] ;  /* 0x0000780001537983 */ /* 0x000ea20000100800 */
[----:B------:R-:W-:Y:S02]  /*126d0*/  LEA.HI R142, R142, R0, RZ, 0x1d ;  /* 0x000000008e8e7211 */ /* 0x000fe400078fe8ff */
[--C-:B------:R-:W-:Y:S02]  /*126e0*/  SHF.R.U64 R77, R58, 0x10, R59.reuse ;  /* 0x000000103a4d7819 */ /* 0x100fe4000000123b */
[----:B0-----:R-:W-:Y:S01]  /*126f0*/  SHF.R.S32.HI R61, RZ, 0x1f, R142 ;  /* 0x0000001fff3d7819 */ /* 0x001fe2000001148e */
        /* <DEDUP_REMOVED lines=12> */
[----:B------:R-:W-:Y:S02]  /*127c0*/  PRMT R134, R134, 0x5410, R59 ;  /* 0x0000541086867816 */ /* 0x000fe4000000003b */
[----:B------:R-:W-:Y:S01]  /*127d0*/  PRMT R138, R138, 0x5410, R79 ;  /* 0x000054108a8a7816 */ /* 0x000fe2000000004f */
[----:B------:R-:W-:Y:S01]  /*127e0*/  IMAD R3, R3, 0x2, R18 ;  /* 0x0000000203037824 */ /* 0x000fe200078e0212 */
[----:B------:R-:W-:Y:S01]  /*127f0*/  SHF.R.U32.HI R56, RZ, 0x10, R57 ;  /* 0x00000010ff387819 */ /* 0x000fe20000011639 */
[----:B------:R-:W-:Y:S01]  /*12800*/  IMAD.U32 R78, R134, 0x10000, RZ ;  /* 0x00010000864e7824 */ /* 0x000fe200078e00ff */
[----:B------:R-:W-:Y:S02]  /*12810*/  SHF.R.U64 R57, R66, 0x10, R67 ;  /* 0x0000001042397819 */ /* 0x000fe40000001243 */
[----:B------:R-:W0:Y:S01]  /*12820*/  LDS.128 R68, [R3+0x14400] ;  /* 0x0144000003447984 */ /* 0x000e220000000c00 */
[----:B------:R-:W-:-:S02]  /*12830*/  PRMT R135, R135, 0x5410, R64 ;  /* 0x0000541087877816 */ /* 0x000fc40000000040 */
[----:B------:R-:W-:Y:S02]  /*12840*/  SHF.R.U32.HI R66, RZ, 0x10, R67 ;  /* 0x00000010ff427819 */ /* 0x000fe40000011643 */
[----:B------:R-:W-:Y:S01]  /*12850*/  PRMT R139, R139, 0x5410, R56 ;  /* 0x000054108b8b7816 */ /* 0x000fe20000000038 */
[----:B------:R-:W-:Y:S01]  /*12860*/  IMAD.U32 R80, R135, 0x10000, RZ ;  /* 0x0001000087507824 */ /* 0x000fe200078e00ff */
[----:B------:R-:W-:Y:S02]  /*12870*/  PRMT R136, R136, 0x5410, R57 ;  /* 0x0000541088887816 */ /* 0x000fe40000000039 */
[----:B------:R-:W-:Y:S02]  /*12880*/  PRMT R137, R137, 0x5410, R66 ;  /* 0x0000541089897816 */ /* 0x000fe40000000042 */
[----:B------:R-:W-:Y:S02]  /*12890*/  PRMT R141, R141, 0x5410, R58 ;  /* 0x000054108d8d7816 */ /* 0x000fe4000000003a */
[----:B------:R-:W-:Y:S01]  /*128a0*/  PRMT R140, R140, 0x5410, R77 ;  /* 0x000054108c8c7816 */ /* 0x000fe2000000004d */
[----:B0-----:R-:W-:Y:S01]  /*128b0*/  IMAD.U32 R59, R68, 0x10000, RZ ;  /* 0x00010000443b7824 */ /* 0x001fe200078e00ff */
[C---:B------:R-:W-:Y:S01]  /*128c0*/  LOP3.LUT R58, R70.reuse, 0xffff0000, RZ, 0xc0, !PT ;  /* 0xffff0000463a7812 */ /* 0x040fe200078ec0ff */
[----:B------:R-:W-:Y:S01]  /*128d0*/  IMAD.U32 R76, R70, 0x10000, RZ ;  /* 0x00010000464c7824 */ /* 0x000fe200078e00ff */
[----:B------:R-:W-:Y:S01]  /*128e0*/  LOP3.LUT R70, R71, 0xffff0000, RZ, 0xc0, !PT ;  /* 0xffff000047467812 */ /* 0x000fe200078ec0ff */
[----:B------:R-:W-:Y:S01]  /*128f0*/  FMUL.FTZ R82, R59, R78 ;  /* 0x0000004e3b527220 */ /* 0x000fe20000410000 */
[----:B------:R-:W-:Y:S01]  /*12900*/  IMAD.U32 R77, R71, 0x10000, RZ ;  /* 0x00010000474d7824 */ /* 0x000fe200078e00ff */
[----:B------:R-:W-:Y:S01]  /*12910*/  LOP3.LUT R68, R68, 0xffff0000, RZ, 0xc0, !PT ;  /* 0xffff000044447812 */ /* 0x000fe200078ec0ff */
[----:B------:R-:W-:Y:S01]  /*12920*/  IMAD.U32 R71, R139, 0x10000, RZ ;  /* 0x000100008b477824 */ /* 0x000fe200078e00ff */
[----:B--2---:R-:W0:Y:S02]  /*12930*/  LDS.128 R60, [R83] ;  /* 0x00000000533c7984 */ /* 0x004e240000000c00 */
[C---:B0-----:R-:W-:Y:S01]  /*12940*/  IMAD.U32 R65, R60.reuse, 0x10000, RZ ;  /* 0x000100003c417824 */ /* 0x041fe200078e00ff */
[----:B------:R-:W-:Y:S01]  /*12950*/  LOP3.LUT R64, R60, 0xffff0000, RZ, 0xc0, !PT ;  /* 0xffff00003c407812 */ /* 0x000fe200078ec0ff */
[----:B------:R-:W-:Y:S01]  /*12960*/  IMAD.U32 R60, R138, 0x10000, RZ ;  /* 0x000100008a3c7824 */ /* 0x000fe200078e00ff */
[C---:B------:R-:W-:Y:S01]  /*12970*/  LOP3.LUT R56, R62.reuse, 0xffff0000, RZ, 0xc0, !PT ;  /* 0xffff00003e387812 */ /* 0x040fe200078ec0ff */
[----:B------:R-:W-:Y:S01]  /*12980*/  IMAD.U32 R57, R62, 0x10000, RZ ;  /* 0x000100003e397824 */ /* 0x000fe200078e00ff */
[C---:B------:R-:W-:Y:S01]  /*12990*/  LOP3.LUT R62, R63.reuse, 0xffff0000, RZ, 0xc0, !PT ;  /* 0xffff00003f3e7812 */ /* 0x040fe200078ec0ff */
[----:B------:R-:W-:-:S02]  /*129a0*/  IMAD.U32 R67, R63, 0x10000, RZ ;  /* 0x000100003f437824 */ /* 0x000fc400078e00ff */
[-C--:B------:R-:W-:Y:S01]  /*129b0*/  FMUL.FTZ R142, R59, R60.reuse ;  /* 0x0000003c3b8e7220 */ /* 0x080fe20000410000 */
[----:B------:R-:W-:Y:S02]  /*129c0*/  IMAD.U32 R63, R69, 0x10000, RZ ;  /* 0x00010000453f7824 */ /* 0x000fe400078e00ff */
[----:B------:R-:W-:Y:S01]  /*129d0*/  FFMA.FTZ R59, R65, R60, -R82 ;  /* 0x0000003c413b7223 */ /* 0x000fe20000010852 */
[----:B------:R-:W-:Y:S02]  /*129e0*/  IMAD.U32 R66, R61, 0x10000, RZ ;  /* 0x000100003d427824 */ /* 0x000fe400078e00ff */
[----:B------:R-:W-:Y:S01]  /*129f0*/  FFMA.FTZ R60, R65, R78, R142 ;  /* 0x0000004e413c7223 */ /* 0x000fe2000001008e */
[----:B------:R-:W-:Y:S02]  /*12a00*/  IMAD.U32 R82, R137, 0x10000, RZ ;  /* 0x0001000089527824 */ /* 0x000fe400078e00ff */
[----:B------:R-:W-:Y:S01]  /*12a10*/  FMUL.FTZ R79, R63, R80 ;  /* 0x000000503f4f7220 */ /* 0x000fe20000410000 */
[----:B------:R-:W-:-:S02]  /*12a20*/  IMAD.U32 R78, R141, 0x10000, RZ ;  /* 0x000100008d4e7824 */ /* 0x000fc400078e00ff */
[-C--:B------:R-:W-:Y:S01]  /*12a30*/  FMUL.FTZ R65, R63, R71.reuse ;  /* 0x000000473f417220 */ /* 0x080fe20000410000 */
[C---:B------:R-:W-:Y:S01]  /*12a40*/  FMUL.FTZ R142, R77.reuse, R82 ;  /* 0x000000524d8e7220 */ /* 0x040fe20000410000 */
[----:B------:R-:W-:Y:S01]  /*12a50*/  FFMA.FTZ R63, R66, R71, -R79 ;  /* 0x00000047423f7223 */ /* 0x000fe2000001084f */
[----:B------:R-:W-:Y:S01]  /*12a60*/  LOP3.LUT R79, R134, 0xffff0000, RZ, 0xc0, !PT ;  /* 0xffff0000864f7812 */ /* 0x000fe200078ec0ff */
[----:B------:R-:W-:Y:S01]  /*12a70*/  FMUL.FTZ R77, R77, R78 ;  /* 0x0000004e4d4d7220 */ /* 0x000fe20000410000 */
[----:B------:R-:W-:Y:S01]  /*12a80*/  LOP3.LUT R71, R138, 0xffff0000, RZ, 0xc0, !PT ;  /* 0xffff00008a477812 */ /* 0x000fe200078ec0ff */
[----:B------:R-:W-:Y:S01]  /*12a90*/  FFMA.FTZ R66, R66, R80, R65 ;  /* 0x0000005042427223 */ /* 0x000fe20000010041 */
[C---:B------:R-:W-:Y:S01]  /*12aa0*/  FFMA.FTZ R65, R67.reuse, R78, -R142 ;  /* 0x0000004e43417223 */ /* 0x040fe2000001088e */
[----:B------:R-:W-:Y:S01]  /*12ab0*/  FFMA.FTZ R81, R67, R82, R77 ;  /* 0x0000005243517223 */ /* 0x000fe2000001004d */
[----:B------:R-:W-:Y:S01]  /*12ac0*/  LOP3.LUT R69, R69, 0xffff0000, RZ, 0xc0, !PT ;  /* 0xffff000045457812 */ /* 0x000fe200078ec0ff */
[C---:B------:R-:W-:Y:S01]  /*12ad0*/  FMUL.FTZ R67, R68.reuse, R79 ;  /* 0x0000004f44437220 */ /* 0x040fe20000410000 */
[----:B------:R-:W-:Y:S01]  /*12ae0*/  LOP3.LUT R80, R135, 0xffff0000, RZ, 0xc0, !PT ;  /* 0xffff000087507812 */ /* 0x000fe200078ec0ff */
[----:B------:R-:W-:Y:S01]  /*12af0*/  FMUL.FTZ R77, R68, R71 ;  /* 0x00000047444d7220 */ /* 0x000fe20000410000 */
[----:B------:R-:W-:Y:S01]  /*12b00*/  LOP3.LUT R78, R139, 0xffff0000, RZ, 0xc0, !PT ;  /* 0xffff00008b4e7812 */ /* 0x000fe200078ec0ff */
[----:B------:R-:W-:-:S02]  /*12b10*/  IMAD.U32 R68, R136, 0x10000, RZ ;  /* 0x0001000088447824 */ /* 0x000fc400078e00ff */
[C---:B------:R-:W-:Y:S01]  /*12b20*/  FFMA.FTZ R82, R64.reuse, R71, -R67 ;  /* 0x0000004740527223 */ /* 0x040fe20000010843 */
[----:B------:R-:W-:Y:S01]  /*12b30*/  FFMA.FTZ R77, R64, R79, R77 ;  /* 0x0000004f404d7223 */ /* 0x000fe2000001004d */
[----:B------:R-:W-:Y:S01]  /*12b40*/  LOP3.LUT R61, R61, 0xffff0000, RZ, 0xc0, !PT ;  /* 0xffff00003d3d7812 */ /* 0x000fe200078ec0ff */
[----:B------:R-:W-:Y:S02]  /*12b50*/  IMAD.U32 R67, R140, 0x10000, RZ ;  /* 0x000100008c437824 */ /* 0x000fe400078e00ff */
[C---:B------:R-:W-:Y:S01]  /*12b60*/  FMUL.FTZ R134, R69.reuse, R80 ;  /* 0x0000005045867220 */ /* 0x040fe20000410000 */
[C---:B------:R-:W-:Y:S01]  /*12b70*/  FMUL.FTZ R64, R76.reuse, R68 ;  /* 0x000000444c407220 */ /* 0x040fe20000410000 */
[-C--:B------:R-:W-:Y:S01]  /*12b80*/  FMUL.FTZ R69, R69, R78.reuse ;  /* 0x0000004e45457220 */ /* 0x080fe20000410000 */
[-C--:B------:R-:W-:Y:S01]  /*12b90*/  FMUL.FTZ R76, R76, R67.reuse ;  /* 0x000000434c4c7220 */ /* 0x080fe20000410000 */
[----:B------:R-:W-:Y:S01]  /*12ba0*/  FFMA.FTZ R134, R61, R78, -R134 ;  /* 0x0000004e3d867223 */ /* 0x000fe20000010886 */
[----:B------:R-:W-:Y:S01]  /*12bb0*/  FFMA.FTZ R64, R57, R67, -R64 ;  /* 0x0000004339407223 */ /* 0x000fe20000010840 */
[----:B------:R-:W-:Y:S01]  /*12bc0*/  FFMA.FTZ R69, R61, R80, R69 ;  /* 0x000000503d457223 */ /* 0x000fe20000010045 */
[----:B------:R-:W-:Y:S01]  /*12bd0*/  LOP3.LUT R67, R136, 0xffff0000, RZ, 0xc0, !PT ;  /* 0xffff000088437812 */ /* 0x000fe200078ec0ff */
[----:B------:R-:W-:Y:S01]  /*12be0*/  FFMA.FTZ R76, R57, R68, R76 ;  /* 0x00000044394c7223 */ /* 0x000fe2000001004c */
[----:B------:R-:W-:-:S02]  /*12bf0*/  LOP3.LUT R137, R137, 0xffff0000, RZ, 0xc0, !PT ;  /* 0xffff000089897812 */ /* 0x000fc400078ec0ff */
[----:B------:R-:W-:Y:S01]  /*12c00*/  LOP3.LUT R61, R140, 0xffff0000, RZ, 0xc0, !PT ;  /* 0xffff00008c3d7812 */ /* 0x000fe200078ec0ff */
[----:B------:R-:W-:Y:S01]  /*12c10*/  FMUL.FTZ R57, R58, R67 ;  /* 0x000000433a397220 */ /* 0x000fe20000410000 */
[----:B------:R-:W-:Y:S01]  /*12c20*/  LOP3.LUT R141, R141, 0xffff0000, RZ, 0xc0, !PT ;  /* 0xffff00008d8d7812 */ /* 0x000fe200078ec0ff */
[----:B------:R-:W-:Y:S01]  /*12c30*/  FMUL.FTZ R79, R70, R137 ;  /* 0x00000089464f7220 */ /* 0x000fe20000410000 */
[----:B------:R-:W-:Y:S01]  /*12c40*/  F2FP.BF16.F32.PACK_AB R60, R77, R60 ;  /* 0x0000003c4d3c723e */ /* 0x000fe200000010ff */
[-C--:B------:R-:W-:Y:S01]  /*12c50*/  FMUL.FTZ R58, R58, R61.reuse ;  /* 0x0000003d3a3a7220 */ /* 0x080fe20000410000 */
[----:B------:R-:W-:Y:S01]  /*12c60*/  FFMA.FTZ R71, R56, R61, -R57 ;  /* 0x0000003d38477223 */ /* 0x000fe20000010839 */
[-C--:B------:R-:W-:Y:S01]  /*12c70*/  FMUL.FTZ R70, R70, R141.reuse ;  /* 0x0000008d46467220 */ /* 0x080fe20000410000 */
[----:B------:R-:W-:Y:S01]  /*12c80*/  FFMA.FTZ R68, R62, R141, -R79 ;  /* 0x0000008d3e447223 */ /* 0x000fe2000001084f */
[----:B------:R-:W-:Y:S01]  /*12c90*/  FFMA.FTZ R67, R56, R67, R58 ;  /* 0x0000004338437223 */ /* 0x000fe2000001003a */
[----:B------:R-:W-:Y:S01]  /*12ca0*/  F2FP.BF16.F32.PACK_AB R56, R82, R59 ;  /* 0x0000003b5238723e */ /* 0x000fe200000010ff */
[----:B------:R-:W-:Y:S01]  /*12cb0*/  FFMA.FTZ R70, R62, R137, R70 ;  /* 0x000000893e467223 */ /* 0x000fe20000010046 */
[----:B------:R-:W-:-:S02]  /*12cc0*/  F2FP.BF16.F32.PACK_AB R57, R134, R63 ;  /* 0x0000003f8639723e */ /* 0x000fc400000010ff */
[----:B------:R-:W-:Y:S02]  /*12cd0*/  F2FP.BF16.F32.PACK_AB R58, R71, R64 ;  /* 0x00000040473a723e */ /* 0x000fe400000010ff */
[----:B------:R-:W-:Y:S02]  /*12ce0*/  F2FP.BF16.F32.PACK_AB R59, R68, R65 ;  /* 0x00000041443b723e */ /* 0x000fe400000010ff */
[----:B------:R-:W-:Y:S02]  /*12cf0*/  F2FP.BF16.F32.PACK_AB R61, R69, R66 ;  /* 0x00000042453d723e */ /* 0x000fe400000010ff */
[----:B------:R-:W-:Y:S01]  /*12d00*/  F2FP.BF16.F32.PACK_AB R62, R67, R76 ;  /* 0x0000004c433e723e */ /* 0x000fe200000010ff */
[----:B------:R1:W-:Y:S01]  /*12d10*/  STS.128 [R83], R56 ;  /* 0x0000003853007388 */ /* 0x0003e20000000c00 */
[----:B------:R-:W-:-:S05]  /*12d20*/  F2FP.BF16.F32.PACK_AB R63, R70, R81 ;  /* 0x00000051463f723e */ /* 0x000fca00000010ff */
[----:B------:R1:W-:Y:S02]  /*12d30*/  STS.128 [R3+0x14400], R60 ;  /* 0x0144003c03007388 */ /* 0x0003e40000000c00 */
.L_x_3047:
[----:B------:R-:W-:Y:S05]  /*12d40*/  BSYNC B1 ;  /* 0x0000000000017941 */ /* 0x000fea0003800000 */
.L_x_3046:
[----:B01----:R-:W-:Y:S01]  /*12d50*/  VIADD R3, R212, 0x20 ;  /* 0x00000020d4037836 */ /* 0x003fe20000000000 */
[----:B------:R-:W-:Y:S04]  /*12d60*/  BSSY B1, `(.L_x_3050) ;  /* 0x00000e4000017945 */ /* 0x000fe80003800000 */
[----:B------:R-:W-:-:S13]  /*12d70*/  ISETP.GE.AND P0, PT, R3, R20, PT ;  /* 0x000000140300720c */ /* 0x000fda0003f06270 */
[----:B------:R-:W-:Y:S05]  /*12d80*/  @P0 BRA `(.L_x_3051) ;  /* 0x0000000c00840947 */ /* 0x000fea0003800000 */
[----:B------:R0:W5:Y:S01]  /*12d90*/  LDL R77, [R1+0x64] ;  /* 0x00006400014d7983 */ /* 0x0001620000100800 */
[----:B------:R-:W1:Y:S01]  /*12da0*/  LDC R3, c[0x0][0x3f4] ;  /* 0x0000fd00ff037b82 */ /* 0x000e620000000800 */
[----:B------:R-:W-:Y:S01]  /*12db0*/  BSSY B2, `(.L_x_3052) ;  /* 0x000006f000027945 */ /* 0x000fe20003800000 */
[----:B------:R-:W-:Y:S02]  /*12dc0*/  SHF.R.U32.HI R71, RZ, 0x3, R223 ;  /* 0x00000003ff477819 */ /* 0x000fe400000116df */
[-C--:B-1----:R-:W-:Y:S02]  /*12dd0*/  ISETP.GE.AND P0, PT, R16, R3.reuse, PT ;  /* 0x000000031000720c */ /* 0x082fe40003f06270 */
[----:B------:R-:W-:-:S11]  /*12de0*/  ISETP.GE.AND P1, PT, R213, R3, PT ;  /* 0x00000003d500720c */ /* 0x000fd60003f26270 */
[----:B0-----:R-:W-:Y:S05]  /*12df0*/  @P0 BRA `(.L_x_3053) ;  /* 0x0000000400a80947 */ /* 0x001fea0003800000 */
[----:B------:R-:W-:Y:S02]  /*12e00*/  LEA.HI R56, R3, R237, RZ, 0x1d ;  /* 0x000000ed03387211 */ /* 0x000fe400078fe8ff */
[----:B-----5:R-:W-:Y:S02]  /*12e10*/  R2UR UR4, R77 ;  /* 0x000000004d0472ca */ /* 0x020fe400000e0000 */
[----:B------:R-:W-:Y:S01]  /*12e20*/  SHF.R.S32.HI R57, RZ, 0x1f, R56 ;  /* 0x0000001fff397819 */ /* 0x000fe20000011438 */
[----:B------:R-:W-:Y:S01]  /*12e30*/  IMAD.SHL.U32 R58, R56, 0x8, RZ ;  /* 0x00000008383a7824 */ /* 0x000fe200078e00ff */
[----:B------:R-:W-:Y:S02]  /*12e40*/  LOP3.LUT R59, R223, 0x38, R16, 0xf8, !PT ;  /* 0x00000038df3b7812 */ /* 0x000fe400078ef810 */
[----:B------:R-:W-:Y:S02]  /*12e50*/  LEA.HI R57, R57, R56, RZ, 0x3 ;  /* 0x0000003839397211 */ /* 0x000fe400078f18ff */
[----:B------:R-:W-:-:S02]  /*12e60*/  LOP3.LUT R56, R223, 0x38, R58, 0xf8, !PT ;  /* 0x00000038df387812 */ /* 0x000fc400078ef83a */
[----:B------:R-:W-:Y:S01]  /*12e70*/  LOP3.LUT R59, R226, R59, R71, 0xf6, !PT ;  /* 0x0000003be23b7212 */ /* 0x000fe200078ef647 */
[----:B------:R-:W-:Y:S01]  /*12e80*/  IMAD.SHL.U32 R58, R57, 0x400, RZ ;  /* 0x00000400393a7824 */ /* 0x000fe200078e00ff */
[----:B------:R-:W-:Y:S02]  /*12e90*/  LOP3.LUT R57, R56, R71, RZ, 0x3c, !PT ;  /* 0x0000004738397212 */ /* 0x000fe400078e3cff */
[----:B------:R-:W-:Y:S02]  /*12ea0*/  LEA R64, R59, UR4, 0x1 ;  /* 0x000000043b407c11 */ /* 0x000fe4000f8e08ff */
[----:B------:R-:W-:Y:S02]  /*12eb0*/  LOP3.LUT R58, R58, 0x7fffe000, RZ, 0xc0, !PT ;  /* 0x7fffe0003a3a7812 */ /* 0x000fe400078ec0ff */
[----:B------:R-:W-:Y:S02]  /*12ec0*/  SHF.R.U64 R67, R46, 0x10, R47 ;  /* 0x000000102e437819 */ /* 0x000fe4000000122f */
[----:B------:R-:W-:-:S02]  /*12ed0*/  IADD3 R65, R57, R58, R226 ;  /* 0x0000003a39417210 */ /* 0x000fc40007ffe0e2 */
[----:B------:R-:W0:Y:S01]  /*12ee0*/  LDS.128 R56, [R64] ;  /* 0x0000000040387984 */ /* 0x000e220000000c00 */
[----:B------:R-:W-:Y:S02]  /*12ef0*/  SHF.R.U32.HI R46, RZ, 0x10, R47 ;  /* 0x00000010ff2e7819 */ /* 0x000fe4000001162f */
[----:B------:R-:W-:Y:S01]  /*12f00*/  IMAD R65, R65, 0x2, R18 ;  /* 0x0000000241417824 */ /* 0x000fe200078e0212 */
[----:B------:R-:W-:Y:S02]  /*12f10*/  SHF.R.U64 R69, R44, 0x10, R45 ;  /* 0x000000102c457819 */ /* 0x000fe4000000122d */
[--C-:B------:R-:W-:Y:S02]  /*12f20*/  SHF.R.U64 R47, R52, 0x10, R53.reuse ;  /* 0x00000010342f7819 */ /* 0x100fe40000001235 */
[----:B------:R-:W1:Y:S01]  /*12f30*/  LDS.128 R60, [R65+0x14400] ;  /* 0x01440000413c7984 */ /* 0x000e620000000c00 */
[----:B------:R-:W-:Y:S02]  /*12f40*/  SHF.R.U32.HI R52, RZ, 0x10, R53 ;  /* 0x00000010ff347819 */ /* 0x000fe40000011635 */
[----:B------:R-:W-:-:S02]  /*12f50*/  SHF.R.U32.HI R44, RZ, 0x10, R45 ;  /* 0x00000010ff2c7819 */ /* 0x000fc4000001162d */
[--C-:B------:R-:W-:Y:S02]  /*12f60*/  SHF.R.U64 R45, R54, 0x10, R55.reuse ;  /* 0x00000010362d7819 */ /* 0x100fe40000001237 */
[----:B------:R-:W-:Y:S02]  /*12f70*/  SHF.R.U32.HI R54, RZ, 0x10, R55 ;  /* 0x00000010ff367819 */ /* 0x000fe40000011637 */
[----:B------:R-:W-:Y:S02]  /*12f80*/  PRMT R130, R130, 0x5410, R69 ;  /* 0x0000541082827816 */ /* 0x000fe40000000045 */
[----:B------:R-:W-:Y:S02]  /*12f90*/  PRMT R126, R126, 0x5410, R47 ;  /* 0x000054107e7e7816 */ /* 0x000fe4000000002f */
[----:B------:R-:W-:Y:S02]  /*12fa0*/  PRMT R127, R127, 0x5410, R52 ;  /* 0x000054107f7f7816 */ /* 0x000fe40000000034 */
[----:B------:R-:W-:Y:S01]  /*12fb0*/  PRMT R133, R133, 0x5410, R46 ;  /* 0x0000541085857816 */ /* 0x000fe2000000002e */
[----:B------:R-:W-:Y:S01]  /*12fc0*/  IMAD.U32 R68, R126, 0x10000, RZ ;  /* 0x000100007e447824 */ /* 0x000fe200078e00ff */
[----:B------:R-:W-:Y:S01]  /*12fd0*/  PRMT R128, R128, 0x5410, R45 ;  /* 0x0000541080807816 */ /* 0x000fe2000000002d */
[----:B------:R-:W-:Y:S01]  /*12fe0*/  IMAD.U32 R70, R127, 0x10000, RZ ;  /* 0x000100007f467824 */ /* 0x000fe200078e00ff */
[----:B------:R-:W-:Y:S01]  /*12ff0*/  PRMT R132, R132, 0x5410, R67 ;  /* 0x0000541084847816 */ /* 0x000fe20000000043 */
[----:B------:R-:W-:Y:S01]  /*13000*/  IMAD.U32 R67, R130, 0x10000, RZ ;  /* 0x0001000082437824 */ /* 0x000fe200078e00ff */
[----:B------:R-:W-:-:S02]  /*13010*/  PRMT R129, R129, 0x5410, R54 ;  /* 0x0000541081817816 */ /* 0x000fc40000000036 */
[----:B------:R-:W-:Y:S02]  /*13020*/  PRMT R131, R131, 0x5410, R44 ;  /* 0x0000541083837816 */ /* 0x000fe4000000002c */
[----:B------:R-:W-:Y:S02]  /*13030*/  LOP3.LUT R126, R126, 0xffff0000, RZ, 0xc0, !PT ;  /* 0xffff00007e7e7812 */ /* 0x000fe400078ec0ff */
[----:B------:R-:W-:Y:S02]  /*13040*/  LOP3.LUT R130, R130, 0xffff0000, RZ, 0xc0, !PT ;  /* 0xffff000082827812 */ /* 0x000fe400078ec0ff */
        /* <DEDUP_REMOVED lines=15> */
[C---:B------:R-:W-:Y:S01]  /*13140*/  FMUL.FTZ R76, R54.reuse, R68 ;  /* 0x00000044364c7220 */ /* 0x040fe20000410000 */
[----:B------:R-:W-:Y:S01]  /*13150*/  FMUL.FTZ R78, R54, R67 ;  /* 0x00000043364e7220 */ /* 0x000fe20000410000 */
[C---:B------:R-:W-:Y:S01]  /*13160*/  IMAD.U32 R66, R63.reuse, 0x10000, RZ ;  /* 0x000100003f427824 */ /* 0x040fe200078e00ff */
[----:B------:R-:W-:Y:S01]  /*13170*/  LOP3.LUT R62, R63, 0xffff0000, RZ, 0xc0, !PT ;  /* 0xffff00003f3e7812 */ /* 0x000fe200078ec0ff */
[----:B------:R-:W-:-:S02]  /*13180*/  IMAD.U32 R54, R131, 0x10000, RZ ;  /* 0x0001000083367824 */ /* 0x000fc400078e00ff */
[----:B------:R-:W-:Y:S01]  /*13190*/  FMUL.FTZ R80, R57, R70 ;  /* 0x0000004639507220 */ /* 0x000fe20000410000 */
[----:B------:R-:W-:Y:S02]  /*131a0*/  IMAD.U32 R63, R129, 0x10000, RZ ;  /* 0x00010000813f7824 */ /* 0x000fe400078e00ff */
[C---:B------:R-:W-:Y:S01]  /*131b0*/  FFMA.FTZ R76, R45.reuse, R67, -R76 ;  /* 0x000000432d4c7223 */ /* 0x040fe2000001084c */
[----:B------:R-:W-:Y:S01]  /*131c0*/  FFMA.FTZ R78, R45, R68, R78 ;  /* 0x000000442d4e7223 */ /* 0x000fe2000001004e */
[----:B------:R-:W-:Y:S02]  /*131d0*/  IMAD.U32 R45, R133, 0x10000, RZ ;  /* 0x00010000852d7824 */ /* 0x000fe400078e00ff */
[-C--:B------:R-:W-:Y:S01]  /*131e0*/  FMUL.FTZ R68, R57, R54.reuse ;  /* 0x0000003639447220 */ /* 0x080fe20000410000 */
[C---:B------:R-:W-:Y:S01]  /*131f0*/  FFMA.FTZ R80, R47.reuse, R54, -R80 ;  /* 0x000000362f507223 */ /* 0x040fe20000010850 */
[C---:B------:R-:W-:Y:S01]  /*13200*/  FMUL.FTZ R54, R66.reuse, R63 ;  /* 0x0000003f42367220 */ /* 0x040fe20000410000 */
[----:B------:R-:W-:Y:S01]  /*13210*/  FMUL.FTZ R82, R66, R45 ;  /* 0x0000002d42527220 */ /* 0x000fe20000410000 */
[----:B------:R-:W-:Y:S01]  /*13220*/  FFMA.FTZ R68, R47, R70, R68 ;  /* 0x000000462f447223 */ /* 0x000fe20000010044 */
[----:B------:R-:W-:-:S02]  /*13230*/  IMAD.U32 R47, R128, 0x10000, RZ ;  /* 0x00010000802f7824 */ /* 0x000fc400078e00ff */
[----:B------:R-:W-:Y:S01]  /*13240*/  FFMA.FTZ R66, R53, R45, -R54 ;  /* 0x0000002d35427223 */ /* 0x000fe20000010836 */
[----:B------:R-:W-:Y:S01]  /*13250*/  FMUL.FTZ R45, R55, R126 ;  /* 0x0000007e372d7220 */ /* 0x000fe20000410000 */
[----:B------:R-:W-:Y:S01]  /*13260*/  FFMA.FTZ R82, R53, R63, R82 ;  /* 0x0000003f35527223 */ /* 0x000fe20000010052 */
[-C--:B------:R-:W-:Y:S01]  /*13270*/  FMUL.FTZ R55, R55, R130.reuse ;  /* 0x0000008237377220 */ /* 0x080fe20000410000 */
[----:B------:R-:W-:Y:S01]  /*13280*/  FMUL.FTZ R63, R59, R47 ;  /* 0x0000002f3b3f7220 */ /* 0x000fe20000410000 */
[----:B------:R-:W-:Y:S01]  /*13290*/  FFMA.FTZ R53, R46, R130, -R45 ;  /* 0x000000822e357223 */ /* 0x000fe2000001082d */
[----:B------:R-:W-:Y:S01]  /*132a0*/  IMAD.U32 R45, R132, 0x10000, RZ ;  /* 0x00010000842d7824 */ /* 0x000fe200078e00ff */
[----:B------:R-:W-:Y:S01]  /*132b0*/  LOP3.LUT R128, R128, 0xffff0000, RZ, 0xc0, !PT ;  /* 0xffff000080807812 */ /* 0x000fe200078ec0ff */
[----:B------:R-:W-:Y:S01]  /*132c0*/  FFMA.FTZ R55, R46, R126, R55 ;  /* 0x0000007e2e377223 */ /* 0x000fe20000010037 */
[----:B------:R-:W-:Y:S01]  /*132d0*/  LOP3.LUT R129, R129, 0xffff0000, RZ, 0xc0, !PT ;  /* 0xffff000081817812 */ /* 0x000fe200078ec0ff */
[-C--:B------:R-:W-:Y:S01]  /*132e0*/  FMUL.FTZ R59, R59, R45.reuse ;  /* 0x0000002d3b3b7220 */ /* 0x080fe20000410000 */
[----:B------:R-:W-:Y:S01]  /*132f0*/  LOP3.LUT R131, R131, 0xffff0000, RZ, 0xc0, !PT ;  /* 0xffff000083837812 */ /* 0x000fe200078ec0ff */
[----:B------:R-:W-:Y:S01]  /*13300*/  FFMA.FTZ R46, R52, R45, -R63 ;  /* 0x0000002d342e7223 */ /* 0x000fe2000001083f */
[----:B------:R-:W-:Y:S01]  /*13310*/  LOP3.LUT R132, R132, 0xffff0000, RZ, 0xc0, !PT ;  /* 0xffff000084847812 */ /* 0x000fe200078ec0ff */
[----:B------:R-:W-:Y:S01]  /*13320*/  FFMA.FTZ R54, R52, R47, R59 ;  /* 0x0000002f34367223 */ /* 0x000fe2000001003b */
[----:B------:R-:W-:Y:S01]  /*13330*/  LOP3.LUT R133, R133, 0xffff0000, RZ, 0xc0, !PT ;  /* 0xffff000085857812 */ /* 0x000fe200078ec0ff */
[C---:B------:R-:W-:Y:S01]  /*13340*/  FMUL.FTZ R45, R61.reuse, R128 ;  /* 0x000000803d2d7220 */ /* 0x040fe20000410000 */
[----:B------:R-:W-:Y:S01]  /*13350*/  FMUL.FTZ R57, R60, R127 ;  /* 0x0000007f3c397220 */ /* 0x000fe20000410000 */
[----:B------:R-:W-:Y:S01]  /*13360*/  FMUL.FTZ R59, R62, R129 ;  /* 0x000000813e3b7220 */ /* 0x000fe20000410000 */
[----:B------:R-:W-:Y:S01]  /*13370*/  FMUL.FTZ R60, R60, R131 ;  /* 0x000000833c3c7220 */ /* 0x000fe20000410000 */
[-C--:B------:R-:W-:Y:S01]  /*13380*/  FMUL.FTZ R61, R61, R132.reuse ;  /* 0x000000843d3d7220 */ /* 0x080fe20000410000 */
[----:B------:R-:W-:Y:S01]  /*13390*/  FMUL.FTZ R62, R62, R133 ;  /* 0x000000853e3e7220 */ /* 0x000fe20000410000 */
[----:B------:R-:W-:Y:S01]  /*133a0*/  FFMA.FTZ R47, R44, R132, -R45 ;  /* 0x000000842c2f7223 */ /* 0x000fe2000001082d */
[----:B------:R-:W-:Y:S01]  /*133b0*/  FFMA.FTZ R57, R56, R131, -R57 ;  /* 0x0000008338397223 */ /* 0x000fe20000010839 */
[----:B------:R-:W-:Y:S01]  /*133c0*/  FFMA.FTZ R59, R58, R133, -R59 ;  /* 0x000000853a3b7223 */ /* 0x000fe2000001083b */
        /* <DEDUP_REMOVED lines=13> */
.L_x_3053:
[----:B------:R-:W-:Y:S05]  /*134a0*/  BSYNC B2 ;  /* 0x0000000000027941 */ /* 0x000fea0003800000 */
.L_x_3052:
[----:B------:R-:W-:Y:S05]  /*134b0*/  @P1 BRA `(.L_x_3051) ;  /* 0x0000000400b81947 */ /* 0x000fea0003800000 */
[----:B------:R-:W-:Y:S02]  /*134c0*/  LEA.HI R3, R3, R0, RZ, 0x1d ;  /* 0x0000000003037211 */ /* 0x000fe400078fe8ff */
[----:B------:R-:W-:Y:S02]  /*134d0*/  LEA.HI R92, R92, R213, RZ, 0x6 ;  /* 0x000000d55c5c7211 */ /* 0x000fe400078f30ff */
[----:B0-----:R-:W-:Y:S01]  /*134e0*/  SHF.R.S32.HI R46, RZ, 0x1f, R3 ;  /* 0x0000001fff2e7819 */ /* 0x001fe20000011403 */
[----:B------:R-:W-:Y:S01]  /*134f0*/  IMAD.SHL.U32 R44, R3, 0x8, RZ ;  /* 0x00000008032c7824 */ /* 0x000fe200078e00ff */
[----:B------:R-:W-:Y:S01]  /*13500*/  LOP3.LUT R94, R223, 0x38, R94, 0xf8, !PT ;  /* 0x00000038df5e7812 */ /* 0x000fe200078ef85e */
[----:B------:R-:W-:Y:S01]  /*13510*/  IMAD.SHL.U32 R92, R92, 0x80, RZ ;  /* 0x000000805c5c7824 */ /* 0x000fe200078e00ff */
[----:B------:R-:W-:Y:S02]  /*13520*/  LEA.HI R46, R46, R3, RZ, 0x3 ;  /* 0x000000032e2e7211 */ /* 0x000fe400078f18ff */
[----:B-----5:R-:W-:-:S02]  /*13530*/  R2UR UR4, R77 ;  /* 0x000000004d0472ca */ /* 0x020fc400000e0000 */
[----:B------:R-:W-:Y:S01]  /*13540*/  LOP3.LUT R94, R94, R71, RZ, 0x3c, !PT ;  /* 0x000000475e5e7212 */ /* 0x000fe200078e3cff */
[----:B------:R-:W-:Y:S01]  /*13550*/  IMAD.SHL.U32 R46, R46, 0x400, RZ ;  /* 0x000004002e2e7824 */ /* 0x000fe200078e00ff */
[----:B------:R-:W-:Y:S02]  /*13560*/  LOP3.LUT R45, R92, 0xffffe000, RZ, 0xc0, !PT ;  /* 0xffffe0005c2d7812 */ /* 0x000fe400078ec0ff */
[----:B------:R-:W-:Y:S02]  /*13570*/  LOP3.LUT R3, R223, 0x38, R44, 0xf8, !PT ;  /* 0x00000038df037812 */ /* 0x000fe400078ef82c */
[----:B------:R-:W-:Y:S02]  /*13580*/  IADD3 R94, R94, R45, R226 ;  /* 0x0000002d5e5e7210 */ /* 0x000fe40007ffe0e2 */
[----:B------:R-:W-:Y:S02]  /*13590*/  LOP3.LUT R45, R3, R71, RZ, 0x3c, !PT ;  /* 0x00000047032d7212 */ /* 0x000fe400078e3cff */
[----:B------:R-:W-:-:S02]  /*135a0*/  LOP3.LUT R46, R46, 0x7fffe000, RZ, 0xc0, !PT ;  /* 0x7fffe0002e2e7812 */ /* 0x000fc400078ec0ff */
[----:B------:R-:W-:Y:S02]  /*135b0*/  LEA R3, R94, UR4, 0x1 ;  /* 0x000000045e037c11 */ /* 0x000fe4000f8e08ff */
[----:B------:R-:W-:Y:S02]  /*135c0*/  IADD3 R53, R45, R46, R226 ;  /* 0x0000002e2d357210 */ /* 0x000fe40007ffe0e2 */
[----:B------:R-:W-:Y:S01]  /*135d0*/  SHF.R.U64 R59, R40, 0x10, R41 ;  /* 0x00000010283b7819 */ /* 0x000fe20000001229 */
[----:B------:R-:W0:Y:S01]  /*135e0*/  LDS.128 R44, [R3] ;  /* 0x00000000032c7984 */ /* 0x000e220000000c00 */
[----:B------:R-:W-:Y:S01]  /*135f0*/  SHF.R.U64 R57, R42, 0x10, R43 ;  /* 0x000000102a397819 */ /* 0x000fe2000000122b */
[----:B------:R-:W-:Y:S01]  /*13600*/  IMAD R56, R53, 0x2, R18 ;  /* 0x0000000235387824 */ /* 0x000fe200078e0212 */
[----:B------:R-:W-:Y:S02]  /*13610*/  SHF.R.U32.HI R40, RZ, 0x10, R41 ;  /* 0x00000010ff287819 */ /* 0x000fe40000011629 */
[----:B------:R-:W-:-:S02]  /*13620*/  SHF.R.U32.HI R42, RZ, 0x10, R43 ;  /* 0x00000010ff2a7819 */ /* 0x000fc4000001162b */
[----:B------:R-:W1:Y:S01]  /*13630*/  LDS.128 R52, [R56+0x14400] ;  /* 0x0144000038347984 */ /* 0x000e620000000c00 */
        /* <DEDUP_REMOVED lines=86> */
.L_x_3051:
[----:B------:R-:W-:Y:S05]  /*13ba0*/  BSYNC B1 ;  /* 0x0000000000017941 */ /* 0x000fea0003800000 */
.L_x_3050:
[----:B-1----:R-:W-:Y:S01]  /*13bb0*/  VIADD R3, R212, 0x40 ;  /* 0x00000040d4037836 */ /* 0x002fe20000000000 */
[----:B------:R-:W-:Y:S04]  /*13bc0*/  BSSY B1, `(.L_x_3054) ;  /* 0x00000dd000017945 */ /* 0x000fe80003800000 */
[----:B------:R-:W-:-:S13]  /*13bd0*/  ISETP.GE.AND P0, PT, R3, R20, PT ;  /* 0x000000140300720c */ /* 0x000fda0003f06270 */
[----:B------:R-:W-:Y:S05]  /*13be0*/  @P0 BRA `(.L_x_3055) ;  /* 0x0000000c00680947 */ /* 0x000fea0003800000 */
[----:B------:R-:W1:Y:S01]  /*13bf0*/  LDC R3, c[0x0][0x3f4] ;  /* 0x0000fd00ff037b82 */ /* 0x000e620000000800 */
[----:B------:R-:W-:Y:S01]  /*13c00*/  BSSY B2, `(.L_x_3056) ;  /* 0x0000070000027945 */ /* 0x000fe20003800000 */
[----:B0-----:R-:W-:Y:S02]  /*13c10*/  SHF.R.U32.HI R54, RZ, 0x3, R224 ;  /* 0x00000003ff367819 */ /* 0x001fe400000116e0 */
[-C--:B-1----:R-:W-:Y:S02]  /*13c20*/  ISETP.GE.AND P0, PT, R16, R3.reuse, PT ;  /* 0x000000031000720c */ /* 0x082fe40003f06270 */
[----:B------:R-:W-:-:S11]  /*13c30*/  ISETP.GE.AND P1, PT, R213, R3, PT ;  /* 0x00000003d500720c */ /* 0x000fd60003f26270 */
[----:B------:R-:W-:Y:S05]  /*13c40*/  @P0 BRA `(.L_x_3057) ;  /* 0x0000000400ac0947 */ /* 0x000fea0003800000 */
[----:B------:R-:W2:Y:S01]  /*13c50*/  LDL R40, [R1+0x64] ;  /* 0x0000640001287983 */ /* 0x000ea20000100800 */
[----:B------:R-:W-:Y:S02]  /*13c60*/  LOP3.LUT R42, R224, 0x38, R16, 0xf8, !PT ;  /* 0x00000038e02a7812 */ /* 0x000fe400078ef810 */
[--C-:B------:R-:W-:Y:S02]  /*13c70*/  SHF.R.U64 R51, R30, 0x10, R31.reuse ;  /* 0x000000101e337819 */ /* 0x100fe4000000121f */
[----:B------:R-:W-:Y:S02]  /*13c80*/  LOP3.LUT R42, R227, R42, R54, 0xf6, !PT ;  /* 0x0000002ae32a7212 */ /* 0x000fe400078ef636 */
        /* <DEDUP_REMOVED lines=19> */
[----:B--2---:R-:W-:Y:S02]  /*13dc0*/  R2UR UR4, R40 ;  /* 0x00000000280472ca */ /* 0x004fe400000e0000 */
[----:B------:R-:W-:-:S04]  /*13dd0*/  LEA.HI R40, R3, R237, RZ, 0x1d ;  /* 0x000000ed03287211 */ /* 0x000fc800078fe8ff */
[----:B------:R-:W-:Y:S01]  /*13de0*/  SHF.R.S32.HI R43, RZ, 0x1f, R40 ;  /* 0x0000001fff2b7819 */ /* 0x000fe20000011428 */
[----:B------:R-:W-:-:S03]  /*13df0*/  IMAD.SHL.U32 R41, R40, 0x8, RZ ;  /* 0x0000000828297824 */ /* 0x000fc600078e00ff */
[----:B------:R-:W-:Y:S02]  /*13e00*/  LEA.HI R43, R43, R40, RZ, 0x3 ;  /* 0x000000282b2b7211 */ /* 0x000fe400078f18ff */
[----:B------:R-:W-:Y:S02]  /*13e10*/  LOP3.LUT R40, R224, 0x38, R41, 0xf8, !PT ;  /* 0x00000038e0287812 */ /* 0x000fe400078ef829 */
[----:B------:R-:W-:Y:S01]  /*13e20*/  LEA R48, R42, UR4, 0x1 ;  /* 0x000000042a307c11 */ /* 0x000fe2000f8e08ff */
[----:B------:R-:W-:Y:S01]  /*13e30*/  IMAD.SHL.U32 R43, R43, 0x400, RZ ;  /* 0x000004002b2b7824 */ /* 0x000fe200078e00ff */
[----:B------:R-:W-:-:S04]  /*13e40*/  LOP3.LUT R40, R40, R54, RZ, 0x3c, !PT ;  /* 0x0000003628287212 */ /* 0x000fc800078e3cff */
        /* <DEDUP_REMOVED lines=75> */
.L_x_3057:
[----:B------:R-:W-:Y:S05]  /*14300*/  BSYNC B2 ;  /* 0x0000000000027941 */ /* 0x000fea0003800000 */
.L_x_3056:
[----:B------:R-:W-:Y:S05]  /*14310*/  @P1 BRA `(.L_x_3055) ;  /* 0x00000004009c1947 */ /* 0x000fea0003800000 */
[----:B------:R-:W2:Y:S01]  /*14320*/  LDL R44, [R1+0x74] ;  /* 0x00007400012c7983 */ /* 0x000ea20000100800 */
[----:B------:R-:W-:Y:S02]  /*14330*/  LEA.HI R3, R3, R0, RZ, 0x1d ;  /* 0x0000000003037211 */ /* 0x000fe400078fe8ff */
[----:B------:R-:W-:Y:S02]  /*14340*/  SHF.R.U64 R43, R24, 0x10, R25 ;  /* 0x00000010182b7819 */ /* 0x000fe40000001219 */
[----:B0-----:R-:W-:Y:S01]  /*14350*/  SHF.R.S32.HI R28, RZ, 0x1f, R3 ;  /* 0x0000001fff1c7819 */ /* 0x001fe20000011403 */
[----:B------:R-:W-:Y:S01]  /*14360*/  IMAD.SHL.U32 R29, R3, 0x8, RZ ;  /* 0x00000008031d7824 */ /* 0x000fe200078e00ff */
[----:B------:R-:W-:Y:S02]  /*14370*/  SHF.R.U32.HI R40, RZ, 0x10, R25 ;  /* 0x00000010ff287819 */ /* 0x000fe40000011619 */
[----:B------:R-:W-:Y:S02]  /*14380*/  LEA.HI R28, R28, R3, RZ, 0x3 ;  /* 0x000000031c1c7211 */ /* 0x000fe400078f18ff */
[----:B------:R-:W-:-:S02]  /*14390*/  LOP3.LUT R3, R224, 0x38, R29, 0xf8, !PT ;  /* 0x00000038e0037812 */ /* 0x000fc400078ef81d */
[----:B------:R-:W-:Y:S01]  /*143a0*/  SHF.R.U64 R41, R26, 0x10, R27 ;  /* 0x000000101a297819 */ /* 0x000fe2000000121b */
[----:B------:R-:W-:Y:S01]  /*143b0*/  IMAD.SHL.U32 R29, R28, 0x400, RZ ;  /* 0x000004001c1d7824 */ /* 0x000fe200078e00ff */
[----:B------:R-:W-:Y:S02]  /*143c0*/  LOP3.LUT R28, R3, R54, RZ, 0x3c, !PT ;  /* 0x00000036031c7212 */ /* 0x000fe400078e3cff */
[----:B------:R-:W-:Y:S02]  /*143d0*/  SHF.R.U64 R24, R32, 0x10, R33 ;  /* 0x0000001020187819 */ /* 0x000fe40000001221 */
[----:B------:R-:W-:Y:S02]  /*143e0*/  LOP3.LUT R3, R29, 0x7fffe000, RZ, 0xc0, !PT ;  /* 0x7fffe0001d037812 */ /* 0x000fe400078ec0ff */
[----:B------:R-:W-:Y:S02]  /*143f0*/  SHF.R.U64 R25, R34, 0x10, R35 ;  /* 0x0000001022197819 */ /* 0x000fe40000001223 */
[----:B------:R-:W-:-:S02]  /*14400*/  IADD3 R3, R28, R3, R227 ;  /* 0x000000031c037210 */ /* 0x000fc40007ffe0e3 */
[----:B------:R-:W-:Y:S02]  /*14410*/  SHF.R.U32.HI R26, RZ, 0x10, R27 ;  /* 0x00000010ff1a7819 */ /* 0x000fe4000001161b */
[----:B------:R-:W-:Y:S01]  /*14420*/  SHF.R.U32.HI R32, RZ, 0x10, R33 ;  /* 0x00000010ff207819 */ /* 0x000fe20000011621 */
[----:B------:R-:W-:Y:S01]  /*14430*/  IMAD R3, R3, 0x2, R18 ;  /* 0x0000000203037824 */ /* 0x000fe200078e0212 */
[----:B------:R-:W-:Y:S02]  /*14440*/  PRMT R93, R93, 0x5410, R24 ;  /* 0x000054105d5d7816 */ /* 0x000fe40000000018 */
[----:B------:R-:W-:Y:S02]  /*14450*/  PRMT R96, R96, 0x5410, R25 ;  /* 0x0000541060607816 */ /* 0x000fe40000000019 */
[----:B------:R-:W0:Y:S01]  /*14460*/  LDS.128 R36, [R3+0x14400] ;  /* 0x0144000003247984 */ /* 0x000e220000000c00 */
[----:B------:R-:W-:Y:S01]  /*14470*/  PRMT R98, R98, 0x5410, R43 ;  /* 0x0000541062627816 */ /* 0x000fe2000000002b */
[----:B------:R-:W-:Y:S01]  /*14480*/  IMAD.U32 R42, R93, 0x10000, RZ ;  /* 0x000100005d2a7824 */ /* 0x000fe200078e00ff */
[----:B------:R-:W-:-:S02]  /*14490*/  PRMT R101, R101, 0x5410, R26 ;  /* 0x0000541065657816 */ /* 0x000fc4000000001a */
[----:B------:R-:W-:Y:S02]  /*144a0*/  SHF.R.U32.HI R34, RZ, 0x10, R35 ;  /* 0x00000010ff227819 */ /* 0x000fe40000011623 */
[----:B------:R-:W-:Y:S02]  /*144b0*/  PRMT R95, R95, 0x5410, R32 ;  /* 0x000054105f5f7816 */ /* 0x000fe40000000020 */
[----:B------:R-:W-:Y:S01]  /*144c0*/  PRMT R100, R100, 0x5410, R41 ;  /* 0x0000541064647816 */ /* 0x000fe20000000029 */
[C---:B------:R-:W-:Y:S01]  /*144d0*/  IMAD.U32 R41, R98.reuse, 0x10000, RZ ;  /* 0x0001000062297824 */ /* 0x040fe200078e00ff */
[----:B------:R-:W-:Y:S01]  /*144e0*/  PRMT R97, R97, 0x5410, R34 ;  /* 0x0000541061617816 */ /* 0x000fe20000000022 */
[----:B------:R-:W-:Y:S01]  /*144f0*/  IMAD.U32 R43, R95, 0x10000, RZ ;  /* 0x000100005f2b7824 */ /* 0x000fe200078e00ff */
[----:B------:R-:W-:Y:S02]  /*14500*/  PRMT R99, R99, 0x5410, R40 ;  /* 0x0000541063637816 */ /* 0x000fe40000000028 */
[----:B------:R-:W-:-:S02]  /*14510*/  LOP3.LUT R98, R98, 0xffff0000, RZ, 0xc0, !PT ;  /* 0xffff000062627812 */ /* 0x000fc400078ec0ff */
[----:B------:R-:W-:Y:S02]  /*14520*/  LOP3.LUT R95, R95, 0xffff0000, RZ, 0xc0, !PT ;  /* 0xffff00005f5f7812 */ /* 0x000fe400078ec0ff */
[----:B0-----:R-:W-:Y:S01]  /*14530*/  LOP3.LUT R33, R36, 0xffff0000, RZ, 0xc0, !PT ;  /* 0xffff000024217812 */ /* 0x001fe200078ec0ff */
[----:B------:R-:W-:Y:S02]  /*14540*/  IMAD.U32 R34, R37, 0x10000, RZ ;  /* 0x0001000025227824 */ /* 0x000fe400078e00ff */
[----:B------:R-:W-:Y:S02]  /*14550*/  IMAD.U32 R35, R38, 0x10000, RZ ;  /* 0x0001000026237824 */ /* 0x000fe400078e00ff */
[----:B------:R-:W-:Y:S02]  /*14560*/  IMAD.U32 R40, R39, 0x10000, RZ ;  /* 0x0001000027287824 */ /* 0x000fe400078e00ff */
[----:B------:R-:W-:Y:S01]  /*14570*/  FMUL.FTZ R47, R34, R43 ;  /* 0x0000002b222f7220 */ /* 0x000fe20000410000 */
[----:B--2---:R-:W0:Y:S02]  /*14580*/  LDS.128 R28, [R44] ;  /* 0x000000002c1c7984 */ /* 0x004e240000000c00 */
        /* <DEDUP_REMOVED lines=8> */
[----:B------:R-:W-:Y:S01]  /*14610*/  IMAD.U32 R31, R36, 0x10000, RZ ;  /* 0x00010000241f7824 */ /* 0x000fe200078e00ff */
[----:B------:R-:W-:-:S02]  /*14620*/  LOP3.LUT R36, R37, 0xffff0000, RZ, 0xc0, !PT ;  /* 0xffff000025247812 */ /* 0x000fc400078ec0ff */
[----:B------:R-:W-:Y:S01]  /*14630*/  LOP3.LUT R37, R38, 0xffff0000, RZ, 0xc0, !PT ;  /* 0xffff000026257812 */ /* 0x000fe200078ec0ff */
[-C--:B------:R-:W-:Y:S01]  /*14640*/  FMUL.FTZ R45, R31, R42.reuse ;  /* 0x0000002a1f2d7220 */ /* 0x080fe20000410000 */
[----:B------:R-:W-:Y:S01]  /*14650*/  LOP3.LUT R38, R39, 0xffff0000, RZ, 0xc0, !PT ;  /* 0xffff000027267812 */ /* 0x000fe200078ec0ff */
[-C--:B------:R-:W-:Y:S01]  /*14660*/  FMUL.FTZ R39, R31, R41.reuse ;  /* 0x000000291f277220 */ /* 0x080fe20000410000 */
[----:B------:R-:W-:Y:S02]  /*14670*/  IMAD.U32 R31, R99, 0x10000, RZ ;  /* 0x00010000631f7824 */ /* 0x000fe400078e00ff */
[C---:B------:R-:W-:Y:S01]  /*14680*/  FFMA.FTZ R45, R24.reuse, R41, -R45 ;  /* 0x00000029182d7223 */ /* 0x040fe2000001082d */
[----:B------:R-:W-:Y:S02]  /*14690*/  IMAD.U32 R41, R97, 0x10000, RZ ;  /* 0x0001000061297824 */ /* 0x000fe400078e00ff */
[----:B------:R-:W-:Y:S01]  /*146a0*/  FFMA.FTZ R42, R24, R42, R39 ;  /* 0x0000002a182a7223 */ /* 0x000fe20000010027 */
[----:B------:R-:W-:-:S02]  /*146b0*/  IMAD.U32 R39, R101, 0x10000, RZ ;  /* 0x0001000065277824 */ /* 0x000fc400078e00ff */
[-C--:B------:R-:W-:Y:S01]  /*146c0*/  FMUL.FTZ R49, R34, R31.reuse ;  /* 0x0000001f22317220 */ /* 0x080fe20000410000 */
[----:B------:R-:W-:Y:S01]  /*146d0*/  FFMA.FTZ R47, R26, R31, -R47 ;  /* 0x0000001f1a2f7223 */ /* 0x000fe2000001082f */
[C---:B------:R-:W-:Y:S01]  /*146e0*/  FMUL.FTZ R31, R40.reuse, R41 ;  /* 0x00000029281f7220 */ /* 0x040fe20000410000 */
[----:B------:R-:W-:Y:S01]  /*146f0*/  LOP3.LUT R34, R93, 0xffff0000, RZ, 0xc0, !PT ;  /* 0xffff00005d227812 */ /* 0x000fe200078ec0ff */
[-C--:B------:R-:W-:Y:S01]  /*14700*/  FMUL.FTZ R40, R40, R39.reuse ;  /* 0x0000002728287220 */ /* 0x080fe20000410000 */
[----:B------:R-:W-:Y:S01]  /*14710*/  LOP3.LUT R99, R99, 0xffff0000, RZ, 0xc0, !PT ;  /* 0xffff000063637812 */ /* 0x000fe200078ec0ff */
[----:B------:R-:W-:Y:S01]  /*14720*/  FFMA.FTZ R39, R32, R39, -R31 ;  /* 0x0000002720277223 */ /* 0x000fe2000001081f */
[----:B------:R-:W-:Y:S01]  /*14730*/  FFMA.FTZ R49, R26, R43, R49 ;  /* 0x0000002b1a317223 */ /* 0x000fe20000010031 */
[----:B------:R-:W-:Y:S01]  /*14740*/  FFMA.FTZ R40, R32, R41, R40 ;  /* 0x0000002920287223 */ /* 0x000fe20000010028 */
[C---:B------:R-:W-:Y:S01]  /*14750*/  FMUL.FTZ R24, R33.reuse, R34 ;  /* 0x0000002221187220 */ /* 0x040fe20000410000 */
[----:B------:R-:W-:Y:S01]  /*14760*/  FMUL.FTZ R32, R33, R98 ;  /* 0x0000006221207220 */ /* 0x000fe20000410000 */
[----:B------:R-:W-:-:S02]  /*14770*/  IMAD.U32 R26, R96, 0x10000, RZ ;  /* 0x00010000601a7824 */ /* 0x000fc400078e00ff */
[C---:B------:R-:W-:Y:S01]  /*14780*/  FMUL.FTZ R31, R36.reuse, R95 ;  /* 0x0000005f241f7220 */ /* 0x040fe20000410000 */
[C---:B------:R-:W-:Y:S01]  /*14790*/  FFMA.FTZ R98, R25.reuse, R98, -R24 ;  /* 0x0000006219627223 */ /* 0x040fe20000010818 */
[-C--:B------:R-:W-:Y:S01]  /*147a0*/  FMUL.FTZ R36, R36, R99.reuse ;  /* 0x0000006324247220 */ /* 0x080fe20000410000 */
[----:B------:R-:W-:Y:S02]  /*147b0*/  IMAD.U32 R24, R100, 0x10000, RZ ;  /* 0x0001000064187824 */ /* 0x000fe400078e00ff */
[----:B------:R-:W-:Y:S01]  /*147c0*/  FFMA.FTZ R25, R25, R34, R32 ;  /* 0x0000002219197223 */ /* 0x000fe20000010020 */
        /* <DEDUP_REMOVED lines=26> */
[----:B------:R1:W-:Y:S04]  /*14970*/  STS.128 [R44], R24 ;  /* 0x000000182c007388 */ /* 0x0003e80000000c00 */
[----:B------:R1:W-:Y:S02]  /*14980*/  STS.128 [R3+0x14400], R28 ;  /* 0x0144001c03007388 */ /* 0x0003e40000000c00 */
.L_x_3055:
[----:B------:R-:W-:Y:S05]  /*14990*/  BSYNC B1 ;  /* 0x0000000000017941 */ /* 0x000fea0003800000 */
.L_x_3054:
[----:B-1----:R-:W-:-:S05]  /*149a0*/  VIADD R3, R212, 0x60 ;  /* 0x00000060d4037836 */ /* 0x002fca0000000000 */
        /* <DEDUP_REMOVED lines=16> */
[----:B------:R-:W-:Y:S02]  /*14ab0*/  LOP3.LUT R25, R42, 0x38, R16, 0xf8, !PT ;  /* 0x000000382a197812 */ /* 0x000fe400078ef810 */
[--C-:B------:R-:W-:Y:S02]  /*14ac0*/  SHF.R.U64 R35, R12, 0x10, R13.reuse ;  /* 0x000000100c237819 */ /* 0x100fe4000000120d */
[----:B-----5:R-:W-:Y:S02]  /*14ad0*/  LOP3.LUT R25, R38, R25, R40, 0xf6, !PT ;  /* 0x0000001926197212 */ /* 0x020fe400078ef628 */
[----:B------:R-:W-:Y:S02]  /*14ae0*/  SHF.R.U32.HI R12, RZ, 0x10, R13 ;  /* 0x00000010ff0c7819 */ /* 0x000fe4000001160d */
[----:B------:R-:W-:Y:S02]  /*14af0*/  SHF.R.U64 R13, R4, 0x10, R5 ;  /* 0x00000010040d7819 */ /* 0x000fe40000001205 */
[----:B------:R-:W-:-:S02]  /*14b00*/  SHF.R.U64 R33, R14, 0x10, R15 ;  /* 0x000000100e217819 */ /* 0x000fc4000000120f */
[----:B------:R-:W-:Y:S02]  /*14b10*/  SHF.R.U32.HI R14, RZ, 0x10, R15 ;  /* 0x00000010ff0e7819 */ /* 0x000fe4000001160f */
[----:B------:R-:W-:Y:S02]  /*14b20*/  PRMT R102, R102, 0x5410, R13 ;  /* 0x0000541066667816 */ /* 0x000fe4000000000d */
[----:B------:R-:W-:Y:S02]  /*14b30*/  SHF.R.U32.HI R4, RZ, 0x10, R5 ;  /* 0x00000010ff047819 */ /* 0x000fe40000011605 */
[----:B------:R-:W-:Y:S01]  /*14b40*/  PRMT R106, R106, 0x5410, R35 ;  /* 0x000054106a6a7816 */ /* 0x000fe20000000023 */
[----:B------:R-:W-:Y:S01]  /*14b50*/  IMAD.U32 R35, R102, 0x10000, RZ ;  /* 0x0001000066237824 */ /* 0x000fe200078e00ff */
[--C-:B------:R-:W-:Y:S02]  /*14b60*/  SHF.R.U64 R5, R6, 0x10, R7.reuse ;  /* 0x0000001006057819 */ /* 0x100fe40000001207 */
        /* <DEDUP_REMOVED lines=10> */
[----:B------:R-:W-:Y:S02]  /*14c10*/  LOP3.LUT R106, R106, 0xffff0000, RZ, 0xc0, !PT ;  /* 0xffff00006a6a7812 */ /* 0x000fe400078ec0ff */
        /* <DEDUP_REMOVED lines=30> */
[C---:B------:R-:W-:Y:S01]  /*14e00*/  IMAD.U32 R29, R31.reuse, 0x10000, RZ ;  /* 0x000100001f1d7824 */ /* 0x040fe200078e00ff */
[----:B------:R-:W-:Y:S01]  /*14e10*/  LOP3.LUT R30, R31, 0xffff0000, RZ, 0xc0, !PT ;  /* 0xffff00001f1e7812 */ /* 0x000fe200078ec0ff */
[----:B------:R-:W-:Y:S01]  /*14e20*/  FMUL.FTZ R41, R14, R33 ;  /* 0x000000210e297220 */ /* 0x000fe20000410000 */
[----:B------:R-:W-:-:S02]  /*14e30*/  IMAD.U32 R31, R107, 0x10000, RZ ;  /* 0x000100006b1f7824 */ /* 0x000fc400078e00ff */
[----:B------:R-:W-:Y:S01]  /*14e40*/  FFMA.FTZ R39, R4, R33, -R39 ;  /* 0x0000002104277223 */ /* 0x000fe20000010827 */
[----:B------:R-:W-:Y:S02]  /*14e50*/  IMAD.U32 R14, R105, 0x10000, RZ ;  /* 0x00010000690e7824 */ /* 0x000fe400078e00ff */
[----:B------:R-:W-:Y:S01]  /*14e60*/  FMUL.FTZ R33, R20, R37 ;  /* 0x0000002514217220 */ /* 0x000fe20000410000 */
[----:B------:R-:W-:Y:S01]  /*14e70*/  FFMA.FTZ R41, R4, R35, R41 ;  /* 0x0000002304297223 */ /* 0x000fe20000010029 */
[----:B------:R-:W-:Y:S02]  /*14e80*/  IMAD.U32 R4, R109, 0x10000, RZ ;  /* 0x000100006d047824 */ /* 0x000fe400078e00ff */
[-C--:B------:R-:W-:Y:S01]  /*14e90*/  FMUL.FTZ R35, R20, R31.reuse ;  /* 0x0000001f14237220 */ /* 0x080fe20000410000 */
[C---:B------:R-:W-:Y:S01]  /*14ea0*/  FMUL.FTZ R20, R29.reuse, R14 ;  /* 0x0000000e1d147220 */ /* 0x040fe20000410000 */
[C---:B------:R-:W-:Y:S01]  /*14eb0*/  FFMA.FTZ R33, R6.reuse, R31, -R33 ;  /* 0x0000001f06217223 */ /* 0x040fe20000010821 */
[-C--:B------:R-:W-:Y:S01]  /*14ec0*/  FMUL.FTZ R31, R29, R4.reuse ;  /* 0x000000041d1f7220 */ /* 0x080fe20000410000 */
[----:B------:R-:W-:Y:S01]  /*14ed0*/  LOP3.LUT R107, R107, 0xffff0000, RZ, 0xc0, !PT ;  /* 0xffff00006b6b7812 */ /* 0x000fe200078ec0ff */
[----:B------:R-:W-:Y:S01]  /*14ee0*/  FFMA.FTZ R29, R13, R4, -R20 ;  /* 0x000000040d1d7223 */ /* 0x000fe20000010814 */
[----:B------:R-:W-:Y:S01]  /*14ef0*/  FMUL.FTZ R4, R15, R102 ;  /* 0x000000660f047220 */ /* 0x000fe20000410000 */
[----:B------:R-:W-:Y:S01]  /*14f00*/  FFMA.FTZ R35, R6, R37, R35 ;  /* 0x0000002506237223 */ /* 0x000fe20000010023 */
[----:B------:R-:W-:Y:S01]  /*14f10*/  FFMA.FTZ R31, R13, R14, R31 ;  /* 0x0000000e0d1f7223 */ /* 0x000fe2000001001f */
[----:B------:R-:W-:Y:S01]  /*14f20*/  FMUL.FTZ R14, R15, R106 ;  /* 0x0000006a0f0e7220 */ /* 0x000fe20000410000 */
[----:B------:R-:W-:-:S02]  /*14f30*/  IMAD.U32 R6, R104, 0x10000, RZ ;  /* 0x0001000068067824 */ /* 0x000fc400078e00ff */
[C---:B------:R-:W-:Y:S01]  /*14f40*/  FMUL.FTZ R13, R28.reuse, R103 ;  /* 0x000000671c0d7220 */ /* 0x040fe20000410000 */
[----:B------:R-:W-:Y:S01]  /*14f50*/  FFMA.FTZ R106, R5, R106, -R4 ;  /* 0x0000006a056a7223 */ /* 0x000fe20000010804 */
        /* <DEDUP_REMOVED lines=31> */
.L_x_3059:
[----:B------:R-:W-:Y:S05]  /*15150*/  BSYNC B1 ;  /* 0x0000000000017941 */ /* 0x000fea0003800000 */
.L_x_3058:
[----:B------:R-:W-:Y:S05]  /*15160*/  @P1 BRA `(.L_x_3025) ;  /* 0x00000004009c1947 */ /* 0x000fea0003800000 */
[----:B------:R-:W2:Y:S01]  /*15170*/  LDL R32, [R1+0x70] ;  /* 0x0000700001207983 */ /* 0x000ea20000100800 */
[----:B------:R-:W-:Y:S02]  /*15180*/  LEA.HI R0, R34, R0, RZ, 0x1d ;  /* 0x0000000022007211 */ /* 0x000fe400078fe8ff */
[----:B------:R-:W-:Y:S02]  /*15190*/  SHF.R.U64 R26, R8, 0x10, R9 ;  /* 0x00000010081a7819 */ /* 0x000fe40000001209 */
[----:B0-----:R-:W-:Y:S01]  /*151a0*/  SHF.R.S32.HI R5, RZ, 0x1f, R0 ;  /* 0x0000001fff057819 */ /* 0x001fe20000011400 */
[----:B------:R-:W-:Y:S01]  /*151b0*/  IMAD.SHL.U32 R3, R0, 0x8, RZ ;  /* 0x0000000800037824 */ /* 0x000fe200078e00ff */
[----:B------:R-:W-:Y:S02]  /*151c0*/  SHF.R.U64 R27, R72, 0x10, R73 ;  /* 0x00000010481b7819 */ /* 0x000fe40000001249 */
[----:B------:R-:W-:Y:S02]  /*151d0*/  LEA.HI R5, R5, R0, RZ, 0x3 ;  /* 0x0000000005057211 */ /* 0x000fe400078f18ff */
[----:B------:R-:W-:-:S02]  /*151e0*/  LOP3.LUT R0, R42, 0x38, R3, 0xf8, !PT ;  /* 0x000000382a007812 */ /* 0x000fc400078ef803 */
[----:B------:R-:W-:Y:S01]  /*151f0*/  SHF.R.U32.HI R8, RZ, 0x10, R9 ;  /* 0x00000010ff087819 */ /* 0x000fe20000011609 */
[----:B------:R-:W-:Y:S01]  /*15200*/  IMAD.SHL.U32 R5, R5, 0x400, RZ ;  /* 0x0000040005057824 */ /* 0x000fe200078e00ff */
[----:B------:R-:W-:Y:S02]  /*15210*/  LOP3.LUT R0, R0, R40, RZ, 0x3c, !PT ;  /* 0x0000002800007212 */ /* 0x000fe400078e3cff */
[----:B------:R-:W-:Y:S02]  /*15220*/  PRMT R26, R21, 0x5410, R26 ;  /* 0x00005410151a7816 */ /* 0x000fe4000000001a */
[----:B------:R-:W-:Y:S02]  /*15230*/  LOP3.LUT R3, R5, 0x7fffe000, RZ, 0xc0, !PT ;  /* 0x7fffe00005037812 */ /* 0x000fe400078ec0ff */
[----:B------:R-:W-:Y:S02]  /*15240*/  SHF.R.U64 R25, R74, 0x10, R75 ;  /* 0x000000104a197819 */ /* 0x000fe4000000124b */
[----:B-----5:R-:W-:-:S02]  /*15250*/  IADD3 R3, R0, R3, R38 ;  /* 0x0000000300037210 */ /* 0x020fc40007ffe026 */
[----:B------:R-:W-:Y:S02]  /*15260*/  SHF.R.U64 R9, R10, 0x10, R11 ;  /* 0x000000100a097819 */ /* 0x000fe4000000120b */
[----:B------:R-:W-:Y:S01]  /*15270*/  PRMT R88, R88, 0x5410, R27 ;  /* 0x0000541058587816 */ /* 0x000fe2000000001b */
[----:B------:R-:W-:Y:S01]  /*15280*/  IMAD R3, R3, 0x2, R18 ;  /* 0x0000000203037824 */ /* 0x000fe200078e0212 */
[----:B------:R-:W-:Y:S01]  /*15290*/  SHF.R.U32.HI R72, RZ, 0x10, R73 ;  /* 0x00000010ff487819 */ /* 0x000fe20000011649 */
[----:B------:R-:W-:Y:S01]  /*152a0*/  IMAD.U32 R27, R26, 0x10000, RZ ;  /* 0x000100001a1b7824 */ /* 0x000fe200078e00ff */
[----:B------:R-:W-:Y:S02]  /*152b0*/  SHF.R.U32.HI R10, RZ, 0x10, R11 ;  /* 0x00000010ff0a7819 */ /* 0x000fe4000001160b */
[----:B------:R-:W0:Y:S01]  /*152c0*/  LDS.128 R12, [R3+0x14400] ;  /* 0x01440000030c7984 */ /* 0x000e220000000c00 */
[----:B------:R-:W-:Y:S02]  /*152d0*/  PRMT R85, R85, 0x5410, R8 ;  /* 0x0000541055557816 */ /* 0x000fe40000000008 */
[----:B------:R-:W-:Y:S01]  /*152e0*/  PRMT R90, R90, 0x5410, R25 ;  /* 0x000054105a5a7816 */ /* 0x000fe20000000019 */
[----:B------:R-:W-:Y:S01]  /*152f0*/  IMAD.U32 R25, R88, 0x10000, RZ ;  /* 0x0001000058197824 */ /* 0x000fe200078e00ff */
[----:B------:R-:W-:Y:S01]  /*15300*/  SHF.R.U32.HI R74, RZ, 0x10, R75 ;  /* 0x00000010ff4a7819 */ /* 0x000fe2000001164b */
[----:B------:R-:W-:Y:S01]  /*15310*/  IMAD.U32 R29, R85, 0x10000, RZ ;  /* 0x00010000551d7824 */ /* 0x000fe200078e00ff */
[----:B------:R-:W-:-:S02]  /*15320*/  PRMT R89, R89, 0x5410, R72 ;  /* 0x0000541059597816 */ /* 0x000fc40000000048 */
[----:B------:R-:W-:Y:S02]  /*15330*/  PRMT R87, R87, 0x5410, R10 ;  /* 0x0000541057577816 */ /* 0x000fe4000000000a */
[----:B------:R-:W-:Y:S02]  /*15340*/  PRMT R91, R91, 0x5410, R74 ;  /* 0x000054105b5b7816 */ /* 0x000fe4000000004a */
[----:B------:R-:W-:Y:S01]  /*15350*/  PRMT R86, R86, 0x5410, R9 ;  /* 0x0000541056567816 */ /* 0x000fe20000000009 */
[C---:B0-----:R-:W-:Y:S01]  /*15360*/  IMAD.U32 R11, R12.reuse, 0x10000, RZ ;  /* 0x000100000c0b7824 */ /* 0x041fe200078e00ff */
[----:B------:R-:W-:Y:S01]  /*15370*/  LOP3.LUT R12, R12, 0xffff0000, RZ, 0xc0, !PT ;  /* 0xffff00000c0c7812 */ /* 0x000fe200078ec0ff */
[C---:B------:R-:W-:Y:S01]  /*15380*/  IMAD.U32 R20, R13.reuse, 0x10000, RZ ;  /* 0x000100000d147824 */ /* 0x040fe200078e00ff */
[----:B------:R-:W-:Y:S01]  /*15390*/  LOP3.LUT R13, R13, 0xffff0000, RZ, 0xc0, !PT ;  /* 0xffff00000d0d7812 */ /* 0x000fe200078ec0ff */
[C---:B------:R-:W-:Y:S01]  /*153a0*/  FMUL.FTZ R31, R11.reuse, R27 ;  /* 0x0000001b0b1f7220 */ /* 0x040fe20000410000 */
[----:B------:R-:W-:Y:S01]  /*153b0*/  FMUL.FTZ R33, R11, R25 ;  /* 0x000000190b217220 */ /* 0x000fe20000410000 */
[----:B------:R-:W-:-:S02]  /*153c0*/  IMAD.U32 R11, R89, 0x10000, RZ ;  /* 0x00010000590b7824 */ /* 0x000fc400078e00ff */
[C---:B------:R-:W-:Y:S01]  /*153d0*/  FMUL.FTZ R35, R20.reuse, R29 ;  /* 0x0000001d14237220 */ /* 0x040fe20000410000 */
[C---:B------:R-:W-:Y:S01]  /*153e0*/  IMAD.U32 R24, R15.reuse, 0x10000, RZ ;  /* 0x000100000f187824 */ /* 0x040fe200078e00ff */
[----:B------:R-:W-:Y:S01]  /*153f0*/  LOP3.LUT R15, R15, 0xffff0000, RZ, 0xc0, !PT ;  /* 0xffff00000f0f7812 */ /* 0x000fe200078ec0ff */
[----:B------:R-:W-:Y:S01]  /*15400*/  FMUL.FTZ R37, R20, R11 ;  /* 0x0000000b14257220 */ /* 0x000fe20000410000 */
[C---:B------:R-:W-:Y:S01]  /*15410*/  IMAD.U32 R21, R14.reuse, 0x10000, RZ ;  /* 0x000100000e157824 */ /* 0x040fe200078e00ff */
[----:B------:R-:W-:Y:S01]  /*15420*/  LOP3.LUT R14, R14, 0xffff0000, RZ, 0xc0, !PT ;  /* 0xffff00000e0e7812 */ /* 0x000fe200078ec0ff */
[----:B--2---:R-:W0:Y:S02]  /*15430*/  LDS.128 R4, [R32] ;  /* 0x0000000020047984 */ /* 0x004e240000000c00 */
[C---:B0-----:R-:W-:Y:S01]  /*15440*/  IMAD.U32 R0, R4.reuse, 0x10000, RZ ;  /* 0x0001000004007824 */ /* 0x041fe200078e00ff */
[----:B------:R-:W-:Y:S01]  /*15450*/  LOP3.LUT R4, R4, 0xffff0000, RZ, 0xc0, !PT ;  /* 0xffff000004047812 */ /* 0x000fe200078ec0ff */
[C---:B------:R-:W-:Y:S01]  /*15460*/  IMAD.U32 R8, R5.reuse, 0x10000, RZ ;  /* 0x0001000005087824 */ /* 0x040fe200078e00ff */
[----:B------:R-:W-:Y:S01]  /*15470*/  LOP3.LUT R5, R5, 0xffff0000, RZ, 0xc0, !PT ;  /* 0xffff000005057812 */ /* 0x000fe200078ec0ff */
[----:B------:R-:W-:Y:S01]  /*15480*/  FFMA.FTZ R28, R0, R25, -R31 ;  /* 0x00000019001c7223 */ /* 0x000fe2000001081f */
[----:B------:R-:W-:-:S02]  /*15490*/  IMAD.U32 R31, R87, 0x10000, RZ ;  /* 0x00010000571f7824 */ /* 0x000fc400078e00ff */
[----:B------:R-:W-:Y:S01]  /*154a0*/  FFMA.FTZ R35, R8, R11, -R35 ;  /* 0x0000000b08237223 */ /* 0x000fe20000010823 */
[----:B------:R-:W-:Y:S02]  /*154b0*/  IMAD.U32 R25, R91, 0x10000, RZ ;  /* 0x000100005b197824 */ /* 0x000fe400078e00ff */
[----:B------:R-:W-:Y:S01]  /*154c0*/  FFMA.FTZ R33, R0, R27, R33 ;  /* 0x0000001b00217223 */ /* 0x000fe20000010021 */
[----:B------:R-:W-:Y:S02]  /*154d0*/  IMAD.U32 R10, R7, 0x10000, RZ ;  /* 0x00010000070a7824 */ /* 0x000fe400078e00ff */
[C---:B------:R-:W-:Y:S01]  /*154e0*/  FMUL.FTZ R11, R24.reuse, R31 ;  /* 0x0000001f180b7220 */ /* 0x040fe20000410000 */
[----:B------:R-:W-:Y:S01]  /*154f0*/  FMUL.FTZ R24, R24, R25 ;  /* 0x0000001918187220 */ /* 0x000fe20000410000 */
[----:B------:R-:W-:Y:S01]  /*15500*/  LOP3.LUT R27, R26, 0xffff0000, RZ, 0xc0, !PT ;  /* 0xffff00001a1b7812 */ /* 0x000fe200078ec0ff */
[----:B------:R-:W-:Y:S01]  /*15510*/  FFMA.FTZ R37, R8, R29, R37 ;  /* 0x0000001d08257223 */ /* 0x000fe20000010025 */
[----:B------:R-:W-:Y:S01]  /*15520*/  FFMA.FTZ R30, R10, R25, -R11 ;  /* 0x000000190a1e7223 */ /* 0x000fe2000001080b */
[----:B------:R-:W-:Y:S01]  /*15530*/  LOP3.LUT R11, R88, 0xffff0000, RZ, 0xc0, !PT ;  /* 0xffff0000580b7812 */ /* 0x000fe200078ec0ff */
[----:B------:R-:W-:Y:S01]  /*15540*/  FFMA.FTZ R31, R10, R31, R24 ;  /* 0x0000001f0a1f7223 */ /* 0x000fe20000010018 */
[----:B------:R-:W-:Y:S01]  /*15550*/  LOP3.LUT R10, R85, 0xffff0000, RZ, 0xc0, !PT ;  /* 0xffff0000550a7812 */ /* 0x000fe200078ec0ff */
[C---:B------:R-:W-:Y:S01]  /*15560*/  FMUL.FTZ R25, R12.reuse, R27 ;  /* 0x0000001b0c197220 */ /* 0x040fe20000410000 */
[----:B------:R-:W-:Y:S01]  /*15570*/  LOP3.LUT R0, R89, 0xffff0000, RZ, 0xc0, !PT ;  /* 0xffff000059007812 */ /* 0x000fe200078ec0ff */
[----:B------:R-:W-:Y:S01]  /*15580*/  FMUL.FTZ R29, R12, R11 ;  /* 0x0000000b0c1d7220 */ /* 0x000fe20000410000 */
[----:B------:R-:W-:-:S02]  /*15590*/  IMAD.U32 R12, R86, 0x10000, RZ ;  /* 0x00010000560c7824 */ /* 0x000fc400078e00ff */
[C---:B------:R-:W-:Y:S01]  /*155a0*/  FMUL.FTZ R24, R13.reuse, R10 ;  /* 0x0000000a0d187220 */ /* 0x040fe20000410000 */
[C---:B------:R-:W-:Y:S01]  /*155b0*/  FFMA.FTZ R25, R4.reuse, R11, -R25 ;  /* 0x0000000b04197223 */ /* 0x040fe20000010819 */
[----:B------:R-:W-:Y:S01]  /*155c0*/  FMUL.FTZ R13, R13, R0 ;  /* 0x000000000d0d7220 */ /* 0x000fe20000410000 */
[----:B------:R-:W-:Y:S01]  /*155d0*/  FFMA.FTZ R20, R4, R27, R29 ;  /* 0x0000001b04147223 */ /* 0x000fe2000001001d */
[----:B------:R-:W-:Y:S02]  /*155e0*/  IMAD.U32 R9, R6, 0x10000, RZ ;  /* 0x0001000006097824 */ /* 0x000fe400078e00ff */
[----:B------:R-:W-:Y:S01]  /*155f0*/  FMUL.FTZ R4, R21, R12 ;  /* 0x0000000c15047220 */ /* 0x000fe20000410000 */
[----:B------:R-:W-:Y:S02]  /*15600*/  IMAD.U32 R8, R90, 0x10000, RZ ;  /* 0x000100005a087824 */ /* 0x000fe400078e00ff */
[C---:B------:R-:W-:Y:S01]  /*15610*/  FFMA.FTZ R10, R5.reuse, R10, R13 ;  /* 0x0000000a050a7223 */ /* 0x040fe2000001000d */
[----:B------:R-:W-:Y:S01]  /*15620*/  FFMA.FTZ R24, R5, R0, -R24 ;  /* 0x0000000005187223 */ /* 0x000fe20000010818 */
[----:B------:R-:W-:Y:S01]  /*15630*/  LOP3.LUT R11, R86, 0xffff0000, RZ, 0xc0, !PT ;  /* 0xffff0000560b7812 */ /* 0x000fe200078ec0ff */
[-C--:B------:R-:W-:Y:S01]  /*15640*/  FMUL.FTZ R26, R21, R8.reuse ;  /* 0x00000008151a7220 */ /* 0x080fe20000410000 */
[----:B------:R-:W-:Y:S01]  /*15650*/  FFMA.FTZ R13, R9, R8, -R4 ;  /* 0x00000008090d7223 */ /* 0x000fe20000010804 */
[----:B------:R-:W-:-:S02]  /*15660*/  LOP3.LUT R5, R90, 0xffff0000, RZ, 0xc0, !PT ;  /* 0xffff00005a057812 */ /* 0x000fc400078ec0ff */
[----:B------:R-:W-:Y:S01]  /*15670*/  LOP3.LUT R4, R87, 0xffff0000, RZ, 0xc0, !PT ;  /* 0xffff000057047812 */ /* 0x000fe200078ec0ff */
[----:B------:R-:W-:Y:S01]  /*15680*/  FFMA.FTZ R26, R9, R12, R26 ;  /* 0x0000000c091a7223 */ /* 0x000fe2000001001a */
[----:B------:R-:W-:Y:S01]  /*15690*/  LOP3.LUT R0, R91, 0xffff0000, RZ, 0xc0, !PT ;  /* 0xffff00005b007812 */ /* 0x000fe200078ec0ff */
[----:B------:R-:W-:Y:S01]  /*156a0*/  FMUL.FTZ R9, R14, R11 ;  /* 0x0000000b0e097220 */ /* 0x000fe20000410000 */
[----:B------:R-:W-:Y:S01]  /*156b0*/  LOP3.LUT R6, R6, 0xffff0000, RZ, 0xc0, !PT ;  /* 0xffff000006067812 */ /* 0x000fe200078ec0ff */
[-C--:B------:R-:W-:Y:S01]  /*156c0*/  FMUL.FTZ R14, R14, R5.reuse ;  /* 0x000000050e0e7220 */ /* 0x080fe20000410000 */
[----:B------:R-:W-:Y:S01]  /*156d0*/  LOP3.LUT R7, R7, 0xffff0000, RZ, 0xc0, !PT ;  /* 0xffff000007077812 */ /* 0x000fe200078ec0ff */
        /* <DEDUP_REMOVED lines=16> */
.L_x_3025:
[----:B------:R-:W-:Y:S05]  /*157e0*/  BSYNC B0 ;  /* 0x0000000000007941 */ /* 0x000fea0003800000 */
.L_x_2985:
        /* <DEDUP_REMOVED lines=8> */
.L_x_2983:
[----:B------:R-:W2:Y:S02]  /*15870*/  LDL R0, [R1+0x58] ;  /* 0x0000580001007983 */ /* 0x000ea40000100800 */
[----:B--2---:R-:W-:-:S13]  /*15880*/  R2UR UR4, R0 ;  /* 0x00000000000472ca */ /* 0x004fda00000e0000 */
[----:B------:R-:W-:-:S05]  /*15890*/  IMAD.U32 R0, RZ, RZ, UR4 ;  /* 0x00000004ff007e24 */ /* 0x000fca000f8e00ff */
[----:B------:R-:W-:-:S13]  /*158a0*/  ISETP.NE.AND P0, PT, R0, 0x3, PT ;  /* 0x000000030000780c */ /* 0x000fda0003f05270 */
[----:B------:R-:W-:Y:S05]  /*158b0*/  @!P0 BRA `(.L_x_3060) ;  /* 0x0000000000048947 */ /* 0x000fea0003800000 */
[----:B------:R-:W-:Y:S01]  /*158c0*/  BPT.TRAP 0x1 ;  /* 0x000000040000795c */ /* 0x000fe20000300000 */
.L_x_3060:
[----:B------:R-:W-:Y:S01]  /*158d0*/  IMAD R0, R217, 0x8, R18 ;  /* 0x00000008d9007824 */ /* 0x000fe200078e0212 */
[----:B01-34-:R-:W-:-:S04]  /*158e0*/  SHF.L.U32 R3, R218, 0x1f, RZ ;  /* 0x0000001fda037819 */ /* 0x01bfc800000006ff */
[----:B------:R0:W1:Y:S01]  /*158f0*/  SYNCS.PHASECHK.TRANS64.TRYWAIT P2, [R0+URZ+0x38830], R3 ;  /* 0x03883003000075a7 */ /* 0x000062000804017f */
[----:B------:R-:W-:Y:S05]  /*15900*/  @!P0 BRA `(.L_x_3061) ;  /* 0x0000000000048947 */ /* 0x000fea0003800000 */
[----:B------:R-:W-:Y:S01]  /*15910*/  BPT.TRAP 0x1 ;  /* 0x000000040000795c */ /* 0x000fe20000300000 */
.L_x_3061:
[----:B------:R-:W2:Y:S02]  /*15920*/  S2R R4, SR_TID.X ;  /* 0x0000000000047919 */ /* 0x000ea40000002100 */
[----:B--2---:R-:W-:-:S04]  /*15930*/  LOP3.LUT R4, R4, 0x7f, RZ, 0xc0, !PT ;  /* 0x0000007f04047812 */ /* 0x004fc800078ec0ff */
[----:B------:R-:W-:Y:S01]  /*15940*/  ISETP.NE.AND P1, PT, R4, RZ, PT ;  /* 0x000000ff0400720c */ /* 0x000fe20003f25270 */
[----:B-1----:R-:W-:-:S12]  /*15950*/  @P2 BRA `(.L_x_3062) ;  /* 0x0000000000082947 */ /* 0x002fd80003800000 */
[----:B------:R-:W1:Y:S02]  /*15960*/  SYNCS.PHASECHK.TRANS64.TRYWAIT P2, [R0+URZ+0x38830], R3 ;  /* 0x03883003000075a7 */ /* 0x000e64000804017f */
[----:B-1----:R-:W-:Y:S05]  /*15970*/  @!P2 BRA `(.L_x_3063) ;  /* 0x000001d000aca947 */ /* 0x002fea0003800000 */
.L_x_3062:
[----:B------:R-:W-:Y:S05]  /*15980*/  WARPSYNC.ALL ;  /* 0x0000000000007948 */ /* 0x000fea0003800000 */
[----:B01----:R-:W-:Y:S01]  /*15990*/  VIADD R3, R18, 0x24400 ;  /* 0x0002440012037836 */ /* 0x003fe20000000000 */
[----:B------:R-:W-:Y:S01]  /*159a0*/  R2UR UR20, R2 ;  /* 0x00000000021472ca */ /* 0x000fe200000e0000 */
[----:B------:R-:W-:Y:S01]  /*159b0*/  IMAD.MOV.U32 R5, RZ, RZ, 0x40000040 ;  /* 0x40000040ff057424 */ /* 0x000fe200078e00ff */
[----:B------:R-:W-:Y:S01]  /*159c0*/  WARPGROUP.ARRIVE ;  /* 0x00000000000079c5 */ /* 0x000fe20000000000 */
[----:B------:R-:W-:Y:S01]  /*159d0*/  UMOV UR5, 0x40000040 ;  /* 0x4000004000057882 */ /* 0x000fe20000000000 */
[----:B------:R-:W-:Y:S01]  /*159e0*/  SHF.R.U32.HI R3, RZ, 0x4, R3 ;  /* 0x00000004ff037819 */ /* 0x000fe20000011603 */
[----:B------:R-:W-:Y:S01]  /*159f0*/  UMOV UR17, UR5 ;  /* 0x0000000500117c82 */ /* 0x000fe20008000000 */
[----:B------:R-:W-:Y:S01]  /*15a00*/  R2UR UR7, R5 ;  /* 0x00000000050772ca */ /* 0x000fe200000e0000 */
[----:B------:R-:W-:Y:S01]  /*15a10*/  IMAD.U32 R11, RZ, RZ, UR5 ;  /* 0x00000005ff0b7e24 */ /* 0x000fe2000f8e00ff */
[----:B------:R-:W-:Y:S01]  /*15a20*/  LOP3.LUT R3, R3, 0x3fff, RZ, 0xc0, !PT ;  /* 0x00003fff03037812 */ /* 0x000fe200078ec0ff */
[----:B------:R-:W-:Y:S01]  /*15a30*/  IMAD.MOV.U32 R7, RZ, RZ, 0x40000040 ;  /* 0x40000040ff077424 */ /* 0x000fe200078e00ff */
[----:B------:R-:W-:Y:S01]  /*15a40*/  UMOV UR9, UR17 ;  /* 0x0000001100097c82 */ /* 0x000fe20008000000 */
[----:B------:R-:W-:Y:S01]  /*15a50*/  UMOV UR13, UR17 ;  /* 0x00000011000d7c82 */ /* 0x000fe20008000000 */
[----:B------:R-:W-:Y:S01]  /*15a60*/  LOP3.LUT R222, R3, 0x10000, RZ, 0xfc, !PT ;  /* 0x0001000003de7812 */ /* 0x000fe200078efcff */
[----:B------:R-:W-:Y:S01]  /*15a70*/  ULOP3.LUT UR20, UR20, 0x10000, URZ, 0xfc, !UPT ;  /* 0x0001000014147892 */ /* 0x000fe2000f8efc3f */
[----:B------:R-:W-:Y:S01]  /*15a80*/  IMAD.MOV.U32 R3, RZ, RZ, 0x40000040 ;  /* 0x40000040ff037424 */ /* 0x000fe200078e00ff */
[----:B------:R-:W-:Y:S01]  /*15a90*/  R2UR UR11, R7 ;  /* 0x00000000070b72ca */ /* 0x000fe200000e0000 */
[----:B------:R-:W-:Y:S01]  /*15aa0*/  IMAD.MOV.U32 R7, RZ, RZ, 0x40000040 ;  /* 0x40000040ff077424 */ /* 0x000fe200078e00ff */
[----:B------:R-:W-:Y:S01]  /*15ab0*/  UMOV UR25, 0x40000040 ;  /* 0x4000004000197882 */ /* 0x000fe20000000000 */
[----:B------:R-:W-:Y:S01]  /*15ac0*/  IMAD R4, R217, 0xa00, R222 ;  /* 0x00000a00d9047824 */ /* 0x000fe200078e02de */
[----:B------:R-:W-:Y:S01]  /*15ad0*/  UIADD3 UR56, UR20, 0x804, URZ ;  /* 0x0000080414387890 */ /* 0x000fe2000fffe03f */
[----:B------:R-:W-:Y:S01]  /*15ae0*/  IMAD.MOV.U32 R9, RZ, RZ, 0x40000040 ;  /* 0x40000040ff097424 */ /* 0x000fe200078e00ff */
        /* <DEDUP_REMOVED lines=10> */
[----:B------:R-:W-:Y:S01]  /*15b90*/  R2UR UR27, R9 ;  /* 0x00000000091b72ca */ /* 0x000fe200000e0000 */
[----:B------:R-:W-:Y:S01]  /*15ba0*/  IMAD.MOV.U32 R7, RZ, RZ, 0x40000040 ;  /* 0x40000040ff077424 */ /* 0x000fe200078e00ff */
[----:B------:R-:W-:Y:S01]  /*15bb0*/  R2UR UR10, R6 ;  /* 0x00000000060a72ca */ /* 0x000fe200000e0000 */
[----:B------:R-:W-:Y:S01]  /*15bc0*/  VIADD R6, R4, 0x200 ;  /* 0x0000020004067836 */ /* 0x000fe20000000000 */
[----:B------:R-:W-:Y:S01]  /*15bd0*/  R2UR UR26, R8 ;  /* 0x00000000081a72ca */ /* 0x000fe200000e0000 */
        /* <DEDUP_REMOVED lines=8> */
[----:B------:R0:W-:Y:S01]  /*15c60*/  STL.64 [R1+0x48], R10 ;  /* 0x0000480a01007387 */ /* 0x0001e20000100a00 */
[----:B------:R-:W-:Y:S01]  /*15c70*/  VIADD R6, R4, 0x102 ;  /* 0x0000010204067836 */ /* 0x000fe20000000000 */
[----:B------:R-:W-:Y:S01]  /*15c80*/  R2UR UR14, R2 ;  /* 0x00000000020e72ca */ /* 0x000fe200000e0000 */
[C---:B------:R-:W-:Y:S01]  /*15c90*/  VIADD R2, R4.reuse, 0x82 ;  /* 0x0000008204027836 */ /* 0x040fe20000000000 */
[----:B------:R-:W-:Y:S01]  /*15ca0*/  R2UR UR15, R3 ;  /* 0x00000000030f72ca */ /* 0x000fe200000e0000 */
[----:B------:R-:W-:Y:S01]  /*15cb0*/  IMAD.MOV.U32 R3, RZ, RZ, 0x40000040 ;  /* 0x40000040ff037424 */ /* 0x000fe200078e00ff */
[----:B------:R-:W-:Y:S01]  /*15cc0*/  UMOV UR57, 0x40000040 ;  /* 0x4000004000397882 */ /* 0x000fe20000000000 */
[----:B------:R-:W-:Y:S01]  /*15cd0*/  VIADD R8, R4, 0x4 ;  /* 0x0000000404087836 */ /* 0x000fe20000000000 */
[----:B------:R-:W-:Y:S01]  /*15ce0*/  UIADD3 UR52, UR20, 0x806, URZ ;  /* 0x0000080614347890 */ /* 0x000fe2000fffe03f */
[----:B------:R-:W-:Y:S01]  /*15cf0*/  IMAD.MOV.U32 R9, RZ, RZ, 0x40000040 ;  /* 0x40000040ff097424 */ /* 0x000fe200078e00ff */
[----:B------:R-:W-:Y:S01]  /*15d00*/  UMOV UR53, 0x40000040 ;  /* 0x4000004000357882 */ /* 0x000fe20000000000 */
[----:B------:R-:W-:Y:S01]  /*15d10*/  UIADD3 UR48, UR20, 0xc00, URZ ;  /* 0x00000c0014307890 */ /* 0x000fe2000fffe03f */
[----:B0-----:R-:W-:Y:S01]  /*15d20*/  IMAD.U32 R11, RZ, RZ, UR25 ;  /* 0x00000019ff0b7e24 */ /* 0x001fe2000f8e00ff */
[----:B------:R-:W-:Y:S01]  /*15d30*/  UMOV UR49, 0x40000040 ;  /* 0x4000004000317882 */ /* 0x000fe20000000000 */
[----:B------:R-:W-:Y:S01]  /*15d40*/  UIADD3 UR44, UR20, 0xc02, URZ ;  /* 0x00000c02142c7890 */ /* 0x000fe2000fffe03f */
[----:B------:R-:W-:Y:S01]  /*15d50*/  @!P1 VIADD R0, R0, 0x38840 ;  /* 0x0003884000009836 */ /* 0x000fe20000000000 */
[----:B------:R-:W-:Y:S01]  /*15d60*/  UMOV UR45, 0x40000040 ;  /* 0x40000040002d7882 */ /* 0x000fe20000000000 */
[----:B------:R-:W-:Y:S01]  /*15d70*/  UIADD3 UR40, UR20, 0xc04, URZ ;  /* 0x00000c0414287890 */ /* 0x000fe2000fffe03f */
[----:B------:R-:W-:Y:S01]  /*15d80*/  BSSY B0, `(.L_x_3064) ;  /* 0x00009c9000007945 */ /* 0x000fe20003800000 */
[----:B------:R-:W-:Y:S01]  /*15d90*/  UMOV UR41, 0x40000040 ;  /* 0x4000004000297882 */ /* 0x000fe20000000000 */
[----:B------:R-:W-:Y:S01]  /*15da0*/  UIADD3 UR36, UR20, 0xc06, URZ ;  /* 0x00000c0614247890 */ /* 0x000fe2000fffe03f */
[----:B------:R-:W-:Y:S01]  /*15db0*/  @!P1 PRMT R0, RZ, 0x654, R0 ;  /* 0x00000654ff009816 */ /* 0x000fe20000000000 */
[----:B------:R-:W-:Y:S01]  /*15dc0*/  UMOV UR37, 0x40000040 ;  /* 0x4000004000257882 */ /* 0x000fe20000000000 */
[----:B------:R-:W-:-:S02]  /*15dd0*/  CS2R R150, SRZ ;  /* 0x0000000000967805 */ /* 0x000fc4000001ff00 */
[----:B------:R-:W-:Y:S02]  /*15de0*/  CS2R R148, SRZ ;  /* 0x0000000000947805 */ /* 0x000fe4000001ff00 */
[----:B------:R-:W-:Y:S02]  /*15df0*/  CS2R R146, SRZ ;  /* 0x0000000000927805 */ /* 0x000fe4000001ff00 */
[----:B-----5:R-:W-:Y:S02]  /*15e00*/  CS2R R144, SRZ ;  /* 0x0000000000907805 */ /* 0x020fe4000001ff00 */
        /* <DEDUP_REMOVED lines=17> */
[----:B------:R-:W-:Y:S02]  /*15f20*/  WARPGROUP.DEPBAR.LE gsb0, 0x0 ;  /* 0x00008000000079c5 */ /* 0x000fe40000010000 */
[----:B------:R-:W-:Y:S01]  /*15f30*/  WARPGROUP.ARRIVE ;  /* 0x00000000000079c5 */ /* 0x000fe20000000000 */
[----:B------:R-:W-:Y:S02]  /*15f40*/  CS2R R108, SRZ ;  /* 0x00000000006c7805 */ /* 0x000fe4000001ff00 */
[----:B------:R-:W-:Y:S02]  /*15f50*/  CS2R R106, SRZ ;  /* 0x00000000006a7805 */ /* 0x000fe4000001ff00 */
[----:B------:R-:W-:-:S02]  /*15f60*/  CS2R R104, SRZ ;  /* 0x0000000000687805 */ /* 0x000fc4000001ff00 */
[----:B------:R-:W-:Y:S02]  /*15f70*/  CS2R R102, SRZ ;  /* 0x0000000000667805 */ /* 0x000fe4000001ff00 */
[----:B------:R-:W-:Y:S01]  /*15f80*/  CS2R R100, SRZ ;  /* 0x0000000000647805 */ /* 0x000fe2000001ff00 */
[----:B------:R-:W-:Y:S01]  /*15f90*/  HGMMA.64x16x16.F32.BF16 R48, gdesc[UR4], RZ, !UPT, gsb0 ;  /* 0x00200000043079f0 */ /* 0x000fe2000c0018ff */
[----:B------:R-:W-:Y:S01]  /*15fa0*/  UIADD3 UR4, UR20, 0x2, URZ ;  /* 0x0000000214047890 */ /* 0x000fe2000fffe03f */
[----:B------:R-:W-:Y:S02]  /*15fb0*/  CS2R R98, SRZ ;  /* 0x0000000000627805 */ /* 0x000fe4000001ff00 */
[----:B------:R-:W-:Y:S02]  /*15fc0*/  CS2R R96, SRZ ;  /* 0x0000000000607805 */ /* 0x000fe4000001ff00 */
[----:B------:R-:W-:Y:S02]  /*15fd0*/  CS2R R94, SRZ ;  /* 0x00000000005e7805 */ /* 0x000fe4000001ff00 */
[----:B------:R-:W-:-:S02]  /*15fe0*/  CS2R R92, SRZ ;  /* 0x00000000005c7805 */ /* 0x000fc4000001ff00 */
[----:B------:R-:W-:Y:S02]  /*15ff0*/  CS2R R90, SRZ ;  /* 0x00000000005a7805 */ /* 0x000fe4000001ff00 */
[----:B------:R-:W-:Y:S01]  /*16000*/  CS2R R88, SRZ ;  /* 0x0000000000587805 */ /* 0x000fe2000001ff00 */
[----:B------:R-:W-:Y:S01]  /*16010*/  UMOV UR24, UR4 ;  /* 0x0000000400187c82 */ /* 0x000fe20008000000 */
[----:B------:R-:W-:Y:S01]  /*16020*/  CS2R R86, SRZ ;  /* 0x0000000000567805 */ /* 0x000fe2000001ff00 */
[----:B------:R-:W-:Y:S01]  /*16030*/  IMAD.U32 R10, RZ, RZ, UR24 ;  /* 0x00000018ff0a7e24 */ /* 0x000fe2000f8e00ff */
[----:B------:R-:W-:-:S04]  /*16040*/  CS2R R82, SRZ ;  /* 0x0000000000527805 */ /* 0x000fc8000001ff00 */
[----:B------:R0:W-:Y:S01]  /*16050*/  STL.64 [R1+0x40], R10 ;  /* 0x0000400a01007387 */ /* 0x0001e20000100a00 */
[----:B------:R-:W-:Y:S02]  /*16060*/  WARPGROUP.DEPBAR.LE gsb0, 0x0 ;  /* 0x00008000000079c5 */ /* 0x000fe40000010000 */
[----:B------:R-:W-:-:S06]  /*16070*/  WARPGROUP.ARRIVE ;  /* 0x00000000000079c5 */ /* 0x000fcc0000000000 */
[----:B------:R-:W-:Y:S01]  /*16080*/  HGMMA.64x16x16.F32.BF16 R40, gdesc[UR8], RZ, !UPT, gsb0 ;  /* 0x00200000082879f0 */ /* 0x000fe2000c0018ff */
[----:B------:R-:W-:Y:S01]  /*16090*/  UMOV UR8, UR24 ;  /* 0x0000001800087c82 */ /* 0x000fe20008000000 */
[----:B------:R-:W-:Y:S01]  /*160a0*/  UMOV UR9, UR25 ;  /* 0x0000001900097c82 */ /* 0x000fe20008000000 */
[----:B------:R-:W-:Y:S01]  /*160b0*/  UMOV UR4, UR8 ;  /* 0x0000000800047c82 */ /* 0x000fe20008000000 */
[----:B------:R-:W-:Y:S01]  /*160c0*/  UMOV UR5, UR9 ;  /* 0x0000000900057c82 */ /* 0x000fe20008000000 */
[----:B------:R-:W-:Y:S02]  /*160d0*/  WARPGROUP.DEPBAR.LE gsb0, 0x0 ;  /* 0x00008000000079c5 */ /* 0x000fe40000010000 */
[----:B------:R-:W-:-:S06]  /*160e0*/  WARPGROUP.ARRIVE ;  /* 0x00000000000079c5 */ /* 0x000fcc0000000000 */
[----:B------:R-:W-:Y:S01]  /*160f0*/  HGMMA.64x16x16.F32.BF16 R32, gdesc[UR12], RZ, !UPT, gsb0 ;  /* 0x002000000c2079f0 */ /* 0x000fe2000c0018ff */
        /* <DEDUP_REMOVED lines=375> */
[----:B------:R-:W-:Y:S01]  /*17870*/  R2UR UR58, R8 ;  /* 0x00000000083a72ca */ /* 0x000fe200000e0000 */
[----:B------:R-:W-:Y:S01]  /*17880*/  VIADD R8, R4, 0x506 ;  /* 0x0000050604087836 */ /* 0x000fe20000000000 */
[----:B------:R-:W-:Y:S01]  /*17890*/  R2UR UR59, R9 ;  /* 0x00000000093b72ca */ /* 0x000fe200000e0000 */
[----:B------:R-:W-:-:S03]  /*178a0*/  IMAD.MOV.U32 R9, RZ, RZ, 0x40000040 ;  /* 0x40000040ff097424 */ /* 0x000fc600078e00ff */
        /* <DEDUP_REMOVED lines=37> */
[----:B------:R0:W-:Y:S01]  /*17b00*/  STL.64 [R1], R10 ;  /* 0x0000000a01007387 */ /* 0x0001e20000100a00 */
        /* <DEDUP_REMOVED lines=21> */
[----:B------:R-:W-:Y:S01]  /*17c60*/  IMAD.MOV.U32 R3, RZ, RZ, 0x40000040 ;  /* 0x40000040ff037424 */ /* 0x000fe200078e00ff */
[----:B------:R-:W-:Y:S02]  /*17c70*/  WARPGROUP.DEPBAR.LE gsb0, 0x0 ;  /* 0x00008000000079c5 */ /* 0x000fe40000010000 */
[----:B------:R-:W-:-:S06]  /*17c80*/  WARPGROUP.ARRIVE ;  /* 0x00000000000079c5 */ /* 0x000fcc0000000000 */
[----:B------:R-:W-:Y:S03]  /*17c90*/  HGMMA.64x16x16.F32.BF16 R56, gdesc[UR24], R56, gsb0 ;  /* 0x00200000183879f0 */ /* 0x000fe60008001838 */
        /* <DEDUP_REMOVED lines=195> */
[----:B------:R-:W-:Y:S01]  /*188d0*/  ULDC UR42, c[0x0][0x988] ;  /* 0x00026200002a7ab9 */ /* 0x000fe20000000800 */
[----:B------:R-:W-:Y:S01]  /*188e0*/  ULDC UR43, c[0x0][0x988] ;  /* 0x00026200002b7ab9 */ /* 0x000fe20000000800 */
[----:B------:R-:W-:Y:S02]  /*188f0*/  WARPGROUP.DEPBAR.LE gsb0, 0x0 ;  /* 0x00008000000079c5 */ /* 0x000fe40000010000 */
[----:B------:R-:W-:-:S06]  /*18900*/  WARPGROUP.ARRIVE ;  /* 0x00000000000079c5 */ /* 0x000fcc0000000000 */
[----:B------:R-:W-:Y:S03]  /*18910*/  HGMMA.64x16x16.F32.BF16 R48, gdesc[UR16], R48, gsb0 ;  /* 0x00200000103079f0 */ /* 0x000fe60008001830 */
[----:B------:R-:W-:Y:S02]  /*18920*/  WARPGROUP.DEPBAR.LE gsb0, 0x0 ;  /* 0x00008000000079c5 */ /* 0x000fe40000010000 */
[----:B------:R-:W-:-:S06]  /*18930*/  WARPGROUP.ARRIVE ;  /* 0x00000000000079c5 */ /* 0x000fcc0000000000 */
[----:B------:R-:W-:Y:S03]  /*18940*/  HGMMA.64x16x16.F32.BF16 R40, gdesc[UR12], R40, gsb0 ;  /* 0x002000000c2879f0 */ /* 0x000fe60008001828 */
[----:B------:R-:W-:Y:S02]  /*18950*/  WARPGROUP.DEPBAR.LE gsb0, 0x0 ;  /* 0x00008000000079c5 */ /* 0x000fe40000010000 */
[----:B------:R-:W-:-:S06]  /*18960*/  WARPGROUP.ARRIVE ;  /* 0x00000000000079c5 */ /* 0x000fcc0000000000 */
[----:B------:R-:W-:Y:S01]  /*18970*/  HGMMA.64x16x16.F32.BF16 R32, gdesc[UR8], R32, gsb0 ;  /* 0x00200000082079f0 */ /* 0x000fe20008001820 */
[----:B------:R-:W-:Y:S02]  /*18980*/  ULDC UR8, c[0x0][0x9d8] ;  /* 0x0002760000087ab9 */ /* 0x000fe40000000800 */
[----:B------:R-:W-:Y:S02]  /*18990*/  WARPGROUP.DEPBAR.LE gsb0, 0x0 ;  /* 0x00008000000079c5 */ /* 0x000fe40000010000 */
[----:B------:R-:W-:-:S06]  /*189a0*/  WARPGROUP.ARRIVE ;  /* 0x00000000000079c5 */ /* 0x000fcc0000000000 */
[----:B------:R-:W-:Y:S01]  /*189b0*/  HGMMA.64x16x16.F32.BF16 R24, gdesc[UR4], R24, gsb0 ;  /* 0x00200000041879f0 */ /* 0x000fe20008001818 */
[----:B------:R-:W-:Y:S01]  /*189c0*/  R2UR UR6, R2 ;  /* 0x00000000020672ca */ /* 0x000fe200000e0000 */
[----:B------:R-:W-:Y:S01]  /*189d0*/  UMOV UR4, UR36 ;  /* 0x0000002400047c82 */ /* 0x000fe20008000000 */
[----:B------:R-:W-:Y:S01]  /*189e0*/  R2UR UR7, R3 ;  /* 0x00000000030772ca */ /* 0x000fe200000e0000 */
[----:B------:R-:W-:Y:S01]  /*189f0*/  UMOV UR5, UR37 ;  /* 0x0000002500057c82 */ /* 0x000fe20008000000 */
[----:B------:R-:W1:Y:S02]  /*18a00*/  LDC R3, c[0x0][0x448] ;  /* 0x00011200ff037b82 */ /* 0x000e640000000800 */
[----:B-1----:R-:W-:Y:S01]  /*18a10*/  ISETP.NE.AND P2, PT, R3, 0x1, PT ;  /* 0x000000010300780c */ /* 0x002fe20003f45270 */
[----:B------:R-:W-:-:S12]  /*18a20*/  IMAD.IADD R3, R235, 0x1, R230 ;  /* 0x00000001eb037824 */ /* 0x000fd800078e02e6 */
[----:B0-----:R-:W0:Y:S08]  /*18a30*/  @P2 LDC R10, c[0x0][0x44c] ;  /* 0x00011300ff0a2b82 */ /* 0x001e300000000800 */
[----:B------:R-:W1:Y:S01]  /*18a40*/  @P2 LDC R11, c[0x0][0x450] ;  /* 0x00011400ff0b2b82 */ /* 0x000e620000000800 */
[----:B------:R-:W-:Y:S02]  /*18a50*/  WARPGROUP.DEPBAR.LE gsb0, 0x0 ;  /* 0x00008000000079c5 */ /* 0x000fe40000010000 */
[----:B------:R-:W-:-:S06]  /*18a60*/  WARPGROUP.ARRIVE ;  /* 0x00000000000079c5 */ /* 0x000fcc0000000000 */
[----:B------:R-:W-:Y:S01]  /*18a70*/  HGMMA.64x16x16.F32.BF16 R56, gdesc[UR36], R56, gsb0 ;  /* 0x00200000243879f0 */ /* 0x000fe20008001838 */
[----:B------:R-:W-:Y:S01]  /*18a80*/  ULDC UR38, c[0x0][0x9d8] ;  /* 0x0002760000267ab9 */ /* 0x000fe20000000800 */
[----:B------:R-:W-:Y:S01]  /*18a90*/  ULDC UR39, c[0x0][0x9d8] ;  /* 0x0002760000277ab9 */ /* 0x000fe20000000800 */
[----:B0-----:R-:W-:Y:S01]  /*18aa0*/  @P2 IMAD.HI.U32 R10, R3, R10, RZ ;  /* 0x0000000a030a2227 */ /* 0x001fe200078e00ff */
        /* <DEDUP_REMOVED lines=8> */
[----:B------:R-:W-:Y:S01]  /*18b30*/  R2UR UR6, R6 ;  /* 0x00000000060672ca */ /* 0x000fe200000e0000 */
[----:B------:R-:W-:Y:S01]  /*18b40*/  UMOV UR4, UR36 ;  /* 0x0000002400047c82 */ /* 0x000fe20008000000 */
[----:B------:R-:W-:Y:S01]  /*18b50*/  R2UR UR7, R7 ;  /* 0x00000000070772ca */ /* 0x000fe200000e0000 */
[----:B------:R-:W-:Y:S01]  /*18b60*/  UMOV UR5, UR37 ;  /* 0x0000002500057c82 */ /* 0x000fe20008000000 */
[----:B------:R-:W0:Y:S01]  /*18b70*/  MUFU.TANH R58, R58 ;  /* 0x0000003a003a7308 */ /* 0x000e220000002400 */
[----:B------:R-:W-:Y:S01]  /*18b80*/  FMUL.FTZ R7, R60, UR8 ;  /* 0x000000083c077c20 */ /* 0x000fe20008410000 */
[----:B------:R-:W-:Y:S01]  /*18b90*/  FMUL.FTZ R5, R57, UR8 ;  /* 0x0000000839057c20 */ /* 0x000fe20008410000 */
[----:B------:R-:W-:-:S05]  /*18ba0*/  FMUL.FTZ R6, R61, UR8 ;  /* 0x000000083d067c20 */ /* 0x000fca0008410000 */
[----:B------:R-:W2:Y:S08]  /*18bb0*/  MUFU.TANH R13, R59 ;  /* 0x0000003b000d7308 */ /* 0x000eb00000002400 */
        /* <DEDUP_REMOVED lines=12> */
[----:B------:R-:W-:Y:S01]  /*18c80*/  R2UR UR6, R8 ;  /* 0x00000000080672ca */ /* 0x000fe200000e0000 */
[----:B------:R-:W-:Y:S01]  /*18c90*/  UMOV UR4, UR36 ;  /* 0x0000002400047c82 */ /* 0x000fe20008000000 */
[----:B------:R-:W-:Y:S01]  /*18ca0*/  R2UR UR7, R9 ;  /* 0x00000000090772ca */ /* 0x000fe200000e0000 */
[----:B------:R-:W-:Y:S01]  /*18cb0*/  UMOV UR5, UR37 ;  /* 0x0000002500057c82 */ /* 0x000fe20008000000 */
[----:B------:R-:W-:-:S02]  /*18cc0*/  VIADD R8, R4, 0x986 ;  /* 0x0000098604087836 */ /* 0x000fc40000000000 */
[----:B------:R-:W-:Y:S01]  /*18cd0*/  FMUL.FTZ R49, R49, UR8 ;  /* 0x0000000831317c20 */ /* 0x000fe20008410000 */
[----:B------:R-:W-:Y:S01]  /*18ce0*/  IMAD.MOV.U32 R4, RZ, RZ, R3 ;  /* 0x000000ffff047224 */ /* 0x000fe200078e0003 */
[----:B-1----:R-:W-:Y:S01]  /*18cf0*/  @P2 SHF.R.U32.HI R4, RZ, R11, R10 ;  /* 0x0000000bff042219 */ /* 0x002fe2000001160a */
[----:B------:R-:W-:Y:S01]  /*18d00*/  IMAD.MOV.U32 R9, RZ, RZ, 0x40000040 ;  /* 0x40000040ff097424 */ /* 0x000fe200078e00ff */
[----:B------:R-:W1:Y:S01]  /*18d10*/  MUFU.TANH R50, R50 ;  /* 0x0000003200327308 */ /* 0x000e620000002400 */
[----:B------:R-:W-:Y:S02]  /*18d20*/  IMAD R3, R84, -0x50, R232 ;  /* 0xffffffb054037824 */ /* 0x000fe400078e02e8 */
[----:B------:R-:W-:Y:S01]  /*18d30*/  FMUL.FTZ R52, R52, UR8 ;  /* 0x0000000834347c20 */ /* 0x000fe20008410000 */
[----:B------:R-:W0:Y:S01]  /*18d40*/  SHFL.IDX PT, R10, R4, 0x1, 0x1c1f ;  /* 0x003c1f00040a7f89 */ /* 0x000e2200000e0000 */
[----:B------:R-:W-:Y:S01]  /*18d50*/  FMUL.FTZ R53, R53, UR8 ;  /* 0x0000000835357c20 */ /* 0x000fe20008410000 */
[----:B------:R-:W-:-:S02]  /*18d60*/  VIADD R3, R3, 0x50 ;  /* 0x0000005003037836 */ /* 0x000fc40000000000 */
[----:B------:R-:W2:Y:S01]  /*18d70*/  SHFL.IDX PT, R4, R4, RZ, 0x1c1f ;  /* 0x001c1fff04047589 */ /* 0x000ea200000e0000 */
[----:B------:R-:W-:Y:S08]  /*18d80*/  MUFU.TANH R51, R51 ;  /* 0x0000003300337308 */ /* 0x000ff00000002400 */
[----:B------:R-:W1:Y:S08]  /*18d90*/  MUFU.TANH R54, R54 ;  /* 0x0000003600367308 */ /* 0x000e700000002400 */
[----:B------:R-:W1:Y:S08]  /*18da0*/  MUFU.TANH R55, R55 ;  /* 0x0000003700377308 */ /* 0x000e700000002400 */
        /* <DEDUP_REMOVED lines=8> */
[----:B------:R-:W1:Y:S01]  /*18e30*/  MUFU.TANH R12, R42 ;  /* 0x0000002a000c7308 */ /* 0x000e620000002400 */
[----:B------:R-:W-:Y:S01]  /*18e40*/  HGMMA.64x16x16.F32.BF16 R32, gdesc[UR4], R32, gsb0 ;  /* 0x00200000042079f0 */ /* 0x000fe20008001820 */
[----:B------:R-:W-:Y:S01]  /*18e50*/  R2UR UR6, R8 ;  /* 0x00000000080672ca */ /* 0x000fe200000e0000 */
[----:B------:R-:W-:Y:S01]  /*18e60*/  UMOV UR4, UR36 ;  /* 0x0000002400047c82 */ /* 0x000fe20008000000 */
[----:B------:R-:W-:Y:S01]  /*18e70*/  R2UR UR7, R9 ;  /* 0x00000000090772ca */ /* 0x000fe200000e0000 */
[----:B------:R-:W-:Y:S01]  /*18e80*/  IMAD.MOV.U32 R9, RZ, RZ, -0x50 ;  /* 0xffffffb0ff097424 */ /* 0x000fe200078e00ff */
[----:B------:R-:W-:Y:S01]  /*18e90*/  UMOV UR5, UR37 ;  /* 0x0000002500057c82 */ /* 0x000fe20008000000 */
[----:B------:R-:W-:Y:S01]  /*18ea0*/  FMUL.FTZ R40, R40, UR8 ;  /* 0x0000000828287c20 */ /* 0x000fe20008410000 */
[----:B------:R-:W1:Y:S01]  /*18eb0*/  MUFU.TANH R14, R43 ;  /* 0x0000002b000e7308 */ /* 0x000e620000002400 */
[----:B------:R-:W-:-:S02]  /*18ec0*/  IMAD R9, R84, R9, 0x51 ;  /* 0x0000005154097424 */ /* 0x000fc400078e0209 */
[----:B------:R-:W-:Y:S01]  /*18ed0*/  FMUL.FTZ R41, R41, UR8 ;  /* 0x0000000829297c20 */ /* 0x000fe20008410000 */
[----:B------:R-:W-:Y:S01]  /*18ee0*/  FMUL.FTZ R44, R44, UR8 ;  /* 0x000000082c2c7c20 */ /* 0x000fe20008410000 */
[----:B------:R-:W-:Y:S01]  /*18ef0*/  FMUL.FTZ R45, R45, UR8 ;  /* 0x000000082d2d7c20 */ /* 0x000fe20008410000 */
[C---:B------:R-:W-:Y:S02]  /*18f00*/  IMAD R8, R234.reuse, -0x2, R9 ;  /* 0xfffffffeea087824 */ /* 0x040fe400078e0209 */
[----:B------:R-:W-:Y:S01]  /*18f10*/  IMAD R9, R234, -0x2, R3 ;  /* 0xfffffffeea097824 */ /* 0x000fe200078e0203 */
[----:B------:R-:W-:Y:S02]  /*18f20*/  MUFU.TANH R46, R46 ;  /* 0x0000002e002e7308 */ /* 0x000fe40000002400 */
[----:B------:R-:W-:-:S04]  /*18f30*/  IADD3 R64, -R231, R8, R232 ;  /* 0x00000008e7407210 */ /* 0x000fc80007ffe1e8 */
[-CC-:B0-----:R-:W-:Y:S02]  /*18f40*/  VIADDMNMX R11, R10, R64.reuse, R9.reuse, PT ;  /* 0x000000400a0b7246 */ /* 0x181fe40003800109 */
[----:B------:R-:W0:Y:S01]  /*18f50*/  MUFU.TANH R47, R47 ;  /* 0x0000002f002f7308 */ /* 0x000e220000002400 */
[----:B--2---:R-:W-:Y:S02]  /*18f60*/  VIADDMNMX R9, R4, R64, R9, PT ;  /* 0x0000004004097246 */ /* 0x004fe40003800109 */
[C---:B------:R-:W-:Y:S02]  /*18f70*/  ISETP.GT.AND P3, PT, R11.reuse, RZ, PT ;  /* 0x000000ff0b00720c */ /* 0x040fe40003f64270 */
[C---:B------:R-:W-:Y:S02]  /*18f80*/  ISETP.GT.AND P4, PT, R11.reuse, 0x1, PT ;  /* 0x000000010b00780c */ /* 0x040fe40003f84270 */
[----:B------:R-:W-:Y:S01]  /*18f90*/  ISETP.GT.AND P5, PT, R11, 0x8, PT ;  /* 0x000000080b00780c */ /* 0x000fe20003fa4270 */
[----:B------:R-:W-:Y:S01]  /*18fa0*/  MUFU.TANH R52, R52 ;  /* 0x0000003400347308 */ /* 0x000fe20000002400 */
[----:B------:R-:W-:-:S02]  /*18fb0*/  FSEL R66, R58, -INF , P3 ;  /* 0xff8000003a427808 */ /* 0x000fc40001800000 */
[----:B------:R-:W-:Y:S02]  /*18fc0*/  FSEL R13, R13, -INF , P4 ;  /* 0xff8000000d0d7808 */ /* 0x000fe40002000000 */
[C---:B------:R-:W-:Y:S02]  /*18fd0*/  ISETP.GT.AND P3, PT, R11.reuse, 0x9, PT ;  /* 0x000000090b00780c */ /* 0x040fe40003f64270 */
[----:B---3--:R-:W-:Y:S01]  /*18fe0*/  FSEL R62, R62, -INF , P5 ;  /* 0xff8000003e3e7808 */ /* 0x008fe20002800000 */
[----:B------:R-:W-:Y:S01]  /*18ff0*/  MUFU.TANH R53, R53 ;  /* 0x0000003500357308 */ /* 0x000fe20000002400 */
[----:B------:R-:W-:Y:S02]  /*19000*/  FMNMX.FTZ R3, R66, R13, !PT ;  /* 0x0000000d42037209 */ /* 0x000fe40007810000 */
[----:B------:R-:W-:Y:S02]  /*19010*/  ISETP.GT.AND P4, PT, R11, 0x10, PT ;  /* 0x000000100b00780c */ /* 0x000fe40003f84270 */
[----:B----4-:R-:W-:-:S02]  /*19020*/  FSEL R60, R60, -INF , P3 ;  /* 0xff8000003c3c7808 */ /* 0x010fc40001800000 */
[----:B------:R-:W-:Y:S01]  /*19030*/  FMNMX.FTZ R3, R62, R3, !PT ;  /* 0x000000033e037209 */ /* 0x000fe20007810000 */
[----:B------:R-:W-:Y:S01]  /*19040*/  MUFU.TANH R41, R41 ;  /* 0x0000002900297308 */ /* 0x000fe20000002400 */
[----:B------:R-:W-:Y:S02]  /*19050*/  ISETP.GT.AND P3, PT, R11, 0x11, PT ;  /* 0x000000110b00780c */ /* 0x000fe40003f64270 */
[----:B-1----:R-:W-:Y:S01]  /*19060*/  FSEL R58, R50, -INF , P4 ;  /* 0xff800000323a7808 */ /* 0x002fe20002000000 */
[----:B------:R-:W-:Y:S02]  /*19070*/  WARPGROUP.DEPBAR.LE gsb0, 0x0 ;  /* 0x00008000000079c5 */ /* 0x000fe40000010000 */
[----:B------:R-:W-:Y:S01]  /*19080*/  WARPGROUP.ARRIVE ;  /* 0x00000000000079c5 */ /* 0x000fe20000000000 */
[----:B------:R-:W-:Y:S01]  /*19090*/  FMUL.FTZ R34, R34, UR8 ;  /* 0x0000000822227c20 */ /* 0x000fe20008410000 */
[----:B------:R-:W-:Y:S01]  /*190a0*/  FMNMX.FTZ R3, R60, R3, !PT ;  /* 0x000000033c037209 */ /* 0x000fe20007810000 */
[----:B------:R-:W-:Y:S01]  /*190b0*/  FMUL.FTZ R35, R35, UR8 ;  /* 0x0000000823237c20 */ /* 0x000fe20008410000 */
[----:B------:R-:W-:Y:S01]  /*190c0*/  ISETP.GT.AND P4, PT, R11, 0x18, PT ;  /* 0x000000180b00780c */ /* 0x000fe20003f84270 */
[----:B------:R1:W2:Y:S01]  /*190d0*/  MUFU.TANH R20, R34 ;  /* 0x0000002200147308 */ /* 0x0002a20000002400 */
[----:B------:R-:W-:Y:S01]  /*190e0*/  HGMMA.64x16x16.F32.BF16 R24, gdesc[UR4], R24, gsb0 ;  /* 0x00200000041879f0 */ /* 0x000fe20008001818 */
[----:B------:R-:W-:Y:S01]  /*190f0*/  FMNMX.FTZ R3, R58, R3, !PT ;  /* 0x000000033a037209 */ /* 0x000fe20007810000 */
[----:B------:R-:W-:Y:S01]  /*19100*/  FMUL.FTZ R38, R38, UR8 ;  /* 0x0000000826267c20 */ /* 0x000fe20008410000 */
[----:B------:R-:W-:Y:S01]  /*19110*/  FSEL R8, R54, -INF , P4 ;  /* 0xff80000036087808 */ /* 0x000fe20002000000 */
[----:B------:R-:W-:Y:S01]  /*19120*/  FMUL.FTZ R39, R39, UR8 ;  /* 0x0000000827277c20 */ /* 0x000fe20008410000 */
[----:B------:R-:W-:Y:S01]  /*19130*/  ISETP.GT.AND P4, PT, R11, 0x20, PT ;  /* 0x000000200b00780c */ /* 0x000fe20003f84270 */
[----:B------:R-:W-:Y:S01]  /*19140*/  FMUL.FTZ R32, R32, UR8 ;  /* 0x0000000820207c20 */ /* 0x000fe20008410000 */
[----:B------:R-:W3:Y:S01]  /*19150*/  MUFU.TANH R35, R35 ;  /* 0x0000002300237308 */ /* 0x000ee20000002400 */
[----:B-1----:R-:W-:Y:S01]  /*19160*/  FSEL R34, R51, -INF , P3 ;  /* 0xff80000033227808 */ /* 0x002fe20001800000 */
[----:B------:R-:W-:Y:S01]  /*19170*/  FMUL.FTZ R36, R36, UR8 ;  /* 0x0000000824247c20 */ /* 0x000fe20008410000 */
[----:B------:R-:W-:Y:S01]  /*19180*/  ISETP.GT.AND P3, PT, R11, 0x19, PT ;  /* 0x000000190b00780c */ /* 0x000fe20003f64270 */
[----:B------:R-:W-:Y:S01]  /*19190*/  ULDC UR4, c[0x0][0x988] ;  /* 0x0002620000047ab9 */ /* 0x000fe20000000800 */
[----:B------:R-:W-:Y:S01]  /*191a0*/  FMNMX.FTZ R3, R34, R3, !PT ;  /* 0x0000000322037209 */ /* 0x000fe20007810000 */
[----:B------:R-:W-:Y:S01]  /*191b0*/  FMUL.FTZ R33, R33, UR8 ;  /* 0x0000000821217c20 */ /* 0x000fe20008410000 */
[----:B------:R-:W-:Y:S01]  /*191c0*/  FSEL R10, R55, -INF , P3 ;  /* 0xff800000370a7808 */ /* 0x000fe20001800000 */
[----:B------:R-:W1:Y:S01]  /*191d0*/  MUFU.TANH R38, R38 ;  /* 0x0000002600267308 */ /* 0x000e620000002400 */
[----:B------:R-:W-:Y:S01]  /*191e0*/  FMNMX.FTZ R15, R8, R3, !PT ;  /* 0x00000003080f7209 */ /* 0x000fe20007810000 */
[----:B------:R-:W-:Y:S01]  /*191f0*/  FMUL.FTZ R37, R37, UR8 ;  /* 0x0000000825257c20 */ /* 0x000fe20008410000 */
[----:B------:R-:W-:-:S02]  /*19200*/  ISETP.GT.AND P3, PT, R11, 0x21, PT ;  /* 0x000000210b00780c */ /* 0x000fc40003f64270 */
[----:B------:R-:W-:Y:S02]  /*19210*/  FSEL R12, R12, -INF , P4 ;  /* 0xff8000000c0c7808 */ /* 0x000fe40002000000 */
[----:B------:R-:W-:Y:S01]  /*19220*/  FMNMX.FTZ R15, R10, R15, !PT ;  /* 0x0000000f0a0f7209 */ /* 0x000fe20007810000 */
[----:B------:R-:W4:Y:S01]  /*19230*/  MUFU.TANH R39, R39 ;  /* 0x0000002700277308 */ /* 0x000f220000002400 */
[C---:B------:R-:W-:Y:S02]  /*19240*/  ISETP.GT.AND P4, PT, R11.reuse, 0x28, PT ;  /* 0x000000280b00780c */ /* 0x040fe40003f84270 */
[----:B------:R-:W-:Y:S02]  /*19250*/  FSEL R14, R14, -INF , P3 ;  /* 0xff8000000e0e7808 */ /* 0x000fe40001800000 */
[----:B------:R-:W-:Y:S02]  /*19260*/  FMNMX.FTZ R15, R12, R15, !PT ;  /* 0x0000000f0c0f7209 */ /* 0x000fe40007810000 */
[----:B------:R-:W-:Y:S01]  /*19270*/  ISETP.GT.AND P3, PT, R11, 0x29, PT ;  /* 0x000000290b00780c */ /* 0x000fe20003f64270 */
[----:B------:R-:W-:Y:S01]  /*19280*/  MUFU.TANH R72, R32 ;  /* 0x0000002000487308 */ /* 0x000fe20000002400 */
[----:B------:R-:W-:-:S02]  /*19290*/  FMNMX.FTZ R15, R14, R15, !PT ;  /* 0x0000000f0e0f7209 */ /* 0x000fc40007810000 */
[----:B0-----:R-:W-:Y:S02]  /*192a0*/  FSEL R56, R47, -INF , P3 ;  /* 0xff8000002f387808 */ /* 0x001fe40001800000 */
[----:B------:R-:W-:Y:S02]  /*192b0*/  ISETP.GT.AND P3, PT, R11, 0x31, PT ;  /* 0x000000310b00780c */ /* 0x000fe40003f64270 */
[C---:B------:R-:W-:Y:S01]  /*192c0*/  ISETP.GT.AND P5, PT, R9.reuse, 0x1, PT ;  /* 0x000000010900780c */ /* 0x040fe20003fa4270 */
[----:B------:R-:W-:Y:S01]  /*192d0*/  MUFU.TANH R74, R36 ;  /* 0x00000024004a7308 */ /* 0x000fe20000002400 */
[----:B------:R-:W-:-:S07]  /*192e0*/  ISETP.GT.AND P6, PT, R9, 0x11, PT ;  /* 0x000000110900780c */ /* 0x000fce0003fc4270 */
[----:B------:R-:W-:Y:S01]  /*192f0*/  MUFU.TANH R45, R45 ;  /* 0x0000002d002d7308 */ /* 0x000fe20000002400 */
[----:B------:R-:W-:Y:S02]  /*19300*/  WARPGROUP.DEPBAR.LE gsb0, 0x0 ;  /* 0x00008000000079c5 */ /* 0x000fe40000010000 */
[----:B------:R-:W-:Y:S01]  /*19310*/  FMUL.FTZ R3, R26, UR8 ;  /* 0x000000081a037c20 */ /* 0x000fe20008410000 */
[----:B------:R-:W-:Y:S01]  /*19320*/  FSEL R26, R46, -INF , P4 ;  /* 0xff8000002e1a7808 */ /* 0x000fe20002000000 */
[----:B------:R-:W-:Y:S01]  /*19330*/  FMUL.FTZ R27, R27, UR8 ;  /* 0x000000081b1b7c20 */ /* 0x000fe20008410000 */
[----:B------:R-:W-:Y:S02]  /*19340*/  ISETP.GT.AND P4, PT, R11, 0x30, PT ;  /* 0x000000300b00780c */ /* 0x000fe40003f84270 */
[----:B------:R0:W4:Y:S01]  /*19350*/  MUFU.TANH R21, R3 ;  /* 0x0000000300157308 */ /* 0x0001220000002400 */
[----:B------:R-:W-:Y:S01]  /*19360*/  FMNMX.FTZ R15, R26, R15, !PT ;  /* 0x0000000f1a0f7209 */ /* 0x000fe20007810000 */
[----:B------:R-:W-:Y:S01]  /*19370*/  FMUL.FTZ R31, R31, UR8 ;  /* 0x000000081f1f7c20 */ /* 0x000fe20008410000 */
[----:B--2---:R-:W-:Y:S01]  /*19380*/  FSEL R54, R20, -INF , P4 ;  /* 0xff80000014367808 */ /* 0x004fe20002000000 */
[----:B------:R-:W-:Y:S01]  /*19390*/  FMUL.FTZ R24, R24, UR8 ;  /* 0x0000000818187c20 */ /* 0x000fe20008410000 */
[----:B------:R-:W-:Y:S01]  /*193a0*/  FMNMX.FTZ R15, R56, R15, !PT ;  /* 0x0000000f380f7209 */ /* 0x000fe20007810000 */
[----:B------:R-:W-:Y:S01]  /*193b0*/  FMUL.FTZ R28, R28, UR8 ;  /* 0x000000081c1c7c20 */ /* 0x000fe20008410000 */
[----:B------:R-:W-:Y:S01]  /*193c0*/  ISETP.GT.AND P4, PT, R11, 0x38, PT ;  /* 0x000000380b00780c */ /* 0x000fe20003f84270 */
[----:B------:R-:W2:Y:S01]  /*193d0*/  MUFU.TANH R27, R27 ;  /* 0x0000001b001b7308 */ /* 0x000ea20000002400 */
[----:B0-----:R-:W-:Y:S01]  /*193e0*/  FMUL.FTZ R3, R30, UR8 ;  /* 0x000000081e037c20 */ /* 0x001fe20008410000 */
[----:B---3--:R-:W-:Y:S01]  /*193f0*/  FSEL R30, R35, -INF , P3 ;  /* 0xff800000231e7808 */ /* 0x008fe20001800000 */
[----:B------:R-:W-:Y:S01]  /*19400*/  FMUL.FTZ R25, R25, UR8 ;  /* 0x0000000819197c20 */ /* 0x000fe20008410000 */
[----:B------:R-:W-:Y:S01]  /*19410*/  FMNMX.FTZ R15, R54, R15, !PT ;  /* 0x0000000f360f7209 */ /* 0x000fe20007810000 */
[----:B------:R-:W-:Y:S01]  /*19420*/  FMUL.FTZ R29, R29, UR8 ;  /* 0x000000081d1d7c20 */ /* 0x000fe20008410000 */
[----:B------:R-:W-:Y:S01]  /*19430*/  ISETP.GT.AND P3, PT, R11, 0x39, PT ;  /* 0x000000390b00780c */ /* 0x000fe20003f64270 */
[----:B------:R0:W-:Y:S01]  /*19440*/  @!P1 SYNCS.ARRIVE.TRANS64.RED.A1T0 RZ, [R0+URZ], RZ ;  /* 0x000000ff00ff99a7 */ /* 0x0001e2000810043f */
[----:B------:R3:W0:Y:S01]  /*19450*/  MUFU.TANH R42, R3 ;  /* 0x00000003002a7308 */ /* 0x0006220000002400 */
[----:B-1----:R-:W-:-:S02]  /*19460*/  FSEL R38, R38, -INF , P4 ;  /* 0xff80000026267808 */ /* 0x002fc40002000000 */
[----:B------:R-:W-:Y:S02]  /*19470*/  FMNMX.FTZ R15, R30, R15, !PT ;  /* 0x0000000f1e0f7209 */ /* 0x000fe40007810000 */
[----:B------:R-:W-:Y:S02]  /*19480*/  ISETP.GT.AND P4, PT, R11, 0x40, PT ;  /* 0x000000400b00780c */ /* 0x000fe40003f84270 */
[----:B----4-:R-:W-:Y:S01]  /*19490*/  FSEL R50, R39, -INF , P3 ;  /* 0xff80000027327808 */ /* 0x010fe20001800000 */
[----:B------:R-:W1:Y:S01]  /*194a0*/  MUFU.TANH R20, R31 ;  /* 0x0000001f00147308 */ /* 0x000e620000002400 */
[----:B------:R-:W-:Y:S01]  /*194b0*/  FMNMX.FTZ R15, R38, R15, !PT ;  /* 0x0000000f260f7209 */ /* 0x000fe20007810000 */
[----:B---3--:R-:W-:Y:S01]  /*194c0*/  FMUL.FTZ R3, R48, UR8 ;  /* 0x0000000830037c20 */ /* 0x008fe20008410000 */
[----:B------:R-:W-:Y:S02]  /*194d0*/  ISETP.GT.AND P3, PT, R11, 0x41, PT ;  /* 0x000000410b00780c */ /* 0x000fe40003f64270 */
[----:B------:R-:W-:-:S02]  /*194e0*/  FSEL R46, R21, -INF , P4 ;  /* 0xff800000152e7808 */ /* 0x000fc40002000000 */
[----:B------:R-:W-:Y:S01]  /*194f0*/  FMNMX.FTZ R15, R50, R15, !PT ;  /* 0x0000000f320f7209 */ /* 0x000fe20007810000 */
[----:B------:R-:W3:Y:S01]  /*19500*/  MUFU.TANH R21, R3 ;  /* 0x0000000300157308 */ /* 0x000ee20000002400 */
[----:B------:R-:W-:Y:S02]  /*19510*/  ISETP.GT.AND P4, PT, R11, 0x48, PT ;  /* 0x000000480b00780c */ /* 0x000fe40003f84270 */
[----:B--2---:R-:W-:Y:S02]  /*19520*/  FSEL R48, R27, -INF , P3 ;  /* 0xff8000001b307808 */ /* 0x004fe40001800000 */
[----:B------:R-:W-:Y:S02]  /*19530*/  FMNMX.FTZ R15, R46, R15, !PT ;  /* 0x0000000f2e0f7209 */ /* 0x000fe40007810000 */
[----:B------:R-:W-:Y:S01]  /*19540*/  ISETP.GT.AND P3, PT, R11, 0x49, PT ;  /* 0x000000490b00780c */ /* 0x000fe20003f64270 */
[----:B------:R2:W4:Y:S01]  /*19550*/  MUFU.TANH R27, R40 ;  /* 0x00000028001b7308 */ /* 0x0005220000002400 */
[----:B0-----:R-:W-:-:S02]  /*19560*/  FSEL R42, R42, -INF , P4 ;  /* 0xff8000002a2a7808 */ /* 0x001fc40002000000 */
[----:B------:R-:W-:Y:S02]  /*19570*/  FMNMX.FTZ R15, R48, R15, !PT ;  /* 0x0000000f300f7209 */ /* 0x000fe40007810000 */
[----:B-1----:R-:W-:Y:S02]  /*19580*/  FSEL R20, R20, -INF , P3 ;  /* 0xff80000014147808 */ /* 0x002fe40001800000 */
[----:B------:R-:W-:Y:S01]  /*19590*/  FMNMX.FTZ R15, R42, R15, !PT ;  /* 0x0000000f2a0f7209 */ /* 0x000fe20007810000 */
[----:B------:R3:W-:Y:S01]  /*195a0*/  MUFU.TANH R76, R24 ;  /* 0x00000018004c7308 */ /* 0x0007e20000002400 */
[C---:B------:R-:W-:Y:S02]  /*195b0*/  ISETP.GT.AND P3, PT, R9.reuse, RZ, PT ;  /* 0x000000ff0900720c */ /* 0x040fe40003f64270 */
[----:B------:R-:W-:Y:S02]  /*195c0*/  FMNMX.FTZ R15, R20, R15, !PT ;  /* 0x0000000f140f7209 */ /* 0x000fe40007810000 */
[----:B------:R-:W-:-:S02]  /*195d0*/  ISETP.GT.AND P4, PT, R9, 0x8, PT ;  /* 0x000000080900780c */ /* 0x000fc40003f84270 */
[----:B------:R-:W-:Y:S01]  /*195e0*/  FSEL R32, R2, -INF , P3 ;  /* 0xff80000002207808 */ /* 0x000fe20001800000 */
[----:B------:R-:W0:Y:S01]  /*195f0*/  SHFL.BFLY PT, R68, R15, 0x2, 0x1f ;  /* 0x0c401f000f447f89 */ /* 0x000e2200000e0000 */
[----:B------:R-:W-:Y:S01]  /*19600*/  FSEL R11, R5, -INF , P5 ;  /* 0xff800000050b7808 */ /* 0x000fe20002800000 */
[----:B------:R1:W4:Y:S01]  /*19610*/  MUFU.TANH R31, R44 ;  /* 0x0000002c001f7308 */ /* 0x0003220000002400 */
[----:B------:R-:W-:Y:S02]  /*19620*/  ISETP.GT.AND P5, PT, R9, 0x9, PT ;  /* 0x000000090900780c */ /* 0x000fe40003fa4270 */
[----:B------:R-:W-:Y:S02]  /*19630*/  FSEL R36, R7, -INF , P4 ;  /* 0xff80000007247808 */ /* 0x000fe40002000000 */
[----:B------:R-:W-:Y:S02]  /*19640*/  FMNMX.FTZ R5, R32, R11, !PT ;  /* 0x0000000b20057209 */ /* 0x000fe40007810000 */
[----:B------:R-:W-:Y:S01]  /*19650*/  ISETP.GT.AND P3, PT, R9, 0x10, PT ;  /* 0x000000100900780c */ /* 0x000fe20003f64270 */
[----:B------:R4:W-:Y:S01]  /*19660*/  MUFU.TANH R78, R28 ;  /* 0x0000001c004e7308 */ /* 0x0009e20000002400 */
[----:B--2---:R-:W-:-:S02]  /*19670*/  FSEL R40, R6, -INF , P5 ;  /* 0xff80000006287808 */ /* 0x004fc40002800000 */
[----:B------:R-:W-:Y:S02]  /*19680*/  FMNMX.FTZ R5, R36, R5, !PT ;  /* 0x0000000524057209 */ /* 0x000fe40007810000 */
[----:B---3--:R-:W-:Y:S02]  /*19690*/  FSEL R24, R21, -INF , P3 ;  /* 0xff80000015187808 */ /* 0x008fe40001800000 */
[----:B------:R-:W-:Y:S01]  /*196a0*/  FMNMX.FTZ R5, R40, R5, !PT ;  /* 0x0000000528057209 */ /* 0x000fe20007810000 */
[----:B------:R-:W2:Y:S01]  /*196b0*/  MUFU.TANH R33, R33 ;  /* 0x0000002100217308 */ /* 0x000ea20000002400 */
[----:B------:R-:W-:Y:S02]  /*196c0*/  ISETP.GT.AND P4, PT, R9, 0x18, PT ;  /* 0x000000180900780c */ /* 0x000fe40003f84270 */
[----:B-1----:R-:W-:Y:S02]  /*196d0*/  FSEL R44, R49, -INF , P6 ;  /* 0xff800000312c7808 */ /* 0x002fe40003000000 */
[----:B------:R-:W-:-:S02]  /*196e0*/  FMNMX.FTZ R5, R24, R5, !PT ;  /* 0x0000000518057209 */ /* 0x000fc40007810000 */
[----:B0-----:R-:W-:Y:S01]  /*196f0*/  FMNMX.FTZ R68, R15, R68, !PT ;  /* 0x000000440f447209 */ /* 0x001fe20007810000 */
[----:B------:R-:W0:Y:S01]  /*19700*/  MUFU.TANH R37, R37 ;  /* 0x0000002500257308 */ /* 0x000e220000002400 */
[C---:B------:R-:W-:Y:S02]  /*19710*/  ISETP.GT.AND P5, PT, R9.reuse, 0x19, PT ;  /* 0x000000190900780c */ /* 0x040fe40003fa4270 */
[----:B------:R-:W-:Y:S01]  /*19720*/  FSEL R52, R52, -INF , P4 ;  /* 0xff80000034347808 */ /* 0x000fe20002000000 */
[----:B------:R-:W1:Y:S01]  /*19730*/  SHFL.BFLY PT, R3, R68, 0x1, 0x1f ;  /* 0x0c201f0044037f89 */ /* 0x000e6200000e0000 */
[----:B------:R-:W-:Y:S02]  /*19740*/  FMNMX.FTZ R5, R44, R5, !PT ;  /* 0x000000052c057209 */ /* 0x000fe40007810000 */
[----:B------:R-:W-:Y:S01]  /*19750*/  ISETP.GT.AND P3, PT, R9, 0x20, PT ;  /* 0x000000200900780c */ /* 0x000fe20003f64270 */
[----:B------:R-:W3:Y:S01]  /*19760*/  MUFU.TANH R25, R25 ;  /* 0x0000001900197308 */ /* 0x000ee20000002400 */
[----:B------:R-:W-:-:S02]  /*19770*/  FSEL R64, R53, -INF , P5 ;  /* 0xff80000035407808 */ /* 0x000fc40002800000 */
[----:B------:R-:W-:Y:S02]  /*19780*/  FMNMX.FTZ R5, R52, R5, !PT ;  /* 0x0000000534057209 */ /* 0x000fe40007810000 */
[----:B------:R-:W-:Y:S02]  /*19790*/  ISETP.GT.AND P4, PT, R9, 0x21, PT ;  /* 0x000000210900780c */ /* 0x000fe40003f84270 */
[----:B----4-:R-:W-:Y:S01]  /*197a0*/  FSEL R28, R27, -INF , P3 ;  /* 0xff8000001b1c7808 */ /* 0x010fe20001800000 */
[----:B------:R-:W4:Y:S01]  /*197b0*/  MUFU.TANH R29, R29 ;  /* 0x0000001d001d7308 */ /* 0x000f220000002400 */
[----:B------:R-:W-:Y:S02]  /*197c0*/  FMNMX.FTZ R5, R64, R5, !PT ;  /* 0x0000000540057209 */ /* 0x000fe40007810000 */
[----:B------:R-:W-:Y:S02]  /*197d0*/  ISETP.GT.AND P3, PT, R9, 0x28, PT ;  /* 0x000000280900780c */ /* 0x000fe40003f64270 */
[----:B------:R-:W-:-:S02]  /*197e0*/  FMNMX.FTZ R5, R28, R5, !PT ;  /* 0x000000051c057209 */ /* 0x000fc40007810000 */
[----:B-1----:R-:W-:Y:S01]  /*197f0*/  FMNMX.FTZ R4, R68, R3, !PT ;  /* 0x0000000344047209 */ /* 0x002fe20007810000 */
[----:B------:R-:W-:Y:S01]  /*19800*/  IMAD.U32 R3, RZ, RZ, UR4 ;  /* 0x00000004ff037e24 */ /* 0x000fe2000f8e00ff */
[----:B------:R-:W-:Y:S02]  /*19810*/  FSEL R68, R31, -INF , P3 ;  /* 0xff8000001f447808 */ /* 0x000fe40001800000 */
[C---:B------:R-:W-:Y:S01]  /*19820*/  FSETP.NEU.FTZ.AND P6, PT, R4.reuse, -INF , PT ;  /* 0xff8000000400780b */ /* 0x040fe20003fdd000 */
[----:B------:R-:W-:Y:S01]  /*19830*/  FMUL.FTZ R2, R4, R3 ;  /* 0x0000000304027220 */ /* 0x000fe20000410000 */
[----:B------:R-:W-:-:S04]  /*19840*/  ISETP.GT.AND P3, PT, R9, 0x30, PT ;  /* 0x000000300900780c */ /* 0x000fc80003f64270 */
[----:B------:R-:W-:Y:S02]  /*19850*/  FSEL R15, R2, RZ, P6 ;  /* 0x000000ff020f7208 */ /* 0x000fe40003000000 */
[----:B------:R-:W-:Y:S02]  /*19860*/  FSEL R72, R72, -INF , P3 ;  /* 0xff80000048487808 */ /* 0x000fe40001800000 */
[----:B------:R-:W-:Y:S01]  /*19870*/  ISETP.GT.AND P3, PT, R9, 0x38, PT ;  /* 0x000000380900780c */ /* 0x000fe20003f64270 */
[-CC-:B------:R-:W-:Y:S01]  /*19880*/  FFMA.FTZ R209, R66, R3.reuse, -R15.reuse ;  /* 0x0000000342d17223 */ /* 0x180fe2000001080f */
[----:B------:R-:W-:Y:S01]  /*19890*/  FSEL R66, R41, -INF , P4 ;  /* 0xff80000029427808 */ /* 0x000fe20002000000 */
[-CC-:B------:R-:W-:Y:S01]  /*198a0*/  FFMA.FTZ R211, R62, R3.reuse, -R15.reuse ;  /* 0x000000033ed37223 */ /* 0x180fe2000001080f */
[----:B------:R-:W-:Y:S01]  /*198b0*/  ISETP.GT.AND P4, PT, R9, 0x29, PT ;  /* 0x000000290900780c */ /* 0x000fe20003f84270 */
[--C-:B------:R-:W-:Y:S01]  /*198c0*/  FFMA.FTZ R6, R60, R3, -R15.reuse ;  /* 0x000000033c067223 */ /* 0x100fe2000001080f */
[----:B------:R-:W-:Y:S01]  /*198d0*/  FMNMX.FTZ R5, R66, R5, !PT ;  /* 0x0000000542057209 */ /* 0x000fe20007810000 */
[-CC-:B------:R-:W-:Y:S01]  /*198e0*/  FFMA.FTZ R205, R58, R3.reuse, -R15.reuse ;  /* 0x000000033acd7223 */ /* 0x180fe2000001080f */
[----:B------:R-:W-:Y:S01]  /*198f0*/  FSEL R70, R45, -INF , P4 ;  /* 0xff8000002d467808 */ /* 0x000fe20002000000 */
[--C-:B------:R-:W-:Y:S01]  /*19900*/  FFMA.FTZ R7, R34, R3, -R15.reuse ;  /* 0x0000000322077223 */ /* 0x100fe2000001080f */
[----:B------:R-:W-:Y:S01]  /*19910*/  FMNMX.FTZ R5, R68, R5, !PT ;  /* 0x0000000544057209 */ /* 0x000fe20007810000 */
[--C-:B------:R-:W-:Y:S01]  /*19920*/  FFMA.FTZ R2, R13, R3, -R15.reuse ;  /* 0x000000030d027223 */ /* 0x100fe2000001080f */
[----:B------:R-:W-:Y:S01]  /*19930*/  ISETP.GT.AND P4, PT, R9, 0x31, PT ;  /* 0x000000310900780c */ /* 0x000fe20003f84270 */
[----:B------:R-:W-:Y:S01]  /*19940*/  MUFU.EX2 R80, R7 ;  /* 0x0000000700507308 */ /* 0x000fe20000000800 */
[----:B------:R-:W-:Y:S01]  /*19950*/  FMNMX.FTZ R5, R70, R5, !PT ;  /* 0x0000000546057209 */ /* 0x000fe20007810000 */
[-CC-:B------:R-:W-:Y:S01]  /*19960*/  FFMA.FTZ R10, R10, R3.reuse, -R15.reuse ;  /* 0x000000030a0a7223 */ /* 0x180fe2000001080f */
[----:B--2---:R-:W-:Y:S01]  /*19970*/  FSEL R62, R33, -INF , P4 ;  /* 0xff800000213e7808 */ /* 0x004fe20002000000 */
[--C-:B------:R-:W-:Y:S01]  /*19980*/  FFMA.FTZ R14, R14, R3, -R15.reuse ;  /* 0x000000030e0e7223 */ /* 0x100fe2000001080f */
[----:B------:R-:W-:Y:S01]  /*19990*/  FMNMX.FTZ R5, R72, R5, !PT ;  /* 0x0000000548057209 */ /* 0x000fe20007810000 */
[-CC-:B------:R-:W-:Y:S01]  /*199a0*/  FFMA.FTZ R12, R12, R3.reuse, -R15.reuse ;  /* 0x000000030c0c7223 */ /* 0x180fe2000001080f */
[C---:B------:R-:W-:Y:S01]  /*199b0*/  ISETP.GT.AND P4, PT, R9.reuse, 0x39, PT ;  /* 0x000000390900780c */ /* 0x040fe20003f84270 */
[----:B------:R-:W-:Y:S01]  /*199c0*/  MUFU.EX2 R209, R209 ;  /* 0x000000d100d17308 */ /* 0x000fe20000000800 */
[----:B------:R-:W-:Y:S01]  /*199d0*/  FSEL R74, R74, -INF , P3 ;  /* 0xff8000004a4a7808 */ /* 0x000fe20001800000 */
[--C-:B------:R-:W-:Y:S01]  /*199e0*/  FFMA.FTZ R26, R26, R3, -R15.reuse ;  /* 0x000000031a1a7223 */ /* 0x100fe2000001080f */
[----:B------:R-:W-:Y:S01]  /*199f0*/  FMNMX.FTZ R5, R62, R5, !PT ;  /* 0x000000053e057209 */ /* 0x000fe20007810000 */
[-CC-:B------:R-:W-:Y:S01]  /*19a00*/  FFMA.FTZ R56, R56, R3.reuse, -R15.reuse ;  /* 0x0000000338387223 */ /* 0x180fe2000001080f */
[----:B------:R-:W-:Y:S01]  /*19a10*/  ISETP.GT.AND P3, PT, R9, 0x40, PT ;  /* 0x000000400900780c */ /* 0x000fe20003f64270 */
[--C-:B------:R-:W-:Y:S01]  /*19a20*/  FFMA.FTZ R54, R54, R3, -R15.reuse ;  /* 0x0000000336367223 */ /* 0x100fe2000001080f */
[----:B0-----:R-:W-:Y:S01]  /*19a30*/  FSEL R60, R37, -INF , P4 ;  /* 0xff800000253c7808 */ /* 0x001fe20002000000 */
[----:B------:R-:W0:Y:S01]  /*19a40*/  MUFU.EX2 R2, R2 ;  /* 0x0000000200027308 */ /* 0x000e220000000800 */
[----:B------:R-:W-:Y:S01]  /*19a50*/  FMNMX.FTZ R5, R74, R5, !PT ;  /* 0x000000054a057209 */ /* 0x000fe20007810000 */
[-CC-:B------:R-:W-:Y:S01]  /*19a60*/  FFMA.FTZ R30, R30, R3.reuse, -R15.reuse ;  /* 0x000000031e1e7223 */ /* 0x180fe2000001080f */
[C---:B------:R-:W-:Y:S01]  /*19a70*/  ISETP.GT.AND P4, PT, R9.reuse, 0x41, PT ;  /* 0x000000410900780c */ /* 0x040fe20003f84270 */
[-CC-:B------:R-:W-:Y:S01]  /*19a80*/  FFMA.FTZ R38, R38, R3.reuse, -R15.reuse ;  /* 0x0000000326267223 */ /* 0x180fe2000001080f */
[----:B------:R-:W-:Y:S01]  /*19a90*/  FSEL R76, R76, -INF , P3 ;  /* 0xff8000004c4c7808 */ /* 0x000fe20001800000 */
[--C-:B------:R-:W-:Y:S01]  /*19aa0*/  FFMA.FTZ R50, R50, R3, -R15.reuse ;  /* 0x0000000332327223 */ /* 0x100fe2000001080f */
[----:B------:R-:W-:Y:S01]  /*19ab0*/  FMNMX.FTZ R5, R60, R5, !PT ;  /* 0x000000053c057209 */ /* 0x000fe20007810000 */
[----:B------:R-:W1:Y:S01]  /*19ac0*/  MUFU.EX2 R211, R211 ;  /* 0x000000d300d37308 */ /* 0x000e620000000800 */
[----:B------:R-:W-:Y:S01]  /*19ad0*/  ISETP.GT.AND P3, PT, R9, 0x48, PT ;  /* 0x000000480900780c */ /* 0x000fe20003f64270 */
[-CC-:B------:R-:W-:Y:S01]  /*19ae0*/  FFMA.FTZ R46, R46, R3.reuse, -R15.reuse ;  /* 0x000000032e2e7223 */ /* 0x180fe2000001080f */
[----:B---3--:R-:W-:Y:S01]  /*19af0*/  FSEL R58, R25, -INF , P4 ;  /* 0xff800000193a7808 */ /* 0x008fe20002000000 */
[--C-:B------:R-:W-:Y:S01]  /*19b00*/  FFMA.FTZ R48, R48, R3, -R15.reuse ;  /* 0x0000000330307223 */ /* 0x100fe2000001080f */
[----:B------:R-:W-:Y:S01]  /*19b10*/  FMNMX.FTZ R5, R76, R5, !PT ;  /* 0x000000054c057209 */ /* 0x000fe20007810000 */
[----:B------:R-:W2:Y:S01]  /*19b20*/  @P2 LDC R25, c[0x0][0x44c] ;  /* 0x00011300ff192b82 */ /* 0x000ea20000000800 */
[----:B------:R-:W-:Y:S01]  /*19b30*/  ISETP.GT.AND P4, PT, R9, 0x49, PT ;  /* 0x000000490900780c */ /* 0x000fe20003f84270 */
[--C-:B------:R-:W-:Y:S01]  /*19b40*/  FFMA.FTZ R9, R8, R3, -R15.reuse ;  /* 0x0000000308097223 */ /* 0x100fe2000001080f */
[----:B------:R-:W-:Y:S01]  /*19b50*/  FSEL R78, R78, -INF , P3 ;  /* 0xff8000004e4e7808 */ /* 0x000fe20001800000 */
[----:B------:R-:W3:Y:S01]  /*19b60*/  MUFU.EX2 R6, R6 ;  /* 0x0000000600067308 */ /* 0x000ee20000000800 */
[----:B------:R-:W-:Y:S01]  /*19b70*/  FMNMX.FTZ R5, R58, R5, !PT ;  /* 0x000000053a057209 */ /* 0x000fe20007810000 */
[-CC-:B------:R-:W-:Y:S01]  /*19b80*/  FFMA.FTZ R42, R42, R3.reuse, -R15.reuse ;  /* 0x000000032a2a7223 */ /* 0x180fe2000001080f */
[----:B----4-:R-:W-:Y:S01]  /*19b90*/  FSEL R34, R29, -INF , P4 ;  /* 0xff8000001d227808 */ /* 0x010fe20002000000 */
[----:B------:R-:W-:Y:S01]  /*19ba0*/  FFMA.FTZ R15, R20, R3, -R15 ;  /* 0x00000003140f7223 */ /* 0x000fe2000001080f */
[----:B------:R-:W-:Y:S01]  /*19bb0*/  FMNMX.FTZ R5, R78, R5, !PT ;  /* 0x000000054e057209 */ /* 0x000fe20007810000 */
[----:B------:R-:W4:Y:S01]  /*19bc0*/  @P2 LDC R29, c[0x0][0x450] ;  /* 0x00011400ff1d2b82 */ /* 0x000f220000000800 */
[----:B------:R-:W-:Y:S01]  /*19bd0*/  IMAD.MOV.U32 R20, RZ, RZ, R230 ;  /* 0x000000ffff147224 */ /* 0x000fe200078e00e6 */
[----:B------:R-:W3:Y:S01]  /*19be0*/  MUFU.EX2 R205, R205 ;  /* 0x000000cd00cd7308 */ /* 0x000ee20000000800 */
[----:B------:R-:W-:-:S05]  /*19bf0*/  FMNMX.FTZ R5, R34, R5, !PT ;  /* 0x0000000522057209 */ /* 0x000fca0007810000 */
[----:B------:R-:W0:Y:S02]  /*19c00*/  SHFL.BFLY PT, R8, R5, 0x2, 0x1f ;  /* 0x0c401f0005087f89 */ /* 0x000e2400000e0000 */
[----:B------:R-:W3:Y:S08]  /*19c10*/  MUFU.EX2 R207, R9 ;  /* 0x0000000900cf7308 */ /* 0x000ef00000000800 */
[----:B------:R2:W-:Y:S08]  /*19c20*/  MUFU.EX2 R201, R14 ;  /* 0x0000000e00c97308 */ /* 0x0005f00000000800 */
[----:B------:R-:W3:Y:S01]  /*19c30*/  MUFU.EX2 R10, R10 ;  /* 0x0000000a000a7308 */ /* 0x000ee20000000800 */
[----:B--2---:R-:W-:Y:S01]  /*19c40*/  @P2 IMAD.HI.U32 R14, R230, R25, RZ ;  /* 0x00000019e60e2227 */ /* 0x004fe200078e00ff */
[----:B0-----:R-:W-:-:S06]  /*19c50*/  FMNMX.FTZ R8, R5, R8, !PT ;  /* 0x0000000805087209 */ /* 0x001fcc0007810000 */
[----:B------:R-:W-:Y:S01]  /*19c60*/  MUFU.EX2 R12, R12 ;  /* 0x0000000c000c7308 */ /* 0x000fe20000000800 */
[----:B----4-:R-:W-:Y:S01]  /*19c70*/  @P2 SHF.R.U32.HI R20, RZ, R29, R14 ;  /* 0x0000001dff142219 */ /* 0x010fe2000001160e */
[----:B------:R-:W0:Y:S03]  /*19c80*/  SHFL.BFLY PT, R5, R8, 0x1, 0x1f ;  /* 0x0c201f0008057f89 */ /* 0x000e2600000e0000 */
[----:B------:R-:W-:-:S03]  /*19c90*/  IADD3 R20, R20, R232, -R231 ;  /* 0x000000e814147210 */ /* 0x000fc60007ffe8e7 */
[----:B------:R-:W-:Y:S02]  /*19ca0*/  MUFU.EX2 R26, R26 ;  /* 0x0000001a001a7308 */ /* 0x000fe40000000800 */
[----:B------:R-:W-:-:S05]  /*19cb0*/  IMAD.HI R20, R20, 0x66666667, RZ ;  /* 0x6666666714147827 */ /* 0x000fca00078e02ff */
[----:B------:R-:W-:Y:S01]  /*19cc0*/  SHF.R.U32.HI R225, RZ, 0x1f, R20 ;  /* 0x0000001fffe17819 */ /* 0x000fe20000011614 */
[----:B------:R-:W-:Y:S03]  /*19cd0*/  MUFU.EX2 R195, R15 ;  /* 0x0000000f00c37308 */ /* 0x000fe60000000800 */
[----:B------:R-:W-:-:S04]  /*19ce0*/  LEA.HI.SX32 R225, R20, R225, 0x1b ;  /* 0x000000e114e17211 */ /* 0x000fc800078fdaff */
[----:B------:R-:W-:Y:S01]  /*19cf0*/  VIMNMX R225, RZ, R225, !PT ;  /* 0x000000e1ffe17248 */ /* 0x000fe20007fe0100 */
[----:B------:R2:W-:Y:S01]  /*19d00*/  MUFU.EX2 R203, R56 ;  /* 0x0000003800cb7308 */ /* 0x0005e20000000800 */
[----:B0-----:R-:W-:Y:S01]  /*19d10*/  FMNMX.FTZ R5, R8, R5, !PT ;  /* 0x0000000508057209 */ /* 0x001fe20007810000 */
[----:B------:R-:W-:Y:S01]  /*19d20*/  FADD.FTZ R8, R209, R2 ;  /* 0x00000002d1087221 */ /* 0x000fe20000010000 */
[----:B------:R-:W-:Y:S02]  /*19d30*/  F2FP.BF16.F32.PACK_AB R209, R2, R209 ;  /* 0x000000d102d1723e */ /* 0x000fe400000010ff */
[C---:B------:R-:W-:Y:S01]  /*19d40*/  FSETP.NEU.FTZ.AND P3, PT, R5.reuse, -INF , PT ;  /* 0xff8000000500780b */ /* 0x040fe20003f7d000 */
[----:B------:R-:W-:Y:S01]  /*19d50*/  FMUL.FTZ R7, R5, R3 ;  /* 0x0000000305077220 */ /* 0x000fe20000410000 */
[----:B-1----:R-:W-:Y:S01]  /*19d60*/  FADD.FTZ R27, R211, R8 ;  /* 0x00000008d31b7221 */ /* 0x002fe20000010000 */
[----:B------:R-:W-:Y:S01]  /*19d70*/  MUFU.EX2 R54, R54 ;  /* 0x0000003600367308 */ /* 0x000fe20000000800 */
[----:B---3--:R-:W-:-:S02]  /*19d80*/  F2FP.BF16.F32.PACK_AB R211, R6, R211 ;  /* 0x000000d306d3723e */ /* 0x008fc400000010ff */
[----:B--2---:R-:W-:Y:S02]  /*19d90*/  CS2R R56, SRZ ;  /* 0x0000000000387805 */ /* 0x004fe4000001ff00 */
[----:B------:R-:W-:Y:S01]  /*19da0*/  FSEL R7, R7, RZ, P3 ;  /* 0x000000ff07077208 */ /* 0x000fe20001800000 */
[----:B------:R-:W-:-:S04]  /*19db0*/  FADD.FTZ R8, R6, R27 ;  /* 0x0000001b06087221 */ /* 0x000fc80000010000 */
        /* <DEDUP_REMOVED lines=8> */
[----:B------:R-:W-:Y:S01]  /*19e40*/  FADD.FTZ R29, R205, R8 ;  /* 0x00000008cd1d7221 */ /* 0x000fe20000010000 */
[-CC-:B------:R-:W-:Y:S01]  /*19e50*/  FFMA.FTZ R64, R64, R3.reuse, -R7.reuse ;  /* 0x0000000340407223 */ /* 0x180fe20000010807 */
[-CC-:B------:R-:W-:Y:S01]  /*19e60*/  FFMA.FTZ R28, R28, R3.reuse, -R7.reuse ;  /* 0x000000031c1c7223 */ /* 0x180fe20000010807 */
[-C--:B------:R-:W-:Y:S01]  /*19e70*/  FFMA.FTZ R66, R66, R3.reuse, -R7 ;  /* 0x0000000342427223 */ /* 0x080fe20000010807 */
[----:B------:R-:W-:Y:S01]  /*19e80*/  FADD.FTZ R14, R80, R29 ;  /* 0x0000001d500e7221 */ /* 0x000fe20000010000 */
[-CC-:B------:R-:W-:Y:S01]  /*19e90*/  FFMA.FTZ R68, R68, R3.reuse, -R7.reuse ;  /* 0x0000000344447223 */ /* 0x180fe20000010807 */
[----:B------:R-:W0:Y:S01]  /*19ea0*/  MUFU.EX2 R11, R11 ;  /* 0x0000000b000b7308 */ /* 0x000e220000000800 */
[-CC-:B------:R-:W-:Y:S01]  /*19eb0*/  FFMA.FTZ R70, R70, R3.reuse, -R7.reuse ;  /* 0x0000000346467223 */ /* 0x180fe20000010807 */
[----:B------:R-:W-:Y:S01]  /*19ec0*/  FADD.FTZ R31, R207, R14 ;  /* 0x0000000ecf1f7221 */ /* 0x000fe20000010000 */
[-CC-:B------:R-:W-:Y:S01]  /*19ed0*/  FFMA.FTZ R72, R72, R3.reuse, -R7.reuse ;  /* 0x0000000348487223 */ /* 0x180fe20000010807 */
[-CC-:B------:R-:W-:Y:S01]  /*19ee0*/  FFMA.FTZ R62, R62, R3.reuse, -R7.reuse ;  /* 0x000000033e3e7223 */ /* 0x180fe20000010807 */
[-C--:B------:R-:W-:Y:S01]  /*19ef0*/  FFMA.FTZ R74, R74, R3.reuse, -R7 ;  /* 0x000000034a4a7223 */ /* 0x080fe20000010807 */
[----:B------:R-:W-:Y:S01]  /*19f00*/  FADD.FTZ R31, R10, R31 ;  /* 0x0000001f0a1f7221 */ /* 0x000fe20000010000 */
[-CC-:B------:R-:W-:Y:S01]  /*19f10*/  FFMA.FTZ R60, R60, R3.reuse, -R7.reuse ;  /* 0x000000033c3c7223 */ /* 0x180fe20000010807 */
[----:B------:R-:W1:Y:S01]  /*19f20*/  MUFU.EX2 R36, R36 ;  /* 0x0000002400247308 */ /* 0x000e620000000800 */
[-CC-:B------:R-:W-:Y:S01]  /*19f30*/  FFMA.FTZ R76, R76, R3.reuse, -R7.reuse ;  /* 0x000000034c4c7223 */ /* 0x180fe20000010807 */
[-CC-:B------:R-:W-:Y:S01]  /*19f40*/  FFMA.FTZ R58, R58, R3.reuse, -R7.reuse ;  /* 0x000000033a3a7223 */ /* 0x180fe20000010807 */
[-CC-:B------:R-:W-:Y:S01]  /*19f50*/  FFMA.FTZ R78, R78, R3.reuse, -R7.reuse ;  /* 0x000000034e4e7223 */ /* 0x180fe20000010807 */
[----:B------:R-:W-:Y:S01]  /*19f60*/  FFMA.FTZ R34, R34, R3, -R7 ;  /* 0x0000000322227223 */ /* 0x000fe20000010807 */
[----:B------:R-:W-:-:S02]  /*19f70*/  F2FP.BF16.F32.PACK_AB R205, R80, R205 ;  /* 0x000000cd50cd723e */ /* 0x000fc400000010ff */
[----:B------:R-:W-:Y:S02]  /*19f80*/  CS2R R80, SRZ ;  /* 0x0000000000507805 */ /* 0x000fe4000001ff00 */
[----:B------:R-:W-:Y:S01]  /*19f90*/  F2FP.BF16.F32.PACK_AB R207, R10, R207 ;  /* 0x000000cf0acf723e */ /* 0x000fe200000010ff */
[----:B------:R2:W3:Y:S01]  /*19fa0*/  MUFU.EX2 R9, R40 ;  /* 0x0000002800097308 */ /* 0x0004e20000000800 */
[----:B0-----:R-:W-:Y:S01]  /*19fb0*/  FADD.FTZ R27, R32, R11 ;  /* 0x0000000b201b7221 */ /* 0x001fe20000010000 */
[----:B------:R-:W-:-:S06]  /*19fc0*/  F2FP.BF16.F32.PACK_AB R208, R11, R32 ;  /* 0x000000200bd0723e */ /* 0x000fcc00000010ff */
[----:B------:R-:W0:Y:S01]  /*19fd0*/  MUFU.EX2 R24, R24 ;  /* 0x0000001800187308 */ /* 0x000e220000000800 */
[----:B-1----:R-:W-:Y:S01]  /*19fe0*/  FADD.FTZ R8, R36, R27 ;  /* 0x0000001b24087221 */ /* 0x002fe20000010000 */
[----:B--2---:R-:W-:-:S06]  /*19ff0*/  CS2R R40, SRZ ;  /* 0x0000000000287805 */ /* 0x004fcc000001ff00 */
[----:B------:R1:W2:Y:S01]  /*1a000*/  MUFU.EX2 R13, R44 ;  /* 0x0000002c000d7308 */ /* 0x0002a20000000800 */
[C---:B---3--:R-:W-:Y:S01]  /*1a010*/  FADD.FTZ R29, R9.reuse, R8 ;  /* 0x00000008091d7221 */ /* 0x048fe20000010000 */
[----:B------:R-:W-:Y:S01]  /*1a020*/  FADD.FTZ R8, R12, R31 ;  /* 0x0000001f0c087221 */ /* 0x000fe20000010000 */
[----:B------:R-:W-:Y:S02]  /*1a030*/  F2FP.BF16.F32.PACK_AB R210, R9, R36 ;  /* 0x0000002409d2723e */ /* 0x000fe400000010ff */
[----:B------:R-:W-:Y:S01]  /*1a040*/  CS2R R36, SRZ ;  /* 0x0000000000247805 */ /* 0x000fe2000001ff00 */
[C---:B------:R-:W-:Y:S01]  /*1a050*/  FADD.FTZ R31, R201.reuse, R8 ;  /* 0x00000008c91f7221 */ /* 0x040fe20000010000 */
[----:B------:R-:W-:Y:S01]  /*1a060*/  F2FP.BF16.F32.PACK_AB R201, R201, R12 ;  /* 0x0000000cc9c9723e */ /* 0x000fe200000010ff */
[----:B------:R-:W3:Y:S01]  /*1a070*/  MUFU.EX2 R52, R52 ;  /* 0x0000003400347308 */ /* 0x000ee20000000800 */
[----:B0-----:R-:W-:Y:S01]  /*1a080*/  FADD.FTZ R0, R24, R29 ;  /* 0x0000001d18007221 */ /* 0x001fe20000010000 */
[----:B------:R-:W-:Y:S01]  /*1a090*/  FADD.FTZ R8, R26, R31 ;  /* 0x0000001f1a087221 */ /* 0x000fe20000010000 */
[----:B-1----:R-:W-:-:S03]  /*1a0a0*/  CS2R R44, SRZ ;  /* 0x00000000002c7805 */ /* 0x002fc6000001ff00 */
[C---:B------:R-:W-:Y:S01]  /*1a0b0*/  FADD.FTZ R33, R203.reuse, R8 ;  /* 0x00000008cb217221 */ /* 0x040fe20000010000 */
[----:B------:R-:W-:Y:S01]  /*1a0c0*/  F2FP.BF16.F32.PACK_AB R203, R203, R26 ;  /* 0x0000001acbcb723e */ /* 0x000fe200000010ff */
[----:B------:R0:W1:Y:S01]  /*1a0d0*/  MUFU.EX2 R15, R64 ;  /* 0x00000040000f7308 */ /* 0x0000620000000800 */
[C---:B--2---:R-:W-:Y:S01]  /*1a0e0*/  FADD.FTZ R29, R13.reuse, R0 ;  /* 0x000000000d1d7221 */ /* 0x044fe20000010000 */
[----:B------:R-:W-:Y:S01]  /*1a0f0*/  FADD.FTZ R8, R54, R33 ;  /* 0x0000002136087221 */ /* 0x000fe20000010000 */
[----:B------:R-:W-:-:S05]  /*1a100*/  F2FP.BF16.F32.PACK_AB R204, R13, R24 ;  /* 0x000000180dcc723e */ /* 0x000fca00000010ff */
[----:B------:R-:W2:Y:S01]  /*1a110*/  MUFU.EX2 R28, R28 ;  /* 0x0000001c001c7308 */ /* 0x000ea20000000800 */
[----:B---3--:R-:W-:Y:S01]  /*1a120*/  FADD.FTZ R0, R52, R29 ;  /* 0x0000001d34007221 */ /* 0x008fe20000010000 */
[----:B0-----:R-:W-:-:S06]  /*1a130*/  CS2R R64, SRZ ;  /* 0x0000000000407805 */ /* 0x001fcc000001ff00 */
[----:B------:R0:W3:Y:S01]  /*1a140*/  MUFU.EX2 R21, R66 ;  /* 0x0000004200157308 */ /* 0x0000e20000000800 */
[C---:B-1----:R-:W-:Y:S01]  /*1a150*/  FADD.FTZ R31, R15.reuse, R0 ;  /* 0x000000000f1f7221 */ /* 0x042fe20000010000 */
[----:B------:R-:W-:Y:S02]  /*1a160*/  F2FP.BF16.F32.PACK_AB R206, R15, R52 ;  /* 0x000000340fce723e */ /* 0x000fe400000010ff */
[----:B------:R-:W-:-:S04]  /*1a170*/  CS2R R52, SRZ ;  /* 0x0000000000347805 */ /* 0x000fc8000001ff00 */
[----:B------:R-:W1:Y:S01]  /*1a180*/  MUFU.EX2 R197, R30 ;  /* 0x0000001e00c57308 */ /* 0x000e620000000800 */
[----:B--2---:R-:W-:Y:S01]  /*1a190*/  FADD.FTZ R0, R28, R31 ;  /* 0x0000001f1c007221 */ /* 0x004fe20000010000 */
[----:B0-----:R-:W-:-:S06]  /*1a1a0*/  CS2R R66, SRZ ;  /* 0x0000000000427805 */ /* 0x001fcc000001ff00 */
[----:B------:R-:W0:Y:S01]  /*1a1b0*/  MUFU.EX2 R68, R68 ;  /* 0x0000004400447308 */ /* 0x000e220000000800 */
[C---:B---3--:R-:W-:Y:S01]  /*1a1c0*/  FADD.FTZ R7, R21.reuse, R0 ;  /* 0x0000000015077221 */ /* 0x048fe20000010000 */
[----:B------:R-:W-:-:S06]  /*1a1d0*/  F2FP.BF16.F32.PACK_AB R200, R21, R28 ;  /* 0x0000001c15c8723e */ /* 0x000fcc00000010ff */
[----:B------:R-:W2:Y:S01]  /*1a1e0*/  MUFU.EX2 R38, R38 ;  /* 0x0000002600267308 */ /* 0x000ea20000000800 */
[C---:B-1----:R-:W-:Y:S01]  /*1a1f0*/  FADD.FTZ R31, R197.reuse, R8 ;  /* 0x00000008c51f7221 */ /* 0x042fe20000010000 */
[----:B------:R-:W-:Y:S01]  /*1a200*/  VIADD R8, R84, 0xfffffffe ;  /* 0xfffffffe54087836 */ /* 0x000fe20000000000 */
[----:B------:R-:W-:Y:S02]  /*1a210*/  F2FP.BF16.F32.PACK_AB R197, R197, R54 ;  /* 0x00000036c5c5723e */ /* 0x000fe400000010ff */
[----:B------:R-:W-:Y:S02]  /*1a220*/  CS2R R84, SRZ ;  /* 0x0000000000547805 */ /* 0x000fe4000001ff00 */
[----:B------:R-:W-:Y:S02]  /*1a230*/  CS2R R54, SRZ ;  /* 0x0000000000367805 */ /* 0x000fe4000001ff00 */
[----:B------:R-:W-:Y:S01]  /*1a240*/  ISETP.GE.AND P3, PT, R8, R225, PT ;  /* 0x000000e10800720c */ /* 0x000fe20003f66270 */
[----:B------:R1:W3:Y:S01]  /*1a250*/  MUFU.EX2 R25, R70 ;  /* 0x0000004600197308 */ /* 0x0002e20000000800 */
[----:B0-----:R-:W-:-:S07]  /*1a260*/  FADD.FTZ R0, R68, R7 ;  /* 0x0000000744007221 */ /* 0x001fce0000010000 */
[----:B------:R0:W4:Y:S01]  /*1a270*/  MUFU.EX2 R199, R50 ;  /* 0x0000003200c77308 */ /* 0x0001220000000800 */
[----:B--2---:R-:W-:Y:S01]  /*1a280*/  FADD.FTZ R2, R38, R31 ;  /* 0x0000001f26027221 */ /* 0x004fe20000010000 */
[----:B-1----:R-:W-:-:S06]  /*1a290*/  CS2R R70, SRZ ;  /* 0x0000000000467805 */ /* 0x002fcc000001ff00 */
[----:B------:R-:W1:Y:S01]  /*1a2a0*/  MUFU.EX2 R72, R72 ;  /* 0x0000004800487308 */ /* 0x000e620000000800 */
[C---:B---3--:R-:W-:Y:S01]  /*1a2b0*/  FADD.FTZ R31, R25.reuse, R0 ;  /* 0x00000000191f7221 */ /* 0x048fe20000010000 */
[----:B------:R-:W-:Y:S02]  /*1a2c0*/  F2FP.BF16.F32.PACK_AB R202, R25, R68 ;  /* 0x0000004419ca723e */ /* 0x000fe400000010ff */
[----:B------:R-:W-:Y:S02]  /*1a2d0*/  CS2R R68, SRZ ;  /* 0x0000000000447805 */ /* 0x000fe4000001ff00 */
[----:B0-----:R-:W-:Y:S02]  /*1a2e0*/  CS2R R50, SRZ ;  /* 0x0000000000327805 */ /* 0x001fe4000001ff00 */
[----:B------:R-:W-:Y:S01]  /*1a2f0*/  CS2R R24, SRZ ;  /* 0x0000000000187805 */ /* 0x000fe2000001ff00 */
[----:B------:R-:W0:Y:S01]  /*1a300*/  MUFU.EX2 R46, R46 ;  /* 0x0000002e002e7308 */ /* 0x000e220000000800 */
[C---:B----4-:R-:W-:Y:S01]  /*1a310*/  FADD.FTZ R33, R199.reuse, R2 ;  /* 0x00000002c7217221 */ /* 0x050fe20000010000 */
[----:B------:R-:W-:-:S02]  /*1a320*/  F2FP.BF16.F32.PACK_AB R199, R199, R38 ;  /* 0x00000026c7c7723e */ /* 0x000fc400000010ff */
[----:B------:R-:W-:-:S04]  /*1a330*/  CS2R R38, SRZ ;  /* 0x0000000000267805 */ /* 0x000fc8000001ff00 */
[----:B------:R2:W3:Y:S01]  /*1a340*/  MUFU.EX2 R27, R62 ;  /* 0x0000003e001b7308 */ /* 0x0004e20000000800 */
[----:B-1----:R-:W-:-:S07]  /*1a350*/  FADD.FTZ R0, R72, R31 ;  /* 0x0000001f48007221 */ /* 0x002fce0000010000 */
[----:B------:R1:W4:Y:S01]  /*1a360*/  MUFU.EX2 R193, R48 ;  /* 0x0000003000c17308 */ /* 0x0003220000000800 */
[----:B0-----:R-:W-:Y:S01]  /*1a370*/  FADD.FTZ R2, R46, R33 ;  /* 0x000000212e027221 */ /* 0x001fe20000010000 */
[----:B--2---:R-:W-:-:S06]  /*1a380*/  CS2R R62, SRZ ;  /* 0x00000000003e7805 */ /* 0x004fcc000001ff00 */
[----:B------:R-:W0:Y:S01]  /*1a390*/  MUFU.EX2 R74, R74 ;  /* 0x0000004a004a7308 */ /* 0x000e220000000800 */
[C---:B---3--:R-:W-:Y:S01]  /*1a3a0*/  FADD.FTZ R31, R27.reuse, R0 ;  /* 0x000000001b1f7221 */ /* 0x048fe20000010000 */
[----:B------:R-:W-:Y:S02]  /*1a3b0*/  F2FP.BF16.F32.PACK_AB R196, R27, R72 ;  /* 0x000000481bc4723e */ /* 0x000fe400000010ff */
[----:B------:R-:W-:Y:S02]  /*1a3c0*/  CS2R R72, SRZ ;  /* 0x0000000000487805 */ /* 0x000fe4000001ff00 */
[----:B-1----:R-:W-:Y:S02]  /*1a3d0*/  CS2R R48, SRZ ;  /* 0x0000000000307805 */ /* 0x002fe4000001ff00 */
[----:B------:R-:W-:Y:S01]  /*1a3e0*/  CS2R R26, SRZ ;  /* 0x00000000001a7805 */ /* 0x000fe2000001ff00 */
[----:B------:R-:W1:Y:S01]  /*1a3f0*/  MUFU.EX2 R42, R42 ;  /* 0x0000002a002a7308 */ /* 0x000e620000000800 */
[C---:B----4-:R-:W-:Y:S01]  /*1a400*/  FADD.FTZ R33, R193.reuse, R2 ;  /* 0x00000002c1217221 */ /* 0x050fe20000010000 */
[----:B------:R-:W-:Y:S01]  /*1a410*/  F2FP.BF16.F32.PACK_AB R193, R193, R46 ;  /* 0x0000002ec1c1723e */ /* 0x000fe200000010ff */
[----:B------:R-:W-:Y:S01]  /*1a420*/  IMAD.MOV.U32 R2, RZ, RZ, 0x3f800000 ;  /* 0x3f800000ff027424 */ /* 0x000fe200078e00ff */
[----:B------:R-:W-:-:S04]  /*1a430*/  CS2R R46, SRZ ;  /* 0x00000000002e7805 */ /* 0x000fc8000001ff00 */
[----:B------:R2:W3:Y:S01]  /*1a440*/  MUFU.EX2 R29, R60 ;  /* 0x0000003c001d7308 */ /* 0x0004e20000000800 */
[----:B0-----:R-:W-:-:S07]  /*1a450*/  FADD.FTZ R0, R74, R31 ;  /* 0x0000001f4a007221 */ /* 0x001fce0000010000 */
[----:B------:R-:W0:Y:S01]  /*1a460*/  MUFU.EX2 R76, R76 ;  /* 0x0000004c004c7308 */ /* 0x000e220000000800 */
[----:B-1----:R-:W-:Y:S01]  /*1a470*/  FADD.FTZ R14, R42, R33 ;  /* 0x000000212a0e7221 */ /* 0x002fe20000010000 */
[----:B--2---:R-:W-:-:S03]  /*1a480*/  CS2R R60, SRZ ;  /* 0x00000000003c7805 */ /* 0x004fc6000001ff00 */
[C---:B------:R-:W-:Y:S01]  /*1a490*/  FADD.FTZ R14, R195.reuse, R14 ;  /* 0x0000000ec30e7221 */ /* 0x040fe20000010000 */
[----:B------:R-:W-:Y:S02]  /*1a4a0*/  F2FP.BF16.F32.PACK_AB R195, R195, R42 ;  /* 0x0000002ac3c3723e */ /* 0x000fe400000010ff */
[----:B------:R-:W-:Y:S01]  /*1a4b0*/  CS2R R42, SRZ ;  /* 0x00000000002a7805 */ /* 0x000fe2000001ff00 */
[----:B------:R1:W2:Y:S01]  /*1a4c0*/  MUFU.EX2 R7, R58 ;  /* 0x0000003a00077308 */ /* 0x0002a20000000800 */
[C---:B---3--:R-:W-:Y:S01]  /*1a4d0*/  FADD.FTZ R33, R29.reuse, R0 ;  /* 0x000000001d217221 */ /* 0x048fe20000010000 */
[----:B------:R-:W-:Y:S02]  /*1a4e0*/  F2FP.BF16.F32.PACK_AB R198, R29, R74 ;  /* 0x0000004a1dc6723e */ /* 0x000fe400000010ff */
[----:B------:R-:W-:Y:S02]  /*1a4f0*/  CS2R R74, SRZ ;  /* 0x00000000004a7805 */ /* 0x000fe4000001ff00 */
[----:B------:R-:W-:-:S02]  /*1a500*/  CS2R R28, SRZ ;  /* 0x00000000001c7805 */ /* 0x000fc4000001ff00 */
[----:B------:R-:W3:Y:S01]  /*1a510*/  MUFU.EX2 R78, R78 ;  /* 0x0000004e004e7308 */ /* 0x000ee20000000800 */
[----:B0-----:R-:W-:Y:S01]  /*1a520*/  FADD.FTZ R0, R76, R33 ;  /* 0x000000214c007221 */ /* 0x001fe20000010000 */
[----:B-1----:R-:W-:Y:S02]  /*1a530*/  CS2R R58, SRZ ;  /* 0x00000000003a7805 */ /* 0x002fe4000001ff00 */
[----:B------:R-:W-:-:S04]  /*1a540*/  CS2R R32, SRZ ;  /* 0x0000000000207805 */ /* 0x000fc8000001ff00 */
[----:B------:R0:W1:Y:S01]  /*1a550*/  MUFU.EX2 R31, R34 ;  /* 0x00000022001f7308 */ /* 0x0000620000000800 */
[C---:B--2---:R-:W-:Y:S01]  /*1a560*/  FADD.FTZ R9, R7.reuse, R0 ;  /* 0x0000000007097221 */ /* 0x044fe20000010000 */
[----:B------:R-:W-:Y:S02]  /*1a570*/  F2FP.BF16.F32.PACK_AB R192, R7, R76 ;  /* 0x0000004c07c0723e */ /* 0x000fe400000010ff */
[----:B------:R-:W-:Y:S01]  /*1a580*/  CS2R R76, SRZ ;  /* 0x00000000004c7805 */ /* 0x000fe2000001ff00 */
[----:B---3--:R-:W-:Y:S01]  /*1a590*/  FADD.FTZ R0, R78, R9 ;  /* 0x000000094e007221 */ /* 0x008fe20000010000 */
[----:B0-----:R-:W-:-:S03]  /*1a5a0*/  CS2R R34, SRZ ;  /* 0x0000000000227805 */ /* 0x001fc6000001ff00 */
[C---:B-1----:R-:W-:Y:S01]  /*1a5b0*/  FADD.FTZ R15, R31.reuse, R0 ;  /* 0x000000001f0f7221 */ /* 0x042fe20000010000 */
[----:B------:R-:W-:Y:S01]  /*1a5c0*/  F2FP.BF16.F32.PACK_AB R194, R31, R78 ;  /* 0x0000004e1fc2723e */ /* 0x000fe200000010ff */
[----:B------:R-:W-:Y:S01]  /*1a5d0*/  IMAD.MOV.U32 R0, RZ, RZ, 0x3f800000 ;  /* 0x3f800000ff007424 */ /* 0x000fe200078e00ff */
[----:B------:R-:W-:Y:S02]  /*1a5e0*/  CS2R R78, SRZ ;  /* 0x00000000004e7805 */ /* 0x000fe4000001ff00 */
[----:B------:R-:W-:Y:S01]  /*1a5f0*/  CS2R R30, SRZ ;  /* 0x00000000001e7805 */ /* 0x000fe2000001ff00 */
[----:B------:R-:W-:Y:S06]  /*1a600*/  @!P3 BRA `(.L_x_3065) ;  /* 0x000000540000b947 */ /* 0x000fec0003800000 */
[----:B------:R-:W-:Y:S01]  /*1a610*/  BSSY B1, `(.L_x_3065) ;  /* 0x000053f000017945 */ /* 0x000fe20003800000 */
[----:B------:R-:W-:Y:S02]  /*1a620*/  IMAD.MOV.U32 R6, RZ, RZ, R4 ;  /* 0x000000ffff067224 */ /* 0x000fe400078e0004 */
[----:B------:R-:W-:Y:S02]  /*1a630*/  IMAD.MOV.U32 R7, RZ, RZ, R5 ;  /* 0x000000ffff077224 */ /* 0x000fe400078e0005 */
[----:B------:R-:W-:Y:S02]  /*1a640*/  IMAD.MOV.U32 R9, RZ, RZ, R218 ;  /* 0x000000ffff097224 */ /* 0x000fe400078e00da */
[----:B------:R-:W-:Y:S02]  /*1a650*/  IMAD.MOV.U32 R10, RZ, RZ, R217 ;  /* 0x000000ffff0a7224 */ /* 0x000fe400078e00d9 */
[----:B------:R-:W-:Y:S02]  /*1a660*/  IMAD.MOV.U32 R2, RZ, RZ, 0x3f800000 ;  /* 0x3f800000ff027424 */ /* 0x000fe400078e00ff */
[----:B------:R-:W-:-:S07]  /*1a670*/  IMAD.MOV.U32 R151, RZ, RZ, RZ ;  /* 0x000000ffff977224 */ /* 0x000fce00078e00ff */
.L_x_3076:
[----:B------:R-:W-:-:S05]  /*1a680*/  VIADD R3, R10, 0x1 ;  /* 0x000000010a037836 */ /* 0x000fca0000000000 */
[----:B------:R-:W-:-:S04]  /*1a690*/  ISETP.NE.AND P3, PT, R3, 0x2, PT ;  /* 0x000000020300780c */ /* 0x000fc80003f65270 */
[----:B------:R-:W-:Y:S02]  /*1a6a0*/  SEL R218, RZ, 0x1, P3 ;  /* 0x00000001ffda7807 */ /* 0x000fe40001800000 */
[----:B------:R-:W-:Y:S02]  /*1a6b0*/  SEL R217, R3, RZ, P3 ;  /* 0x000000ff03d97207 */ /* 0x000fe40001800000 */
[----:B------:R-:W-:Y:S01]  /*1a6c0*/  LOP3.LUT R218, R9, R218, RZ, 0x3c, !PT ;  /* 0x000000da09da7212 */ /* 0x000fe200078e3cff */
[----:B------:R-:W-:Y:S06]  /*1a6d0*/  @!P0 BRA `(.L_x_3066) ;  /* 0x0000000000048947 */ /* 0x000fec0003800000 */
[----:B------:R-:W-:Y:S01]  /*1a6e0*/  BPT.TRAP 0x1 ;  /* 0x000000040000795c */ /* 0x000fe20000300000 */
.L_x_3066:
[----:B------:R-:W-:Y:S01]  /*1a6f0*/  IMAD R11, R217, 0x8, R18 ;  /* 0x00000008d90b7824 */ /* 0x000fe200078e0212 */
[----:B------:R-:W-:-:S04]  /*1a700*/  SHF.L.U32 R3, R218, 0x1f, RZ ;  /* 0x0000001fda037819 */ /* 0x000fc800000006ff */
[----:B------:R0:W1:Y:S01]  /*1a710*/  SYNCS.PHASECHK.TRANS64.TRYWAIT P3, [R11+URZ+0x38830], R3 ;  /* 0x038830030b0075a7 */ /* 0x000062000806017f */
[----:B------:R-:W-:Y:S05]  /*1a720*/  @!P0 BRA `(.L_x_3067) ;  /* 0x0000000000048947 */ /* 0x000fea0003800000 */
[----:B------:R-:W-:Y:S01]  /*1a730*/  BPT.TRAP 0x1 ;  /* 0x000000040000795c */ /* 0x000fe20000300000 */
.L_x_3067:
[----:B------:R-:W-:Y:S01]  /*1a740*/  IMAD R4, R217, 0xa00, R222 ;  /* 0x00000a00d9047824 */ /* 0x000fe200078e02de */
[----:B------:R-:W-:Y:S01]  /*1a750*/  BSSY B2, `(.L_x_3068) ;  /* 0x0000006000027945 */ /* 0x000fe20003800000 */
[----:B------:R-:W-:Y:S02]  /*1a760*/  IMAD.MOV.U32 R5, RZ, RZ, 0x40000040 ;  /* 0x40000040ff057424 */ /* 0x000fe400078e00ff */
[----:B------:R-:W-:Y:S01]  /*1a770*/  VIADD R152, R4, 0x80 ;  /* 0x0000008004987836 */ /* 0x000fe20000000000 */
[----:B-1----:R-:W-:Y:S06]  /*1a780*/  @P3 BRA `(.L_x_3069) ;  /* 0x0000000000083947 */ /* 0x002fec0003800000 */
[----:B------:R-:W1:Y:S02]  /*1a790*/  SYNCS.PHASECHK.TRANS64.TRYWAIT P3, [R11+URZ+0x38830], R3 ;  /* 0x038830030b0075a7 */ /* 0x000e64000806017f */
[----:B-1----:R-:W-:Y:S05]  /*1a7a0*/  @!P3 BRA `(.L_x_3070) ;  /* 0x000001840034b947 */ /* 0x002fea0003800000 */
.L_x_3069:
[----:B------:R-:W-:Y:S05]  /*1a7b0*/  BSYNC B2 ;  /* 0x0000000000027941 */ /* 0x000fea0003800000 */
.L_x_3068:
[----:B------:R-:W2:Y:S04]  /*1a7c0*/  LDL.64 R154, [R1+0x40] ;  /* 0x00004000019a7983 */ /* 0x000ea80000100a00 */
[----:B------:R-:W3:Y:S01]  /*1a7d0*/  LDL.64 R156, [R1+0x48] ;  /* 0x00004800019c7983 */ /* 0x000ee20000100a00 */
[----:B------:R-:W-:Y:S02]  /*1a7e0*/  R2UR UR18, R4 ;  /* 0x00000000041272ca */ /* 0x000fe400000e0000 */
[----:B------:R-:W-:Y:S01]  /*1a7f0*/  R2UR UR19, R5 ;  /* 0x00000000051372ca */ /* 0x000fe200000e0000 */
[----:B------:R-:W-:Y:S01]  /*1a800*/  WARPGROUP.ARRIVE ;  /* 0x00000000000079c5 */ /* 0x000fe20000000000 */
[----:B------:R-:W-:Y:S01]  /*1a810*/  IMAD.MOV.U32 R153, RZ, RZ, 0x40000040 ;  /* 0x40000040ff997424 */ /* 0x000fe200078e00ff */
[----:B------:R-:W-:-:S04]  /*1a820*/  R2UR UR6, R152 ;  /* 0x00000000980672ca */ /* 0x000fc800000e0000 */
[----:B------:R-:W-:Y:S01]  /*1a830*/  R2UR UR7, R153 ;  /* 0x00000000990772ca */ /* 0x000fe200000e0000 */
[----:B------:R-:W-:Y:S02]  /*1a840*/  VIADD R12, R4, 0x100 ;  /* 0x00000100040c7836 */ /* 0x000fe40000000000 */
[----:B------:R-:W-:-:S03]  /*1a850*/  IMAD.MOV.U32 R13, RZ, RZ, 0x40000040 ;  /* 0x40000040ff0d7424 */ /* 0x000fc600078e00ff */
[----:B------:R-:W-:Y:S02]  /*1a860*/  R2UR UR10, R12 ;  /* 0x000000000c0a72ca */ /* 0x000fe400000e0000 */
[----:B------:R-:W-:Y:S01]  /*1a870*/  R2UR UR11, R13 ;  /* 0x000000000d0b72ca */ /* 0x000fe200000e0000 */
[----:B------:R-:W-:Y:S02]  /*1a880*/  VIADD R20, R4, 0x180 ;  /* 0x0000018004147836 */ /* 0x000fe40000000000 */
[----:B------:R-:W-:-:S03]  /*1a890*/  IMAD.MOV.U32 R21, RZ, RZ, 0x40000040 ;  /* 0x40000040ff157424 */ /* 0x000fc600078e00ff */
[----:B------:R-:W-:Y:S02]  /*1a8a0*/  R2UR UR14, R20 ;  /* 0x00000000140e72ca */ /* 0x000fe400000e0000 */
[----:B------:R-:W-:Y:S02]  /*1a8b0*/  R2UR UR15, R21 ;  /* 0x00000000150f72ca */ /* 0x000fe400000e0000 */
[----:B--2---:R-:W-:Y:S02]  /*1a8c0*/  R2UR UR24, R154 ;  /* 0x000000009a1872ca */ /* 0x004fe400000e0000 */
[----:B------:R-:W-:Y:S02]  /*1a8d0*/  R2UR UR25, R155 ;  /* 0x000000009b1972ca */ /* 0x000fe400000e0000 */
[----:B------:R-:W2:Y:S01]  /*1a8e0*/  LDL.64 R154, [R1+0x38] ;  /* 0x00003800019a7983 */ /* 0x000ea20000100a00 */
[----:B---3--:R-:W-:Y:S02]  /*1a8f0*/  R2UR UR20, R156 ;  /* 0x000000009c1472ca */ /* 0x008fe400000e0000 */
[----:B------:R-:W-:-:S11]  /*1a900*/  R2UR UR21, R157 ;  /* 0x000000009d1572ca */ /* 0x000fd600000e0000 */
[----:B------:R-:W-:Y:S02]  /*1a910*/  UMOV UR16, UR20 ;  /* 0x0000001400107c82 */ /* 0x000fe40008000000 */
        /* <DEDUP_REMOVED lines=14> */
[----:B------:R-:W-:Y:S01]  /*1aa00*/  VIADD R12, R4, 0x200 ;  /* 0x00000200040c7836 */ /* 0x000fe20000000000 */
[----:B------:R-:W-:Y:S02]  /*1aa10*/  WARPGROUP.DEPBAR.LE gsb0, 0x0 ;  /* 0x00008000000079c5 */ /* 0x000fe40000010000 */
[----:B------:R-:W-:-:S06]  /*1aa20*/  WARPGROUP.ARRIVE ;  /* 0x00000000000079c5 */ /* 0x000fcc0000000000 */
[----:B------:R-:W-:Y:S01]  /*1aa30*/  HGMMA.64x16x16.F32.BF16 R160, gdesc[UR12], RZ, !UPT, gsb0 ;  /* 0x002000000ca079f0 */ /* 0x000fe2000c0018ff */
[----:B------:R-:W-:Y:S01]  /*1aa40*/  IMAD.MOV.U32 R13, RZ, RZ, 0x40000040 ;  /* 0x40000040ff0d7424 */ /* 0x000fe200078e00ff */
[----:B------:R-:W-:Y:S01]  /*1aa50*/  R2UR UR18, R12 ;  /* 0x000000000c1272ca */ /* 0x000fe200000e0000 */
[----:B------:R-:W-:Y:S02]  /*1aa60*/  VIADD R152, R4, 0x82 ;  /* 0x0000008204987836 */ /* 0x000fe40000000000 */
[----:B------:R-:W-:Y:S01]  /*1aa70*/  IMAD.MOV.U32 R153, RZ, RZ, 0x40000040 ;  /* 0x40000040ff997424 */ /* 0x000fe200078e00ff */
[----:B------:R-:W-:Y:S02]  /*1aa80*/  R2UR UR19, R13 ;  /* 0x000000000d1372ca */ /* 0x000fe400000e0000 */
[----:B------:R-:W-:Y:S02]  /*1aa90*/  R2UR UR22, R152 ;  /* 0x00000000981672ca */ /* 0x000fe400000e0000 */
[----:B------:R-:W-:Y:S01]  /*1aaa0*/  R2UR UR23, R153 ;  /* 0x00000000991772ca */ /* 0x000fe200000e0000 */
[----:B------:R-:W-:Y:S01]  /*1aab0*/  UMOV UR16, UR20 ;  /* 0x0000001400107c82 */ /* 0x000fe20008000000 */
[----:B------:R-:W-:Y:S01]  /*1aac0*/  UMOV UR17, UR21 ;  /* 0x0000001500117c82 */ /* 0x000fe20008000000 */
[----:B------:R-:W-:-:S02]  /*1aad0*/  WARPGROUP.DEPBAR.LE gsb0, 0x0 ;  /* 0x00008000000079c5 */ /* 0x000fc40000010000 */
[----:B------:R-:W-:Y:S01]  /*1aae0*/  VIADD R20, R4, 0x2 ;  /* 0x0000000204147836 */ /* 0x000fe20000000000 */
[----:B--2---:R-:W-:Y:S02]  /*1aaf0*/  R2UR UR26, R154 ;  /* 0x000000009a1a72ca */ /* 0x004fe400000e0000 */
[----:B------:R-:W-:Y:S02]  /*1ab00*/  R2UR UR27, R155 ;  /* 0x000000009b1b72ca */ /* 0x000fe400000e0000 */
[----:B------:R-:W-:-:S06]  /*1ab10*/  WARPGROUP.ARRIVE ;  /* 0x00000000000079c5 */ /* 0x000fcc0000000000 */
[----:B------:R-:W-:Y:S01]  /*1ab20*/  HGMMA.64x16x16.F32.BF16 R152, gdesc[UR16], RZ, !UPT, gsb0 ;  /* 0x00200000109879f0 */ /* 0x000fe2000c0018ff */
[----:B------:R-:W-:Y:S01]  /*1ab30*/  IMAD.MOV.U32 R21, RZ, RZ, 0x40000040 ;  /* 0x40000040ff157424 */ /* 0x000fe200078e00ff */
[----:B------:R-:W-:-:S04]  /*1ab40*/  R2UR UR6, R20 ;  /* 0x00000000140672ca */ /* 0x000fc800000e0000 */
[----:B------:R-:W-:Y:S01]  /*1ab50*/  R2UR UR7, R21 ;  /* 0x00000000150772ca */ /* 0x000fe200000e0000 */
[----:B------:R-:W-:Y:S01]  /*1ab60*/  UMOV UR4, UR24 ;  /* 0x0000001800047c82 */ /* 0x000fe20008000000 */
[----:B------:R-:W-:Y:S01]  /*1ab70*/  UMOV UR5, UR25 ;  /* 0x0000001900057c82 */ /* 0x000fe20008000000 */
        /* <DEDUP_REMOVED lines=12> */
[----:B------:R-:W2:Y:S01]  /*1ac40*/  LDL.64 R20, [R1+0x30] ;  /* 0x0000300001147983 */ /* 0x000ea20000100a00 */
[----:B------:R-:W-:Y:S03]  /*1ac50*/  HGMMA.64x16x16.F32.BF16 R184, gdesc[UR4], R184, gsb0 ;  /* 0x0020000004b879f0 */ /* 0x000fe600080018b8 */
[----:B------:R-:W-:Y:S02]  /*1ac60*/  WARPGROUP.DEPBAR.LE gsb0, 0x0 ;  /* 0x00008000000079c5 */ /* 0x000fe40000010000 */
[----:B------:R-:W-:-:S06]  /*1ac70*/  WARPGROUP.ARRIVE ;  /* 0x00000000000079c5 */ /* 0x000fcc0000000000 */
[----:B------:R-:W-:Y:S01]  /*1ac80*/  HGMMA.64x16x16.F32.BF16 R176, gdesc[UR20], R176, gsb0 ;  /* 0x0020000014b079f0 */ /* 0x000fe200080018b0 */
[----:B------:R-:W-:Y:S02]  /*1ac90*/  R2UR UR10, R12 ;  /* 0x000000000c0a72ca */ /* 0x000fe400000e0000 */
[----:B------:R-:W-:Y:S01]  /*1aca0*/  R2UR UR11, R13 ;  /* 0x000000000d0b72ca */ /* 0x000fe200000e0000 */
[----:B------:R-:W-:Y:S01]  /*1acb0*/  VIADD R12, R4, 0x182 ;  /* 0x00000182040c7836 */ /* 0x000fe20000000000 */
[----:B------:R-:W-:Y:S02]  /*1acc0*/  WARPGROUP.DEPBAR.LE gsb0, 0x0 ;  /* 0x00008000000079c5 */ /* 0x000fe40000010000 */
[----:B------:R-:W-:-:S09]  /*1acd0*/  WARPGROUP.ARRIVE ;  /* 0x00000000000079c5 */ /* 0x000fd20000000000 */
        /* <DEDUP_REMOVED lines=56> */
[----:B--2---:R-:W-:Y:S02]  /*1b060*/  R2UR UR24, R20 ;  /* 0x00000000141872ca */ /* 0x004fe400000e0000 */
[----:B------:R-:W-:Y:S02]  /*1b070*/  R2UR UR25, R21 ;  /* 0x00000000151972ca */ /* 0x000fe400000e0000 */
[----:B------:R-:W2:Y:S01]  /*1b080*/  LDL.64 R20, [R1+0x28] ;  /* 0x0000280001147983 */ /* 0x000ea20000100a00 */
        /* <DEDUP_REMOVED lines=144> */
[----:B--2---:R-:W-:Y:S02]  /*1b990*/  R2UR UR26, R20 ;  /* 0x00000000141a72ca */ /* 0x004fe400000e0000 */
[----:B------:R-:W-:Y:S02]  /*1b9a0*/  R2UR UR27, R21 ;  /* 0x00000000151b72ca */ /* 0x000fe400000e0000 */
[----:B------:R-:W2:Y:S01]  /*1b9b0*/  LDL.64 R20, [R1+0x10] ;  /* 0x0000100001147983 */ /* 0x000ea20000100a00 */
[----:B------:R-:W-:Y:S02]  /*1b9c0*/  VIADD R12, R4, 0x284 ;  /* 0x00000284040c7836 */ /* 0x000fe40000000000 */
[----:B------:R-:W-:-:S03]  /*1b9d0*/  IMAD.MOV.U32 R13, RZ, RZ, 0x40000040 ;  /* 0x40000040ff0d7424 */ /* 0x000fc600078e00ff */
[----:B------:R-:W-:Y:S02]  /*1b9e0*/  R2UR UR6, R12 ;  /* 0x000000000c0672ca */ /* 0x000fe400000e0000 */
[----:B------:R-:W-:Y:S01]  /*1b9f0*/  R2UR UR7, R13 ;  /* 0x000000000d0772ca */ /* 0x000fe200000e0000 */
[----:B------:R-:W-:Y:S02]  /*1ba00*/  UMOV UR4, UR26 ;  /* 0x0000001a00047c82 */ /* 0x000fe40008000000 */
[----:B------:R-:W-:Y:S01]  /*1ba10*/  UMOV UR5, UR27 ;  /* 0x0000001b00057c82 */ /* 0x000fe20008000000 */
[----:B------:R-:W-:Y:S02]  /*1ba20*/  WARPGROUP.DEPBAR.LE gsb0, 0x0 ;  /* 0x00008000000079c5 */ /* 0x000fe40000010000 */
[----:B------:R-:W-:-:S07]  /*1ba30*/  WARPGROUP.ARRIVE ;  /* 0x00000000000079c5 */ /* 0x000fce0000000000 */
        /* <DEDUP_REMOVED lines=89> */
[----:B------:R-:W2:Y:S01]  /*1bfd0*/  LDL.64 R20, [R1] ;  /* 0x0000000001147983 */ /* 0x000ea20000100a00 */
[----:B------:R-:W-:Y:S02]  /*1bfe0*/  R2UR UR6, R12 ;  /* 0x000000000c0672ca */ /* 0x000fe400000e0000 */
[----:B------:R-:W-:-:S06]  /*1bff0*/  R2UR UR7, R13 ;  /* 0x000000000d0772ca */ /* 0x000fcc00000e0000 */
        /* <DEDUP_REMOVED lines=44> */
[----:B------:R-:W-:Y:S02]  /*1c2c0*/  R2UR UR7, R13 ;  /* 0x000000000d0772ca */ /* 0x000fe400000e0000 */
[----:B--2---:R-:W-:Y:S02]  /*1c2d0*/  R2UR UR24, R20 ;  /* 0x00000000141872ca */ /* 0x004fe400000e0000 */
[----:B------:R-:W-:-:S11]  /*1c2e0*/  R2UR UR25, R21 ;  /* 0x00000000151972ca */ /* 0x000fd600000e0000 */
        /* <DEDUP_REMOVED lines=442> */
.L_x_3071:
[----:B------:R-:W-:Y:S01]  /*1de90*/  SHF.L.U32 R0, R9, 0x1f, RZ ;  /* 0x0000001f09007819 */ /* 0x000fe200000006ff */
[----:B------:R-:W-:-:S04]  /*1dea0*/  IMAD R9, R10, 0x8, R18 ;  /* 0x000000080a097824 */ /* 0x000fc800078e0212 */
[----:B------:R2:W3:Y:S01]  /*1deb0*/  SYNCS.PHASECHK.TRANS64.TRYWAIT P3, [R9+URZ+0x38850], R0 ;  /* 0x03885000090075a7 */ /* 0x0004e2000806017f */
[----:B------:R-:W-:Y:S05]  /*1dec0*/  @!P0 BRA `(.L_x_3072) ;  /* 0x0000000000048947 */ /* 0x000fea0003800000 */
[----:B------:R-:W-:Y:S01]  /*1ded0*/  BPT.TRAP 0x1 ;  /* 0x000000040000795c */ /* 0x000fe20000300000 */
.L_x_3072:
[----:B------:R-:W-:Y:S04]  /*1dee0*/  BSSY B2, `(.L_x_3073) ;  /* 0x0000004000027945 */ /* 0x000fe80003800000 */
[----:B---3--:R-:W-:Y:S05]  /*1def0*/  @P3 BRA `(.L_x_3074) ;  /* 0x0000000000083947 */ /* 0x008fea0003800000 */
[----:B------:R-:W3:Y:S02]  /*1df00*/  SYNCS.PHASECHK.TRANS64.TRYWAIT P3, [R9+URZ+0x38850], R0 ;  /* 0x03885000090075a7 */ /* 0x000ee4000806017f */
[----:B---3--:R-:W-:Y:S05]  /*1df10*/  @!P3 BRA `(.L_x_3075) ;  /* 0x0000014c006cb947 */ /* 0x008fea0003800000 */
.L_x_3074:
[----:B------:R-:W-:Y:S05]  /*1df20*/  BSYNC B2 ;  /* 0x0000000000027941 */ /* 0x000fea0003800000 */
.L_x_3073:
[----:B--23--:R-:W-:Y:S01]  /*1df30*/  VIADD R0, R18, 0x400 ;  /* 0x0000040012007836 */ /* 0x00cfe20000000000 */
[----:B------:R-:W-:Y:S01]  /*1df40*/  WARPGROUP.ARRIVE ;  /* 0x00000000000079c5 */ /* 0x000fe20000000000 */
[----:B01----:R-:W-:Y:S02]  /*1df50*/  IMAD.MOV.U32 R3, RZ, RZ, 0x40000040 ;  /* 0x40000040ff037424 */ /* 0x003fe400078e00ff */
[----:B------:R-:W-:Y:S01]  /*1df60*/  FMUL.FTZ R20, R179, UR39 ;  /* 0x00000027b3147c20 */ /* 0x000fe20008410000 */
[----:B------:R-:W-:Y:S01]  /*1df70*/  IMAD.MOV.U32 R5, RZ, RZ, 0x40000040 ;  /* 0x40000040ff057424 */ /* 0x000fe200078e00ff */
[----:B------:R-:W-:Y:S01]  /*1df80*/  SHF.R.U32.HI R0, RZ, 0x4, R0 ;  /* 0x00000004ff007819 */ /* 0x000fe20000011600 */
[----:B------:R-:W-:Y:S01]  /*1df90*/  FMUL.FTZ R179, R181, UR39 ;  /* 0x00000027b5b37c20 */ /* 0x000fe20008410000 */
[----:B------:R-:W-:Y:S01]  /*1dfa0*/  R2UR UR7, R3 ;  /* 0x00000000030772ca */ /* 0x000fe200000e0000 */
[----:B------:R-:W-:Y:S01]  /*1dfb0*/  FMUL.FTZ R184, R184, UR39 ;  /* 0x00000027b8b87c20 */ /* 0x000fe20008410000 */
[----:B------:R-:W-:Y:S01]  /*1dfc0*/  LOP3.LUT R0, R0, 0x3fff, RZ, 0xc0, !PT ;  /* 0x00003fff00007812 */ /* 0x000fe200078ec0ff */
[----:B------:R-:W0:Y:S01]  /*1dfd0*/  @P2 LDC R3, c[0x0][0x450] ;  /* 0x00011400ff032b82 */ /* 0x000e220000000800 */
[----:B------:R-:W-:Y:S01]  /*1dfe0*/  FMUL.FTZ R176, R176, UR39 ;  /* 0x00000027b0b07c20 */ /* 0x000fe20008410000 */
[----:B------:R-:W-:Y:S01]  /*1dff0*/  FMUL.FTZ R177, R177, UR39 ;  /* 0x00000027b1b17c20 */ /* 0x000fe20008410000 */
[----:B------:R-:W-:Y:S01]  /*1e000*/  LOP3.LUT R0, R0, 0x2800000, RZ, 0xfc, !PT ;  /* 0x0280000000007812 */ /* 0x000fe200078efcff */
[----:B------:R-:W1:Y:S01]  /*1e010*/  MUFU.TANH R184, R184 ;  /* 0x000000b800b87308 */ /* 0x000e620000002400 */
[----:B------:R-:W-:Y:S01]  /*1e020*/  FMUL.FTZ R160, R160, UR39 ;  /* 0x00000027a0a07c20 */ /* 0x000fe20008410000 */
[----:B------:R-:W-:Y:S01]  /*1e030*/  FMUL.FTZ R13, R178, UR39 ;  /* 0x00000027b20d7c20 */ /* 0x000fe20008410000 */
[----:B------:R-:W-:Y:S01]  /*1e040*/  FMUL.FTZ R178, R180, UR39 ;  /* 0x00000027b4b27c20 */ /* 0x000fe20008410000 */
[----:B------:R-:W-:-:S02]  /*1e050*/  IMAD R2, R10, 0xa00, R0 ;  /* 0x00000a000a027824 */ /* 0x000fc400078e0200 */
[----:B------:R-:W-:Y:S01]  /*1e060*/  FMUL.FTZ R21, R182, UR39 ;  /* 0x00000027b6157c20 */ /* 0x000fe20008410000 */
[----:B------:R-:W-:Y:S02]  /*1e070*/  IMAD.IADD R0, R235, 0x1, R230 ;  /* 0x00000001eb007824 */ /* 0x000fe400078e02e6 */
[----:B------:R-:W-:Y:S01]  /*1e080*/  FMUL.FTZ R182, R169, UR39 ;  /* 0x00000027a9b67c20 */ /* 0x000fe20008410000 */
[C---:B------:R-:W-:Y:S01]  /*1e090*/  VIADD R4, R2.reuse, 0x80 ;  /* 0x0000008002047836 */ /* 0x040fe20000000000 */
[----:B------:R-:W-:Y:S01]  /*1e0a0*/  R2UR UR6, R2 ;  /* 0x00000000020672ca */ /* 0x000fe200000e0000 */
        /* <DEDUP_REMOVED lines=24> */
[----:B------:R-:W-:Y:S01]  /*1e230*/  @!P1 VIADD R11, R11, 0x38840 ;  /* 0x000388400b0b9836 */ /* 0x000fe20000000000 */
[----:B------:R-:W-:Y:S01]  /*1e240*/  MUFU.TANH R179, R179 ;  /* 0x000000b300b37308 */ /* 0x000fe20000002400 */
[----:B------:R-:W-:-:S03]  /*1e250*/  @!P1 VIADD R9, R9, 0x38860 ;  /* 0x0003886009099836 */ /* 0x000fc60000000000 */
[----:B------:R-:W-:Y:S02]  /*1e260*/  @!P1 PRMT R11, RZ, 0x654, R11 ;  /* 0x00000654ff0b9816 */ /* 0x000fe4000000000b */
        /* <DEDUP_REMOVED lines=31> */
[----:B------:R-:W2:Y:S01]  /*1e460*/  @P2 LDC R4, c[0x0][0x44c] ;  /* 0x00011300ff042b82 */ /* 0x000ea20000000800 */
[----:B------:R-:W-:Y:S01]  /*1e470*/  FMUL.FTZ R5, R185, UR39 ;  /* 0x00000027b9057c20 */ /* 0x000fe20008410000 */
[----:B------:R-:W-:Y:S01]  /*1e480*/  FMUL.FTZ R185, R188, UR39 ;  /* 0x00000027bcb97c20 */ /* 0x000fe20008410000 */
[----:B------:R-:W-:-:S04]  /*1e490*/  FMUL.FTZ R188, R168, UR39 ;  /* 0x00000027a8bc7c20 */ /* 0x000fc80008410000 */
[----:B------:R-:W-:Y:S08]  /*1e4a0*/  MUFU.TANH R5, R5 ;  /* 0x0000000500057308 */ /* 0x000ff00000002400 */
[----:B------:R-:W3:Y:S08]  /*1e4b0*/  MUFU.TANH R185, R185 ;  /* 0x000000b900b97308 */ /* 0x000ef00000002400 */
[----:B------:R-:W-:Y:S01]  /*1e4c0*/  MUFU.TANH R188, R188 ;  /* 0x000000bc00bc7308 */ /* 0x000fe20000002400 */
[----:B--2---:R-:W-:-:S05]  /*1e4d0*/  @P2 IMAD.HI.U32 R4, R0, R4, RZ ;  /* 0x0000000400042227 */ /* 0x004fca00078e00ff */
[----:B0-----:R-:W-:Y:S01]  /*1e4e0*/  @P2 SHF.R.U32.HI R0, RZ, R3, R4 ;  /* 0x00000003ff002219 */ /* 0x001fe20000011604 */
[----:B------:R-:W-:Y:S02]  /*1e4f0*/  IMAD.MOV.U32 R3, RZ, RZ, 0x40000040 ;  /* 0x40000040ff037424 */ /* 0x000fe400078e00ff */
[----:B------:R-:W-:Y:S01]  /*1e500*/  FMUL.FTZ R4, R187, UR39 ;  /* 0x00000027bb047c20 */ /* 0x000fe20008410000 */
[----:B------:R-:W-:Y:S01]  /*1e510*/  FMUL.FTZ R187, R172, UR39 ;  /* 0x00000027acbb7c20 */ /* 0x000fe20008410000 */
[----:B------:R-:W0:Y:S04]  /*1e520*/  SHFL.IDX PT, R181, R0, RZ, 0x1c1f ;  /* 0x001c1fff00b57589 */ /* 0x000e2800000e0000 */
[----:B------:R-:W-:Y:S08]  /*1e530*/  MUFU.TANH R4, R4 ;  /* 0x0000000400047308 */ /* 0x000ff00000002400 */
[----:B------:R-:W-:Y:S01]  /*1e540*/  MUFU.TANH R187, R187 ;  /* 0x000000bb00bb7308 */ /* 0x000fe20000002400 */
[----:B------:R-:W-:-:S02]  /*1e550*/  WARPGROUP.DEPBAR.LE gsb0, 0x0 ;  /* 0x00008000000079c5 */ /* 0x000fc40000010000 */
[----:B------:R-:W-:-:S06]  /*1e560*/  WARPGROUP.ARRIVE ;  /* 0x00000000000079c5 */ /* 0x000fcc0000000000 */
[----:B------:R-:W-:Y:S01]  /*1e570*/  HGMMA.64x256x16.F32.BF16 R24, R196, gdesc[UR4].tnspB, R24, gsb0 ;  /* 0x43e00004c4187df0 */ /* 0x000fe20008001818 */
[----:B------:R-:W-:Y:S01]  /*1e580*/  R2UR UR7, R3 ;  /* 0x00000000030772ca */ /* 0x000fe200000e0000 */
[----:B------:R-:W-:Y:S01]  /*1e590*/  IMAD.MOV.U32 R3, RZ, RZ, -0x50 ;  /* 0xffffffb0ff037424 */ /* 0x000fe200078e00ff */
[----:B------:R-:W-:Y:S01]  /*1e5a0*/  R2UR UR6, R2 ;  /* 0x00000000020672ca */ /* 0x000fe200000e0000 */
[----:B------:R-:W-:Y:S01]  /*1e5b0*/  FMUL.FTZ R2, R186, UR39 ;  /* 0x00000027ba027c20 */ /* 0x000fe20008410000 */
[----:B------:R-:W-:Y:S01]  /*1e5c0*/  FMUL.FTZ R186, R189, UR39 ;  /* 0x00000027bdba7c20 */ /* 0x000fe20008410000 */
[----:B------:R-:W-:-:S04]  /*1e5d0*/  IMAD R3, R8, R3, 0x1 ;  /* 0x0000000108037424 */ /* 0x000fc800078e0203 */
[----:B------:R-:W-:Y:S01]  /*1e5e0*/  IMAD R3, R234, -0x2, R3 ;  /* 0xfffffffeea037824 */ /* 0x000fe200078e0203 */
[----:B------:R-:W2:Y:S04]  /*1e5f0*/  MUFU.TANH R186, R186 ;  /* 0x000000ba00ba7308 */ /* 0x000ea80000002400 */
[----:B------:R-:W-:-:S04]  /*1e600*/  IADD3 R3, -R231, R3, R232 ;  /* 0x00000003e7037210 */ /* 0x000fc80007ffe1e8 */
[----:B------:R-:W-:Y:S01]  /*1e610*/  MUFU.TANH R2, R2 ;  /* 0x0000000200027308 */ /* 0x000fe20000002400 */
[----:B0-----:R-:W-:-:S05]  /*1e620*/  IMAD.IADD R181, R3, 0x1, R181 ;  /* 0x0000000103b57824 */ /* 0x001fca00078e02b5 */
[C---:B------:R-:W-:Y:S02]  /*1e630*/  ISETP.GT.AND P3, PT, R181.reuse, RZ, PT ;  /* 0x000000ffb500720c */ /* 0x040fe40003f64270 */
[C---:B------:R-:W-:Y:S02]  /*1e640*/  ISETP.GT.AND P4, PT, R181.reuse, 0x1, PT ;  /* 0x00000001b500780c */ /* 0x040fe40003f84270 */
[----:B-1----:R-:W-:Y:S02]  /*1e650*/  FSEL R168, R184, -INF , P3 ;  /* 0xff800000b8a87808 */ /* 0x002fe40001800000 */
[----:B------:R0:W1:Y:S01]  /*1e660*/  MUFU.TANH R184, R160 ;  /* 0x000000a000b87308 */ /* 0x0000620000002400 */
[----:B------:R-:W-:-:S04]  /*1e670*/  ISETP.GT.AND P3, PT, R181, 0x8, PT ;  /* 0x00000008b500780c */ /* 0x000fc80003f64270 */
[----:B---3--:R-:W-:Y:S01]  /*1e680*/  FSEL R169, R185, -INF , P3 ;  /* 0xff800000b9a97808 */ /* 0x008fe20001800000 */
[----:B------:R-:W-:Y:S01]  /*1e690*/  FMUL.FTZ R185, R164, UR39 ;  /* 0x00000027a4b97c20 */ /* 0x000fe20008410000 */
[----:B------:R-:W-:Y:S02]  /*1e6a0*/  ISETP.GT.AND P3, PT, R181, 0x10, PT ;  /* 0x00000010b500780c */ /* 0x000fe40003f64270 */
[----:B0-----:R-:W-:Y:S02]  /*1e6b0*/  FSEL R160, R5, -INF , P4 ;  /* 0xff80000005a07808 */ /* 0x001fe40002000000 */
[----:B------:R-:W-:Y:S01]  /*1e6c0*/  FMNMX.FTZ R5, R168, R7, !PT ;  /* 0x00000007a8057209 */ /* 0x000fe20007810000 */
[----:B------:R-:W-:Y:S01]  /*1e6d0*/  MUFU.TANH R185, R185 ;  /* 0x000000b900b97308 */ /* 0x000fe20000002400 */
[----:B------:R-:W-:Y:S02]  /*1e6e0*/  ISETP.GT.AND P4, PT, R181, 0x9, PT ;  /* 0x00000009b500780c */ /* 0x000fe40003f84270 */
[----:B------:R-:W-:-:S02]  /*1e6f0*/  FMNMX.FTZ R172, R160, R5, !PT ;  /* 0x00000005a0ac7209 */ /* 0x000fc40007810000 */
[----:B------:R-:W-:Y:S02]  /*1e700*/  FSEL R164, R176, -INF , P3 ;  /* 0xff800000b0a47808 */ /* 0x000fe40001800000 */
[----:B------:R-:W-:Y:S01]  /*1e710*/  FMNMX.FTZ R172, R169, R172, !PT ;  /* 0x000000aca9ac7209 */ /* 0x000fe20007810000 */
[----:B------:R2:W0:Y:S01]  /*1e720*/  MUFU.TANH R5, R161 ;  /* 0x000000a100057308 */ /* 0x0004220000002400 */
[----:B------:R-:W-:Y:S02]  /*1e730*/  ISETP.GT.AND P3, PT, R181, 0x18, PT ;  /* 0x00000018b500780c */ /* 0x000fe40003f64270 */
[----:B--2---:R-:W-:Y:S01]  /*1e740*/  FSEL R161, R186, -INF , P4 ;  /* 0xff800000baa17808 */ /* 0x004fe20002000000 */
[----:B------:R-:W-:Y:S01]  /*1e750*/  FMUL.FTZ R186, R165, UR39 ;  /* 0x00000027a5ba7c20 */ /* 0x000fe20008410000 */
[----:B------:R-:W-:Y:S02]  /*1e760*/  ISETP.GT.AND P4, PT, R181, 0x11, PT ;  /* 0x00000011b500780c */ /* 0x000fe40003f84270 */
[----:B------:R-:W-:-:S02]  /*1e770*/  FMNMX.FTZ R173, R161, R172, !PT ;  /* 0x000000aca1ad7209 */ /* 0x000fc40007810000 */
[----:B------:R-:W-:Y:S01]  /*1e780*/  FSEL R172, R177, -INF , P4 ;  /* 0xff800000b1ac7808 */ /* 0x000fe20002000000 */
[----:B------:R-:W-:Y:S01]  /*1e790*/  FMUL.FTZ R177, R152, UR39 ;  /* 0x0000002798b17c20 */ /* 0x000fe20008410000 */
[----:B------:R-:W-:Y:S01]  /*1e7a0*/  FMNMX.FTZ R176, R164, R173, !PT ;  /* 0x000000ada4b07209 */ /* 0x000fe20007810000 */
[----:B------:R-:W2:Y:S01]  /*1e7b0*/  MUFU.TANH R186, R186 ;  /* 0x000000ba00ba7308 */ /* 0x000ea20000002400 */
[C---:B------:R-:W-:Y:S02]  /*1e7c0*/  ISETP.GT.AND P4, PT, R181.reuse, 0x19, PT ;  /* 0x00000019b500780c */ /* 0x040fe40003f84270 */
[----:B------:R-:W-:Y:S02]  /*1e7d0*/  FSEL R173, R178, -INF , P3 ;  /* 0xff800000b2ad7808 */ /* 0x000fe40001800000 */
[----:B------:R-:W-:Y:S02]  /*1e7e0*/  FMNMX.FTZ R176, R172, R176, !PT ;  /* 0x000000b0acb07209 */ /* 0x000fe40007810000 */
[----:B------:R-:W-:-:S02]  /*1e7f0*/  ISETP.GT.AND P3, PT, R181, 0x20, PT ;  /* 0x00000020b500780c */ /* 0x000fc40003f64270 */
[----:B------:R-:W-:Y:S02]  /*1e800*/  FSEL R165, R179, -INF , P4 ;  /* 0xff800000b3a57808 */ /* 0x000fe40002000000 */
[----:B------:R-:W-:Y:S02]  /*1e810*/  FMNMX.FTZ R176, R173, R176, !PT ;  /* 0x000000b0adb07209 */ /* 0x000fe40007810000 */
[----:B------:R-:W-:Y:S02]  /*1e820*/  ISETP.GT.AND P4, PT, R181, 0x21, PT ;  /* 0x00000021b500780c */ /* 0x000fe40003f84270 */
[----:B------:R-:W-:Y:S02]  /*1e830*/  FSEL R152, R188, -INF , P3 ;  /* 0xff800000bc987808 */ /* 0x000fe40001800000 */
[----:B------:R-:W-:Y:S01]  /*1e840*/  FMNMX.FTZ R178, R165, R176, !PT ;  /* 0x000000b0a5b27209 */ /* 0x000fe20007810000 */
[----:B------:R3:W4:Y:S01]  /*1e850*/  MUFU.TANH R188, R177 ;  /* 0x000000b100bc7308 */ /* 0x0007220000002400 */
[----:B------:R-:W-:-:S02]  /*1e860*/  ISETP.GT.AND P3, PT, R181, 0x28, PT ;  /* 0x00000028b500780c */ /* 0x000fc40003f64270 */
[----:B------:R-:W-:Y:S02]  /*1e870*/  FSEL R176, R182, -INF , P4 ;  /* 0xff800000b6b07808 */ /* 0x000fe40002000000 */
[----:B------:R-:W-:Y:S02]  /*1e880*/  FMNMX.FTZ R178, R152, R178, !PT ;  /* 0x000000b298b27209 */ /* 0x000fe40007810000 */
[----:B------:R-:W-:Y:S01]  /*1e890*/  ISETP.GT.AND P4, PT, R181, 0x29, PT ;  /* 0x00000029b500780c */ /* 0x000fe20003f84270 */
[----:B---3--:R-:W-:Y:S01]  /*1e8a0*/  FMUL.FTZ R177, R153, UR39 ;  /* 0x0000002799b17c20 */ /* 0x008fe20008410000 */
[----:B------:R-:W-:Y:S02]  /*1e8b0*/  FSEL R153, R187, -INF , P3 ;  /* 0xff800000bb997808 */ /* 0x000fe40001800000 */
[----:B------:R-:W-:Y:S01]  /*1e8c0*/  FMNMX.FTZ R178, R176, R178, !PT ;  /* 0x000000b2b0b27209 */ /* 0x000fe20007810000 */
[----:B------:R3:W5:Y:S01]  /*1e8d0*/  MUFU.TANH R187, R177 ;  /* 0x000000b100bb7308 */ /* 0x0007620000002400 */
[----:B------:R-:W-:-:S02]  /*1e8e0*/  ISETP.GT.AND P3, PT, R181, 0x30, PT ;  /* 0x00000030b500780c */ /* 0x000fc40003f64270 */
[----:B------:R-:W-:Y:S02]  /*1e8f0*/  FMNMX.FTZ R179, R153, R178, !PT ;  /* 0x000000b299b37209 */ /* 0x000fe40007810000 */
[----:B-1----:R-:W-:Y:S02]  /*1e900*/  FSEL R178, R184, -INF , P3 ;  /* 0xff800000b8b27808 */ /* 0x002fe40001800000 */
[C---:B------:R-:W-:Y:S01]  /*1e910*/  ISETP.GT.AND P3, PT, R181.reuse, 0x38, PT ;  /* 0x00000038b500780c */ /* 0x040fe20003f64270 */
[----:B------:R0:W1:Y:S01]  /*1e920*/  MUFU.TANH R184, R156 ;  /* 0x0000009c00b87308 */ /* 0x0000620000002400 */
[----:B---3--:R-:W-:Y:S02]  /*1e930*/  FSEL R177, R180, -INF , P4 ;  /* 0xff800000b4b17808 */ /* 0x008fe40002000000 */
[----:B------:R-:W-:Y:S02]  /*1e940*/  ISETP.GT.AND P4, PT, R181, 0x31, PT ;  /* 0x00000031b500780c */ /* 0x000fe40003f84270 */
[----:B------:R-:W-:-:S02]  /*1e950*/  FMNMX.FTZ R179, R177, R179, !PT ;  /* 0x000000b3b1b37209 */ /* 0x000fc40007810000 */
[----:B0-----:R-:W-:Y:S01]  /*1e960*/  FSEL R156, R5, -INF , P4 ;  /* 0xff800000059c7808 */ /* 0x001fe20002000000 */
[----:B------:R-:W-:Y:S01]  /*1e970*/  FMUL.FTZ R5, R157, UR39 ;  /* 0x000000279d057c20 */ /* 0x000fe20008410000 */
[----:B------:R-:W-:Y:S02]  /*1e980*/  FMNMX.FTZ R179, R178, R179, !PT ;  /* 0x000000b3b2b37209 */ /* 0x000fe40007810000 */
[----:B------:R-:W-:Y:S02]  /*1e990*/  ISETP.GT.AND P4, PT, R181, 0x39, PT ;  /* 0x00000039b500780c */ /* 0x000fe40003f84270 */
[----:B------:R-:W-:Y:S01]  /*1e9a0*/  FSEL R157, R185, -INF , P3 ;  /* 0xff800000b99d7808 */ /* 0x000fe20001800000 */
[----:B------:R-:W0:Y:S01]  /*1e9b0*/  MUFU.TANH R5, R5 ;  /* 0x0000000500057308 */ /* 0x000e220000002400 */
[----:B------:R-:W-:Y:S02]  /*1e9c0*/  FMNMX.FTZ R180, R156, R179, !PT ;  /* 0x000000b39cb47209 */ /* 0x000fe40007810000 */
[----:B------:R-:W-:-:S02]  /*1e9d0*/  ISETP.GT.AND P3, PT, R181, 0x40, PT ;  /* 0x00000040b500780c */ /* 0x000fc40003f64270 */
[----:B--2---:R-:W-:Y:S02]  /*1e9e0*/  FSEL R179, R186, -INF , P4 ;  /* 0xff800000bab37808 */ /* 0x004fe40002000000 */
[----:B------:R-:W-:Y:S01]  /*1e9f0*/  FMNMX.FTZ R182, R157, R180, !PT ;  /* 0x000000b49db67209 */ /* 0x000fe20007810000 */
[----:B------:R2:W3:Y:S01]  /*1ea00*/  SHFL.IDX PT, R186, R0, 0x1, 0x1c1f ;  /* 0x003c1f0000ba7f89 */ /* 0x0004e200000e0000 */
[----:B------:R-:W-:Y:S02]  /*1ea10*/  ISETP.GT.AND P4, PT, R181, 0x41, PT ;  /* 0x00000041b500780c */ /* 0x000fe40003f84270 */
[----:B----4-:R-:W-:Y:S02]  /*1ea20*/  FSEL R180, R188, -INF , P3 ;  /* 0xff800000bcb47808 */ /* 0x010fe40001800000 */
[----:B------:R-:W-:Y:S02]  /*1ea30*/  FMNMX.FTZ R185, R179, R182, !PT ;  /* 0x000000b6b3b97209 */ /* 0x000fe40007810000 */
[----:B------:R5:W-:Y:S01]  /*1ea40*/  MUFU.TANH R182, R183 ;  /* 0x000000b700b67308 */ /* 0x000be20000002400 */
[----:B------:R-:W-:-:S02]  /*1ea50*/  ISETP.GT.AND P3, PT, R181, 0x48, PT ;  /* 0x00000048b500780c */ /* 0x000fc40003f64270 */
[----:B------:R-:W-:-:S05]  /*1ea60*/  FMNMX.FTZ R185, R180, R185, !PT ;  /* 0x000000b9b4b97209 */ /* 0x000fca0007810000 */
[----:B--2---:R2:W-:Y:S01]  /*1ea70*/  MUFU.TANH R0, R166 ;  /* 0x000000a600007308 */ /* 0x0045e20000002400 */
[----:B-----5:R-:W-:Y:S02]  /*1ea80*/  FSEL R183, R187, -INF , P4 ;  /* 0xff800000bbb77808 */ /* 0x020fe40002000000 */
[----:B------:R-:W-:Y:S01]  /*1ea90*/  ISETP.GT.AND P4, PT, R181, 0x49, PT ;  /* 0x00000049b500780c */ /* 0x000fe20003f84270 */
[----:B------:R-:W-:Y:S01]  /*1eaa0*/  FMUL.FTZ R181, R170, UR39 ;  /* 0x00000027aab57c20 */ /* 0x000fe20008410000 */
[----:B-1----:R-:W-:Y:S02]  /*1eab0*/  FSEL R170, R184, -INF , P3 ;  /* 0xff800000b8aa7808 */ /* 0x002fe40001800000 */
[----:B------:R-:W-:Y:S01]  /*1eac0*/  FMNMX.FTZ R185, R183, R185, !PT ;  /* 0x000000b9b7b97209 */ /* 0x000fe20007810000 */
[----:B------:R0:W1:Y:S01]  /*1ead0*/  MUFU.TANH R184, R181 ;  /* 0x000000b500b87308 */ /* 0x0000620000002400 */
[----:B--2---:R-:W-:Y:S01]  /*1eae0*/  FMUL.FTZ R166, R167, UR39 ;  /* 0x00000027a7a67c20 */ /* 0x004fe20008410000 */
[----:B---3--:R-:W-:-:S02]  /*1eaf0*/  IMAD.IADD R167, R3, 0x1, R186 ;  /* 0x0000000103a77824 */ /* 0x008fc400078e02ba */
[----:B------:R-:W-:-:S03]  /*1eb00*/  IMAD.U32 R3, RZ, RZ, UR43 ;  /* 0x0000002bff037e24 */ /* 0x000fc6000f8e00ff */
[----:B------:R-:W-:Y:S01]  /*1eb10*/  ISETP.GT.AND P3, PT, R167, RZ, PT ;  /* 0x000000ffa700720c */ /* 0x000fe20003f64270 */
[----:B------:R-:W2:Y:S01]  /*1eb20*/  MUFU.TANH R166, R166 ;  /* 0x000000a600a67308 */ /* 0x000ea20000002400 */
[----:B0-----:R-:W-:Y:S02]  /*1eb30*/  FSEL R181, R5, -INF , P4 ;  /* 0xff80000005b57808 */ /* 0x001fe40002000000 */
[----:B------:R-:W-:Y:S02]  /*1eb40*/  FMNMX.FTZ R5, R170, R185, !PT ;  /* 0x000000b9aa057209 */ /* 0x000fe40007810000 */
[----:B------:R-:W-:Y:S02]  /*1eb50*/  ISETP.GT.AND P4, PT, R167, 0x1, PT ;  /* 0x00000001a700780c */ /* 0x000fe40003f84270 */
[----:B------:R-:W-:Y:S02]  /*1eb60*/  FMNMX.FTZ R5, R181, R5, !PT ;  /* 0x00000005b5057209 */ /* 0x000fe40007810000 */
[----:B------:R-:W-:-:S02]  /*1eb70*/  FSEL R2, R2, -INF , P3 ;  /* 0xff80000002027808 */ /* 0x000fc40001800000 */
[C---:B------:R-:W-:Y:S01]  /*1eb80*/  ISETP.GT.AND P5, PT, R167.reuse, 0x8, PT ;  /* 0x00000008a700780c */ /* 0x040fe20003fa4270 */
[----:B------:R-:W0:Y:S01]  /*1eb90*/  SHFL.BFLY PT, R185, R5, 0x2, 0x1f ;  /* 0x0c401f0005b97f89 */ /* 0x000e2200000e0000 */
[C---:B------:R-:W-:Y:S02]  /*1eba0*/  ISETP.GT.AND P3, PT, R167.reuse, 0x10, PT ;  /* 0x00000010a700780c */ /* 0x040fe40003f64270 */
[----:B------:R-:W-:Y:S02]  /*1ebb0*/  FSEL R10, R10, -INF , P5 ;  /* 0xff8000000a0a7808 */ /* 0x000fe40002800000 */
[----:B------:R-:W-:Y:S02]  /*1ebc0*/  ISETP.GT.AND P5, PT, R167, 0x11, PT ;  /* 0x00000011a700780c */ /* 0x000fe40003fa4270 */
[----:B------:R-:W-:Y:S02]  /*1ebd0*/  FSEL R13, R13, -INF , P3 ;  /* 0xff8000000d0d7808 */ /* 0x000fe40001800000 */
[----:B------:R-:W-:-:S02]  /*1ebe0*/  ISETP.GT.AND P6, PT, R167, 0x18, PT ;  /* 0x00000018a700780c */ /* 0x000fc40003fc4270 */
[----:B------:R-:W-:Y:S02]  /*1ebf0*/  FSEL R20, R20, -INF , P5 ;  /* 0xff80000014147808 */ /* 0x000fe40002800000 */
[----:B------:R-:W-:Y:S02]  /*1ec00*/  FSEL R21, R21, -INF , P6 ;  /* 0xff80000015157808 */ /* 0x000fe40003000000 */
[C---:B------:R-:W-:Y:S02]  /*1ec10*/  ISETP.GT.AND P5, PT, R167.reuse, 0x20, PT ;  /* 0x00000020a700780c */ /* 0x040fe40003fa4270 */
[----:B------:R-:W-:Y:S02]  /*1ec20*/  ISETP.GT.AND P6, PT, R167, 0x21, PT ;  /* 0x00000021a700780c */ /* 0x000fe40003fc4270 */
[----:B-1----:R-:W-:Y:S02]  /*1ec30*/  FSEL R184, R184, -INF , P5 ;  /* 0xff800000b8b87808 */ /* 0x002fe40002800000 */
[----:B------:R-:W-:-:S02]  /*1ec40*/  FSEL R171, R171, -INF , P6 ;  /* 0xff800000abab7808 */ /* 0x000fc40003000000 */
[----:B------:R-:W-:Y:S02]  /*1ec50*/  ISETP.GT.AND P5, PT, R167, 0x29, PT ;  /* 0x00000029a700780c */ /* 0x000fe40003fa4270 */
[----:B0-----:R-:W-:Y:S02]  /*1ec60*/  FMNMX.FTZ R5, R5, R185, !PT ;  /* 0x000000b905057209 */ /* 0x001fe40007810000 */
[----:B------:R-:W-:Y:S02]  /*1ec70*/  ISETP.GT.AND P6, PT, R167, 0x30, PT ;  /* 0x00000030a700780c */ /* 0x000fe40003fc4270 */
[----:B------:R-:W-:Y:S01]  /*1ec80*/  FSEL R175, R175, -INF , P5 ;  /* 0xff800000afaf7808 */ /* 0x000fe20002800000 */
[----:B------:R-:W0:Y:S01]  /*1ec90*/  SHFL.BFLY PT, R185, R5, 0x1, 0x1f ;  /* 0x0c201f0005b97f89 */ /* 0x000e2200000e0000 */
[----:B------:R-:W-:Y:S02]  /*1eca0*/  FSEL R162, R162, -INF , P6 ;  /* 0xff800000a2a27808 */ /* 0x000fe40003000000 */
[----:B------:R-:W-:-:S02]  /*1ecb0*/  ISETP.GT.AND P5, PT, R167, 0x38, PT ;  /* 0x00000038a700780c */ /* 0x000fc40003fa4270 */
[----:B------:R-:W-:-:S04]  /*1ecc0*/  ISETP.GT.AND P6, PT, R167, 0x39, PT ;  /* 0x00000039a700780c */ /* 0x000fc80003fc4270 */
[----:B--2---:R-:W-:Y:S02]  /*1ecd0*/  FSEL R166, R166, -INF , P6 ;  /* 0xff800000a6a67808 */ /* 0x004fe40003000000 */
[----:B------:R-:W-:Y:S02]  /*1ece0*/  ISETP.GT.AND P6, PT, R167, 0x48, PT ;  /* 0x00000048a700780c */ /* 0x000fe40003fc4270 */
[----:B0-----:R-:W-:Y:S02]  /*1ecf0*/  FMNMX.FTZ R5, R5, R185, !PT ;  /* 0x000000b905057209 */ /* 0x001fe40007810000 */
[----:B------:R-:W-:Y:S02]  /*1ed00*/  FSEL R185, R4, -INF , P4 ;  /* 0xff80000004b97808 */ /* 0x000fe40002000000 */
[----:B------:R-:W-:Y:S01]  /*1ed10*/  FMNMX.FTZ R4, R2, R6, !PT ;  /* 0x0000000602047209 */ /* 0x000fe20007810000 */
[----:B------:R-:W-:Y:S01]  /*1ed20*/  FMUL.FTZ R186, R5, R3 ;  /* 0x0000000305ba7220 */ /* 0x000fe20000410000 */
[----:B------:R-:W-:-:S02]  /*1ed30*/  ISETP.GT.AND P4, PT, R167, 0x9, PT ;  /* 0x00000009a700780c */ /* 0x000fc40003f84270 */
[----:B------:R-:W-:Y:S02]  /*1ed40*/  FMNMX.FTZ R4, R185, R4, !PT ;  /* 0x00000004b9047209 */ /* 0x000fe40007810000 */
[----:B------:R-:W-:Y:S02]  /*1ed50*/  FSEL R12, R12, -INF , P4 ;  /* 0xff8000000c0c7808 */ /* 0x000fe40002000000 */
[----:B------:R-:W-:Y:S02]  /*1ed60*/  FMNMX.FTZ R4, R10, R4, !PT ;  /* 0x000000040a047209 */ /* 0x000fe40007810000 */
[----:B------:R-:W-:Y:S02]  /*1ed70*/  ISETP.GT.AND P4, PT, R167, 0x19, PT ;  /* 0x00000019a700780c */ /* 0x000fe40003f84270 */
[----:B------:R-:W-:Y:S02]  /*1ed80*/  FMNMX.FTZ R4, R12, R4, !PT ;  /* 0x000000040c047209 */ /* 0x000fe40007810000 */
[----:B------:R-:W-:-:S02]  /*1ed90*/  FSEL R182, R182, -INF , P4 ;  /* 0xff800000b6b67808 */ /* 0x000fc40002000000 */
[----:B------:R-:W-:Y:S02]  /*1eda0*/  FMNMX.FTZ R4, R13, R4, !PT ;  /* 0x000000040d047209 */ /* 0x000fe40007810000 */
[----:B------:R-:W-:Y:S02]  /*1edb0*/  ISETP.GT.AND P4, PT, R167, 0x28, PT ;  /* 0x00000028a700780c */ /* 0x000fe40003f84270 */
[----:B------:R-:W-:Y:S02]  /*1edc0*/  FMNMX.FTZ R4, R20, R4, !PT ;  /* 0x0000000414047209 */ /* 0x000fe40007810000 */
[----:B------:R-:W-:Y:S02]  /*1edd0*/  FSEL R174, R174, -INF , P4 ;  /* 0xff800000aeae7808 */ /* 0x000fe40002000000 */
[----:B------:R-:W-:Y:S02]  /*1ede0*/  FMNMX.FTZ R4, R21, R4, !PT ;  /* 0x0000000415047209 */ /* 0x000fe40007810000 */
[----:B------:R-:W-:-:S02]  /*1edf0*/  FSETP.NEU.FTZ.AND P3, PT, R5, -INF , PT ;  /* 0xff8000000500780b */ /* 0x000fc40003f7d000 */
[----:B------:R-:W-:Y:S02]  /*1ee00*/  FMNMX.FTZ R4, R182, R4, !PT ;  /* 0x00000004b6047209 */ /* 0x000fe40007810000 */
[----:B------:R-:W-:Y:S02]  /*1ee10*/  ISETP.GT.AND P4, PT, R167, 0x31, PT ;  /* 0x00000031a700780c */ /* 0x000fe40003f84270 */
[----:B------:R-:W-:Y:S02]  /*1ee20*/  FMNMX.FTZ R4, R184, R4, !PT ;  /* 0x00000004b8047209 */ /* 0x000fe40007810000 */
[----:B------:R-:W-:Y:S02]  /*1ee30*/  FSEL R186, R186, RZ, P3 ;  /* 0x000000ffbaba7208 */ /* 0x000fe40001800000 */
[----:B------:R-:W-:Y:S01]  /*1ee40*/  FMNMX.FTZ R4, R171, R4, !PT ;  /* 0x00000004ab047209 */ /* 0x000fe20007810000 */
[----:B------:R-:W-:Y:S02]  /*1ee50*/  WARPGROUP.DEPBAR.LE gsb0, 0x0 ;  /* 0x00008000000079c5 */ /* 0x000fe40000010000 */
[----:B------:R-:W-:Y:S01]  /*1ee60*/  WARPGROUP.ARRIVE ;  /* 0x00000000000079c5 */ /* 0x000fe20000000000 */
[----:B------:R-:W-:Y:S01]  /*1ee70*/  FMNMX.FTZ R4, R174, R4, !PT ;  /* 0x00000004ae047209 */ /* 0x000fe20007810000 */
[-CC-:B------:R-:W-:Y:S01]  /*1ee80*/  FFMA.FTZ R208, R168, R3.reuse, -R186.reuse ;  /* 0x00000003a8d07223 */ /* 0x180fe200000108ba */
[----:B------:R-:W-:Y:S01]  /*1ee90*/  FSEL R163, R163, -INF , P4 ;  /* 0xff800000a3a37808 */ /* 0x000fe20002000000 */
[-CC-:B------:R-:W-:Y:S01]  /*1eea0*/  FFMA.FTZ R204, R164, R3.reuse, -R186.reuse ;  /* 0x00000003a4cc7223 */ /* 0x180fe200000108ba */
[----:B------:R-:W-:Y:S01]  /*1eeb0*/  FMNMX.FTZ R4, R175, R4, !PT ;  /* 0x00000004af047209 */ /* 0x000fe20007810000 */
[----:B------:R-:W-:Y:S01]  /*1eec0*/  HGMMA.64x256x16.F32.BF16 R24, R192, gdesc[UR4].tnspB, R24, gsb0 ;  /* 0x43e00004c0187df0 */ /* 0x000fe20008001818 */
[----:B------:R-:W-:Y:S01]  /*1eed0*/  FSEL R168, R0, -INF , P5 ;  /* 0xff80000000a87808 */ /* 0x000fe20002800000 */
[-CC-:B------:R-:W-:Y:S01]  /*1eee0*/  FFMA.FTZ R210, R169, R3.reuse, -R186.reuse ;  /* 0x00000003a9d27223 */ /* 0x180fe200000108ba */
[----:B------:R-:W-:Y:S01]  /*1eef0*/  FMNMX.FTZ R4, R162, R4, !PT ;  /* 0x00000004a2047209 */ /* 0x000fe20007810000 */
[-CC-:B------:R-:W-:Y:S01]  /*1ef00*/  FFMA.FTZ R160, R160, R3.reuse, -R186.reuse ;  /* 0x00000003a0a07223 */ /* 0x180fe200000108ba */
[----:B------:R-:W-:Y:S01]  /*1ef10*/  ISETP.GT.AND P4, PT, R167, 0x40, PT ;  /* 0x00000040a700780c */ /* 0x000fe20003f84270 */
[----:B------:R-:W-:Y:S01]  /*1ef20*/  MUFU.EX2 R208, R208 ;  /* 0x000000d000d07308 */ /* 0x000fe20000000800 */
[----:B------:R-:W-:Y:S01]  /*1ef30*/  FMNMX.FTZ R4, R163, R4, !PT ;  /* 0x00000004a3047209 */ /* 0x000fe20007810000 */
[-CC-:B------:R-:W-:Y:S01]  /*1ef40*/  FFMA.FTZ R206, R173, R3.reuse, -R186.reuse ;  /* 0x00000003adce7223 */ /* 0x180fe200000108ba */
[----:B------:R-:W-:Y:S01]  /*1ef50*/  ISETP.GT.AND P5, PT, R167, 0x41, PT ;  /* 0x00000041a700780c */ /* 0x000fe20003fa4270 */
[-CC-:B------:R-:W-:Y:S01]  /*1ef60*/  FFMA.FTZ R161, R161, R3.reuse, -R186.reuse ;  /* 0x00000003a1a17223 */ /* 0x180fe200000108ba */
[----:B------:R-:W-:Y:S01]  /*1ef70*/  FMNMX.FTZ R4, R168, R4, !PT ;  /* 0x00000004a8047209 */ /* 0x000fe20007810000 */
[-CC-:B------:R-:W-:Y:S01]  /*1ef80*/  FFMA.FTZ R200, R152, R3.reuse, -R186.reuse ;  /* 0x0000000398c87223 */ /* 0x180fe200000108ba */
[----:B------:R-:W-:Y:S01]  /*1ef90*/  FSEL R154, R154, -INF , P4 ;  /* 0xff8000009a9a7808 */ /* 0x000fe20002000000 */
[----:B------:R-:W-:Y:S01]  /*1efa0*/  MUFU.EX2 R160, R160 ;  /* 0x000000a000a07308 */ /* 0x000fe20000000800 */
[----:B------:R-:W-:Y:S01]  /*1efb0*/  FMNMX.FTZ R4, R166, R4, !PT ;  /* 0x00000004a6047209 */ /* 0x000fe20007810000 */
[-CC-:B------:R-:W-:Y:S01]  /*1efc0*/  FFMA.FTZ R202, R153, R3.reuse, -R186.reuse ;  /* 0x0000000399ca7223 */ /* 0x180fe200000108ba */
[----:B------:R-:W-:Y:S01]  /*1efd0*/  FSEL R164, R155, -INF , P5 ;  /* 0xff8000009ba47808 */ /* 0x000fe20002800000 */
[-CC-:B------:R-:W-:Y:S01]  /*1efe0*/  FFMA.FTZ R155, R172, R3.reuse, -R186.reuse ;  /* 0x00000003ac9b7223 */ /* 0x180fe200000108ba */
[----:B------:R-:W-:Y:S01]  /*1eff0*/  FMNMX.FTZ R4, R154, R4, !PT ;  /* 0x000000049a047209 */ /* 0x000fe20007810000 */
[-CC-:B------:R-:W-:Y:S01]  /*1f000*/  FFMA.FTZ R152, R177, R3.reuse, -R186.reuse ;  /* 0x00000003b1987223 */ /* 0x180fe200000108ba */
[----:B------:R-:W-:Y:S01]  /*1f010*/  ISETP.GT.AND P4, PT, R167, 0x49, PT ;  /* 0x00000049a700780c */ /* 0x000fe20003f84270 */
[----:B------:R-:W-:Y:S01]  /*1f020*/  MUFU.EX2 R210, R210 ;  /* 0x000000d200d27308 */ /* 0x000fe20000000800 */
[----:B------:R-:W-:Y:S01]  /*1f030*/  FSEL R167, R158, -INF , P6 ;  /* 0xff8000009ea77808 */ /* 0x000fe20003000000 */
[-CC-:B------:R-:W-:Y:S01]  /*1f040*/  FFMA.FTZ R158, R176, R3.reuse, -R186.reuse ;  /* 0x00000003b09e7223 */ /* 0x180fe200000108ba */
[----:B------:R-:W-:Y:S01]  /*1f050*/  FMNMX.FTZ R4, R164, R4, !PT ;  /* 0x00000004a4047209 */ /* 0x000fe20007810000 */
[-CC-:B------:R-:W-:Y:S01]  /*1f060*/  FFMA.FTZ R196, R178, R3.reuse, -R186.reuse ;  /* 0x00000003b2c47223 */ /* 0x180fe200000108ba */
[----:B------:R-:W-:Y:S01]  /*1f070*/  FSEL R169, R159, -INF , P4 ;  /* 0xff8000009fa97808 */ /* 0x000fe20002000000 */
[-CC-:B------:R-:W-:Y:S01]  /*1f080*/  FFMA.FTZ R159, R165, R3.reuse, -R186.reuse ;  /* 0x00000003a59f7223 */ /* 0x180fe200000108ba */
[----:B------:R-:W-:Y:S01]  /*1f090*/  FMNMX.FTZ R0, R167, R4, !PT ;  /* 0x00000004a7007209 */ /* 0x000fe20007810000 */
[----:B------:R-:W-:Y:S01]  /*1f0a0*/  MUFU.EX2 R161, R161 ;  /* 0x000000a100a17308 */ /* 0x000fe20000000800 */
[-CC-:B------:R-:W-:Y:S01]  /*1f0b0*/  FFMA.FTZ R153, R156, R3.reuse, -R186.reuse ;  /* 0x000000039c997223 */ /* 0x180fe200000108ba */
[-CC-:B------:R-:W-:Y:S01]  /*1f0c0*/  FFMA.FTZ R198, R157, R3.reuse, -R186.reuse ;  /* 0x000000039dc67223 */ /* 0x180fe200000108ba */
[----:B------:R-:W-:Y:S01]  /*1f0d0*/  FMNMX.FTZ R0, R169, R0, !PT ;  /* 0x00000000a9007209 */ /* 0x000fe20007810000 */
[-CC-:B------:R-:W-:Y:S01]  /*1f0e0*/  FFMA.FTZ R156, R179, R3.reuse, -R186.reuse ;  /* 0x00000003b39c7223 */ /* 0x180fe200000108ba */
[-CC-:B------:R-:W-:Y:S01]  /*1f0f0*/  FFMA.FTZ R157, R183, R3.reuse, -R186.reuse ;  /* 0x00000003b79d7223 */ /* 0x180fe200000108ba */
[----:B------:R-:W-:-:S02]  /*1f100*/  FFMA.FTZ R165, R181, R3, -R186 ;  /* 0x00000003b5a57223 */ /* 0x000fc400000108ba */
        /* <DEDUP_REMOVED lines=10> */
[----:B0-----:R-:W-:-:S02]  /*1f1b0*/  FMNMX.FTZ R4, R0, R4, !PT ;  /* 0x0000000400047209 */ /* 0x001fc40007810000 */
[----:B------:R-:W-:Y:S02]  /*1f1c0*/  FSEL R0, R5, RZ, P3 ;  /* 0x000000ff05007208 */ /* 0x000fe40001800000 */
[----:B------:R-:W-:-:S03]  /*1f1d0*/  FSETP.NEU.FTZ.AND P4, PT, R4, -INF , PT ;  /* 0xff8000000400780b */ /* 0x000fc60003f9d000 */
[----:B------:R-:W-:Y:S01]  /*1f1e0*/  MUFU.EX2 R152, R152 ;  /* 0x0000009800987308 */ /* 0x000fe20000000800 */
[----:B------:R-:W-:Y:S01]  /*1f1f0*/  ISETP.GT.AND P3, PT, R8, R225, PT ;  /* 0x000000e10800720c */ /* 0x000fe20003f64270 */
[----:B------:R-:W-:Y:S01]  /*1f200*/  FADD.FTZ R0, -R0, R7 ;  /* 0x0000000700007221 */ /* 0x000fe20000010100 */
[----:B------:R-:W-:-:S03]  /*1f210*/  VIADD R8, R8, 0xffffffff ;  /* 0xffffffff08087836 */ /* 0x000fc60000000000 */
[----:B------:R-:W-:Y:S02]  /*1f220*/  FMUL.FTZ R0, R0, R3 ;  /* 0x0000000300007220 */ /* 0x000fe40000410000 */
[----:B------:R-:W-:Y:S08]  /*1f230*/  MUFU.EX2 R196, R196 ;  /* 0x000000c400c47308 */ /* 0x000ff00000000800 */
[----:B------:R-:W0:Y:S08]  /*1f240*/  MUFU.EX2 R0, R0 ;  /* 0x0000000000007308 */ /* 0x000e300000000800 */
[----:B------:R-:W1:Y:S08]  /*1f250*/  MUFU.EX2 R153, R153 ;  /* 0x0000009900997308 */ /* 0x000e700000000800 */
[----:B------:R-:W2:Y:S01]  /*1f260*/  MUFU.EX2 R198, R198 ;  /* 0x000000c600c67308 */ /* 0x000ea20000000800 */
[----:B0-----:R-:W-:Y:S01]  /*1f270*/  FFMA.FTZ R15, R0, R15, R208 ;  /* 0x0000000f000f7223 */ /* 0x001fe200000100d0 */
[----:B------:R-:W-:-:S03]  /*1f280*/  F2FP.BF16.F32.PACK_AB R208, R160, R208 ;  /* 0x000000d0a0d0723e */ /* 0x000fc600000010ff */
[----:B------:R-:W-:-:S03]  /*1f290*/  FADD.FTZ R15, R160, R15 ;  /* 0x0000000fa00f7221 */ /* 0x000fc60000010000 */
[----:B------:R-:W0:Y:S01]  /*1f2a0*/  MUFU.EX2 R156, R156 ;  /* 0x0000009c009c7308 */ /* 0x000e220000000800 */
[----:B------:R-:W-:Y:S01]  /*1f2b0*/  FADD.FTZ R15, R210, R15 ;  /* 0x0000000fd20f7221 */ /* 0x000fe20000010000 */
[----:B------:R-:W-:-:S03]  /*1f2c0*/  F2FP.BF16.F32.PACK_AB R210, R161, R210 ;  /* 0x000000d2a1d2723e */ /* 0x000fc600000010ff */
[----:B------:R-:W-:-:S03]  /*1f2d0*/  FADD.FTZ R15, R161, R15 ;  /* 0x0000000fa10f7221 */ /* 0x000fc60000010000 */
[----:B------:R-:W-:Y:S01]  /*1f2e0*/  MUFU.EX2 R157, R157 ;  /* 0x0000009d009d7308 */ /* 0x000fe20000000800 */
[----:B------:R-:W-:Y:S01]  /*1f2f0*/  FADD.FTZ R15, R204, R15 ;  /* 0x0000000fcc0f7221 */ /* 0x000fe20000010000 */
[----:B------:R-:W-:-:S03]  /*1f300*/  F2FP.BF16.F32.PACK_AB R204, R155, R204 ;  /* 0x000000cc9bcc723e */ /* 0x000fc600000010ff */
[----:B------:R-:W-:-:S03]  /*1f310*/  FADD.FTZ R15, R155, R15 ;  /* 0x0000000f9b0f7221 */ /* 0x000fc60000010000 */
[----:B------:R-:W-:Y:S01]  /*1f320*/  MUFU.EX2 R165, R165 ;  /* 0x000000a500a57308 */ /* 0x000fe20000000800 */
[----:B------:R-:W-:Y:S01]  /*1f330*/  FADD.FTZ R15, R206, R15 ;  /* 0x0000000fce0f7221 */ /* 0x000fe20000010000 */
[----:B------:R-:W-:-:S03]  /*1f340*/  F2FP.BF16.F32.PACK_AB R206, R159, R206 ;  /* 0x000000ce9fce723e */ /* 0x000fc600000010ff */
[----:B------:R-:W-:-:S04]  /*1f350*/  FADD.FTZ R15, R159, R15 ;  /* 0x0000000f9f0f7221 */ /* 0x000fc80000010000 */
[----:B------:R-:W-:Y:S01]  /*1f360*/  FADD.FTZ R15, R200, R15 ;  /* 0x0000000fc80f7221 */ /* 0x000fe20000010000 */
[----:B------:R-:W-:-:S03]  /*1f370*/  F2FP.BF16.F32.PACK_AB R200, R158, R200 ;  /* 0x000000c89ec8723e */ /* 0x000fc600000010ff */
[----:B------:R-:W-:-:S04]  /*1f380*/  FADD.FTZ R15, R158, R15 ;  /* 0x0000000f9e0f7221 */ /* 0x000fc80000010000 */
[----:B------:R-:W-:Y:S01]  /*1f390*/  FADD.FTZ R15, R202, R15 ;  /* 0x0000000fca0f7221 */ /* 0x000fe20000010000 */
[----:B------:R-:W-:-:S03]  /*1f3a0*/  F2FP.BF16.F32.PACK_AB R202, R152, R202 ;  /* 0x000000ca98ca723e */ /* 0x000fc600000010ff */
[----:B------:R-:W-:-:S04]  /*1f3b0*/  FADD.FTZ R15, R152, R15 ;  /* 0x0000000f980f7221 */ /* 0x000fc80000010000 */
[----:B------:R-:W-:Y:S01]  /*1f3c0*/  FADD.FTZ R15, R196, R15 ;  /* 0x0000000fc40f7221 */ /* 0x000fe20000010000 */
[----:B-1----:R-:W-:-:S03]  /*1f3d0*/  F2FP.BF16.F32.PACK_AB R196, R153, R196 ;  /* 0x000000c499c4723e */ /* 0x002fc600000010ff */
[----:B------:R-:W-:-:S04]  /*1f3e0*/  FADD.FTZ R15, R153, R15 ;  /* 0x0000000f990f7221 */ /* 0x000fc80000010000 */
[----:B--2---:R-:W-:Y:S01]  /*1f3f0*/  FADD.FTZ R15, R198, R15 ;  /* 0x0000000fc60f7221 */ /* 0x004fe20000010000 */
[----:B0-----:R-:W-:-:S03]  /*1f400*/  F2FP.BF16.F32.PACK_AB R198, R156, R198 ;  /* 0x000000c69cc6723e */ /* 0x001fc600000010ff */
[----:B------:R-:W-:Y:S01]  /*1f410*/  FADD.FTZ R15, R156, R15 ;  /* 0x0000000f9c0f7221 */ /* 0x000fe20000010000 */
[----:B------:R-:W-:Y:S02]  /*1f420*/  WARPGROUP.DEPBAR.LE gsb0, 0x0 ;  /* 0x00008000000079c5 */ /* 0x000fe40000010000 */
[-CC-:B------:R-:W-:Y:S01]  /*1f430*/  FFMA.FTZ R194, R170, R3.reuse, -R186.reuse ;  /* 0x00000003aac27223 */ /* 0x180fe200000108ba */
[-C--:B------:R-:W-:Y:S01]  /*1f440*/  FMUL.FTZ R170, R4, R3.reuse ;  /* 0x0000000304aa7220 */ /* 0x080fe20000410000 */
[----:B------:R0:W-:Y:S01]  /*1f450*/  @!P1 SYNCS.ARRIVE.TRANS64.RED.A1T0 RZ, [R11+URZ], RZ ;  /* 0x000000ff0bff99a7 */ /* 0x0001e2000810043f */
[----:B------:R-:W-:-:S03]  /*1f460*/  FFMA.FTZ R192, R180, R3, -R186 ;  /* 0x00000003b4c07223 */ /* 0x000fc600000108ba */
[----:B------:R-:W-:Y:S01]  /*1f470*/  FSEL R170, R170, RZ, P4 ;  /* 0x000000ffaaaa7208 */ /* 0x000fe20002000000 */
[----:B------:R-:W-:Y:S01]  /*1f480*/  MUFU.EX2 R194, R194 ;  /* 0x000000c200c27308 */ /* 0x000fe20000000800 */
[----:B------:R1:W-:Y:S03]  /*1f490*/  @!P1 SYNCS.ARRIVE.TRANS64.RED.A1T0 RZ, [R9+URZ], RZ ;  /* 0x000000ff09ff99a7 */ /* 0x0003e6000810043f */
[-CC-:B------:R-:W-:Y:S01]  /*1f4a0*/  FFMA.FTZ R209, R2, R3.reuse, -R170.reuse ;  /* 0x0000000302d17223 */ /* 0x180fe200000108aa */
[----:B------:R-:W-:Y:S01]  /*1f4b0*/  FSEL R2, R4, RZ, P4 ;  /* 0x000000ff04027208 */ /* 0x000fe20002000000 */
[-CC-:B------:R-:W-:Y:S01]  /*1f4c0*/  FFMA.FTZ R172, R185, R3.reuse, -R170.reuse ;  /* 0x00000003b9ac7223 */ /* 0x180fe200000108aa */
[-CC-:B------:R-:W-:Y:S01]  /*1f4d0*/  FFMA.FTZ R211, R10, R3.reuse, -R170.reuse ;  /* 0x000000030ad37223 */ /* 0x180fe200000108aa */
[-CC-:B------:R-:W-:Y:S01]  /*1f4e0*/  FFMA.FTZ R173, R12, R3.reuse, -R170.reuse ;  /* 0x000000030cad7223 */ /* 0x180fe200000108aa */
[-C--:B------:R-:W-:Y:S01]  /*1f4f0*/  FFMA.FTZ R205, R13, R3.reuse, -R170 ;  /* 0x000000030dcd7223 */ /* 0x080fe200000108aa */
[----:B------:R-:W-:Y:S01]  /*1f500*/  FADD.FTZ R2, -R2, R6 ;  /* 0x0000000602027221 */ /* 0x000fe20000010100 */
[----:B------:R-:W-:Y:S01]  /*1f510*/  MUFU.EX2 R209, R209 ;  /* 0x000000d100d17308 */ /* 0x000fe20000000800 */
[-CC-:B------:R-:W-:Y:S01]  /*1f520*/  FFMA.FTZ R10, R20, R3.reuse, -R170.reuse ;  /* 0x00000003140a7223 */ /* 0x180fe200000108aa */
[-CC-:B------:R-:W-:Y:S01]  /*1f530*/  FFMA.FTZ R207, R21, R3.reuse, -R170.reuse ;  /* 0x0000000315cf7223 */ /* 0x180fe200000108aa */
[-C--:B------:R-:W-:Y:S01]  /*1f540*/  FMUL.FTZ R2, R2, R3.reuse ;  /* 0x0000000302027220 */ /* 0x080fe20000410000 */
        /* <DEDUP_REMOVED lines=9> */
[-CC-:B0-----:R-:W-:Y:S01]  /*1f5e0*/  FFMA.FTZ R11, R166, R3.reuse, -R170.reuse ;  /* 0x00000003a60b7223 */ /* 0x181fe200000108aa */
[-CC-:B------:R-:W-:Y:S01]  /*1f5f0*/  FFMA.FTZ R193, R154, R3.reuse, -R170.reuse ;  /* 0x000000039ac17223 */ /* 0x180fe200000108aa */
[-CC-:B------:R-:W-:Y:S01]  /*1f600*/  FFMA.FTZ R164, R164, R3.reuse, -R170.reuse ;  /* 0x00000003a4a47223 */ /* 0x180fe200000108aa */
[----:B------:R-:W0:Y:S01]  /*1f610*/  MUFU.EX2 R2, R2 ;  /* 0x0000000200027308 */ /* 0x000e220000000800 */
[-CC-:B------:R-:W-:Y:S01]  /*1f620*/  FFMA.FTZ R167, R167, R3.reuse, -R170.reuse ;  /* 0x00000003a7a77223 */ /* 0x180fe200000108aa */
[----:B------:R-:W-:-:S06]  /*1f630*/  FFMA.FTZ R169, R169, R3, -R170 ;  /* 0x00000003a9a97223 */ /* 0x000fcc00000108aa */
[----:B------:R-:W2:Y:S08]  /*1f640*/  MUFU.EX2 R211, R211 ;  /* 0x000000d300d37308 */ /* 0x000eb00000000800 */
[----:B------:R-:W3:Y:S01]  /*1f650*/  MUFU.EX2 R173, R173 ;  /* 0x000000ad00ad7308 */ /* 0x000ee20000000800 */
[----:B0-----:R-:W-:Y:S01]  /*1f660*/  FFMA.FTZ R14, R2, R14, R209 ;  /* 0x0000000e020e7223 */ /* 0x001fe200000100d1 */
[----:B------:R-:W-:-:S03]  /*1f670*/  F2FP.BF16.F32.PACK_AB R209, R172, R209 ;  /* 0x000000d1acd1723e */ /* 0x000fc600000010ff */
[----:B------:R-:W-:-:S03]  /*1f680*/  FADD.FTZ R14, R172, R14 ;  /* 0x0000000eac0e7221 */ /* 0x000fc60000010000 */
[----:B------:R-:W0:Y:S01]  /*1f690*/  MUFU.EX2 R205, R205 ;  /* 0x000000cd00cd7308 */ /* 0x000e220000000800 */
[----:B--2---:R-:W-:-:S07]  /*1f6a0*/  FADD.FTZ R14, R211, R14 ;  /* 0x0000000ed30e7221 */ /* 0x004fce0000010000 */
[----:B------:R-:W2:Y:S01]  /*1f6b0*/  MUFU.EX2 R10, R10 ;  /* 0x0000000a000a7308 */ /* 0x000ea20000000800 */
[C---:B---3--:R-:W-:Y:S01]  /*1f6c0*/  FADD.FTZ R14, R173.reuse, R14 ;  /* 0x0000000ead0e7221 */ /* 0x048fe20000010000 */
[----:B------:R-:W-:-:S06]  /*1f6d0*/  F2FP.BF16.F32.PACK_AB R211, R173, R211 ;  /* 0x000000d3add3723e */ /* 0x000fcc00000010ff */
[----:B------:R-:W3:Y:S01]  /*1f6e0*/  MUFU.EX2 R207, R207 ;  /* 0x000000cf00cf7308 */ /* 0x000ee20000000800 */
[----:B0-----:R-:W-:-:S07]  /*1f6f0*/  FADD.FTZ R14, R205, R14 ;  /* 0x0000000ecd0e7221 */ /* 0x001fce0000010000 */
[----:B------:R-:W0:Y:S01]  /*1f700*/  MUFU.EX2 R12, R12 ;  /* 0x0000000c000c7308 */ /* 0x000e220000000800 */
[C---:B--2---:R-:W-:Y:S01]  /*1f710*/  FADD.FTZ R14, R10.reuse, R14 ;  /* 0x0000000e0a0e7221 */ /* 0x044fe20000010000 */
[----:B------:R-:W-:Y:S01]  /*1f720*/  F2FP.BF16.F32.PACK_AB R205, R10, R205 ;  /* 0x000000cd0acd723e */ /* 0x000fe200000010ff */
[----:B------:R-:W-:-:S05]  /*1f730*/  IMAD.MOV.U32 R10, RZ, RZ, R217 ;  /* 0x000000ffff0a7224 */ /* 0x000fca00078e00d9 */
[----:B------:R-:W2:Y:S01]  /*1f740*/  MUFU.EX2 R201, R201 ;  /* 0x000000c900c97308 */ /* 0x000ea20000000800 */
[----:B---3--:R-:W-:-:S07]  /*1f750*/  FADD.FTZ R14, R207, R14 ;  /* 0x0000000ecf0e7221 */ /* 0x008fce0000010000 */
[----:B------:R-:W3:Y:S01]  /*1f760*/  MUFU.EX2 R7, R171 ;  /* 0x000000ab00077308 */ /* 0x000ee20000000800 */
[C---:B0-----:R-:W-:Y:S01]  /*1f770*/  FADD.FTZ R14, R12.reuse, R14 ;  /* 0x0000000e0c0e7221 */ /* 0x041fe20000010000 */
[----:B------:R-:W-:-:S06]  /*1f780*/  F2FP.BF16.F32.PACK_AB R207, R12, R207 ;  /* 0x000000cf0ccf723e */ /* 0x000fcc00000010ff */
[----:B------:R-:W0:Y:S01]  /*1f790*/  MUFU.EX2 R203, R203 ;  /* 0x000000cb00cb7308 */ /* 0x000e220000000800 */
[----:B--2---:R-:W-:-:S07]  /*1f7a0*/  FADD.FTZ R14, R201, R14 ;  /* 0x0000000ec90e7221 */ /* 0x004fce0000010000 */
[----:B------:R-:W2:Y:S01]  /*1f7b0*/  MUFU.EX2 R6, R6 ;  /* 0x0000000600067308 */ /* 0x000ea20000000800 */
[C---:B---3--:R-:W-:Y:S01]  /*1f7c0*/  FADD.FTZ R14, R7.reuse, R14 ;  /* 0x0000000e070e7221 */ /* 0x048fe20000010000 */
[----:B------:R-:W-:Y:S01]  /*1f7d0*/  F2FP.BF16.F32.PACK_AB R201, R7, R201 ;  /* 0x000000c907c9723e */ /* 0x000fe200000010ff */
[----:B------:R-:W-:-:S05]  /*1f7e0*/  IMAD.MOV.U32 R7, RZ, RZ, R5 ;  /* 0x000000ffff077224 */ /* 0x000fca00078e0005 */
[----:B------:R-:W3:Y:S01]  /*1f7f0*/  MUFU.EX2 R197, R197 ;  /* 0x000000c500c57308 */ /* 0x000ee20000000800 */
[----:B0-----:R-:W-:-:S07]  /*1f800*/  FADD.FTZ R14, R203, R14 ;  /* 0x0000000ecb0e7221 */ /* 0x001fce0000010000 */
[----:B-1----:R-:W0:Y:S01]  /*1f810*/  MUFU.EX2 R9, R163 ;  /* 0x000000a300097308 */ /* 0x002e220000000800 */
[C---:B--2---:R-:W-:Y:S01]  /*1f820*/  FADD.FTZ R14, R6.reuse, R14 ;  /* 0x0000000e060e7221 */ /* 0x044fe20000010000 */
[----:B------:R-:W-:Y:S01]  /*1f830*/  F2FP.BF16.F32.PACK_AB R203, R6, R203 ;  /* 0x000000cb06cb723e */ /* 0x000fe200000010ff */
[----:B------:R-:W-:-:S05]  /*1f840*/  IMAD.MOV.U32 R6, RZ, RZ, R4 ;  /* 0x000000ffff067224 */ /* 0x000fca00078e0004 */
[----:B------:R-:W1:Y:S01]  /*1f850*/  MUFU.EX2 R199, R199 ;  /* 0x000000c700c77308 */ /* 0x000e620000000800 */
[----:B---3--:R-:W-:-:S07]  /*1f860*/  FADD.FTZ R14, R197, R14 ;  /* 0x0000000ec50e7221 */ /* 0x008fce0000010000 */
[----:B------:R-:W2:Y:S01]  /*1f870*/  MUFU.EX2 R11, R11 ;  /* 0x0000000b000b7308 */ /* 0x000ea20000000800 */
[C---:B0-----:R-:W-:Y:S01]  /*1f880*/  FADD.FTZ R14, R9.reuse, R14 ;  /* 0x0000000e090e7221 */ /* 0x041fe20000010000 */
[----:B------:R-:W-:Y:S01]  /*1f890*/  F2FP.BF16.F32.PACK_AB R197, R9, R197 ;  /* 0x000000c509c5723e */ /* 0x000fe200000010ff */
[----:B------:R-:W-:-:S05]  /*1f8a0*/  IMAD.MOV.U32 R9, RZ, RZ, R218 ;  /* 0x000000ffff097224 */ /* 0x000fca00078e00da */
[----:B------:R-:W0:Y:S01]  /*1f8b0*/  MUFU.EX2 R192, R192 ;  /* 0x000000c000c07308 */ /* 0x000e220000000800 */
[----:B-1----:R-:W-:-:S07]  /*1f8c0*/  FADD.FTZ R14, R199, R14 ;  /* 0x0000000ec70e7221 */ /* 0x002fce0000010000 */
[----:B------:R-:W1:Y:S01]  /*1f8d0*/  MUFU.EX2 R193, R193 ;  /* 0x000000c100c17308 */ /* 0x000e620000000800 */
[C---:B--2---:R-:W-:Y:S01]  /*1f8e0*/  FADD.FTZ R14, R11.reuse, R14 ;  /* 0x0000000e0b0e7221 */ /* 0x044fe20000010000 */
[----:B------:R-:W-:-:S06]  /*1f8f0*/  F2FP.BF16.F32.PACK_AB R199, R11, R199 ;  /* 0x000000c70bc7723e */ /* 0x000fcc00000010ff */
[----:B------:R-:W2:Y:S01]  /*1f900*/  MUFU.EX2 R164, R164 ;  /* 0x000000a400a47308 */ /* 0x000ea20000000800 */
[----:B0-----:R-:W-:Y:S01]  /*1f910*/  FADD.FTZ R15, R192, R15 ;  /* 0x0000000fc00f7221 */ /* 0x001fe20000010000 */
[----:B------:R-:W-:-:S03]  /*1f920*/  F2FP.BF16.F32.PACK_AB R192, R157, R192 ;  /* 0x000000c09dc0723e */ /* 0x000fc600000010ff */
[----:B------:R-:W-:-:S03]  /*1f930*/  FADD.FTZ R15, R157, R15 ;  /* 0x0000000f9d0f7221 */ /* 0x000fc60000010000 */
[----:B------:R-:W0:Y:S01]  /*1f940*/  MUFU.EX2 R167, R167 ;  /* 0x000000a700a77308 */ /* 0x000e220000000800 */
[----:B-1----:R-:W-:Y:S01]  /*1f950*/  FADD.FTZ R14, R193, R14 ;  /* 0x0000000ec10e7221 */ /* 0x002fe20000010000 */
[----:B------:R-:W-:Y:S01]  /*1f960*/  FADD.FTZ R15, R194, R15 ;  /* 0x0000000fc20f7221 */ /* 0x000fe20000010000 */
[----:B------:R-:W-:-:S03]  /*1f970*/  F2FP.BF16.F32.PACK_AB R194, R165, R194 ;  /* 0x000000c2a5c2723e */ /* 0x000fc600000010ff */
[----:B------:R-:W-:Y:S02]  /*1f980*/  FADD.FTZ R15, R165, R15 ;  /* 0x0000000fa50f7221 */ /* 0x000fe40000010000 */
[----:B------:R-:W1:Y:S01]  /*1f990*/  MUFU.EX2 R169, R169 ;  /* 0x000000a900a97308 */ /* 0x000e620000000800 */
[C---:B--2---:R-:W-:Y:S01]  /*1f9a0*/  FADD.FTZ R14, R164.reuse, R14 ;  /* 0x0000000ea40e7221 */ /* 0x044fe20000010000 */
[----:B------:R-:W-:-:S03]  /*1f9b0*/  F2FP.BF16.F32.PACK_AB R193, R164, R193 ;  /* 0x000000c1a4c1723e */ /* 0x000fc600000010ff */
[----:B0-----:R-:W-:-:S04]  /*1f9c0*/  FADD.FTZ R14, R167, R14 ;  /* 0x0000000ea70e7221 */ /* 0x001fc80000010000 */
[C---:B-1----:R-:W-:Y:S01]  /*1f9d0*/  FADD.FTZ R14, R169.reuse, R14 ;  /* 0x0000000ea90e7221 */ /* 0x042fe20000010000 */
[----:B------:R-:W-:Y:S01]  /*1f9e0*/  F2FP.BF16.F32.PACK_AB R195, R169, R167 ;  /* 0x000000a7a9c3723e */ /* 0x000fe200000010ff */
[----:B------:R-:W-:Y:S06]  /*1f9f0*/  @P3 BRA `(.L_x_3076) ;  /* 0xffffffac00203947 */ /* 0x000fec000383ffff */
[----:B------:R-:W-:Y:S05]  /*1fa00*/  BSYNC B1 ;  /* 0x0000000000017941 */ /* 0x000fea0003800000 */
.L_x_3065:
[----:B------:R-:W-:Y:S05]  /*1fa10*/  BSYNC B0 ;  /* 0x0000000000007941 */ /* 0x000fea0003800000 */
.L_x_3064:
[----:B------:R-:W-:Y:S01]  /*1fa20*/  ISETP.GE.AND P2, PT, R8, RZ, PT ;  /* 0x000000ff0800720c */ /* 0x000fe20003f46270 */
[----:B------:R-:W-:-:S12]  /*1fa30*/  BSSY B0, `(.L_x_3077) ;  /* 0x00004dd000007945 */ /* 0x000fd80003800000 */
[----:B------:R-:W-:Y:S05]  /*1fa40*/  @!P2 BRA `(.L_x_3078) ;  /* 0x0000004c006ca947 */ /* 0x000fea0003800000 */
[----:B------:R-:W-:Y:S02]  /*1fa50*/  IMAD.MOV.U32 R6, RZ, RZ, R4 ;  /* 0x000000ffff067224 */ /* 0x000fe400078e0004 */
[----:B------:R-:W-:Y:S02]  /*1fa60*/  IMAD.MOV.U32 R7, RZ, RZ, R5 ;  /* 0x000000ffff077224 */ /* 0x000fe400078e0005 */
[----:B------:R-:W-:Y:S02]  /*1fa70*/  IMAD.MOV.U32 R9, RZ, RZ, R218 ;  /* 0x000000ffff097224 */ /* 0x000fe400078e00da */
[----:B------:R-:W-:-:S07]  /*1fa80*/  IMAD.MOV.U32 R10, RZ, RZ, R217 ;  /* 0x000000ffff0a7224 */ /* 0x000fce00078e00d9 */
.L_x_3089:
        /* <DEDUP_REMOVED lines=8> */
.L_x_3079:
[----:B------:R-:W-:Y:S01]  /*1fb10*/  IMAD R3, R217, 0x8, R18 ;  /* 0x00000008d9037824 */ /* 0x000fe200078e0212 */
[----:B------:R-:W-:-:S04]  /*1fb20*/  SHF.L.U32 R12, R218, 0x1f, RZ ;  /* 0x0000001fda0c7819 */ /* 0x000fc800000006ff */
[----:B------:R0:W1:Y:S01]  /*1fb30*/  SYNCS.PHASECHK.TRANS64.TRYWAIT P2, [R3+URZ+0x38830], R12 ;  /* 0x0388300c030075a7 */ /* 0x000062000804017f */
[----:B------:R-:W-:Y:S05]  /*1fb40*/  @!P0 BRA `(.L_x_3080) ;  /* 0x0000000000048947 */ /* 0x000fea0003800000 */
[----:B------:R-:W-:Y:S01]  /*1fb50*/  BPT.TRAP 0x1 ;  /* 0x000000040000795c */ /* 0x000fe20000300000 */
.L_x_3080:
[----:B------:R-:W-:Y:S01]  /*1fb60*/  IMAD R4, R217, 0xa00, R222 ;  /* 0x00000a00d9047824 */ /* 0x000fe200078e02de */
[----:B------:R-:W-:Y:S01]  /*1fb70*/  BSSY B1, `(.L_x_3081) ;  /* 0x0000006000017945 */ /* 0x000fe20003800000 */
[----:B------:R-:W-:Y:S02]  /*1fb80*/  IMAD.MOV.U32 R5, RZ, RZ, 0x40000040 ;  /* 0x40000040ff057424 */ /* 0x000fe400078e00ff */
[----:B------:R-:W-:Y:S01]  /*1fb90*/  VIADD R152, R4, 0x80 ;  /* 0x0000008004987836 */ /* 0x000fe20000000000 */
[----:B-1----:R-:W-:Y:S06]  /*1fba0*/  @P2 BRA `(.L_x_3082) ;  /* 0x0000000000082947 */ /* 0x002fec0003800000 */
[----:B------:R-:W1:Y:S02]  /*1fbb0*/  SYNCS.PHASECHK.TRANS64.TRYWAIT P2, [R3+URZ+0x38830], R12 ;  /* 0x0388300c030075a7 */ /* 0x000e64000804017f */
[----:B-1----:R-:W-:Y:S05]  /*1fbc0*/  @!P2 BRA `(.L_x_3083) ;  /* 0x000001300054a947 */ /* 0x002fea0003800000 */
.L_x_3082:
[----:B------:R-:W-:Y:S05]  /*1fbd0*/  BSYNC B1 ;  /* 0x0000000000017941 */ /* 0x000fea0003800000 */
.L_x_3081:
        /* <DEDUP_REMOVED lines=8> */
[----:B01----:R-:W-:Y:S02]  /*1fc60*/  VIADD R12, R4, 0x100 ;  /* 0x00000100040c7836 */ /* 0x003fe40000000000 */
        /* <DEDUP_REMOVED lines=868> */
.L_x_3084:
[----:B------:R-:W-:Y:S01]  /*232b0*/  SHF.L.U32 R0, R9, 0x1f, RZ ;  /* 0x0000001f09007819 */ /* 0x000fe200000006ff */
[----:B------:R-:W-:-:S04]  /*232c0*/  IMAD R9, R10, 0x8, R18 ;  /* 0x000000080a097824 */ /* 0x000fc800078e0212 */
[----:B------:R0:W1:Y:S01]  /*232d0*/  SYNCS.PHASECHK.TRANS64.TRYWAIT P2, [R9+URZ+0x38850], R0 ;  /* 0x03885000090075a7 */ /* 0x000062000804017f */
[----:B------:R-:W-:Y:S05]  /*232e0*/  @!P0 BRA `(.L_x_3085) ;  /* 0x0000000000048947 */ /* 0x000fea0003800000 */
[----:B------:R-:W-:Y:S01]  /*232f0*/  BPT.TRAP 0x1 ;  /* 0x000000040000795c */ /* 0x000fe20000300000 */
.L_x_3085:
[----:B------:R-:W-:Y:S04]  /*23300*/  BSSY B1, `(.L_x_3086) ;  /* 0x0000004000017945 */ /* 0x000fe80003800000 */
[----:B-1----:R-:W-:Y:S05]  /*23310*/  @P2 BRA `(.L_x_3087) ;  /* 0x0000000000082947 */ /* 0x002fea0003800000 */
[----:B------:R-:W1:Y:S02]  /*23320*/  SYNCS.PHASECHK.TRANS64.TRYWAIT P2, [R9+URZ+0x38850], R0 ;  /* 0x03885000090075a7 */ /* 0x000e64000804017f */
[----:B-1----:R-:W-:Y:S05]  /*23330*/  @!P2 BRA `(.L_x_3088) ;  /* 0x000000f8008ca947 */ /* 0x002fea0003800000 */
.L_x_3087:
[----:B------:R-:W-:Y:S05]  /*23340*/  BSYNC B1 ;  /* 0x0000000000017941 */ /* 0x000fea0003800000 */
.L_x_3086:
        /* <DEDUP_REMOVED lines=18> */
[----:B------:R-:W-:Y:S01]  /*23470*/  IMAD R2, R10, 0xa00, R0 ;  /* 0x00000a000a027824 */ /* 0x000fe200078e0200 */
[----:B------:R-:W-:Y:S01]  /*23480*/  MUFU.TANH R21, R21 ;  /* 0x0000001500157308 */ /* 0x000fe20000002400 */
[----:B------:R-:W-:Y:S01]  /*23490*/  FMUL.FTZ R160, R160, UR38 ;  /* 0x00000026a0a07c20 */ /* 0x000fe20008410000 */
[----:B------:R-:W-:Y:S01]  /*234a0*/  FMUL.FTZ R161, R161, UR38 ;  /* 0x00000026a1a17c20 */ /* 0x000fe20008410000 */
[C---:B------:R-:W-:Y:S01]  /*234b0*/  VIADD R4, R2.reuse, 0x80 ;  /* 0x0000008002047836 */ /* 0x040fe20000000000 */
[----:B------:R-:W-:Y:S01]  /*234c0*/  R2UR UR6, R2 ;  /* 0x00000000020672ca */ /* 0x000fe200000e0000 */
[----:B------:R-:W-:Y:S01]  /*234d0*/  FMUL.FTZ R164, R164, UR38 ;  /* 0x00000026a4a47c20 */ /* 0x000fe20008410000 */
[----:B------:R-:W-:Y:S01]  /*234e0*/  FMUL.FTZ R165, R165, UR38 ;  /* 0x00000026a5a57c20 */ /* 0x000fe20008410000 */
[----:B------:R-:W-:Y:S01]  /*234f0*/  FMUL.FTZ R152, R152, UR38 ;  /* 0x0000002698987c20 */ /* 0x000fe20008410000 */
[----:B------:R-:W-:Y:S01]  /*23500*/  MUFU.TANH R177, R177 ;  /* 0x000000b100b17308 */ /* 0x000fe20000002400 */
[----:B------:R-:W-:Y:S01]  /*23510*/  FMUL.FTZ R153, R153, UR38 ;  /* 0x0000002699997c20 */ /* 0x000fe20008410000 */
[----:B------:R-:W-:Y:S01]  /*23520*/  FMUL.FTZ R156, R156, UR38 ;  /* 0x000000269c9c7c20 */ /* 0x000fe20008410000 */
[----:B------:R-:W-:-:S02]  /*23530*/  IMAD.MOV.U32 R3, RZ, RZ, 0x40000040 ;  /* 0x40000040ff037424 */ /* 0x000fc400078e00ff */
[----:B------:R-:W-:Y:S01]  /*23540*/  FMUL.FTZ R10, R186, UR38 ;  /* 0x00000026ba0a7c20 */ /* 0x000fe20008410000 */
[----:B------:R-:W-:Y:S01]  /*23550*/  FMUL.FTZ R12, R187, UR38 ;  /* 0x00000026bb0c7c20 */ /* 0x000fe20008410000 */
[----:B------:R-:W-:Y:S01]  /*23560*/  FMUL.FTZ R13, R190, UR38 ;  /* 0x00000026be0d7c20 */ /* 0x000fe20008410000 */
[----:B------:R-:W-:Y:S01]  /*23570*/  FMUL.FTZ R170, R170, UR38 ;  /* 0x00000026aaaa7c20 */ /* 0x000fe20008410000 */
[----:B------:R-:W-:Y:S01]  /*23580*/  MUFU.TANH R180, R180 ;  /* 0x000000b400b47308 */ /* 0x000fe20000002400 */
[----:B------:R-:W-:Y:S01]  /*23590*/  HGMMA.64x256x16.F32.BF16 R24, R208, gdesc[UR4].tnspB, R24, gsb0 ;  /* 0x43e00004d0187df0 */ /* 0x000fe20008001818 */
[----:B------:R-:W-:Y:S01]  /*235a0*/  R2UR UR6, R4 ;  /* 0x00000000040672ca */ /* 0x000fe200000e0000 */
[----:B------:R-:W-:Y:S01]  /*235b0*/  VIADD R4, R2, 0x100 ;  /* 0x0000010002047836 */ /* 0x000fe20000000000 */
[----:B------:R-:W-:Y:S01]  /*235c0*/  R2UR UR7, R5 ;  /* 0x00000000050772ca */ /* 0x000fe200000e0000 */
[----:B------:R-:W-:Y:S02]  /*235d0*/  IMAD.MOV.U32 R5, RZ, RZ, 0x40000040 ;  /* 0x40000040ff057424 */ /* 0x000fe400078e00ff */
        /* <DEDUP_REMOVED lines=13> */
[----:B------:R-:W-:Y:S01]  /*236b0*/  @!P1 IMAD R11, R11, 0x8, R18 ;  /* 0x000000080b0b9824 */ /* 0x000fe200078e0212 */
[----:B------:R-:W-:Y:S01]  /*236c0*/  ISETP.GT.AND P2, PT, R8, RZ, PT ;  /* 0x000000ff0800720c */ /* 0x000fe20003f44270 */
[----:B------:R-:W-:-:S02]  /*236d0*/  @!P1 VIADD R9, R9, 0x38860 ;  /* 0x0003886009099836 */ /* 0x000fc40000000000 */
[----:B------:R-:W-:Y:S01]  /*236e0*/  @!P1 VIADD R11, R11, 0x38840 ;  /* 0x000388400b0b9836 */ /* 0x000fe20000000000 */
[----:B------:R-:W-:Y:S01]  /*236f0*/  MUFU.TANH R169, R169 ;  /* 0x000000a900a97308 */ /* 0x000fe20000002400 */
[----:B------:R-:W-:Y:S01]  /*23700*/  VIADD R8, R8, 0xffffffff ;  /* 0xffffffff08087836 */ /* 0x000fe20000000000 */
[----:B------:R-:W-:-:S06]  /*23710*/  @!P1 PRMT R9, RZ, 0x654, R9 ;  /* 0x00000654ff099816 */ /* 0x000fcc0000000009 */
        /* <DEDUP_REMOVED lines=43> */
[----:B------:R-:W-:Y:S01]  /*239d0*/  MUFU.TANH R4, R4 ;  /* 0x0000000400047308 */ /* 0x000fe20000002400 */
[----:B------:R-:W-:Y:S01]  /*239e0*/  FMUL.FTZ R182, R157, UR38 ;  /* 0x000000269db67c20 */ /* 0x000fe20008410000 */
[----:B------:R-:W-:-:S06]  /*239f0*/  FMUL.FTZ R157, R183, UR38 ;  /* 0x00000026b79d7c20 */ /* 0x000fcc0008410000 */
        /* <DEDUP_REMOVED lines=10> */
[----:B------:R-:W-:Y:S01]  /*23aa0*/  FMUL.FTZ R2, R184, UR38 ;  /* 0x00000026b8027c20 */ /* 0x000fe20008410000 */
[----:B------:R-:W-:Y:S01]  /*23ab0*/  R2UR UR7, R3 ;  /* 0x00000000030772ca */ /* 0x000fe200000e0000 */
[----:B------:R-:W-:-:S04]  /*23ac0*/  FMUL.FTZ R184, R191, UR38 ;  /* 0x00000026bfb87c20 */ /* 0x000fc80008410000 */
[----:B------:R-:W0:Y:S08]  /*23ad0*/  MUFU.TANH R2, R2 ;  /* 0x0000000200027308 */ /* 0x000e300000002400 */
[----:B------:R-:W1:Y:S01]  /*23ae0*/  MUFU.TANH R184, R184 ;  /* 0x000000b800b87308 */ /* 0x000e620000002400 */
        /* <DEDUP_REMOVED lines=21> */
[----:B0-----:R-:W-:Y:S02]  /*23c40*/  FMNMX.FTZ R3, R0, R3, !PT ;  /* 0x0000000300037209 */ /* 0x001fe40007810000 */
[----:B------:R-:W-:-:S03]  /*23c50*/  FMNMX.FTZ R0, R10, R6, !PT ;  /* 0x000000060a007209 */ /* 0x000fc60007810000 */
[----:B------:R-:W0:Y:S01]  /*23c60*/  SHFL.BFLY PT, R5, R3, 0x1, 0x1f ;  /* 0x0c201f0003057f89 */ /* 0x000e2200000e0000 */
[----:B------:R-:W-:-:S04]  /*23c70*/  FMNMX.FTZ R183, R12, R0, !PT ;  /* 0x000000000cb77209 */ /* 0x000fc80007810000 */
[----:B------:R-:W-:-:S04]  /*23c80*/  FMNMX.FTZ R183, R13, R183, !PT ;  /* 0x000000b70db77209 */ /* 0x000fc80007810000 */
[----:B-1----:R-:W-:-:S04]  /*23c90*/  FMNMX.FTZ R183, R184, R183, !PT ;  /* 0x000000b7b8b77209 */ /* 0x002fc80007810000 */
[----:B------:R-:W-:-:S04]  /*23ca0*/  FMNMX.FTZ R183, R176, R183, !PT ;  /* 0x000000b7b0b77209 */ /* 0x000fc80007810000 */
[----:B------:R-:W-:Y:S02]  /*23cb0*/  FMNMX.FTZ R183, R178, R183, !PT ;  /* 0x000000b7b2b77209 */ /* 0x000fe40007810000 */
[----:B0-----:R-:W-:Y:S01]  /*23cc0*/  FMNMX.FTZ R5, R3, R5, !PT ;  /* 0x0000000503057209 */ /* 0x001fe20007810000 */
[----:B------:R-:W-:-:S04]  /*23cd0*/  IMAD.U32 R3, RZ, RZ, UR42 ;  /* 0x0000002aff037e24 */ /* 0x000fc8000f8e00ff */
[----:B------:R-:W-:-:S04]  /*23ce0*/  FADD.FTZ R7, -R5, R7 ;  /* 0x0000000705077221 */ /* 0x000fc80000010100 */
[-C--:B------:R-:W-:Y:S01]  /*23cf0*/  FMUL.FTZ R0, R7, R3.reuse ;  /* 0x0000000307007220 */ /* 0x080fe20000410000 */
[----:B------:R-:W-:-:S04]  /*23d00*/  FMUL.FTZ R7, R5, R3 ;  /* 0x0000000305077220 */ /* 0x000fc80000410000 */
[--C-:B------:R-:W-:Y:S01]  /*23d10*/  FFMA.FTZ R208, R2, R3, -R7.reuse ;  /* 0x0000000302d07223 */ /* 0x100fe20000010807 */
[----:B------:R-:W-:Y:S01]  /*23d20*/  FMNMX.FTZ R2, R179, R183, !PT ;  /* 0x000000b7b3027209 */ /* 0x000fe20007810000 */
[-CC-:B------:R-:W-:Y:S01]  /*23d30*/  FFMA.FTZ R4, R4, R3.reuse, -R7.reuse ;  /* 0x0000000304047223 */ /* 0x180fe20000010807 */
[-CC-:B------:R-:W-:Y:S01]  /*23d40*/  FFMA.FTZ R200, R168, R3.reuse, -R7.reuse ;  /* 0x00000003a8c87223 */ /* 0x180fe20000010807 */
        /* <DEDUP_REMOVED lines=8> */
[-CC-:B------:R-:W-:Y:S01]  /*23dd0*/  FFMA.FTZ R206, R180, R3.reuse, -R7.reuse ;  /* 0x00000003b4ce7223 */ /* 0x180fe20000010807 */
[----:B------:R-:W-:Y:S01]  /*23de0*/  FMNMX.FTZ R2, R171, R2, !PT ;  /* 0x00000002ab027209 */ /* 0x000fe20007810000 */
[-CC-:B------:R-:W-:Y:S01]  /*23df0*/  FFMA.FTZ R21, R181, R3.reuse, -R7.reuse ;  /* 0x00000003b5157223 */ /* 0x180fe20000010807 */
[-CC-:B------:R-:W-:Y:S01]  /*23e00*/  FFMA.FTZ R202, R172, R3.reuse, -R7.reuse ;  /* 0x00000003acca7223 */ /* 0x180fe20000010807 */
[----:B------:R-:W-:Y:S01]  /*23e10*/  FFMA.FTZ R169, R173, R3, -R7 ;  /* 0x00000003ada97223 */ /* 0x000fe20000010807 */
[----:B------:R-:W-:Y:S01]  /*23e20*/  FMNMX.FTZ R2, R174, R2, !PT ;  /* 0x00000002ae027209 */ /* 0x000fe20007810000 */
[----:B------:R-:W-:Y:S03]  /*23e30*/  MUFU.EX2 R0, R0 ;  /* 0x0000000000007308 */ /* 0x000fe60000000800 */
[----:B------:R-:W-:-:S04]  /*23e40*/  FMNMX.FTZ R2, R175, R2, !PT ;  /* 0x00000002af027209 */ /* 0x000fc80007810000 */
[----:B------:R-:W-:Y:S01]  /*23e50*/  FMNMX.FTZ R2, R162, R2, !PT ;  /* 0x00000002a2027209 */ /* 0x000fe20007810000 */
[----:B------:R-:W0:Y:S03]  /*23e60*/  MUFU.EX2 R208, R208 ;  /* 0x000000d000d07308 */ /* 0x000e260000000800 */
[----:B------:R-:W-:-:S04]  /*23e70*/  FMNMX.FTZ R2, R163, R2, !PT ;  /* 0x00000002a3027209 */ /* 0x000fc80007810000 */
[----:B------:R-:W-:Y:S01]  /*23e80*/  FMNMX.FTZ R2, R166, R2, !PT ;  /* 0x00000002a6027209 */ /* 0x000fe20007810000 */
[----:B------:R-:W1:Y:S03]  /*23e90*/  MUFU.EX2 R210, R210 ;  /* 0x000000d200d27308 */ /* 0x000e660000000800 */
[----:B------:R-:W-:-:S04]  /*23ea0*/  FMNMX.FTZ R2, R167, R2, !PT ;  /* 0x00000002a7027209 */ /* 0x000fc80007810000 */
[----:B------:R-:W-:Y:S01]  /*23eb0*/  FMNMX.FTZ R2, R154, R2, !PT ;  /* 0x000000029a027209 */ /* 0x000fe20007810000 */
[----:B------:R-:W2:Y:S01]  /*23ec0*/  MUFU.EX2 R186, R186 ;  /* 0x000000ba00ba7308 */ /* 0x000ea20000000800 */
[----:B0-----:R-:W-:Y:S01]  /*23ed0*/  FFMA.FTZ R15, R0, R15, R208 ;  /* 0x0000000f000f7223 */ /* 0x001fe200000100d0 */
[----:B------:R-:W-:Y:S02]  /*23ee0*/  F2FP.BF16.F32.PACK_AB R208, R183, R208 ;  /* 0x000000d0b7d0723e */ /* 0x000fe400000010ff */
[----:B------:R-:W-:Y:S01]  /*23ef0*/  FMNMX.FTZ R2, R155, R2, !PT ;  /* 0x000000029b027209 */ /* 0x000fe20007810000 */
[----:B------:R-:W-:-:S03]  /*23f00*/  FADD.FTZ R15, R183, R15 ;  /* 0x0000000fb70f7221 */ /* 0x000fc60000010000 */
[----:B------:R-:W-:Y:S01]  /*23f10*/  FMNMX.FTZ R2, R158, R2, !PT ;  /* 0x000000029e027209 */ /* 0x000fe20007810000 */
[----:B------:R-:W0:Y:S01]  /*23f20*/  MUFU.EX2 R204, R204 ;  /* 0x000000cc00cc7308 */ /* 0x000e220000000800 */
[----:B-1----:R-:W-:Y:S02]  /*23f30*/  FADD.FTZ R15, R210, R15 ;  /* 0x0000000fd20f7221 */ /* 0x002fe40000010000 */
[----:B------:R-:W-:-:S05]  /*23f40*/  FMNMX.FTZ R2, R159, R2, !PT ;  /* 0x000000029f027209 */ /* 0x000fca0007810000 */
[----:B------:R-:W1:Y:S01]  /*23f50*/  SHFL.BFLY PT, R4, R2, 0x2, 0x1f ;  /* 0x0c401f0002047f89 */ /* 0x000e6200000e0000 */
[----:B------:R-:W3:Y:S01]  /*23f60*/  MUFU.EX2 R20, R20 ;  /* 0x0000001400147308 */ /* 0x000ee20000000800 */
[C---:B--2---:R-:W-:Y:S01]  /*23f70*/  FADD.FTZ R15, R186.reuse, R15 ;  /* 0x0000000fba0f7221 */ /* 0x044fe20000010000 */
[----:B------:R-:W-:-:S06]  /*23f80*/  F2FP.BF16.F32.PACK_AB R210, R186, R210 ;  /* 0x000000d2bad2723e */ /* 0x000fcc00000010ff */
[----:B------:R-:W2:Y:S01]  /*23f90*/  MUFU.EX2 R206, R206 ;  /* 0x000000ce00ce7308 */ /* 0x000ea20000000800 */
[----:B0-----:R-:W-:-:S07]  /*23fa0*/  FADD.FTZ R15, R204, R15 ;  /* 0x0000000fcc0f7221 */ /* 0x001fce0000010000 */
[----:B------:R-:W0:Y:S01]  /*23fb0*/  MUFU.EX2 R21, R21 ;  /* 0x0000001500157308 */ /* 0x000e220000000800 */
[C---:B---3--:R-:W-:Y:S01]  /*23fc0*/  FADD.FTZ R15, R20.reuse, R15 ;  /* 0x0000000f140f7221 */ /* 0x048fe20000010000 */
[----:B------:R-:W-:Y:S02]  /*23fd0*/  F2FP.BF16.F32.PACK_AB R204, R20, R204 ;  /* 0x000000cc14cc723e */ /* 0x000fe400000010ff */
[----:B-1----:R-:W-:-:S04]  /*23fe0*/  FMNMX.FTZ R2, R2, R4, !PT ;  /* 0x0000000402027209 */ /* 0x002fc80007810000 */
[----:B------:R-:W1:Y:S01]  /*23ff0*/  MUFU.EX2 R200, R200 ;  /* 0x000000c800c87308 */ /* 0x000e620000000800 */
[----:B--2---:R-:W-:Y:S01]  /*24000*/  FADD.FTZ R15, R206, R15 ;  /* 0x0000000fce0f7221 */ /* 0x004fe20000010000 */
[----:B------:R-:W2:Y:S06]  /*24010*/  SHFL.BFLY PT, R4, R2, 0x1, 0x1f ;  /* 0x0c201f0002047f89 */ /* 0x000eac00000e0000 */
[----:B------:R-:W3:Y:S01]  /*24020*/  MUFU.EX2 R168, R168 ;  /* 0x000000a800a87308 */ /* 0x000ee20000000800 */
[C---:B0-----:R-:W-:Y:S01]  /*24030*/  FADD.FTZ R15, R21.reuse, R15 ;  /* 0x0000000f150f7221 */ /* 0x041fe20000010000 */
[----:B------:R-:W-:Y:S01]  /*24040*/  F2FP.BF16.F32.PACK_AB R206, R21, R206 ;  /* 0x000000ce15ce723e */ /* 0x000fe200000010ff */
[----:B------:R-:W-:-:S02]  /*24050*/  WARPGROUP.DEPBAR.LE gsb0, 0x0 ;  /* 0x00008000000079c5 */ /* 0x000fc40000010000 */
[----:B------:R-:W-:Y:S01]  /*24060*/  WARPGROUP.ARRIVE ;  /* 0x00000000000079c5 */ /* 0x000fe20000000000 */
[-CC-:B------:R-:W-:Y:S01]  /*24070*/  FFMA.FTZ R196, R160, R3.reuse, -R7.reuse ;  /* 0x00000003a0c47223 */ /* 0x180fe20000010807 */
[-CC-:B------:R-:W-:Y:S01]  /*24080*/  FFMA.FTZ R160, R161, R3.reuse, -R7.reuse ;  /* 0x00000003a1a07223 */ /* 0x180fe20000010807 */
[-CC-:B------:R-:W-:Y:S01]  /*24090*/  FFMA.FTZ R198, R164, R3.reuse, -R7.reuse ;  /* 0x00000003a4c67223 */ /* 0x180fe20000010807 */
[----:B------:R-:W-:Y:S01]  /*240a0*/  FFMA.FTZ R161, R165, R3, -R7 ;  /* 0x00000003a5a17223 */ /* 0x000fe20000010807 */
[----:B------:R-:W0:Y:S01]  /*240b0*/  MUFU.EX2 R202, R202 ;  /* 0x000000ca00ca7308 */ /* 0x000e220000000800 */
[----:B------:R-:W-:Y:S01]  /*240c0*/  HGMMA.64x256x16.F32.BF16 R24, R192, gdesc[UR4].tnspB, R24, gsb0 ;  /* 0x43e00004c0187df0 */ /* 0x000fe20008001818 */
[----:B-1----:R-:W-:Y:S01]  /*240d0*/  FADD.FTZ R15, R200, R15 ;  /* 0x0000000fc80f7221 */ /* 0x002fe20000010000 */
[----:B---3--:R-:W-:-:S03]  /*240e0*/  F2FP.BF16.F32.PACK_AB R200, R168, R200 ;  /* 0x000000c8a8c8723e */ /* 0x008fc600000010ff */
[----:B------:R-:W-:Y:S01]  /*240f0*/  FADD.FTZ R15, R168, R15 ;  /* 0x0000000fa80f7221 */ /* 0x000fe20000010000 */
[----:B--2---:R-:W-:Y:S01]  /*24100*/  FMNMX.FTZ R4, R2, R4, !PT ;  /* 0x0000000402047209 */ /* 0x004fe20007810000 */
[----:B------:R-:W1:Y:S04]  /*24110*/  MUFU.EX2 R169, R169 ;  /* 0x000000a900a97308 */ /* 0x000e680000000800 */
[----:B------:R-:W-:-:S04]  /*24120*/  FADD.FTZ R2, -R4, R6 ;  /* 0x0000000604027221 */ /* 0x000fc80000010100 */
[----:B------:R-:W-:Y:S01]  /*24130*/  FMUL.FTZ R2, R2, R3 ;  /* 0x0000000302027220 */ /* 0x000fe20000410000 */
[----:B------:R-:W2:Y:S01]  /*24140*/  MUFU.EX2 R196, R196 ;  /* 0x000000c400c47308 */ /* 0x000ea20000000800 */
[----:B0-----:R-:W-:-:S07]  /*24150*/  FADD.FTZ R15, R202, R15 ;  /* 0x0000000fca0f7221 */ /* 0x001fce0000010000 */
[----:B------:R-:W-:Y:S01]  /*24160*/  MUFU.EX2 R2, R2 ;  /* 0x0000000200027308 */ /* 0x000fe20000000800 */
[C---:B-1----:R-:W-:Y:S01]  /*24170*/  FADD.FTZ R15, R169.reuse, R15 ;  /* 0x0000000fa90f7221 */ /* 0x042fe20000010000 */
[----:B------:R-:W-:-:S06]  /*24180*/  F2FP.BF16.F32.PACK_AB R202, R169, R202 ;  /* 0x000000caa9ca723e */ /* 0x000fcc00000010ff */
[----:B------:R-:W0:Y:S01]  /*24190*/  MUFU.EX2 R160, R160 ;  /* 0x000000a000a07308 */ /* 0x000e220000000800 */
[----:B--2---:R-:W-:-:S07]  /*241a0*/  FADD.FTZ R15, R196, R15 ;  /* 0x0000000fc40f7221 */ /* 0x004fce0000010000 */
[----:B------:R-:W1:Y:S08]  /*241b0*/  MUFU.EX2 R198, R198 ;  /* 0x000000c600c67308 */ /* 0x000e700000000800 */
[----:B------:R-:W2:Y:S01]  /*241c0*/  MUFU.EX2 R161, R161 ;  /* 0x000000a100a17308 */ /* 0x000ea20000000800 */
[C---:B0-----:R-:W-:Y:S01]  /*241d0*/  FADD.FTZ R15, R160.reuse, R15 ;  /* 0x0000000fa00f7221 */ /* 0x041fe20000010000 */
[----:B------:R-:W-:-:S03]  /*241e0*/  F2FP.BF16.F32.PACK_AB R196, R160, R196 ;  /* 0x000000c4a0c4723e */ /* 0x000fc600000010ff */
[----:B-1----:R-:W-:-:S04]  /*241f0*/  FADD.FTZ R15, R198, R15 ;  /* 0x0000000fc60f7221 */ /* 0x002fc80000010000 */
[C---:B--2---:R-:W-:Y:S01]  /*24200*/  FADD.FTZ R15, R161.reuse, R15 ;  /* 0x0000000fa10f7221 */ /* 0x044fe20000010000 */
[----:B------:R-:W-:Y:S01]  /*24210*/  F2FP.BF16.F32.PACK_AB R198, R161, R198 ;  /* 0x000000c6a1c6723e */ /* 0x000fe200000010ff */
[----:B------:R-:W-:Y:S02]  /*24220*/  WARPGROUP.DEPBAR.LE gsb0, 0x0 ;  /* 0x00008000000079c5 */ /* 0x000fe40000010000 */
[-CC-:B------:R-:W-:Y:S01]  /*24230*/  FFMA.FTZ R192, R152, R3.reuse, -R7.reuse ;  /* 0x0000000398c07223 */ /* 0x180fe20000010807 */
[-CC-:B------:R-:W-:Y:S01]  /*24240*/  FFMA.FTZ R152, R153, R3.reuse, -R7.reuse ;  /* 0x0000000399987223 */ /* 0x180fe20000010807 */
[-CC-:B------:R-:W-:Y:S01]  /*24250*/  FFMA.FTZ R194, R156, R3.reuse, -R7.reuse ;  /* 0x000000039cc27223 */ /* 0x180fe20000010807 */
[----:B------:R-:W-:-:S03]  /*24260*/  FFMA.FTZ R7, R182, R3, -R7 ;  /* 0x00000003b6077223 */ /* 0x000fc60000010807 */
[----:B------:R-:W0:Y:S08]  /*24270*/  MUFU.EX2 R192, R192 ;  /* 0x000000c000c07308 */ /* 0x000e300000000800 */
[----:B------:R1:W-:Y:S08]  /*24280*/  MUFU.EX2 R6, R7 ;  /* 0x0000000700067308 */ /* 0x0003f00000000800 */
[----:B------:R-:W-:Y:S01]  /*24290*/  MUFU.EX2 R152, R152 ;  /* 0x0000009800987308 */ /* 0x000fe20000000800 */
[----:B-1----:R-:W-:Y:S01]  /*242a0*/  FMUL.FTZ R7, R4, R3 ;  /* 0x0000000304077220 */ /* 0x002fe20000410000 */
[----:B0-----:R-:W-:-:S03]  /*242b0*/  FADD.FTZ R15, R192, R15 ;  /* 0x0000000fc00f7221 */ /* 0x001fc60000010000 */
        /* <DEDUP_REMOVED lines=13> */
[-C--:B------:R-:W-:Y:S01]  /*24390*/  FFMA.FTZ R197, R162, R3.reuse, -R7 ;  /* 0x00000003a2c57223 */ /* 0x080fe20000010807 */
[----:B------:R-:W1:Y:S01]  /*243a0*/  MUFU.EX2 R10, R10 ;  /* 0x0000000a000a7308 */ /* 0x000e620000000800 */
[----:B------:R-:W-:Y:S01]  /*243b0*/  @!P1 PRMT R157, RZ, 0x654, R11 ;  /* 0x00000654ff9d9816 */ /* 0x000fe2000000000b */
[-CC-:B------:R-:W-:Y:S01]  /*243c0*/  FFMA.FTZ R163, R163, R3.reuse, -R7.reuse ;  /* 0x00000003a3a37223 */ /* 0x180fe20000010807 */
[-CC-:B------:R-:W-:Y:S01]  /*243d0*/  FFMA.FTZ R199, R166, R3.reuse, -R7.reuse ;  /* 0x00000003a6c77223 */ /* 0x180fe20000010807 */
[-CC-:B------:R-:W-:Y:S01]  /*243e0*/  FFMA.FTZ R167, R167, R3.reuse, -R7.reuse ;  /* 0x00000003a7a77223 */ /* 0x180fe20000010807 */
[----:B------:R-:W-:Y:S01]  /*243f0*/  @!P1 SYNCS.ARRIVE.TRANS64.RED.A1T0 RZ, [R157+URZ], RZ ;  /* 0x000000ff9dff99a7 */ /* 0x000fe2000810043f */
[-CC-:B------:R-:W-:Y:S01]  /*24400*/  FFMA.FTZ R193, R154, R3.reuse, -R7.reuse ;  /* 0x000000039ac17223 */ /* 0x180fe20000010807 */
[-C--:B------:R-:W-:Y:S01]  /*24410*/  FFMA.FTZ R155, R155, R3.reuse, -R7 ;  /* 0x000000039b9b7223 */ /* 0x080fe20000010807 */
[----:B------:R-:W2:Y:S01]  /*24420*/  MUFU.EX2 R211, R211 ;  /* 0x000000d300d37308 */ /* 0x000ea20000000800 */
[----:B0-----:R-:W-:Y:S01]  /*24430*/  FFMA.FTZ R14, R2, R14, R209 ;  /* 0x0000000e020e7223 */ /* 0x001fe200000100d1 */
[-CC-:B------:R-:W-:Y:S01]  /*24440*/  FFMA.FTZ R158, R158, R3.reuse, -R7.reuse ;  /* 0x000000039e9e7223 */ /* 0x180fe20000010807 */
[----:B------:R-:W-:Y:S01]  /*24450*/  FFMA.FTZ R159, R159, R3, -R7 ;  /* 0x000000039f9f7223 */ /* 0x000fe20000010807 */
[C---:B------:R-:W-:Y:S01]  /*24460*/  FADD.FTZ R15, R152.reuse, R15 ;  /* 0x0000000f980f7221 */ /* 0x040fe20000010000 */
[----:B------:R0:W-:Y:S01]  /*24470*/  @!P1 SYNCS.ARRIVE.TRANS64.RED.A1T0 RZ, [R9+URZ], RZ ;  /* 0x000000ff09ff99a7 */ /* 0x0001e2000810043f */
[----:B------:R-:W-:-:S02]  /*24480*/  F2FP.BF16.F32.PACK_AB R192, R152, R192 ;  /* 0x000000c098c0723e */ /* 0x000fc400000010ff */
[----:B------:R-:W3:Y:S01]  /*24490*/  MUFU.EX2 R156, R156 ;  /* 0x0000009c009c7308 */ /* 0x000ee20000000800 */
[C---:B-1----:R-:W-:Y:S01]  /*244a0*/  FADD.FTZ R14, R10.reuse, R14 ;  /* 0x0000000e0a0e7221 */ /* 0x042fe20000010000 */
[----:B------:R-:W-:Y:S01]  /*244b0*/  F2FP.BF16.F32.PACK_AB R209, R10, R209 ;  /* 0x000000d10ad1723e */ /* 0x000fe200000010ff */
[----:B------:R-:W-:-:S05]  /*244c0*/  IMAD.MOV.U32 R10, RZ, RZ, R217 ;  /* 0x000000ffff0a7224 */ /* 0x000fca00078e00d9 */
[----:B------:R-:W1:Y:S01]  /*244d0*/  MUFU.EX2 R205, R205 ;  /* 0x000000cd00cd7308 */ /* 0x000e620000000800 */
[----:B--2---:R-:W-:-:S07]  /*244e0*/  FADD.FTZ R14, R211, R14 ;  /* 0x0000000ed30e7221 */ /* 0x004fce0000010000 */
[----:B------:R-:W2:Y:S01]  /*244f0*/  MUFU.EX2 R12, R12 ;  /* 0x0000000c000c7308 */ /* 0x000ea20000000800 */
[C---:B---3--:R-:W-:Y:S01]  /*24500*/  FADD.FTZ R14, R156.reuse, R14 ;  /* 0x0000000e9c0e7221 */ /* 0x048fe20000010000 */
[----:B------:R-:W-:-:S06]  /*24510*/  F2FP.BF16.F32.PACK_AB R211, R156, R211 ;  /* 0x000000d39cd3723e */ /* 0x000fcc00000010ff */
        /* <DEDUP_REMOVED lines=16> */
[----:B-1----:R-:W-:-:S07]  /*24620*/  FADD.FTZ R14, R203, R14 ;  /* 0x0000000ecb0e7221 */ /* 0x002fce0000010000 */
[----:B0-----:R-:W0:Y:S01]  /*24630*/  MUFU.EX2 R9, R163 ;  /* 0x000000a300097308 */ /* 0x001e220000000800 */
[C---:B--2---:R-:W-:Y:S01]  /*24640*/  FADD.FTZ R14, R11.reuse, R14 ;  /* 0x0000000e0b0e7221 */ /* 0x044fe20000010000 */
[----:B------:R-:W-:-:S06]  /*24650*/  F2FP.BF16.F32.PACK_AB R203, R11, R203 ;  /* 0x000000cb0bcb723e */ /* 0x000fcc00000010ff */
        /* <DEDUP_REMOVED lines=21> */
[----:B0-----:R-:W-:Y:S01]  /*247b0*/  FADD.FTZ R14, R158, R7 ;  /* 0x000000079e0e7221 */ /* 0x001fe20000010000 */
[----:B------:R-:W-:-:S03]  /*247c0*/  IMAD.MOV.U32 R7, RZ, RZ, R5 ;  /* 0x000000ffff077224 */ /* 0x000fc600078e0005 */
[C---:B-1----:R-:W-:Y:S01]  /*247d0*/  FADD.FTZ R14, R159.reuse, R14 ;  /* 0x0000000e9f0e7221 */ /* 0x042fe20000010000 */
[----:B------:R-:W-:Y:S01]  /*247e0*/  F2FP.BF16.F32.PACK_AB R195, R159, R158 ;  /* 0x0000009e9fc3723e */ /* 0x000fe200000010ff */
[----:B------:R-:W-:Y:S06]  /*247f0*/  @P2 BRA `(.L_x_3089) ;  /* 0xffffffb000a42947 */ /* 0x000fec000383ffff */
.L_x_3078:
[----:B------:R-:W-:Y:S05]  /*24800*/  BSYNC B0 ;  /* 0x0000000000007941 */ /* 0x000fea0003800000 */
.L_x_3077:
        /* <DEDUP_REMOVED lines=131> */
.L_x_3090:
[----:B------:R-:W-:Y:S01]  /*25040*/  IMAD R0, R217, 0x8, R18 ;  /* 0x00000008d9007824 */ /* 0x000fe200078e0212 */
[----:B------:R-:W-:-:S04]  /*25050*/  SHF.L.U32 R7, R218, 0x1f, RZ ;  /* 0x0000001fda077819 */ /* 0x000fc800000006ff */
[----:B------:R0:W1:Y:S01]  /*25060*/  SYNCS.PHASECHK.TRANS64.TRYWAIT P2, [R0+URZ+0x38850], R7 ;  /* 0x03885007000075a7 */ /* 0x000062000804017f */
[----:B------:R-:W-:Y:S05]  /*25070*/  @!P0 BRA `(.L_x_3091) ;  /* 0x0000000000048947 */ /* 0x000fea0003800000 */
[----:B------:R-:W-:Y:S01]  /*25080*/  BPT.TRAP 0x1 ;  /* 0x000000040000795c */ /* 0x000fe20000300000 */
.L_x_3091:
        /* <DEDUP_REMOVED lines=9> */
.L_x_3093:
[----:B------:R-:W-:Y:S05]  /*25120*/  BSYNC B0 ;  /* 0x0000000000007941 */ /* 0x000fea0003800000 */
.L_x_3092:
[----:B------:R-:W-:Y:S01]  /*25130*/  IMAD.MOV.U32 R6, RZ, RZ, R2 ;  /* 0x000000ffff067224 */ /* 0x000fe200078e0002 */
[----:B------:R-:W2:Y:S01]  /*25140*/  LDL.LU R18, [R1+0x60] ;  /* 0x0000600001127983 */ /* 0x000ea20000300800 */
[----:B01----:R-:W-:Y:S01]  /*25150*/  IMAD.MOV.U32 R7, RZ, RZ, 0x40000040 ;  /* 0x40000040ff077424 */ /* 0x003fe200078e00ff */
[----:B------:R-:W-:Y:S01]  /*25160*/  WARPGROUP.ARRIVE ;  /* 0x00000000000079c5 */ /* 0x000fe20000000000 */
[----:B------:R-:W-:Y:S01]  /*25170*/  VIADD R217, R217, 0x1 ;  /* 0x00000001d9d97836 */ /* 0x000fe20000000000 */
[----:B------:R-:W-:Y:S01]  /*25180*/  R2UR UR6, R6 ;  /* 0x00000000060672ca */ /* 0x000fe200000e0000 */
[----:B------:R-:W-:Y:S01]  /*25190*/  VIADD R6, R2, 0x80 ;  /* 0x0000008002067836 */ /* 0x000fe20000000000 */
[----:B------:R-:W-:Y:S01]  /*251a0*/  R2UR UR7, R7 ;  /* 0x00000000070772ca */ /* 0x000fe200000e0000 */
[----:B------:R-:W-:Y:S01]  /*251b0*/  IMAD.MOV.U32 R7, RZ, RZ, 0x40000040 ;  /* 0x40000040ff077424 */ /* 0x000fe200078e00ff */
[----:B------:R-:W-:-:S04]  /*251c0*/  ISETP.NE.AND P2, PT, R217, 0x2, PT ;  /* 0x00000002d900780c */ /* 0x000fc80003f45270 */
[----:B------:R-:W-:Y:S02]  /*251d0*/  SEL R11, RZ, 0x1, P2 ;  /* 0x00000001ff0b7807 */ /* 0x000fe40001000000 */
[----:B------:R-:W-:Y:S02]  /*251e0*/  SEL R217, R217, RZ, P2 ;  /* 0x000000ffd9d97207 */ /* 0x000fe40001000000 */
[----:B------:R-:W-:Y:S01]  /*251f0*/  LOP3.LUT R218, R218, R11, RZ, 0x3c, !PT ;  /* 0x0000000bdada7212 */ /* 0x000fe200078e3cff */
[----:B------:R-:W-:Y:S02]  /*25200*/  @!P1 VIADD R11, R0, 0x38860 ;  /* 0x00038860000b9836 */ /* 0x000fe40000000000 */
[----:B------:R-:W-:Y:S01]  /*25210*/  HGMMA.64x256x16.F32.BF16 R24, R208, gdesc[UR4].tnspB, R24, gsb0 ;  /* 0x43e00004d0187df0 */ /* 0x000fe20008001818 */
[----:B------:R-:W-:Y:S01]  /*25220*/  R2UR UR6, R6 ;  /* 0x00000000060672ca */ /* 0x000fe200000e0000 */
[----:B------:R-:W-:Y:S01]  /*25230*/  VIADD R6, R2, 0x100 ;  /* 0x0000010002067836 */ /* 0x000fe20000000000 */
[----:B------:R-:W-:Y:S01]  /*25240*/  R2UR UR7, R7 ;  /* 0x00000000070772ca */ /* 0x000fe200000e0000 */
[----:B------:R-:W-:Y:S01]  /*25250*/  IMAD.MOV.U32 R7, RZ, RZ, 0x40000040 ;  /* 0x40000040ff077424 */ /* 0x000fe200078e00ff */
[----:B------:R-:W-:Y:S01]  /*25260*/  @!P1 PRMT R11, RZ, 0x654, R11 ;  /* 0x00000654ff0b9816 */ /* 0x000fe2000000000b */
[----:B------:R-:W-:Y:S01]  /*25270*/  IMAD.MOV.U32 R0, RZ, RZ, -0x800000 ;  /* 0xff800000ff007424 */ /* 0x000fe200078e00ff */
[----:B------:R-:W-:-:S02]  /*25280*/  WARPGROUP.DEPBAR.LE gsb0, 0x0 ;  /* 0x00008000000079c5 */ /* 0x000fc40000010000 */
[----:B------:R-:W-:-:S15]  /*25290*/  WARPGROUP.ARRIVE ;  /* 0x00000000000079c5 */ /* 0x000fde0000000000 */
[----:B------:R-:W-:-:S04]  /*252a0*/  NOP ;  /* 0x0000000000007918 */ /* 0x000fc80000000000 */
[----:B------:R-:W-:Y:S01]  /*252b0*/  HGMMA.64x256x16.F32.BF16 R24, R204, gdesc[UR4].tnspB, R24, gsb0 ;  /* 0x43e00004cc187df0 */ /* 0x000fe20008001818 */
[----:B------:R-:W-:Y:S01]  /*252c0*/  R2UR UR6, R6 ;  /* 0x00000000060672ca */ /* 0x000fe200000e0000 */
[----:B------:R-:W-:Y:S01]  /*252d0*/  VIADD R6, R2, 0x180 ;  /* 0x0000018002067836 */ /* 0x000fe20000000000 */
[----:B------:R-:W-:Y:S01]  /*252e0*/  R2UR UR7, R7 ;  /* 0x00000000070772ca */ /* 0x000fe200000e0000 */
[----:B------:R-:W-:Y:S02]  /*252f0*/  IMAD.MOV.U32 R7, RZ, RZ, 0x40000040 ;  /* 0x40000040ff077424 */ /* 0x000fe400078e00ff */
[----:B--2---:R-:W-:-:S05]  /*25300*/  VIADD R18, R18, 0x1 ;  /* 0x0000000112127836 */ /* 0x004fca0000000000 */
[----:B------:R-:W-:Y:S01]  /*25310*/  STL [R1+0x60], R18 ;  /* 0x0000601201007387 */ /* 0x000fe20000100800 */
[----:B------:R-:W-:Y:S02]  /*25320*/  WARPGROUP.DEPBAR.LE gsb0, 0x0 ;  /* 0x00008000000079c5 */ /* 0x000fe40000010000 */
[----:B------:R-:W-:-:S14]  /*25330*/  WARPGROUP.ARRIVE ;  /* 0x00000000000079c5 */ /* 0x000fdc0000000000 */
        /* <DEDUP_REMOVED lines=12> */
[----:B------:R-:W-:Y:S02]  /*25400*/  R2UR UR7, R7 ;  /* 0x00000000070772ca */ /* 0x000fe400000e0000 */
[----:B------:R-:W0:Y:S02]  /*25410*/  SHFL.BFLY PT, R7, R14, 0x2, 0x1f ;  /* 0x0c401f000e077f89 */ /* 0x000e2400000e0000 */
[----:B0-----:R-:W-:Y:S02]  /*25420*/  FADD.FTZ R6, R7, R14 ;  /* 0x0000000e07067221 */ /* 0x001fe40000010000 */
[----:B------:R-:W0:Y:S04]  /*25430*/  SHFL.BFLY PT, R7, R2, 0x1, 0x1f ;  /* 0x0c201f0002077f89 */ /* 0x000e2800000e0000 */
[----:B------:R-:W1:Y:S01]  /*25440*/  SHFL.BFLY PT, R9, R6, 0x1, 0x1f ;  /* 0x0c201f0006097f89 */ /* 0x000e6200000e0000 */
[----:B0-----:R-:W-:Y:S01]  /*25450*/  FADD.FTZ R12, R2, R7 ;  /* 0x00000007020c7221 */ /* 0x001fe20000010000 */
[----:B------:R-:W-:-:S02]  /*25460*/  IMAD.MOV.U32 R2, RZ, RZ, -0x800000 ;  /* 0xff800000ff027424 */ /* 0x000fc400078e00ff */
[----:B-1----:R-:W-:Y:S02]  /*25470*/  FADD.FTZ R13, R6, R9 ;  /* 0x00000009060d7221 */ /* 0x002fe40000010000 */
[----:B------:R-:W-:Y:S02]  /*25480*/  FSETP.NE.FTZ.AND P0, PT, R12, RZ, PT ;  /* 0x000000ff0c00720b */ /* 0x000fe40003f15000 */
[----:B------:R-:W-:Y:S02]  /*25490*/  CS2R R6, SRZ ;  /* 0x0000000000067805 */ /* 0x000fe4000001ff00 */
[----:B------:R-:W-:-:S09]  /*254a0*/  FSETP.NE.FTZ.AND P3, PT, R13, RZ, PT ;  /* 0x000000ff0d00720b */ /* 0x000fd20003f75000 */
[----:B------:R-:W0:Y:S01]  /*254b0*/  @P0 MUFU.LG2 R9, R12 ;  /* 0x0000000c00090308 */ /* 0x000e220000000c00 */
[----:B------:R-:W-:-:S03]  /*254c0*/  @P0 FMUL.FTZ R8, R3, 0.69314718246459960938 ;  /* 0x3f31721803080820 */ /* 0x000fc60000410000 */
[----:B------:R-:W-:-:S04]  /*254d0*/  @P3 FMUL.FTZ R14, R3, 0.69314718246459960938 ;  /* 0x3f317218030e3820 */ /* 0x000fc80000410000 */
        /* <DEDUP_REMOVED lines=76> */
[----:B------:R1:W-:Y:S01]  /*259a0*/  @!P1 SYNCS.ARRIVE.TRANS64.RED.A1T0 RZ, [R11+URZ], RZ ;  /* 0x000000ff0bff99a7 */ /* 0x0003e2000810043f */
[-C--:B0-----:R-:W-:Y:S01]  /*259b0*/  FMUL.FTZ R7, R27, R6.reuse ;  /* 0x000000061b077220 */ /* 0x081fe20000410000 */
[-C--:B------:R-:W-:Y:S01]  /*259c0*/  FMUL.FTZ R13, R42, R6.reuse ;  /* 0x000000062a0d7220 */ /* 0x080fe20000410000 */
[-C--:B------:R-:W-:Y:S01]  /*259d0*/  FMUL.FTZ R15, R46, R6.reuse ;  /* 0x000000062e0f7220 */ /* 0x080fe20000410000 */
[-C--:B------:R-:W-:Y:S01]  /*259e0*/  FMUL.FTZ R9, R26, R6.reuse ;  /* 0x000000061a097220 */ /* 0x080fe20000410000 */
[-C--:B------:R-:W-:Y:S01]  /*259f0*/  FMUL.FTZ R31, R31, R6.reuse ;  /* 0x000000061f1f7220 */ /* 0x080fe20000410000 */
[-C--:B------:R-:W-:Y:S01]  /*25a00*/  FMUL.FTZ R34, R34, R6.reuse ;  /* 0x0000000622227220 */ /* 0x080fe20000410000 */
[-C--:B------:R-:W-:Y:S01]  /*25a10*/  FMUL.FTZ R35, R35, R6.reuse ;  /* 0x0000000623237220 */ /* 0x080fe20000410000 */
        /* <DEDUP_REMOVED lines=57> */
.L_x_2977:
        /* <DEDUP_REMOVED lines=19> */
[----:B------:R-:W-:Y:S01]  /*25ee0*/  F2FP.BF16.F32.PACK_AB R27, R27, R5 ;  /* 0x000000051b1b723e */ /* 0x000fe200000010ff */
[----:B------:R-:W-:Y:S01]  /*25ef0*/  IMAD.SHL.U32 R5, R236, 0x4, RZ ;  /* 0x00000004ec057824 */ /* 0x000fe200078e00ff */
[----:B------:R-:W-:Y:S02]  /*25f00*/  F2FP.BF16.F32.PACK_AB R31, R63, R62 ;  /* 0x0000003e3f1f723e */ /* 0x000fe400000010ff */
[----:B------:R-:W-:Y:S02]  /*25f10*/  F2FP.BF16.F32.PACK_AB R136, R137, R136 ;  /* 0x000000888988723e */ /* 0x000fe400000010ff */
[----:B------:R-:W-:Y:S02]  /*25f20*/  F2FP.BF16.F32.PACK_AB R137, R139, R138 ;  /* 0x0000008a8b89723e */ /* 0x000fe400000010ff */
[----:B------:R-:W-:Y:S02]  /*25f30*/  F2FP.BF16.F32.PACK_AB R138, R141, R140 ;  /* 0x0000008c8d8a723e */ /* 0x000fe400000010ff */
[----:B------:R-:W-:-:S02]  /*25f40*/  F2FP.BF16.F32.PACK_AB R139, R143, R142 ;  /* 0x0000008e8f8b723e */ /* 0x000fc400000010ff */
[----:B------:R-:W-:Y:S02]  /*25f50*/  MOV R20, R18 ;  /* 0x0000001200147202 */ /* 0x000fe40000000f00 */
[----:B---3--:R-:W-:Y:S01]  /*25f60*/  MOV R21, R85 ;  /* 0x0000005500157202 */ /* 0x008fe20000000f00 */
[----:B------:R-:W-:Y:S02]  /*25f70*/  BAR.SYNC.DEFER_BLOCKING 0x1, 0x100 ;  /* 0x0044000000007b1d */ /* 0x000fe40000010000 */
[----:B--2---:R-:W-:-:S03]  /*25f80*/  IMAD.WIDE R122, R26, 0x2, R20 ;  /* 0x000000021a7a7825 */ /* 0x004fc600078e0214 */
[C---:B------:R-:W-:Y:S02]  /*25f90*/  IADD3 R102, P3, R122.reuse, 0x4000, RZ ;  /* 0x000040007a667810 */ /* 0x040fe40007f7e0ff */
[----:B------:R-:W-:Y:S02]  /*25fa0*/  IADD3 R96, P0, R122, 0x40, RZ ;  /* 0x000000407a607810 */ /* 0x000fe40007f1e0ff */
[----:B------:R-:W-:Y:S01]  /*25fb0*/  LOP3.LUT R120, R102, 0x380, RZ, 0xc0, !PT ;  /* 0x0000038066787812 */ /* 0x000fe200078ec0ff */
[--C-:B------:R-:W-:Y:S01]  /*25fc0*/  IMAD.X R103, RZ, RZ, R123.reuse, P3 ;  /* 0x000000ffff677224 */ /* 0x100fe200018e067b */
[----:B------:R-:W-:Y:S01]  /*25fd0*/  LOP3.LUT R112, R96, 0x380, RZ, 0xc0, !PT ;  /* 0x0000038060707812 */ /* 0x000fe200078ec0ff */
[----:B------:R-:W-:Y:S01]  /*25fe0*/  IMAD.X R97, RZ, RZ, R123, P0 ;  /* 0x000000ffff617224 */ /* 0x000fe200000e067b */
[----:B------:R-:W-:Y:S02]  /*25ff0*/  IADD3 R100, P4, R122, 0x60, RZ ;  /* 0x000000607a647810 */ /* 0x000fe40007f9e0ff */
[----:B------:R-:W-:-:S02]  /*26000*/  SHF.R.U64 R120, R120, 0x3, RZ ;  /* 0x0000000378787819 */ /* 0x000fc400000012ff */
[C---:B------:R-:W-:Y:S01]  /*26010*/  IADD3 R104, P6, R122.reuse, 0x4020, RZ ;  /* 0x000040207a687810 */ /* 0x040fe20007fde0ff */
[--C-:B------:R-:W-:Y:S01]  /*26020*/  IMAD.X R101, RZ, RZ, R123.reuse, P4 ;  /* 0x000000ffff657224 */ /* 0x100fe200020e067b */
[----:B------:R-:W-:Y:S02]  /*26030*/  IADD3 R92, P1, R122, 0x20, RZ ;  /* 0x000000207a5c7810 */ /* 0x000fe40007f3e0ff */
[----:B------:R-:W-:Y:S01]  /*26040*/  SHF.R.U64 R112, R112, 0x3, RZ ;  /* 0x0000000370707819 */ /* 0x000fe200000012ff */
[--C-:B------:R-:W-:Y:S01]  /*26050*/  IMAD.X R105, RZ, RZ, R123.reuse, P6 ;  /* 0x000000ffff697224 */ /* 0x100fe200030e067b */
[----:B------:R-:W-:Y:S01]  /*26060*/  IADD3 R108, P2, R122, 0x4060, RZ ;  /* 0x000040607a6c7810 */ /* 0x000fe20007f5e0ff */
[--C-:B------:R-:W-:Y:S01]  /*26070*/  IMAD.X R93, RZ, RZ, R123.reuse, P1 ;  /* 0x000000ffff5d7224 */ /* 0x100fe200008e067b */
[----:B------:R-:W-:Y:S02]  /*26080*/  LOP3.LUT R118, R100, 0x380, RZ, 0xc0, !PT ;  /* 0x0000038064767812 */ /* 0x000fe400078ec0ff */
[----:B------:R-:W-:Y:S01]  /*26090*/  LOP3.LUT R102, R120, R102, RZ, 0x3c, !PT ;  /* 0x0000006678667212 */ /* 0x000fe200078e3cff */
[----:B------:R-:W-:Y:S01]  /*260a0*/  IMAD.X R109, RZ, RZ, R123, P2 ;  /* 0x000000ffff6d7224 */ /* 0x000fe200010e067b */
[----:B------:R-:W-:-:S02]  /*260b0*/  LOP3.LUT R120, R104, 0x380, RZ, 0xc0, !PT ;  /* 0x0000038068787812 */ /* 0x000fc400078ec0ff */
[----:B------:R-:W-:Y:S02]  /*260c0*/  LOP3.LUT R96, R112, R96, RZ, 0x3c, !PT ;  /* 0x0000006070607212 */ /* 0x000fe400078e3cff */
[----:B------:R-:W-:Y:S02]  /*260d0*/  LOP3.LUT R85, R122, 0x380, RZ, 0xc0, !PT ;  /* 0x000003807a557812 */ /* 0x000fe400078ec0ff */
[----:B------:R-:W-:Y:S02]  /*260e0*/  SHF.R.U64 R118, R118, 0x3, RZ ;  /* 0x0000000376767819 */ /* 0x000fe400000012ff */
[----:B------:R-:W-:Y:S02]  /*260f0*/  LOP3.LUT R112, R108, 0x380, RZ, 0xc0, !PT ;  /* 0x000003806c707812 */ /* 0x000fe400078ec0ff */
[C---:B------:R-:W-:Y:S02]  /*26100*/  IADD3 R106, P5, R122.reuse, 0x4040, RZ ;  /* 0x000040407a6a7810 */ /* 0x040fe40007fbe0ff */
[----:B------:R-:W-:-:S02]  /*26110*/  IADD3 R110, P1, R122, 0x8000, RZ ;  /* 0x000080007a6e7810 */ /* 0x000fc40007f3e0ff */
[----:B-----5:R-:W-:Y:S01]  /*26120*/  LOP3.LUT R144, R92, 0x380, RZ, 0xc0, !PT ;  /* 0x000003805c907812 */ /* 0x020fe200078ec0ff */
[--C-:B------:R-:W-:Y:S01]  /*26130*/  IMAD.X R107, RZ, RZ, R123.reuse, P5 ;  /* 0x000000ffff6b7224 */ /* 0x100fe200028e067b */
[----:B------:R-:W-:Y:S01]  /*26140*/  SHF.R.U64 R120, R120, 0x3, RZ ;  /* 0x0000000378787819 */ /* 0x000fe200000012ff */
[--C-:B------:R-:W-:Y:S01]  /*26150*/  IMAD.X R111, RZ, RZ, R123.reuse, P1 ;  /* 0x000000ffff6f7224 */ /* 0x100fe200008e067b */
[----:B------:R-:W-:Y:S02]  /*26160*/  IADD3 R84, P0, R122, 0x8020, RZ ;  /* 0x000080207a547810 */ /* 0x000fe40007f1e0ff */
[----:B------:R-:W-:Y:S02]  /*26170*/  SHF.R.U64 R85, R85, 0x3, RZ ;  /* 0x0000000355557819 */ /* 0x000fe400000012ff */
[----:B------:R-:W-:Y:S01]  /*26180*/  LOP3.LUT R100, R118, R100, RZ, 0x3c, !PT ;  /* 0x0000006476647212 */ /* 0x000fe200078e3cff */
[----:B------:R-:W-:Y:S01]  /*26190*/  IMAD.X R113, RZ, RZ, R123, P0 ;  /* 0x000000ffff717224 */ /* 0x000fe200000e067b */
[----:B------:R-:W-:-:S02]  /*261a0*/  SHF.R.U64 R112, R112, 0x3, RZ ;  /* 0x0000000370707819 */ /* 0x000fc400000012ff */
[----:B------:R-:W-:Y:S02]  /*261b0*/  IADD3 R116, P3, R122, 0x8060, RZ ;  /* 0x000080607a747810 */ /* 0x000fe40007f7e0ff */
[----:B------:R-:W-:Y:S02]  /*261c0*/  SHF.R.U64 R144, R144, 0x3, RZ ;  /* 0x0000000390907819 */ /* 0x000fe400000012ff */
[----:B------:R-:W-:Y:S01]  /*261d0*/  LOP3.LUT R118, R110, 0x380, RZ, 0xc0, !PT ;  /* 0x000003806e767812 */ /* 0x000fe200078ec0ff */
[----:B------:R-:W-:Y:S01]  /*261e0*/  IMAD.X R117, RZ, RZ, R123, P3 ;  /* 0x000000ffff757224 */ /* 0x000fe200018e067b */
[----:B------:R-:W-:Y:S02]  /*261f0*/  LOP3.LUT R104, R120, R104, RZ, 0x3c, !PT ;  /* 0x0000006878687212 */ /* 0x000fe400078e3cff */
[----:B------:R-:W-:Y:S02]  /*26200*/  LOP3.LUT R120, R84, 0x380, RZ, 0xc0, !PT ;  /* 0x0000038054787812 */ /* 0x000fe400078ec0ff */
[----:B------:R-:W-:-:S02]  /*26210*/  IADD3 R114, P4, R122, 0x8040, RZ ;  /* 0x000080407a727810 */ /* 0x000fc40007f9e0ff */
[C---:B------:R-:W-:Y:S02]  /*26220*/  IADD3 R88, P6, R122.reuse, 0xc000, RZ ;  /* 0x0000c0007a587810 */ /* 0x040fe40007fde0ff */
[C---:B------:R-:W-:Y:S01]  /*26230*/  IADD3 R26, P5, R122.reuse, 0xc020, RZ ;  /* 0x0000c0207a1a7810 */ /* 0x040fe20007fbe0ff */
[--C-:B------:R-:W-:Y:S01]  /*26240*/  IMAD.X R115, RZ, RZ, R123.reuse, P4 ;  /* 0x000000ffff737224 */ /* 0x100fe200020e067b */
[C---:B------:R-:W-:Y:S01]  /*26250*/  IADD3 R30, P2, R122.reuse, 0xc040, RZ ;  /* 0x0000c0407a1e7810 */ /* 0x040fe20007f5e0ff */
[--C-:B------:R-:W-:Y:S01]  /*26260*/  IMAD.X R119, RZ, RZ, R123.reuse, P6 ;  /* 0x000000ffff777224 */ /* 0x100fe200030e067b */
[----:B-1----:R-:W-:Y:S01]  /*26270*/  IADD3 R52, P1, R122, 0xc060, RZ ;  /* 0x0000c0607a347810 */ /* 0x002fe20007f3e0ff */
[--C-:B------:R-:W-:Y:S01]  /*26280*/  IMAD.X R121, RZ, RZ, R123.reuse, P5 ;  /* 0x000000ffff797224 */ /* 0x100fe200028e067b */
[----:B------:R-:W-:Y:S01]  /*26290*/  LOP3.LUT R122, R85, R122, RZ, 0x3c, !PT ;  /* 0x0000007a557a7212 */ /* 0x000fe200078e3cff */
[--C-:B------:R-:W-:Y:S01]  /*262a0*/  IMAD.X R85, RZ, RZ, R123.reuse, P2 ;  /* 0x000000ffff557224 */ /* 0x100fe200010e067b */
[----:B------:R-:W-:Y:S01]  /*262b0*/  LOP3.LUT R108, R112, R108, RZ, 0x3c, !PT ;  /* 0x0000006c706c7212 */ /* 0x000fe200078e3cff */
[----:B------:R-:W-:Y:S01]  /*262c0*/  IMAD.X R89, RZ, RZ, R123, P1 ;  /* 0x000000ffff597224 */ /* 0x000fe200008e067b */
[----:B------:R-:W-:-:S02]  /*262d0*/  LOP3.LUT R92, R144, R92, RZ, 0x3c, !PT ;  /* 0x0000005c905c7212 */ /* 0x000fc400078e3cff */
[----:B------:R-:W-:Y:S02]  /*262e0*/  SHF.R.U64 R118, R118, 0x3, RZ ;  /* 0x0000000376767819 */ /* 0x000fe400000012ff */
[----:B------:R-:W-:Y:S02]  /*262f0*/  LOP3.LUT R112, R116, 0x380, RZ, 0xc0, !PT ;  /* 0x0000038074707812 */ /* 0x000fe400078ec0ff */
[----:B------:R-:W-:Y:S02]  /*26300*/  LOP3.LUT R144, R106, 0x380, RZ, 0xc0, !PT ;  /* 0x000003806a907812 */ /* 0x000fe400078ec0ff */
[----:B------:R-:W-:Y:S02]  /*26310*/  SHF.R.U64 R120, R120, 0x3, RZ ;  /* 0x0000000378787819 */ /* 0x000fe400000012ff */
[----:B------:R-:W-:Y:S02]  /*26320*/  MOV R122, R122 ;  /* 0x0000007a007a7202 */ /* 0x000fe40000000f00 */
[----:B------:R-:W-:-:S02]  /*26330*/  LOP3.LUT R110, R118, R110, RZ, 0x3c, !PT ;  /* 0x0000006e766e7212 */ /* 0x000fc400078e3cff */
[----:B------:R-:W-:Y:S01]  /*26340*/  SHF.R.U64 R151, R112, 0x3, RZ ;  /* 0x0000000370977819 */ /* 0x000fe200000012ff */
[----:B------:R1:W-:Y:S01]  /*26350*/  STSM.16.M88.4 [R122], R8 ;  /* 0x000000087a007844 */ /* 0x0003e20000000200 */
[----:B------:R-:W-:Y:S02]  /*26360*/  SHF.R.U64 R144, R144, 0x3, RZ ;  /* 0x0000000390907819 */ /* 0x000fe400000012ff */
[----:B------:R-:W-:Y:S02]  /*26370*/  LOP3.LUT R118, R88, 0x380, RZ, 0xc0, !PT ;  /* 0x0000038058767812 */ /* 0x000fe400078ec0ff */
[----:B------:R-:W-:Y:S02]  /*26380*/  LOP3.LUT R112, R120, R84, RZ, 0x3c, !PT ;  /* 0x0000005478707212 */ /* 0x000fe400078e3cff */
[----:B------:R-:W-:Y:S02]  /*26390*/  LOP3.LUT R7, R26, 0x380, RZ, 0xc0, !PT ;  /* 0x000003801a077812 */ /* 0x000fe400078ec0ff */
[----:B------:R-:W-:-:S02]  /*263a0*/  LOP3.LUT R25, R30, 0x380, RZ, 0xc0, !PT ;  /* 0x000003801e197812 */ /* 0x000fc400078ec0ff */
[----:B------:R-:W-:Y:S02]  /*263b0*/  LOP3.LUT R84, R52, 0x380, RZ, 0xc0, !PT ;  /* 0x0000038034547812 */ /* 0x000fe400078ec0ff */
[----:B------:R-:W-:Y:S02]  /*263c0*/  LOP3.LUT R106, R144, R106, RZ, 0x3c, !PT ;  /* 0x0000006a906a7212 */ /* 0x000fe400078e3cff */
[----:B------:R-:W-:Y:S02]  /*263d0*/  SHF.R.U64 R118, R118, 0x3, RZ ;  /* 0x0000000376767819 */ /* 0x000fe400000012ff */
[----:B------:R-:W-:Y:S02]  /*263e0*/  SHF.R.U64 R7, R7, 0x3, RZ ;  /* 0x0000000307077819 */ /* 0x000fe400000012ff */
[----:B------:R-:W-:Y:S02]  /*263f0*/  SHF.R.U64 R25, R25, 0x3, RZ ;  /* 0x0000000319197819 */ /* 0x000fe400000012ff */
[----:B-1----:R-:W-:-:S02]  /*26400*/  F2FP.BF16.F32.PACK_AB R10, R37, R12 ;  /* 0x0000000c250a723e */ /* 0x002fc400000010ff */
[----:B------:R-:W-:Y:S02]  /*26410*/  LOP3.LUT R144, R114, 0x380, RZ, 0xc0, !PT ;  /* 0x0000038072907812 */ /* 0x000fe400078ec0ff */
[----:B------:R-:W-:Y:S02]  /*26420*/  SHF.R.U64 R29, R84, 0x3, RZ ;  /* 0x00000003541d7819 */ /* 0x000fe400000012ff */
[----:B------:R-:W-:Y:S02]  /*26430*/  MOV R92, R92 ;  /* 0x0000005c005c7202 */ /* 0x000fe40000000f00 */
[----:B------:R-:W-:Y:S02]  /*26440*/  F2FP.BF16.F32.PACK_AB R8, R33, R32 ;  /* 0x000000202108723e */ /* 0x000fe400000010ff */
[----:B------:R-:W-:Y:S02]  /*26450*/  F2FP.BF16.F32.PACK_AB R9, R35, R34 ;  /* 0x000000222309723e */ /* 0x000fe400000010ff */
[----:B------:R-:W-:-:S02]  /*26460*/  F2FP.BF16.F32.PACK_AB R11, R39, R38 ;  /* 0x00000026270b723e */ /* 0x000fc400000010ff */
[----:B------:R-:W-:Y:S02]  /*26470*/  F2FP.BF16.F32.PACK_AB R12, R41, R14 ;  /* 0x0000000e290c723e */ /* 0x000fe400000010ff */
[----:B------:R-:W-:Y:S01]  /*26480*/  MOV R96, R96 ;  /* 0x0000006000607202 */ /* 0x000fe20000000f00 */
[----:B------:R1:W-:Y:S01]  /*26490*/  STSM.16.M88.4 [R92], R8 ;  /* 0x000000085c007844 */ /* 0x0003e20000000200 */
[----:B------:R-:W-:Y:S02]  /*264a0*/  F2FP.BF16.F32.PACK_AB R14, R45, R24 ;  /* 0x000000182d0e723e */ /* 0x000fe400000010ff */
[----:B------:R-:W-:Y:S02]  /*264b0*/  LOP3.LUT R118, R118, R88, RZ, 0x3c, !PT ;  /* 0x0000005876767212 */ /* 0x000fe400078e3cff */
[----:B------:R-:W-:Y:S01]  /*264c0*/  LOP3.LUT R120, R7, R26, RZ, 0x3c, !PT ;  /* 0x0000001a07787212 */ /* 0x000fe200078e3cff */
[----:B------:R2:W-:Y:S01]  /*264d0*/  STSM.16.M88.4 [R96], R12 ;  /* 0x0000000c60007844 */ /* 0x0005e20000000200 */
[----:B------:R-:W-:-:S02]  /*264e0*/  LOP3.LUT R84, R25, R30, RZ, 0x3c, !PT ;  /* 0x0000001e19547212 */ /* 0x000fc400078e3cff */
[----:B------:R-:W-:Y:S02]  /*264f0*/  SHF.R.U64 R144, R144, 0x3, RZ ;  /* 0x0000000390907819 */ /* 0x000fe400000012ff */
[----:B------:R-:W-:Y:S02]  /*26500*/  LOP3.LUT R88, R29, R52, RZ, 0x3c, !PT ;  /* 0x000000341d587212 */ /* 0x000fe400078e3cff */
[----:B------:R-:W-:Y:S01]  /*26510*/  MOV R100, R100 ;  /* 0x0000006400647202 */ /* 0x000fe20000000f00 */
[----:B------:R-:W3:Y:S01]  /*26520*/  LDC R52, c[0x0][0xbe8] ;  /* 0x0002fa00ff347b82 */ /* 0x000ee20000000800 */
[----:B------:R-:W-:Y:S02]  /*26530*/  F2FP.BF16.F32.PACK_AB R24, R49, R28 ;  /* 0x0000001c3118723e */ /* 0x000fe400000010ff */
[----:B------:R-:W-:Y:S02]  /*26540*/  F2FP.BF16.F32.PACK_AB R25, R51, R50 ;  /* 0x000000323319723e */ /* 0x000fe400000010ff */
[----:B------:R-:W-:-:S02]  /*26550*/  F2FP.BF16.F32.PACK_AB R26, R3, R160 ;  /* 0x000000a0031a723e */ /* 0x000fc400000010ff */
[----:B------:R-:W-:Y:S02]  /*26560*/  MOV R102, R102 ;  /* 0x0000006600667202 */ /* 0x000fe40000000f00 */
[----:B------:R-:W-:Y:S01]  /*26570*/  F2FP.BF16.F32.PACK_AB R28, R57, R161 ;  /* 0x000000a1391c723e */ /* 0x000fe200000010ff */
[----:B------:R-:W-:Y:S01]  /*26580*/  STSM.16.M88.4 [R100], R24 ;  /* 0x0000001864007844 */ /* 0x000fe20000000200 */
        /* <DEDUP_REMOVED lines=8> */
[----:B------:R-:W-:Y:S02]  /*26610*/  MOV R106, R106 ;  /* 0x0000006a006a7202 */ /* 0x000fe40000000f00 */
[----:B--2---:R-:W-:Y:S01]  /*26620*/  F2FP.BF16.F32.PACK_AB R12, R73, R165 ;  /* 0x000000a5490c723e */ /* 0x004fe200000010ff */
[----:B------:R1:W-:Y:S01]  /*26630*/  STSM.16.M88.4 [R104], R8 ;  /* 0x0000000868007844 */ /* 0x0003e20000000200 */
[----:B------:R-:W-:Y:S02]  /*26640*/  F2FP.BF16.F32.PACK_AB R13, R75, R74 ;  /* 0x0000004a4b0d723e */ /* 0x000fe400000010ff */
[----:B------:R-:W-:-:S02]  /*26650*/  F2FP.BF16.F32.PACK_AB R14, R77, R166 ;  /* 0x000000a64d0e723e */ /* 0x000fc400000010ff */
[----:B------:R-:W-:Y:S02]  /*26660*/  F2FP.BF16.F32.PACK_AB R15, R79, R78 ;  /* 0x0000004e4f0f723e */ /* 0x000fe400000010ff */
[----:B------:R-:W-:Y:S02]  /*26670*/  LOP3.LUT R114, R144, R114, RZ, 0x3c, !PT ;  /* 0x0000007290727212 */ /* 0x000fe400078e3cff */
[----:B------:R-:W-:Y:S01]  /*26680*/  LOP3.LUT R116, R151, R116, RZ, 0x3c, !PT ;  /* 0x0000007497747212 */ /* 0x000fe200078e3cff */
[----:B------:R2:W-:Y:S01]  /*26690*/  STSM.16.M88.4 [R106], R12 ;  /* 0x0000000c6a007844 */ /* 0x0005e20000000200 */
[----:B------:R-:W-:Y:S02]  /*266a0*/  MOV R108, R108 ;  /* 0x0000006c006c7202 */ /* 0x000fe40000000f00 */
[----:B------:R-:W-:Y:S02]  /*266b0*/  F2FP.BF16.F32.PACK_AB R32, R81, R167 ;  /* 0x000000a75120723e */ /* 0x000fe400000010ff */
        /* <DEDUP_REMOVED lines=8> */
[----:B------:R-:W-:Y:S02]  /*26740*/  F2FP.BF16.F32.PACK_AB R51, R95, R94 ;  /* 0x0000005e5f33723e */ /* 0x000fe400000010ff */
[----:B------:R-:W-:Y:S02]  /*26750*/  MOV R112, R112 ;  /* 0x0000007000707202 */ /* 0x000fe40000000f00 */
[----:B------:R-:W-:Y:S01]  /*26760*/  F2FP.BF16.F32.PACK_AB R64, R153, R171 ;  /* 0x000000ab9940723e */ /* 0x000fe200000010ff */
[----:B------:R-:W-:Y:S01]  /*26770*/  STSM.16.M88.4 [R110], R48 ;  /* 0x000000306e007844 */ /* 0x000fe20000000200 */
[----:B------:R-:W-:Y:S02]  /*26780*/  F2FP.BF16.F32.PACK_AB R65, R99, R98 ;  /* 0x000000626341723e */ /* 0x000fe400000010ff */
[----:B------:R-:W-:Y:S02]  /*26790*/  F2FP.BF16.F32.PACK_AB R66, R154, R172 ;  /* 0x000000ac9a42723e */ /* 0x000fe400000010ff */
[----:B------:R-:W-:-:S02]  /*267a0*/  F2FP.BF16.F32.PACK_AB R67, R40, R36 ;  /* 0x000000242843723e */ /* 0x000fc400000010ff */
[----:B------:R-:W-:Y:S02]  /*267b0*/  MOV R114, R114 ;  /* 0x0000007200727202 */ /* 0x000fe40000000f00 */
[----:B-1----:R-:W-:Y:S01]  /*267c0*/  F2FP.BF16.F32.PACK_AB R8, R155, R173 ;  /* 0x000000ad9b08723e */ /* 0x002fe200000010ff */
[----:B------:R-:W-:Y:S01]  /*267d0*/  STSM.16.M88.4 [R112], R64 ;  /* 0x0000004070007844 */ /* 0x000fe20000000200 */
[----:B------:R-:W-:Y:S02]  /*267e0*/  F2FP.BF16.F32.PACK_AB R9, R44, R42 ;  /* 0x0000002a2c09723e */ /* 0x000fe400000010ff */
[----:B------:R-:W-:Y:S02]  /*267f0*/  F2FP.BF16.F32.PACK_AB R10, R156, R174 ;  /* 0x000000ae9c0a723e */ /* 0x000fe400000010ff */
[----:B------:R-:W-:Y:S02]  /*26800*/  F2FP.BF16.F32.PACK_AB R11, R56, R46 ;  /* 0x0000002e380b723e */ /* 0x000fe400000010ff */
[----:B------:R-:W-:-:S02]  /*26810*/  MOV R116, R116 ;  /* 0x0000007400747202 */ /* 0x000fc40000000f00 */
[----:B--2---:R-:W-:Y:S01]  /*26820*/  F2FP.BF16.F32.PACK_AB R12, R157, R175 ;  /* 0x000000af9d0c723e */ /* 0x004fe200000010ff */
[----:B------:R-:W-:Y:S01]  /*26830*/  STSM.16.M88.4 [R114], R8 ;  /* 0x0000000872007844 */ /* 0x000fe20000000200 */
[----:B------:R-:W-:Y:S02]  /*26840*/  F2FP.BF16.F32.PACK_AB R13, R68, R60 ;  /* 0x0000003c440d723e */ /* 0x000fe400000010ff */
[----:B------:R-:W-:Y:S02]  /*26850*/  F2FP.BF16.F32.PACK_AB R14, R158, R176 ;  /* 0x000000b09e0e723e */ /* 0x000fe400000010ff */
[----:B------:R-:W-:Y:S02]  /*26860*/  F2FP.BF16.F32.PACK_AB R15, R76, R72 ;  /* 0x000000484c0f723e */ /* 0x000fe400000010ff */
[----:B------:R-:W-:Y:S02]  /*26870*/  MOV R118, R118 ;  /* 0x0000007600767202 */ /* 0x000fe40000000f00 */
[----:B------:R-:W-:Y:S01]  /*26880*/  F2FP.BF16.F32.PACK_AB R24, R159, R177 ;  /* 0x000000b19f18723e */ /* 0x000fe200000010ff */
[----:B------:R1:W-:Y:S01]  /*26890*/  STSM.16.M88.4 [R116], R12 ;  /* 0x0000000c74007844 */ /* 0x0003e20000000200 */
[----:B------:R-:W-:Y:S01]  /*268a0*/  F2FP.BF16.F32.PACK_AB R25, R124, R80 ;  /* 0x000000507c19723e */ /* 0x000fe200000010ff */
[----:B------:R-:W-:Y:S01]  /*268b0*/  IMAD.MOV.U32 R80, RZ, RZ, RZ ;  /* 0x000000ffff507224 */ /* 0x000fe200078e00ff */
[----:B------:R-:W-:-:S02]  /*268c0*/  F2FP.BF16.F32.PACK_AB R26, R125, R178 ;  /* 0x000000b27d1a723e */ /* 0x000fc400000010ff */
[----:B------:R-:W-:Y:S02]  /*268d0*/  F2FP.BF16.F32.PACK_AB R27, R127, R126 ;  /* 0x0000007e7f1b723e */ /* 0x000fe400000010ff */
[----:B------:R-:W-:Y:S02]  /*268e0*/  ISETP.NE.U32.AND P0, PT, RZ, UR4, PT ;  /* 0x00000004ff007c0c */ /* 0x000fe4000bf05070 */
[----:B------:R-:W-:Y:S01]  /*268f0*/  MOV R120, R120 ;  /* 0x0000007800787202 */ /* 0x000fe20000000f00 */
[----:B------:R2:W-:Y:S01]  /*26900*/  STSM.16.M88.4 [R118], R24 ;  /* 0x0000001876007844 */ /* 0x0005e20000000200 */
[----:B------:R-:W-:Y:S02]  /*26910*/  F2FP.BF16.F32.PACK_AB R28, R129, R128 ;  /* 0x00000080811c723e */ /* 0x000fe400000010ff */
[----:B------:R-:W-:Y:S02]  /*26920*/  F2FP.BF16.F32.PACK_AB R29, R131, R130 ;  /* 0x00000082831d723e */ /* 0x000fe400000010ff */
[----:B------:R-:W-:-:S02]  /*26930*/  F2FP.BF16.F32.PACK_AB R30, R133, R132 ;  /* 0x00000084851e723e */ /* 0x000fc400000010ff */
[----:B-1----:R-:W-:Y:S02]  /*26940*/  IADD3 R12, P1, R5, UR4, RZ ;  /* 0x00000004050c7c10 */ /* 0x002fe4000ff3e0ff */
[----:B------:R-:W-:Y:S02]  /*26950*/  F2FP.BF16.F32.PACK_AB R31, R135, R134 ;  /* 0x00000086871f723e */ /* 0x000fe400000010ff */
[----:B------:R-:W-:Y:S02]  /*26960*/  MOV R84, R84 ;  /* 0x0000005400547202 */ /* 0x000fe40000000f00 */
[----:B------:R-:W-:Y:S01]  /*26970*/  ISETP.NE.AND.EX P0, PT, RZ, UR5, PT, P0 ;  /* 0x00000005ff007c0c */ /* 0x000fe2000bf05300 */
[----:B------:R1:W-:Y:S01]  /*26980*/  STSM.16.M88.4 [R120], R28 ;  /* 0x0000001c78007844 */ /* 0x0003e20000000200 */
[----:B------:R-:W-:Y:S02]  /*26990*/  MOV R88, R88 ;  /* 0x0000005800587202 */ /* 0x000fe40000000f00 */
[----:B--2---:R-:W-:Y:S01]  /*269a0*/  SHF.R.S32.HI R27, RZ, 0x1f, R236 ;  /* 0x0000001fff1b7819 */ /* 0x004fe200000114ec */
[----:B------:R1:W-:Y:S01]  /*269b0*/  STSM.16.M88.4 [R84], R136 ;  /* 0x0000008854007844 */ /* 0x0003e20000000200 */
[----:B------:R-:W-:-:S02]  /*269c0*/  F2FP.BF16.F32.PACK_AB R8, R145, R4 ;  /* 0x000000049108723e */ /* 0x000fc400000010ff */
[----:B------:R-:W-:Y:S02]  /*269d0*/  SHF.L.U64.HI R3, R236, 0x2, R27 ;  /* 0x00000002ec037819 */ /* 0x000fe4000001021b */
[----:B------:R-:W-:Y:S02]  /*269e0*/  F2FP.BF16.F32.PACK_AB R9, R147, R146 ;  /* 0x000000929309723e */ /* 0x000fe400000010ff */
[----:B------:R-:W-:Y:S01]  /*269f0*/  IADD3.X R13, R3, UR5, RZ, P1, !PT ;  /* 0x00000005030d7c10 */ /* 0x000fe20008ffe4ff */
[----:B------:R-:W-:Y:S01]  /*26a00*/  ULDC.64 UR4, c[0x0][0xc08] ;  /* 0x0003020000047ab9 */ /* 0x000fe20000000a00 */
[----:B------:R-:W-:Y:S02]  /*26a10*/  F2FP.BF16.F32.PACK_AB R10, R149, R148 ;  /* 0x00000094950a723e */ /* 0x000fe400000010ff */
[----:B------:R-:W-:Y:S02]  /*26a20*/  F2FP.BF16.F32.PACK_AB R11, R6, R150 ;  /* 0x00000096060b723e */ /* 0x000fe400000010ff */
[----:B---3--:R-:W-:-:S02]  /*26a30*/  ISETP.NE.AND P1, PT, R52, 0x1, PT ;  /* 0x000000013400780c */ /* 0x008fc40003f25270 */
[----:B------:R-:W-:Y:S01]  /*26a40*/  ISETP.NE.U32.AND P2, PT, RZ, UR4, PT ;  /* 0x00000004ff007c0c */ /* 0x000fe2000bf45070 */
[----:B------:R1:W-:Y:S01]  /*26a50*/  STSM.16.M88.4 [R88], R8 ;  /* 0x0000000858007844 */ /* 0x0003e20000000200 */
[----:B------:R-:W-:Y:S02]  /*26a60*/  BAR.SYNC.DEFER_BLOCKING 0x1, 0x100 ;  /* 0x0044000000007b1d */ /* 0x000fe40000010000 */
[----:B------:R-:W-:-:S07]  /*26a70*/  ISETP.NE.AND.EX P2, PT, RZ, UR5, PT, P2 ;  /* 0x00000005ff007c0c */ /* 0x000fce000bf45320 */
[----:B------:R-:W2:Y:S08]  /*26a80*/  @P1 LDC R6, c[0x0][0xbec] ;  /* 0x0002fb00ff061b82 */ /* 0x000eb00000000800 */
[----:B------:R-:W3:Y:S01]  /*26a90*/  @P1 LDC R15, c[0x0][0xbf0] ;  /* 0x0002fc00ff0f1b82 */ /* 0x000ee20000000800 */
[----:B------:R-:W-:Y:S01]  /*26aa0*/  @P2 IADD3 R4, P3, R5, UR4, RZ ;  /* 0x0000000405042c10 */ /* 0x000fe2000ff7e0ff */
[----:B------:R-:W-:-:S03]  /*26ab0*/  ULDC UR4, c[0x0][0xa88] ;  /* 0x0002a20000047ab9 */ /* 0x000fc60000000800 */
[----:B------:R-:W-:Y:S01]  /*26ac0*/  @P2 IADD3.X R5, R3, UR5, RZ, P3, !PT ;  /* 0x0000000503052c10 */ /* 0x000fe20009ffe4ff */
[----:B------:R-:W-:Y:S01]  /*26ad0*/  IMAD.U32 R3, RZ, RZ, UR4 ;  /* 0x00000004ff037e24 */ /* 0x000fe2000f8e00ff */
[----:B------:R1:W5:Y:S05]  /*26ae0*/  @P0 LDG.E R80, desc[UR6][R12.64] ;  /* 0x000000060c500981 */ /* 0x00036a000c1e1900 */
[----:B------:R1:W5:Y:S01]  /*26af0*/  @P2 LDG.E R3, desc[UR6][R4.64] ;  /* 0x0000000604032981 */ /* 0x000362000c1e1900 */
[----:B------:R-:W-:Y:S05]  /*26b00*/  @P2 BRA `(.L_x_3097) ;  /* 0x0000000000142947 */ /* 0x000fea0003800000 */
[----:B------:R-:W-:Y:S05]  /*26b10*/  @!P0 BRA `(.L_x_3097) ;  /* 0x0000000000108947 */ /* 0x000fea0003800000 */
[----:B------:R-:W-:Y:S02]  /*26b20*/  ULDC.64 UR4, c[0x0][0x208] ;  /* 0x0000820000047ab9 */ /* 0x000fe40000000a00 */
[----:B-1----:R-:W4:Y:S04]  /*26b30*/  LDG.E R4, desc[UR4][R12.64] ;  /* 0x000000040c047981 */ /* 0x002f28000c1e1900 */
[----:B-----5:R-:W4:Y:S02]  /*26b40*/  LDG.E R3, desc[UR4][R12.64+0x4] ;  /* 0x000004040c037981 */ /* 0x020f24000c1e1900 */
[----:B----4-:R-:W-:-:S07]  /*26b50*/  IMAD.IADD R3, R3, 0x1, -R4 ;  /* 0x0000000103037824 */ /* 0x010fce00078e0a04 */
.L_x_3097:
[----:B-1----:R-:W4:Y:S01]  /*26b60*/  LDL.LU R84, [R1+0x5c] ;  /* 0x00005c0001547983 */ /* 0x002f220000300800 */
[----:B------:R-:W-:Y:S01]  /*26b70*/  IMAD.IADD R25, R235, 0x1, R230 ;  /* 0x00000001eb197824 */ /* 0x000fe200078e02e6 */
[----:B------:R-:W-:Y:S01]  /*26b80*/  ULDC.64 UR4, c[0x0][0xb90] ;  /* 0x0002e40000047ab9 */ /* 0x000fe20000000a00 */
[----:B-----5:R-:W-:Y:S01]  /*26b90*/  SHF.R.S32.HI R81, RZ, 0x1f, R80 ;  /* 0x0000001fff517819 */ /* 0x020fe20000011450 */
[----:B------:R-:W4:Y:S01]  /*26ba0*/  LDL R14, [R1+0x80] ;  /* 0x00008000010e7983 */ /* 0x000f220000100800 */
[----:B--2---:R-:W-:-:S04]  /*26bb0*/  @P1 IMAD.HI.U32 R6, R25, R6, RZ ;  /* 0x0000000619061227 */ /* 0x004fc800078e00ff */
[----:B------:R-:W-:Y:S01]  /*26bc0*/  IMAD.SHL.U32 R8, R212, 0x40, RZ ;  /* 0x00000040d4087824 */ /* 0x000fe200078e00ff */
[----:B------:R-:W-:Y:S01]  /*26bd0*/  SEL R82, R27, RZ, !P0 ;  /* 0x000000ff1b527207 */ /* 0x000fe20004000000 */
[----:B------:R-:W-:Y:S01]  /*26be0*/  IMAD.MOV.U32 R7, RZ, RZ, R25 ;  /* 0x000000ffff077224 */ /* 0x000fe200078e0019 */
[----:B---3--:R-:W-:Y:S01]  /*26bf0*/  @P1 SHF.R.U32.HI R7, RZ, R15, R6 ;  /* 0x0000000fff071219 */ /* 0x008fe20000011606 */
[----:B------:R-:W-:Y:S01]  /*26c00*/  IMAD R9, R237, 0x8, R8 ;  /* 0x00000008ed097824 */ /* 0x000fe200078e0208 */
[----:B------:R-:W2:Y:S01]  /*26c10*/  LDL R15, [R1+0x6c] ;  /* 0x00006c00010f7983 */ /* 0x000ea20000100800 */
[----:B------:R-:W-:Y:S01]  /*26c20*/  SEL R236, R236, RZ, !P0 ;  /* 0x000000ffecec7207 */ /* 0x000fe20004000000 */
[----:B------:R-:W-:Y:S01]  /*26c30*/  IMAD R3, R3, R52, RZ ;  /* 0x0000003403037224 */ /* 0x000fe200078e02ff */
[----:B------:R-:W1:Y:S01]  /*26c40*/  @P1 LDC R85, c[0x0][0xbec] ;  /* 0x0002fb00ff551b82 */ /* 0x000e620000000800 */
[----:B------:R-:W-:Y:S02]  /*26c50*/  IMAD.MOV R13, RZ, RZ, -R7 ;  /* 0x000000ffff0d7224 */ /* 0x000fe400078e0a07 */
[----:B------:R-:W-:-:S04]  /*26c60*/  IMAD.WIDE R20, R9, 0x2, R20 ;  /* 0x0000000209147825 */ /* 0x000fc800078e0214 */
[----:B------:R-:W-:Y:S01]  /*26c70*/  IMAD R9, R52, R13, R25 ;  /* 0x0000000d34097224 */ /* 0x000fe200078e0219 */
[----:B------:R-:W-:Y:S01]  /*26c80*/  ULDC.64 UR6, c[0x0][0x208] ;  /* 0x0000820000067ab9 */ /* 0x000fe20000000a00 */
[----:B------:R-:W3:Y:S03]  /*26c90*/  @P1 LDC R87, c[0x0][0xbf0] ;  /* 0x0002fc00ff571b82 */ /* 0x000ee60000000800 */
[----:B------:R-:W-:Y:S02]  /*26ca0*/  SHF.R.S32.HI R6, RZ, 0x1f, R9 ;  /* 0x0000001fff067819 */ /* 0x000fe40000011409 */
[C---:B------:R-:W-:Y:S02]  /*26cb0*/  IADD3 R33, P2, R20.reuse, 0x5000, RZ ;  /* 0x0000500014217810 */ /* 0x040fe40007f5e0ff */
[C---:B------:R-:W-:Y:S02]  /*26cc0*/  IADD3 R29, P3, R20.reuse, 0x4000, RZ ;  /* 0x00004000141d7810 */ /* 0x040fe40007f7e0ff */
[----:B------:R-:W-:-:S02]  /*26cd0*/  IADD3 R13, P4, R20, 0x2000, RZ ;  /* 0x00002000140d7810 */ /* 0x000fc40007f9e0ff */
[----:B------:R-:W-:Y:S02]  /*26ce0*/  LOP3.LUT R32, R33, 0x380, RZ, 0xc0, !PT ;  /* 0x0000038021207812 */ /* 0x000fe400078ec0ff */
[----:B------:R-:W-:Y:S02]  /*26cf0*/  LOP3.LUT R28, R29, 0x380, RZ, 0xc0, !PT ;  /* 0x000003801d1c7812 */ /* 0x000fe400078ec0ff */
[----:B------:R-:W-:Y:S02]  /*26d00*/  LOP3.LUT R12, R13, 0x380, RZ, 0xc0, !PT ;  /* 0x000003800d0c7812 */ /* 0x000fe400078ec0ff */
[----:B------:R-:W-:Y:S02]  /*26d10*/  SHF.R.U64 R32, R32, 0x3, RZ ;  /* 0x0000000320207819 */ /* 0x000fe400000012ff */
[----:B------:R-:W-:Y:S02]  /*26d20*/  SHF.R.U64 R28, R28, 0x3, RZ ;  /* 0x000000031c1c7819 */ /* 0x000fe400000012ff */
[----:B------:R-:W-:-:S02]  /*26d30*/  SHF.R.U64 R12, R12, 0x3, RZ ;  /* 0x000000030c0c7819 */ /* 0x000fc400000012ff */
[----:B------:R-:W-:Y:S01]  /*26d40*/  LOP3.LUT R32, R32, R33, RZ, 0x3c, !PT ;  /* 0x0000002120207212 */ /* 0x000fe200078e3cff */
[--C-:B------:R-:W-:Y:S01]  /*26d50*/  IMAD.X R33, RZ, RZ, R21.reuse, P2 ;  /* 0x000000ffff217224 */ /* 0x100fe200010e0615 */
[----:B------:R-:W-:Y:S01]  /*26d60*/  LOP3.LUT R28, R28, R29, RZ, 0x3c, !PT ;  /* 0x0000001d1c1c7212 */ /* 0x000fe200078e3cff */
[--C-:B------:R-:W-:Y:S01]  /*26d70*/  IMAD.X R29, RZ, RZ, R21.reuse, P3 ;  /* 0x000000ffff1d7224 */ /* 0x100fe200018e0615 */
[----:B------:R-:W-:Y:S01]  /*26d80*/  LOP3.LUT R12, R12, R13, RZ, 0x3c, !PT ;  /* 0x0000000d0c0c7212 */ /* 0x000fe200078e3cff */
[----:B------:R-:W-:Y:S01]  /*26d90*/  IMAD.X R13, RZ, RZ, R21, P4 ;  /* 0x000000ffff0d7224 */ /* 0x000fe200020e0615 */
[C---:B------:R-:W-:Y:S02]  /*26da0*/  IADD3 R61, P2, R20.reuse, 0xb000, RZ ;  /* 0x0000b000143d7810 */ /* 0x040fe40007f5e0ff */
[C---:B------:R-:W-:Y:S02]  /*26db0*/  IADD3 R57, P3, R20.reuse, 0xa000, RZ ;  /* 0x0000a00014397810 */ /* 0x040fe40007f7e0ff */
[----:B------:R-:W-:-:S02]  /*26dc0*/  IADD3 R37, P6, R20, 0x6000, RZ ;  /* 0x0000600014257810 */ /* 0x000fc40007fde0ff */
[----:B------:R-:W-:Y:S02]  /*26dd0*/  IADD3 R45, P4, R20, 0x8000, RZ ;  /* 0x00008000142d7810 */ /* 0x000fe40007f9e0ff */
        /* <DEDUP_REMOVED lines=20> */
[----:B------:R-:W-:Y:S02]  /*26f20*/  SHF.R.U64 R64, R64, 0x3, RZ ;  /* 0x0000000340407819 */ /* 0x000fe400000012ff */
[----:B------:R-:W-:Y:S02]  /*26f30*/  SHF.R.U64 R72, R72, 0x3, RZ ;  /* 0x0000000348487819 */ /* 0x000fe400000012ff */
[----:B------:R-:W-:Y:S01]  /*26f40*/  LOP3.LUT R64, R64, R65, RZ, 0x3c, !PT ;  /* 0x0000004140407212 */ /* 0x000fe200078e3cff */
[--C-:B------:R-:W-:Y:S01]  /*26f50*/  IMAD.X R65, RZ, RZ, R21.reuse, P6 ;  /* 0x000000ffff417224 */ /* 0x100fe200030e0615 */
[----:B------:R-:W-:Y:S01]  /*26f60*/  LOP3.LUT R72, R72, R73, RZ, 0x3c, !PT ;  /* 0x0000004948487212 */ /* 0x000fe200078e3cff */
[----:B------:R-:W-:Y:S01]  /*26f70*/  IMAD.X R73, RZ, RZ, R21, P4 ;  /* 0x000000ffff497224 */ /* 0x000fe200020e0615 */
[----:B------:R-:W-:Y:S01]  /*26f80*/  BSSY B1, `(.L_x_3098) ;  /* 0x00000a1000017945 */ /* 0x000fe20003800000 */
[----:B------:R-:W-:-:S02]  /*26f90*/  SHF.R.S32.HI R89, RZ, 0x1f, R16 ;  /* 0x0000001fff597819 */ /* 0x000fc40000011410 */
[----:B------:R-:W-:Y:S02]  /*26fa0*/  SHF.R.S32.HI R90, RZ, 0x1f, R220 ;  /* 0x0000001fff5a7819 */ /* 0x000fe400000114dc */
[----:B------:R-:W-:Y:S02]  /*26fb0*/  SHF.R.S32.HI R92, RZ, 0x1f, R221 ;  /* 0x0000001fff5c7819 */ /* 0x000fe400000114dd */
[----:B----4-:R-:W-:-:S05]  /*26fc0*/  SHF.R.S32.HI R83, RZ, 0x1f, R84 ;  /* 0x0000001fff537819 */ /* 0x010fca0000011454 */
[----:B------:R-:W-:-:S04]  /*26fd0*/  IMAD R4, R83, UR4, RZ ;  /* 0x0000000453047c24 */ /* 0x000fc8000f8e02ff */
[C---:B------:R-:W-:Y:S02]  /*26fe0*/  IMAD R11, R84.reuse, UR5, R4 ;  /* 0x00000005540b7c24 */ /* 0x040fe4000f8e0204 */
[----:B------:R-:W-:Y:S01]  /*26ff0*/  IMAD.WIDE.U32 R4, R84, UR4, R80 ;  /* 0x0000000454047c25 */ /* 0x000fe2000f8e0050 */
[----:B------:R-:W-:-:S03]  /*27000*/  ULDC.64 UR4, c[0x0][0xb98] ;  /* 0x0002e60000047ab9 */ /* 0x000fc60000000a00 */
[----:B------:R-:W-:Y:S02]  /*27010*/  IMAD.IADD R5, R5, 0x1, R11 ;  /* 0x0000000105057824 */ /* 0x000fe400078e020b */
[----:B------:R-:W-:Y:S02]  /*27020*/  IMAD R11, R82, UR4, RZ ;  /* 0x00000004520b7c24 */ /* 0x000fe4000f8e02ff */
[----:B------:R-:W-:-:S04]  /*27030*/  IMAD.WIDE.U32 R4, R236, UR4, R4 ;  /* 0x00000004ec047c25 */ /* 0x000fc8000f8e0004 */
[----:B------:R-:W-:Y:S01]  /*27040*/  IMAD R8, R236, UR5, R11 ;  /* 0x00000005ec087c24 */ /* 0x000fe2000f8e020b */
[----:B------:R-:W-:Y:S01]  /*27050*/  SHF.R.S32.HI R11, RZ, 0x1f, R7 ;  /* 0x0000001fff0b7819 */ /* 0x000fe20000011407 */
[----:B------:R-:W-:Y:S01]  /*27060*/  ULDC.64 UR4, c[0x0][0xb88] ;  /* 0x0002e20000047ab9 */ /* 0x000fe20000000a00 */
[----:B------:R-:W-:Y:S01]  /*27070*/  IADD3 R4, P0, R7, R4, RZ ;  /* 0x0000000407047210 */ /* 0x000fe20007f1e0ff */
[----:B------:R-:W-:-:S03]  /*27080*/  IMAD R6, R6, UR4, RZ ;  /* 0x0000000406067c24 */ /* 0x000fc6000f8e02ff */
[----:B------:R-:W-:Y:S01]  /*27090*/  IADD3.X R5, R11, R5, R8, P0, !PT ;  /* 0x000000050b057210 */ /* 0x000fe200007fe408 */
[C---:B------:R-:W-:Y:S02]  /*270a0*/  IMAD R11, R9.reuse, UR5, R6 ;  /* 0x00000005090b7c24 */ /* 0x040fe4000f8e0206 */
[----:B------:R-:W-:Y:S01]  /*270b0*/  IMAD.WIDE.U32 R4, R9, UR4, R4 ;  /* 0x0000000409047c25 */ /* 0x000fe2000f8e0004 */
[----:B------:R-:W-:-:S03]  /*270c0*/  ULDC.64 UR4, c[0x0][0xb50] ;  /* 0x0002d40000047ab9 */ /* 0x000fc60000000a00 */
[----:B------:R-:W-:Y:S01]  /*270d0*/  IMAD.IADD R5, R5, 0x1, R11 ;  /* 0x0000000105057824 */ /* 0x000fe200078e020b */
[----:B------:R-:W-:-:S04]  /*270e0*/  LEA R6, P0, R4, UR4, 0x2 ;  /* 0x0000000404067c11 */ /* 0x000fc8000f8010ff */
[----:B------:R-:W-:Y:S02]  /*270f0*/  LEA.HI.X R10, R4, UR5, R5, 0x2, P0 ;  /* 0x00000005040a7c11 */ /* 0x000fe400080f1405 */
[C---:B------:R-:W-:Y:S01]  /*27100*/  IADD3 R7, P5, R20.reuse, 0x1000, RZ ;  /* 0x0000100014077810 */ /* 0x040fe20007fbe0ff */
[----:B------:R-:W-:Y:S01]  /*27110*/  SHFL.IDX PT, R50, R6, RZ, 0x1c1f ;  /* 0x001c1fff06327589 */ /* 0x000fe200000e0000 */
[----:B------:R-:W-:Y:S01]  /*27120*/  IADD3 R25, P0, R20, 0x3000, RZ ;  /* 0x0000300014197810 */ /* 0x000fe20007f1e0ff */
[----:B------:R-:W-:Y:S01]  /*27130*/  IMAD.IADD R14, R14, 0x1, R230 ;  /* 0x000000010e0e7824 */ /* 0x000fe200078e02e6 */
[----:B------:R-:W-:Y:S02]  /*27140*/  ULDC.64 UR4, c[0x0][0xaa0] ;  /* 0x0002a80000047ab9 */ /* 0x000fe40000000a00 */
[----:B------:R-:W-:-:S04]  /*27150*/  LOP3.LUT R24, R25, 0x380, RZ, 0xc0, !PT ;  /* 0x0000038019187812 */ /* 0x000fc800078ec0ff */
[----:B------:R-:W-:-:S04]  /*27160*/  SHF.R.U64 R24, R24, 0x3, RZ ;  /* 0x0000000318187819 */ /* 0x000fc800000012ff */
[----:B------:R-:W-:Y:S01]  /*27170*/  LOP3.LUT R24, R24, R25, RZ, 0x3c, !PT ;  /* 0x0000001918187212 */ /* 0x000fe200078e3cff */
[--C-:B------:R-:W-:Y:S01]  /*27180*/  IMAD.X R25, RZ, RZ, R21.reuse, P0 ;  /* 0x000000ffff197224 */ /* 0x100fe200000e0615 */
[C---:B------:R-:W-:Y:S01]  /*27190*/  IADD3 R49, P0, R20.reuse, 0x9000, RZ ;  /* 0x0000900014317810 */ /* 0x040fe20007f1e0ff */
[----:B------:R-:W-:Y:S01]  /*271a0*/  IMAD.X R9, RZ, RZ, R21, P5 ;  /* 0x000000ffff097224 */ /* 0x000fe200028e0615 */
[----:B------:R-:W-:Y:S02]  /*271b0*/  IADD3 R41, P5, R20, 0x7000, RZ ;  /* 0x0000700014297810 */ /* 0x000fe40007fbe0ff */
[----:B------:R-:W-:Y:S01]  /*271c0*/  LOP3.LUT R48, R49, 0x380, RZ, 0xc0, !PT ;  /* 0x0000038031307812 */ /* 0x000fe200078ec0ff */
[----:B------:R-:W4:Y:S01]  /*271d0*/  SHFL.IDX PT, R51, R10, RZ, 0x1c1f ;  /* 0x001c1fff0a337589 */ /* 0x000f2200000e0000 */
[----:B------:R-:W-:Y:S02]  /*271e0*/  LOP3.LUT R40, R41, 0x380, RZ, 0xc0, !PT ;  /* 0x0000038029287812 */ /* 0x000fe400078ec0ff */
[----:B------:R-:W-:Y:S01]  /*271f0*/  SHF.R.U64 R48, R48, 0x3, RZ ;  /* 0x0000000330307819 */ /* 0x000fe200000012ff */
[----:B------:R-:W-:Y:S01]  /*27200*/  SHFL.IDX PT, R58, R6, 0x1, 0x1c1f ;  /* 0x003c1f00063a7f89 */ /* 0x000fe200000e0000 */
[----:B------:R-:W-:-:S03]  /*27210*/  LOP3.LUT R8, R7, 0x380, RZ, 0xc0, !PT ;  /* 0x0000038007087812 */ /* 0x000fc600078ec0ff */
[----:B------:R-:W0:Y:S01]  /*27220*/  SHFL.IDX PT, R59, R10, 0x1, 0x1c1f ;  /* 0x003c1f000a3b7f89 */ /* 0x000e2200000e0000 */
[----:B------:R-:W-:Y:S01]  /*27230*/  LOP3.LUT R48, R48, R49, RZ, 0x3c, !PT ;  /* 0x0000003130307212 */ /* 0x000fe200078e3cff */
[--C-:B------:R-:W-:Y:S01]  /*27240*/  IMAD.X R49, RZ, RZ, R21.reuse, P0 ;  /* 0x000000ffff317224 */ /* 0x100fe200000e0615 */
[----:B------:R-:W-:Y:S01]  /*27250*/  SHF.R.U64 R40, R40, 0x3, RZ ;  /* 0x0000000328287819 */ /* 0x000fe200000012ff */
[----:B------:R-:W-:Y:S01]  /*27260*/  VIADD R4, R14, 0x8 ;  /* 0x000000080e047836 */ /* 0x000fe20000000000 */
[----:B--2---:R-:W-:Y:S02]  /*27270*/  LOP3.LUT P0, RZ, R15, 0x3, RZ, 0xc0, !PT ;  /* 0x000000030fff7812 */ /* 0x004fe4000780c0ff */
[----:B------:R-:W-:Y:S02]  /*27280*/  SHF.R.U64 R8, R8, 0x3, RZ ;  /* 0x0000000308087819 */ /* 0x000fe400000012ff */
[----:B------:R-:W-:Y:S01]  /*27290*/  LOP3.LUT R40, R40, R41, RZ, 0x3c, !PT ;  /* 0x0000002928287212 */ /* 0x000fe200078e3cff */
[----:B------:R-:W-:Y:S01]  /*272a0*/  IMAD.X R41, RZ, RZ, R21, P5 ;  /* 0x000000ffff297224 */ /* 0x000fe200028e0615 */
[----:B------:R-:W-:-:S02]  /*272b0*/  ISETP.GE.OR P2, PT, R14, R3, P0 ;  /* 0x000000030e00720c */ /* 0x000fc40000746670 */
[----:B------:R-:W-:Y:S02]  /*272c0*/  LOP3.LUT R8, R8, R7, RZ, 0x3c, !PT ;  /* 0x0000000708087212 */ /* 0x000fe400078e3cff */
[----:B------:R-:W-:Y:S02]  /*272d0*/  IADD3 R5, P3, R20, 0xf000, RZ ;  /* 0x0000f00014057810 */ /* 0x000fe40007f7e0ff */
[----:B------:R-:W-:Y:S02]  /*272e0*/  ISETP.GE.OR P0, PT, R4, R3, P0 ;  /* 0x000000030400720c */ /* 0x000fe40000706670 */
[C---:B------:R-:W-:Y:S02]  /*272f0*/  IADD3 R69, P5, R20.reuse, 0xd000, RZ ;  /* 0x0000d00014457810 */ /* 0x040fe40007fbe0ff */
[----:B------:R-:W-:Y:S02]  /*27300*/  LOP3.LUT R7, R20, 0x380, RZ, 0xc0, !PT ;  /* 0x0000038014077812 */ /* 0x000fe400078ec0ff */
[----:B------:R-:W-:-:S02]  /*27310*/  LOP3.LUT R4, R5, 0x380, RZ, 0xc0, !PT ;  /* 0x0000038005047812 */ /* 0x000fc400078ec0ff */
[----:B------:R-:W-:Y:S02]  /*27320*/  LOP3.LUT R68, R69, 0x380, RZ, 0xc0, !PT ;  /* 0x0000038045447812 */ /* 0x000fe400078ec0ff */
[----:B------:R-:W-:Y:S02]  /*27330*/  SHF.R.U64 R7, R7, 0x3, RZ ;  /* 0x0000000307077819 */ /* 0x000fe400000012ff */
[----:B------:R-:W-:Y:S02]  /*27340*/  SHF.R.U64 R4, R4, 0x3, RZ ;  /* 0x0000000304047819 */ /* 0x000fe400000012ff */
[----:B------:R-:W-:Y:S02]  /*27350*/  SHF.R.U64 R68, R68, 0x3, RZ ;  /* 0x0000000344447819 */ /* 0x000fe400000012ff */
[----:B------:R-:W-:Y:S01]  /*27360*/  LOP3.LUT R20, R7, R20, RZ, 0x3c, !PT ;  /* 0x0000001407147212 */ /* 0x000fe200078e3cff */
[----:B----4-:R-:W-:Y:S01]  /*27370*/  @!P2 ST.E desc[UR6][R50.64], R0 ;  /* 0x000000003200a985 */ /* 0x010fe2000c101906 */
[----:B------:R-:W-:Y:S01]  /*27380*/  LOP3.LUT R68, R68, R69, RZ, 0x3c, !PT ;  /* 0x0000004544447212 */ /* 0x000fe200078e3cff */
[--C-:B------:R-:W-:Y:S01]  /*27390*/  IMAD.X R69, RZ, RZ, R21.reuse, P5 ;  /* 0x000000ffff457224 */ /* 0x100fe200028e0615 */
[----:B------:R-:W-:Y:S01]  /*273a0*/  LOP3.LUT R76, R4, R5, RZ, 0x3c, !PT ;  /* 0x00000005044c7212 */ /* 0x000fe200078e3cff */
[----:B0-----:R0:W-:Y:S01]  /*273b0*/  @!P0 ST.E desc[UR6][R58.64], R2 ;  /* 0x000000023a008985 */ /* 0x0011e2000c101906 */
[----:B------:R-:W-:-:S03]  /*273c0*/  IMAD.X R77, RZ, RZ, R21, P3 ;  /* 0x000000ffff4d7224 */ /* 0x000fc600018e0615 */
[----:B------:R2:W5:Y:S04]  /*273d0*/  LD.E.128 R4, desc[UR6][R20.64] ;  /* 0x0000000614047980 */ /* 0x000568000c101d00 */
[----:B------:R-:W5:Y:S04]  /*273e0*/  LD.E.128 R8, desc[UR6][R8.64] ;  /* 0x0000000608087980 */ /* 0x000f68000c101d00 */
[----:B------:R-:W5:Y:S01]  /*273f0*/  LD.E.128 R12, desc[UR6][R12.64] ;  /* 0x000000060c0c7980 */ /* 0x000f62000c101d00 */
[----:B--2---:R-:W-:-:S03]  /*27400*/  IMAD R21, R81, UR4, RZ ;  /* 0x0000000451157c24 */ /* 0x004fc6000f8e02ff */
[----:B------:R-:W5:Y:S01]  /*27410*/  LD.E.128 R24, desc[UR6][R24.64] ;  /* 0x0000000618187980 */ /* 0x000f62000c101d00 */
[C---:B------:R-:W-:Y:S02]  /*27420*/  IMAD R81, R80.reuse, UR5, R21 ;  /* 0x0000000550517c24 */ /* 0x040fe4000f8e0215 */
[----:B------:R-:W-:Y:S01]  /*27430*/  IMAD.WIDE.U32 R20, R80, UR4, RZ ;  /* 0x0000000450147c25 */ /* 0x000fe2000f8e00ff */
[----:B------:R-:W-:Y:S01]  /*27440*/  ULDC.64 UR4, c[0x0][0xae8] ;  /* 0x0002ba0000047ab9 */ /* 0x000fe20000000a00 */
[----:B------:R-:W5:Y:S02]  /*27450*/  LD.E.128 R28, desc[UR6][R28.64] ;  /* 0x000000061c1c7980 */ /* 0x000f64000c101d00 */
[----:B------:R-:W-:Y:S02]  /*27460*/  IMAD.IADD R21, R21, 0x1, R81 ;  /* 0x0000000115157824 */ /* 0x000fe400078e0251 */
[----:B------:R-:W-:Y:S01]  /*27470*/  IMAD R81, R237, 0x20, R212 ;  /* 0x00000020ed517824 */ /* 0x000fe200078e02d4 */
[----:B------:R-:W5:Y:S01]  /*27480*/  LD.E.128 R32, desc[UR6][R32.64] ;  /* 0x0000000620207980 */ /* 0x000f62000c101d00 */
[----:B------:R-:W-:-:S02]  /*27490*/  IMAD R83, R83, UR4, RZ ;  /* 0x0000000453537c24 */ /* 0x000fc4000f8e02ff */
[----:B0-----:R-:W-:Y:S01]  /*274a0*/  IMAD.IADD R2, R230, 0x1, R81 ;  /* 0x00000001e6027824 */ /* 0x001fe200078e0251 */
[----:B------:R-:W5:Y:S01]  /*274b0*/  LD.E.128 R36, desc[UR6][R36.64] ;  /* 0x0000000624247980 */ /* 0x000f62000c101d00 */
[C---:B------:R-:W-:Y:S02]  /*274c0*/  IMAD R83, R84.reuse, UR5, R83 ;  /* 0x0000000554537c24 */ /* 0x040fe4000f8e0253 */
[----:B------:R-:W-:Y:S01]  /*274d0*/  IMAD.WIDE.U32 R20, R84, UR4, R20 ;  /* 0x0000000454147c25 */ /* 0x000fe2000f8e0014 */
[----:B------:R-:W-:Y:S01]  /*274e0*/  ULDC.64 UR4, c[0x0][0xaf0] ;  /* 0x0002bc0000047ab9 */ /* 0x000fe20000000a00 */
[----:B------:R-:W5:Y:S02]  /*274f0*/  LD.E.128 R40, desc[UR6][R40.64] ;  /* 0x0000000628287980 */ /* 0x000f64000c101d00 */
[----:B-1----:R-:W-:Y:S02]  /*27500*/  @P1 IMAD.HI.U32 R0, R2, R85, RZ ;  /* 0x0000005502001227 */ /* 0x002fe400078e00ff */
[----:B------:R-:W5:Y:S02]  /*27510*/  LD.E.128 R44, desc[UR6][R44.64] ;  /* 0x000000062c2c7980 */ /* 0x000f64000c101d00 */
[----:B------:R-:W-:-:S02]  /*27520*/  IMAD.IADD R21, R21, 0x1, R83 ;  /* 0x0000000115157824 */ /* 0x000fc400078e0253 */
[----:B------:R-:W-:Y:S01]  /*27530*/  IMAD.MOV.U32 R81, RZ, RZ, R2 ;  /* 0x000000ffff517224 */ /* 0x000fe200078e0002 */
[----:B---3--:R-:W-:Y:S01]  /*27540*/  @P1 SHF.R.U32.HI R81, RZ, R87, R0 ;  /* 0x00000057ff511219 */ /* 0x008fe20000011600 */
[----:B------:R-:W-:Y:S01]  /*27550*/  IMAD R83, R82, UR4, RZ ;  /* 0x0000000452537c24 */ /* 0x000fe2000f8e02ff */
[----:B------:R-:W5:Y:S01]  /*27560*/  LD.E.128 R48, desc[UR6][R48.64] ;  /* 0x0000000630307980 */ /* 0x000f62000c101d00 */
[C---:B------:R-:W-:Y:S01]  /*27570*/  IMAD.WIDE.U32 R20, R236.reuse, UR4, R20 ;  /* 0x00000004ec147c25 */ /* 0x040fe2000f8e0014 */
[----:B------:R-:W-:Y:S02]  /*27580*/  SHF.R.S32.HI R0, RZ, 0x1f, R81 ;  /* 0x0000001fff007819 */ /* 0x000fe40000011451 */
[----:B------:R-:W5:Y:S01]  /*27590*/  LD.E.128 R56, desc[UR6][R56.64] ;  /* 0x0000000638387980 */ /* 0x000f62000c101d00 */
        /* <DEDUP_REMOVED lines=16> */
[----:B------:R-:W5:Y:S01]  /*276a0*/  LD.E.128 R76, desc[UR6][R76.64] ;  /* 0x000000064c4c7980 */ /* 0x000f62000c101d00 */
[----:B------:R-:W-:Y:S01]  /*276b0*/  IMAD.IADD R230, R212, 0x1, R230 ;  /* 0x00000001d4e67824 */ /* 0x000fe200078e02e6 */
[----:B------:R-:W-:Y:S01]  /*276c0*/  @!PT LDS RZ, [RZ] ;  /* 0x00000000fffff984 */ /* 0x000fe20000000800 */
[----:B------:R-:W-:Y:S01]  /*276d0*/  @!PT LDS RZ, [RZ] ;  /* 0x00000000fffff984 */ /* 0x000fe20000000800 */
[----:B------:R-:W-:Y:S01]  /*276e0*/  @!PT LDS RZ, [RZ] ;  /* 0x00000000fffff984 */ /* 0x000fe20000000800 */
[----:B------:R-:W-:Y:S01]  /*276f0*/  @!PT LDS RZ, [RZ] ;  /* 0x00000000fffff984 */ /* 0x000fe20000000800 */
[----:B------:R0:W-:Y:S06]  /*27700*/  MEMBAR.ALL.CTA ;  /* 0x0000000000007992 */ /* 0x0001ec0000008000 */
[----:B0-----:R-:W0:Y:S01]  /*27710*/  FENCE.VIEW.ASYNC.S ;  /* 0x00000000000073c6 */ /* 0x001e220000000000 */
[----:B------:R-:W-:-:S02]  /*27720*/  IMAD R81, R83, UR5, R2 ;  /* 0x0000000553517c24 */ /* 0x000fc4000f8e0202 */
[----:B------:R-:W-:Y:S01]  /*27730*/  IMAD.WIDE.U32 R20, R83, UR4, R20 ;  /* 0x0000000453147c25 */ /* 0x000fe2000f8e0014 */
[----:B------:R-:W-:-:S03]  /*27740*/  ULDC.64 UR4, c[0x0][0xa80] ;  /* 0x0002a00000047ab9 */ /* 0x000fc60000000a00 */
[----:B------:R-:W-:Y:S01]  /*27750*/  VIADD R2, R230, 0x40 ;  /* 0x00000040e6027836 */ /* 0x000fe20000000000 */
[----:B------:R-:W-:Y:S01]  /*27760*/  LEA R52, P2, R20, UR4, 0x1 ;  /* 0x0000000414347c11 */ /* 0x000fe2000f8408ff */
[----:B------:R-:W-:Y:S02]  /*27770*/  IMAD.IADD R21, R21, 0x1, R81 ;  /* 0x0000000115157824 */ /* 0x000fe400078e0251 */
[----:B------:R-:W-:Y:S01]  /*27780*/  VIADD R0, R230, 0x20 ;  /* 0x00000020e6007836 */ /* 0x000fe20000000000 */
[-C--:B------:R-:W-:Y:S02]  /*27790*/  ISETP.GE.AND P0, PT, R2, R3.reuse, PT ;  /* 0x000000030200720c */ /* 0x080fe40003f06270 */
[----:B------:R-:W-:Y:S02]  /*277a0*/  LEA.HI.X R2, R20, UR5, R21, 0x1, P2 ;  /* 0x0000000514027c11 */ /* 0x000fe400090f0c15 */
[-C--:B------:R-:W-:Y:S02]  /*277b0*/  ISETP.GE.AND P2, PT, R230, R3.reuse, PT ;  /* 0x00000003e600720c */ /* 0x080fe40003f46270 */
[----:B------:R-:W-:Y:S01]  /*277c0*/  ISETP.GE.AND P1, PT, R0, R3, PT ;  /* 0x000000030000720c */ /* 0x000fe20003f26270 */
[----:B------:R-:W-:Y:S01]  /*277d0*/  VIADD R0, R18, 0x38820 ;  /* 0x0003882012007836 */ /* 0x000fe20000000000 */
[----:B------:R-:W-:-:S04]  /*277e0*/  SHF.R.S32.HI R80, RZ, 0x1f, R213 ;  /* 0x0000001fff507819 */ /* 0x000fc800000114d5 */
[----:B------:R-:W-:Y:S02]  /*277f0*/  LEA.HI R80, R80, R213, RZ, 0x3 ;  /* 0x000000d550507211 */ /* 0x000fe400078f18ff */
[----:B------:R-:W-:Y:S01]  /*27800*/  PRMT R0, RZ, 0x654, R0 ;  /* 0x00000654ff007816 */ /* 0x000fe20000000000 */
[----:B0-----:R0:W1:Y:S01]  /*27810*/  SHFL.IDX PT, R87, R52, RZ, 0x181f ;  /* 0x00181fff34577589 */ /* 0x00106200000e0000 */
[----:B------:R-:W-:Y:S02]  /*27820*/  LOP3.LUT R86, R80, 0xfffffff8, RZ, 0xc0, !PT ;  /* 0xfffffff850567812 */ /* 0x000fe400078ec0ff */
[----:B------:R0:W-:Y:S01]  /*27830*/  SYNCS.ARRIVE.TRANS64.RED.A1T0 RZ, [R0+URZ], RZ ;  /* 0x000000ff00ff79a7 */ /* 0x0001e2000810043f */
[----:B------:R0:W2:Y:S01]  /*27840*/  SHFL.IDX PT, R85, R2, RZ, 0x181f ;  /* 0x00181fff02557589 */ /* 0x0000a200000e0000 */
[----:B------:R-:W-:Y:S01]  /*27850*/  SHF.R.S32.HI R88, RZ, 0x1f, R86 ;  /* 0x0000001fff587819 */ /* 0x000fe20000011456 */
[----:B------:R-:W-:Y:S06]  /*27860*/  @P2 BRA `(.L_x_3099) ;  /* 0x0000000000482947 */ /* 0x000fec0003800000 */
        /* <DEDUP_REMOVED lines=18> */
.L_x_3099:
[----:B------:R-:W-:Y:S05]  /*27990*/  BSYNC B1 ;  /* 0x0000000000017941 */ /* 0x000fea0003800000 */
.L_x_3098:
        /* <DEDUP_REMOVED lines=22> */
.L_x_3101:
[----:B------:R-:W-:Y:S05]  /*27b00*/  BSYNC B1 ;  /* 0x0000000000017941 */ /* 0x000fea0003800000 */
.L_x_3100:
        /* <DEDUP_REMOVED lines=13> */
[----:B------:R-:W-:Y:S02]  /*27be0*/  @!P3 LEA.HI.X R5, R16, R11, R89, 0x1, P6 ;  /* 0x0000000b1005b211 */ /* 0x000fe400030f0c59 */
        /* <DEDUP_REMOVED lines=8> */
.L_x_3103:
[----:B------:R-:W-:Y:S05]  /*27c70*/  BSYNC B1 ;  /* 0x0000000000017941 */ /* 0x000fea0003800000 */
.L_x_3102:
[----:B------:R-:W-:Y:S01]  /*27c80*/  VIADD R0, R230, 0x60 ;  /* 0x00000060e6007836 */ /* 0x000fe20000000000 */
[----:B0-----:R0:W0:Y:S04]  /*27c90*/  SHFL.IDX PT, R9, R2, 0x3, 0x181f ;  /* 0x00781f0002097f89 */ /* 0x00102800000e0000 */
[----:B------:R-:W-:Y:S01]  /*27ca0*/  ISETP.GE.AND P0, PT, R0, R3, PT ;  /* 0x000000030000720c */ /* 0x000fe20003f06270 */
[----:B------:R0:W0:-:S12]  /*27cb0*/  SHFL.IDX PT, R11, R52, 0x3, 0x181f ;  /* 0x00781f00340b7f89 */ /* 0x00001800000e0000 */
[----:B------:R-:W-:Y:S05]  /*27cc0*/  @P0 BRA `(.L_x_3104) ;  /* 0x0000000c00c80947 */ /* 0x000fea0003800000 */
[----:B------:R-:W-:Y:S01]  /*27cd0*/  ULDC UR4, c[0x0][0xac8] ;  /* 0x0002b20000047ab9 */ /* 0x000fe20000000800 */
[----:B------:R-:W-:Y:S01]  /*27ce0*/  ULDC.64 UR6, c[0x0][0x208] ;  /* 0x0000820000067ab9 */ /* 0x000fe20000000a00 */
[----:B------:R-:W-:Y:S02]  /*27cf0*/  ISETP.GE.AND P3, PT, R16, UR4, PT ;  /* 0x0000000410007c0c */ /* 0x000fe4000bf66270 */
[----:B------:R-:W-:Y:S02]  /*27d00*/  ISETP.GE.AND P4, PT, R213, UR4, PT ;  /* 0x00000004d5007c0c */ /* 0x000fe4000bf86270 */
[----:B------:R-:W-:-:S09]  /*27d10*/  ISETP.GE.AND P5, PT, R220, UR4, PT ;  /* 0x00000004dc007c0c */ /* 0x000fd2000bfa6270 */
[-C--:B0--3--:R-:W-:Y:S02]  /*27d20*/  @!P3 LEA R2, P0, R16, R11.reuse, 0x1 ;  /* 0x0000000b1002b211 */ /* 0x089fe400078008ff */
[----:B------:R-:W-:Y:S02]  /*27d30*/  @!P4 LEA R4, P1, R86, R11, 0x1 ;  /* 0x0000000b5604c211 */ /* 0x000fe400078208ff */
[----:B------:R-:W-:Y:S02]  /*27d40*/  @!P3 LEA.HI.X R3, R16, R9, R89, 0x1, P0 ;  /* 0x000000091003b211 */ /* 0x000fe400000f0c59 */
        /* <DEDUP_REMOVED lines=13> */
.L_x_3096:
[----:B------:R-:W-:Y:S01]  /*27e20*/  IMAD.SHL.U32 R4, R236, 0x4, RZ ;  /* 0x00000004ec047824 */ /* 0x000fe200078e00ff */
        /* <DEDUP_REMOVED lines=31> */
.L_x_3105:
[----:B------:R-:W4:Y:S01]  /*28020*/  LDL R20, [R1+0x5c] ;  /* 0x00005c0001147983 */ /* 0x000f220000100800 */
[----:B------:R-:W-:Y:S01]  /*28030*/  BSSY B1, `(.L_x_3106) ;  /* 0x000002d000017945 */ /* 0x000fe20003800000 */
[----:B------:R-:W-:Y:S02]  /*28040*/  SEL R13, R236, RZ, !P0 ;  /* 0x000000ffec0d7207 */ /* 0x000fe40004000000 */
[----:B------:R-:W-:Y:S02]  /*28050*/  SEL R12, R9, RZ, !P0 ;  /* 0x000000ff090c7207 */ /* 0x000fe40004000000 */
[----:B-----5:R-:W-:Y:S02]  /*28060*/  SHF.R.S32.HI R11, RZ, 0x1f, R6 ;  /* 0x0000001fff0b7819 */ /* 0x020fe40000011406 */
[----:B----4-:R-:W-:Y:S01]  /*28070*/  SHF.R.S32.HI R10, RZ, 0x1f, R20 ;  /* 0x0000001fff0a7819 */ /* 0x010fe20000011414 */
[----:B------:R-:W-:Y:S06]  /*28080*/  @P3 BRA `(.L_x_3107) ;  /* 0x00000000009c3947 */ /* 0x000fec0003800000 */
[----:B------:R-:W4:Y:S01]  /*28090*/  LDC R9, c[0x0][0xbe8] ;  /* 0x0002fa00ff097b82 */ /* 0x000f220000000800 */
[----:B------:R-:W-:Y:S01]  /*280a0*/  IADD3 R8, R230, -0x80, R7 ;  /* 0xffffff80e6087810 */ /* 0x000fe20007ffe007 */
[----:B----4-:R-:W-:-:S05]  /*280b0*/  IMAD R2, R0, R9, RZ ;  /* 0x0000000900027224 */ /* 0x010fca00078e02ff */
        /* <DEDUP_REMOVED lines=36> */
.L_x_3107:
[----:B------:R-:W-:Y:S05]  /*28300*/  BSYNC B1 ;  /* 0x0000000000017941 */ /* 0x000fea0003800000 */
.L_x_3106:
[----:B------:R-:W-:Y:S01]  /*28310*/  ULDC.64 UR4, c[0x0][0xaa0] ;  /* 0x0002a80000047ab9 */ /* 0x000fe20000000a00 */
[----:B------:R-:W-:Y:S01]  /*28320*/  IMAD R7, R237, 0x20, R212 ;  /* 0x00000020ed077824 */ /* 0x000fe200078e02d4 */
[----:B------:R-:W-:Y:S01]  /*28330*/  BSSY B1, `(.L_x_3108) ;  /* 0x0000046000017945 */ /* 0x000fe20003800000 */
[----:B----4-:R-:W-:Y:S01]  /*28340*/  IMAD R3, R11, UR4, RZ ;  /* 0x000000040b037c24 */ /* 0x010fe2000f8e02ff */
[----:B------:R-:W-:Y:S01]  /*28350*/  SHF.R.S32.HI R8, RZ, 0x1f, R221 ;  /* 0x0000001fff087819 */ /* 0x000fe200000114dd */
[----:B------:R-:W-:Y:S01]  /*28360*/  IMAD.IADD R9, R230, 0x1, R7 ;  /* 0x00000001e6097824 */ /* 0x000fe200078e0207 */
[----:B------:R-:W-:Y:S01]  /*28370*/  SHF.R.S32.HI R11, RZ, 0x1f, R220 ;  /* 0x0000001fff0b7819 */ /* 0x000fe200000114dc */
        /* <DEDUP_REMOVED lines=20> */
[----:B------:R-:W-:Y:S01]  /*284c0*/  IMAD R7, R25, R6, R9 ;  /* 0x0000000619077224 */ /* 0x000fe200078e0209 */
[----:B------:R-:W-:Y:S01]  /*284d0*/  SHF.R.S32.HI R6, RZ, 0x1f, R213 ;  /* 0x0000001fff067819 */ /* 0x000fe200000114d5 */
[C---:B------:R-:W-:Y:S02]  /*284e0*/  IMAD R9, R5.reuse, UR5, R4 ;  /* 0x0000000505097c24 */ /* 0x040fe4000f8e0204 */
[----:B------:R-:W-:Y:S01]  /*284f0*/  IMAD.WIDE.U32 R2, R5, UR4, R2 ;  /* 0x0000000405027c25 */ /* 0x000fe2000f8e0002 */
[----:B------:R-:W-:Y:S01]  /*28500*/  SHF.R.S32.HI R4, RZ, 0x1f, R7 ;  /* 0x0000001fff047819 */ /* 0x000fe20000011407 */
[----:B------:R-:W-:Y:S01]  /*28510*/  ULDC.64 UR4, c[0x0][0xad8] ;  /* 0x0002b60000047ab9 */ /* 0x000fe20000000a00 */
[----:B------:R-:W-:Y:S01]  /*28520*/  LEA.HI R6, R6, R213, RZ, 0x3 ;  /* 0x000000d506067211 */ /* 0x000fe200078f18ff */
[----:B------:R-:W-:Y:S01]  /*28530*/  IMAD.IADD R3, R3, 0x1, R9 ;  /* 0x0000000103037824 */ /* 0x000fe200078e0209 */
[----:B------:R-:W-:Y:S01]  /*28540*/  SHF.R.S32.HI R9, RZ, 0x1f, R16 ;  /* 0x0000001fff097819 */ /* 0x000fe20000011410 */
[----:B------:R-:W-:Y:S01]  /*28550*/  IMAD R4, R4, UR4, RZ ;  /* 0x0000000404047c24 */ /* 0x000fe2000f8e02ff */
[----:B------:R-:W-:Y:S01]  /*28560*/  SHF.R.S32.HI R6, RZ, 0x3, R6 ;  /* 0x00000003ff067819 */ /* 0x000fe20000011406 */
[----:B------:R-:W-:-:S02]  /*28570*/  IMAD.IADD R230, R212, 0x1, R230 ;  /* 0x00000001d4e67824 */ /* 0x000fc400078e02e6 */
[----:B------:R-:W-:Y:S02]  /*28580*/  IMAD R25, R0, R25, RZ ;  /* 0x0000001900197224 */ /* 0x000fe400078e02ff */
[C---:B------:R-:W-:Y:S02]  /*28590*/  IMAD R5, R7.reuse, UR5, R4 ;  /* 0x0000000507057c24 */ /* 0x040fe4000f8e0204 */
[----:B------:R-:W-:Y:S01]  /*285a0*/  IMAD.WIDE.U32 R2, R7, UR4, R2 ;  /* 0x0000000407027c25 */ /* 0x000fe2000f8e0002 */
[----:B------:R-:W-:Y:S01]  /*285b0*/  ISETP.GE.AND P2, PT, R230, R25, PT ;  /* 0x00000019e600720c */ /* 0x000fe20003f46270 */
[----:B------:R-:W-:Y:S02]  /*285c0*/  ULDC.64 UR4, c[0x0][0xa80] ;  /* 0x0002a00000047ab9 */ /* 0x000fe40000000a00 */
        /* <DEDUP_REMOVED lines=28> */
.L_x_3109:
[----:B------:R-:W-:Y:S05]  /*28790*/  BSYNC B1 ;  /* 0x0000000000017941 */ /* 0x000fea0003800000 */
.L_x_3108:
        /* <DEDUP_REMOVED lines=22> */
.L_x_3111:
[----:B------:R-:W-:Y:S05]  /*28900*/  BSYNC B1 ;  /* 0x0000000000017941 */ /* 0x000fea0003800000 */
.L_x_3110:
        /* <DEDUP_REMOVED lines=22> */
.L_x_3113:
[----:B------:R-:W-:Y:S05]  /*28a70*/  BSYNC B1 ;  /* 0x0000000000017941 */ /* 0x000fea0003800000 */
.L_x_3112:
        /* <DEDUP_REMOVED lines=23> */
.L_x_3104:
[----:B------:R-:W-:Y:S05]  /*28bf0*/  BSYNC B0 ;  /* 0x0000000000007941 */ /* 0x000fea0003800000 */
.L_x_3095:
[----:B------:R-:W-:Y:S02]  /*28c00*/  ULDC UR4, c[0x0][0xc3c] ;  /* 0x00030f0000047ab9 */ /* 0x000fe40000000800 */
[----:B-1----:R-:W-:-:S13]  /*28c10*/  ISETP.GE.AND P0, PT, R55, UR4, PT ;  /* 0x0000000437007c0c */ /* 0x002fda000bf06270 */
[----:B------:R-:W-:Y:S05]  /*28c20*/  @!P0 BRA `(.L_x_3114) ;  /* 0xfffffd8400a08947 */ /* 0x000fea000383ffff */
[----:B------:R-:W-:Y:S05]  /*28c30*/  BRA `(.L_x_2858) ;  /* 0x0000008c00f47947 */ /* 0x000fea0003800000 */
.L_x_2856:
        /* <DEDUP_REMOVED lines=18> */
.L_x_3115:
        /* <DEDUP_REMOVED lines=42> */
.L_x_3121:
        /* <DEDUP_REMOVED lines=13> */
.L_x_3120:
[----:B------:R-:W-:Y:S05]  /*290d0*/  BSYNC B0 ;  /* 0x0000000000007941 */ /* 0x000fea0003800000 */
.L_x_3119:
        /* <DEDUP_REMOVED lines=21> */
.L_x_3117:
        /* <DEDUP_REMOVED lines=21> */
.L_x_3122:
        /* <DEDUP_REMOVED lines=56> */
.L_x_3118:
[----:B------:R-:W-:Y:S02]  /*29700*/  IMAD.MOV.U32 R17, RZ, RZ, RZ ;  /* 0x000000ffff117224 */ /* 0x000fe400078e00ff */
[----:B------:R-:W-:Y:S02]  /*29710*/  IMAD.U32 R16, RZ, RZ, UR6 ;  /* 0x00000006ff107e24 */ /* 0x000fe4000f8e00ff */
[----:B------:R-:W-:-:S07]  /*29720*/  IMAD.MOV.U32 R18, RZ, RZ, RZ ;  /* 0x000000ffff127224 */ /* 0x000fce00078e00ff */
.L_x_3123:
[----:B------:R-:W-:-:S13]  /*29730*/  ISETP.NE.AND P0, PT, R0, RZ, PT ;  /* 0x000000ff0000720c */ /* 0x000fda0003f05270 */
[----:B------:R-:W1:Y:S01]  /*29740*/  @!P0 S2R R3, SR_CgaCtaId ;  /* 0x0000000000038919 */ /* 0x000e620000008800 */
[----:B------:R-:W-:-:S04]  /*29750*/  @!P0 MOV R0, 0x400 ;  /* 0x0000040000008802 */ /* 0x000fc80000000f00 */
[----:B-1----:R-:W-:-:S05]  /*29760*/  @!P0 LEA R0, R3, R0, 0x18 ;  /* 0x0000000003008211 */ /* 0x002fca00078ec0ff */
[----:B------:R1:W-:Y:S01]  /*29770*/  @!P0 STS.128 [R0+0x388d0], R16 ;  /* 0x0388d01000008388 */ /* 0x0003e20000000c00 */
[----:B------:R-:W-:Y:S06]  /*29780*/  BAR.ARV 0x5, 0x180 ;  /* 0x0146000000007b1d */ /* 0x000fec0000002000 */
.L_x_3116:
        /* <DEDUP_REMOVED lines=25> */
[----:B------:R0:W-:Y:S02]  /*29920*/  STL [R1+0x4], R3 ;  /* 0x0000040301007387 */ /* 0x0001e40000100800 */
        /* <DEDUP_REMOVED lines=11> */
.L_x_3281:
[----:B-12---:R-:W1:Y:S01]  /*299e0*/  LDC.64 R2, c[0x0][0xc88] ;  /* 0x00032200ff027b82 */ /* 0x006e620000000a00 */
[----:B------:R-:W-:Y:S01]  /*299f0*/  ULDC.64 UR4, c[0x0][0x208] ;  /* 0x0000820000047ab9 */ /* 0x000fe20000000a00 */
[----:B-1----:R-:W-:-:S05]  /*29a00*/  IMAD.WIDE R2, R19, 0x4, R2 ;  /* 0x0000000413027825 */ /* 0x002fca00078e0202 */
[----:B0-----:R-:W2:Y:S01]  /*29a10*/  LDG.E R4, desc[UR4][R2.64] ;  /* 0x0000000402047981 */ /* 0x001ea2000c1e1900 */
[----:B------:R-:W-:Y:S05]  /*29a20*/  YIELD ;  /* 0x0000000000007946 */ /* 0x000fea0003800000 */
[----:B------:R-:W-:Y:S01]  /*29a30*/  ULDC.64 UR4, c[0x0][0xa28] ;  /* 0x00028a0000047ab9 */ /* 0x000fe20000000a00 */
[----:B------:R-:W-:Y:S01]  /*29a40*/  IMAD.MOV.U32 R0, RZ, RZ, RZ ;  /* 0x000000ffff007224 */ /* 0x000fe200078e00ff */
        /* <DEDUP_REMOVED lines=10> */
[----:B------:R0:W-:Y:S03]  /*29af0*/  STL [R1+0x30], R4 ;  /* 0x0000300401007387 */ /* 0x0001e60000100800 */
        /* <DEDUP_REMOVED lines=20> */
[C---:B-1----:R-:W-:Y:S01]  /*29c40*/  IADD3.X R5, R14.reuse, UR9, RZ, P4, !PT ;  /* 0x000000090e057c10 */ /* 0x042fe2000a7fe4ff */
[----:B------:R-:W-:Y:S01]  /*29c50*/  ULDC UR4, c[0x0][0x288] ;  /* 0x0000a20000047ab9 */ /* 0x000fe20000000800 */
[----:B---3--:R-:W-:Y:S01]  /*29c60*/  IADD3 R6, P5, R15, UR6, RZ ;  /* 0x000000060f067c10 */ /* 0x008fe2000ffbe0ff */
[----:B------:R-:W-:Y:S01]  /*29c70*/  IMAD.U32 R12, RZ, RZ, UR4 ;  /* 0x00000004ff0c7e24 */ /* 0x000fe2000f8e00ff */
[----:B------:R-:W-:Y:S01]  /*29c80*/  ULDC.64 UR4, c[0x0][0x418] ;  /* 0x0001060000047ab9 */ /* 0x000fe20000000a00 */
[----:B--2---:R0:W-:Y:S01]  /*29c90*/  STL [R1+0x3c], R8 ;  /* 0x00003c0801007387 */ /* 0x0041e20000100800 */
[----:B------:R-:W-:Y:S01]  /*29ca0*/  IADD3.X R7, R14, UR7, RZ, P5, !PT ;  /* 0x000000070e077c10 */ /* 0x000fe2000affe4ff */
[----:B------:R-:W-:-:S04]  /*29cb0*/  UISETP.NE.U32.AND UP0, UPT, UR4, URZ, UPT ;  /* 0x0000003f0400728c */ /* 0x000fc8000bf05070 */
[----:B------:R1:W5:Y:S01]  /*29cc0*/  @P1 LDG.E R10, desc[UR12][R4.64] ;  /* 0x0000000c040a1981 */ /* 0x000362000c1e1900 */
[----:B------:R-:W-:Y:S01]  /*29cd0*/  ULDC UR4, c[0x0][0x424] ;  /* 0x0001090000047ab9 */ /* 0x000fe20000000800 */
[----:B0-----:R-:W-:Y:S02]  /*29ce0*/  @P3 IADD3 R8, P4, R15, UR10, RZ ;  /* 0x0000000a0f083c10 */ /* 0x001fe4000ff9e0ff */
[----:B------:R1:W5:Y:S02]  /*29cf0*/  @P0 LDG.E R11, desc[UR12][R6.64] ;  /* 0x0000000c060b0981 */ /* 0x000364000c1e1900 */
[----:B------:R-:W-:-:S05]  /*29d00*/  @P3 IADD3.X R9, R14, UR11, RZ, P4, !PT ;  /* 0x0000000b0e093c10 */ /* 0x000fca000a7fe4ff */
[----:B------:R-:W2:Y:S01]  /*29d10*/  @P3 LDG.E R12, desc[UR12][R8.64] ;  /* 0x0000000c080c3981 */ /* 0x000ea2000c1e1900 */
[----:B------:R-:W-:-:S03]  /*29d20*/  UISETP.NE.AND.EX UP0, UPT, UR5, URZ, UPT, UP0 ;  /* 0x0000003f0500728c */ /* 0x000fc6000bf05300 */
[----:B------:R-:W-:Y:S01]  /*29d30*/  ULDC UR5, c[0x0][0x2f0] ;  /* 0x0000bc0000057ab9 */ /* 0x000fe20000000800 */
[----:B------:R-:W-:-:S04]  /*29d40*/  USEL UR4, UR4, 0x1, UP0 ;  /* 0x0000000104047887 */ /* 0x000fc80008000000 */
[----:B------:R-:W-:Y:S01]  /*29d50*/  UIMAD UR4, UR4, UR5, URZ ;  /* 0x00000005040472a4 */ /* 0x000fe2000f8e023f */
[----:B--2---:R1:W-:Y:S04]  /*29d60*/  STL [R1+0x40], R12 ;  /* 0x0000400c01007387 */ /* 0x0043e80000100800 */
[----:B------:R1:W5:Y:S01]  /*29d70*/  LDL R13, [R1+0x40] ;  /* 0x00004000010d7983 */ /* 0x0003620000100800 */
[----:B------:R-:W-:Y:S01]  /*29d80*/  ULDC UR5, c[0x0][0x348] ;  /* 0x0000d20000057ab9 */ /* 0x000fe20000000800 */
[----:B------:R-:W-:Y:S02]  /*29d90*/  IMAD.U32 R9, RZ, RZ, UR4 ;  /* 0x00000004ff097e24 */ /* 0x000fe4000f8e00ff */
[----:B------:R-:W-:Y:S01]  /*29da0*/  IMAD.U32 R8, RZ, RZ, UR5 ;  /* 0x00000005ff087e24 */ /* 0x000fe2000f8e00ff */
[----:B------:R-:W-:Y:S06]  /*29db0*/  @P3 BRA `(.L_x_3125) ;  /* 0x0000000000183947 */ /* 0x000fec0003800000 */
[----:B------:R-:W-:Y:S05]  /*29dc0*/  @!P2 BRA `(.L_x_3125) ;  /* 0x000000000014a947 */ /* 0x000fea0003800000 */
[----:B------:R-:W-:Y:S02]  /*29dd0*/  ULDC.64 UR4, c[0x0][0x208] ;  /* 0x0000820000047ab9 */ /* 0x000fe40000000a00 */
[----:B-1----:R-:W2:Y:S04]  /*29de0*/  LDG.E R12, desc[UR4][R2.64] ;  /* 0x00000004020c7981 */ /* 0x002ea8000c1e1900 */
[----:B------:R-:W2:Y:S02]  /*29df0*/  LDG.E R2, desc[UR4][R2.64+0x4] ;  /* 0x0000040402027981 */ /* 0x000ea4000c1e1900 */
[----:B--2--5:R-:W-:-:S05]  /*29e00*/  IMAD.IADD R13, R2, 0x1, -R12 ;  /* 0x00000001020d7824 */ /* 0x024fca00078e0a0c */
[----:B------:R0:W-:Y:S02]  /*29e10*/  STL [R1+0x40], R13 ;  /* 0x0000400d01007387 */ /* 0x0001e40000100800 */
.L_x_3125:
[----:B-1----:R-:W2:Y:S01]  /*29e20*/  LDL R12, [R1+0x30] ;  /* 0x00003000010c7983 */ /* 0x002ea20000100800 */
[----:B-----5:R-:W-:Y:S01]  /*29e30*/  IMAD.IADD R2, R11, 0x1, R0 ;  /* 0x000000010b027824 */ /* 0x020fe200078e0200 */
[----:B------:R-:W-:Y:S02]  /*29e40*/  ULDC.64 UR4, c[0x0][0xa20] ;  /* 0x0002880000047ab9 */ /* 0x000fe40000000a00 */
[----:B------:R-:W-:Y:S02]  /*29e50*/  ISETP.NE.U32.AND P2, PT, RZ, UR4, PT ;  /* 0x00000004ff007c0c */ /* 0x000fe4000bf45070 */
[----:B------:R1:W-:Y:S02]  /*29e60*/  STL [R1+0x18], R2 ;  /* 0x0000180201007387 */ /* 0x0003e40000100800 */
[----:B------:R-:W-:Y:S02]  /*29e70*/  ISETP.NE.AND.EX P2, PT, RZ, UR5, PT, P2 ;  /* 0x00000005ff007c0c */ /* 0x000fe4000bf45320 */
[----:B--2---:R1:W-:Y:S11]  /*29e80*/  STL [R1+0x10], R12 ;  /* 0x0000100c01007387 */ /* 0x0043f60000100800 */
[----:B------:R-:W-:Y:S05]  /*29e90*/  @!P2 BRA `(.L_x_3126) ;  /* 0x000000000014a947 */ /* 0x000fea0003800000 */
[----:B-1----:R-:W-:Y:S01]  /*29ea0*/  IADD3 R2, P0, R15, UR4, RZ ;  /* 0x000000040f027c10 */ /* 0x002fe2000ff1e0ff */
[----:B------:R-:W-:-:S03]  /*29eb0*/  ULDC.64 UR6, c[0x0][0x208] ;  /* 0x0000820000067ab9 */ /* 0x000fc60000000a00 */
[----:B------:R-:W-:-:S05]  /*29ec0*/  IADD3.X R3, R14, UR5, RZ, P0, !PT ;  /* 0x000000050e037c10 */ /* 0x000fca00087fe4ff */
[----:B------:R1:W5:Y:S01]  /*29ed0*/  LDG.E R9, desc[UR6][R2.64] ;  /* 0x0000000602097981 */ /* 0x000362000c1e1900 */
[----:B------:R-:W-:Y:S05]  /*29ee0*/  BRA `(.L_x_3127) ;  /* 0x0000000000147947 */ /* 0x000fea0003800000 */
.L_x_3126:
[----:B------:R-:W-:Y:S05]  /*29ef0*/  @!P0 BRA `(.L_x_3127) ;  /* 0x0000000000108947 */ /* 0x000fea0003800000 */
[----:B------:R-:W-:Y:S02]  /*29f00*/  ULDC.64 UR4, c[0x0][0x208] ;  /* 0x0000820000047ab9 */ /* 0x000fe40000000a00 */
[----:B------:R-:W2:Y:S04]  /*29f10*/  LDG.E R9, desc[UR4][R6.64] ;  /* 0x0000000406097981 */ /* 0x000ea8000c1e1900 */
[----:B------:R-:W2:Y:S02]  /*29f20*/  LDG.E R6, desc[UR4][R6.64+0x4] ;  /* 0x0000040406067981 */ /* 0x000ea4000c1e1900 */
[----:B--2---:R-:W-:-:S07]  /*29f30*/  IMAD.IADD R9, R6, 0x1, -R9 ;  /* 0x0000000106097824 */ /* 0x004fce00078e0a09 */
.L_x_3127:
[----:B------:R-:W-:Y:S01]  /*29f40*/  ULDC.64 UR4, c[0x0][0x208] ;  /* 0x0000820000047ab9 */ /* 0x000fe20000000a00 */
[----:B-1----:R-:W1:Y:S01]  /*29f50*/  LDC R3, c[0x0][0x448] ;  /* 0x00011200ff037b82 */ /* 0x002e620000000800 */
[----:B------:R-:W2:Y:S01]  /*29f60*/  @P1 LDG.E R2, desc[UR4][R4.64] ;  /* 0x0000000404021981 */ /* 0x000ea2000c1e1900 */
[----:B-----5:R-:W-:-:S03]  /*29f70*/  IMAD.IADD R0, R9, 0x1, -R0 ;  /* 0x0000000109007824 */ /* 0x020fc600078e0a00 */
[----:B------:R3:W2:Y:S01]  /*29f80*/  @P1 LDG.E R4, desc[UR4][R4.64+0x4] ;  /* 0x0000040404041981 */ /* 0x0006a2000c1e1900 */
[----:B-1----:R-:W-:-:S13]  /*29f90*/  ISETP.NE.AND P0, PT, R3, 0x1, PT ;  /* 0x000000010300780c */ /* 0x002fda0003f05270 */
[----:B---3--:R-:W1:Y:S01]  /*29fa0*/  @P0 LDC R5, c[0x0][0x450] ;  /* 0x00011400ff050b82 */ /* 0x008e620000000800 */
[----:B------:R-:W-:Y:S01]  /*29fb0*/  BSSY B0, `(.L_x_3128) ;  /* 0x00001b5000007945 */ /* 0x000fe20003800000 */
[----:B--2---:R-:W-:-:S06]  /*29fc0*/  @P1 IMAD.IADD R8, R4, 0x1, -R2 ;  /* 0x0000000104081824 */ /* 0x004fcc00078e0a02 */
[----:B------:R-:W2:Y:S01]  /*29fd0*/  @P0 LDC R4, c[0x0][0x44c] ;  /* 0x00011300ff040b82 */ /* 0x000ea20000000800 */
[----:B------:R-:W-:-:S04]  /*29fe0*/  IMAD.SHL.U32 R2, R17, 0x80, RZ ;  /* 0x0000008011027824 */ /* 0x000fc800078e00ff */
[----:B------:R-:W-:-:S04]  /*29ff0*/  VIADD R2, R2, 0x7f ;  /* 0x0000007f02027836 */ /* 0x000fc80000000000 */
[----:B------:R-:W-:Y:S02]  /*2a000*/  IMAD.MOV.U32 R3, RZ, RZ, R2 ;  /* 0x000000ffff037224 */ /* 0x000fe400078e0002 */
[----:B--2---:R-:W-:-:S04]  /*2a010*/  @P0 IMAD.HI.U32 R4, R2, R4, RZ ;  /* 0x0000000402040227 */ /* 0x004fc800078e00ff */
[----:B------:R-:W-:Y:S01]  /*2a020*/  IMAD.IADD R2, R0, 0x1, R8 ;  /* 0x0000000100027824 */ /* 0x000fe200078e0208 */
[----:B-1----:R-:W-:-:S03]  /*2a030*/  @P0 SHF.R.U32.HI R3, RZ, R5, R4 ;  /* 0x00000005ff030219 */ /* 0x002fc60000011604 */
        /* <DEDUP_REMOVED lines=10> */
[--C-:B------:R-:W-:Y:S02]  /*2a0e0*/  IMAD R2, R2, 0x50, -R0.reuse ;  /* 0x0000005002027824 */ /* 0x100fe400078e0a00 */
[----:B------:R-:W-:-:S03]  /*2a0f0*/  IMAD.MOV R0, RZ, RZ, -R0 ;  /* 0x000000ffff007224 */ /* 0x000fc600078e0a00 */
[----:B------:R-:W-:Y:S02]  /*2a100*/  VIMNMX R8, R2, R8, PT ;  /* 0x0000000802087248 */ /* 0x000fe40003fe0100 */
[----:B------:R-:W-:-:S04]  /*2a110*/  VIMNMX R0, RZ, R0, !PT ;  /* 0x00000000ff007248 */ /* 0x000fc80007fe0100 */
[----:B------:R-:W-:Y:S01]  /*2a120*/  ISETP.GT.AND P0, PT, R8, R0, PT ;  /* 0x000000000800720c */ /* 0x000fe20003f04270 */
[----:B------:R-:W-:-:S05]  /*2a130*/  IMAD.WIDE.U32 R2, R0, -0x33333333, RZ ;  /* 0xcccccccd00027825 */ /* 0x000fca00078e00ff */
[----:B------:R-:W-:-:S07]  /*2a140*/  SHF.R.U32.HI R9, RZ, 0x6, R3 ;  /* 0x00000006ff097819 */ /* 0x000fce0000011603 */
[----:B------:R-:W-:-:S04]  /*2a150*/  @P0 VIADD R8, R8, 0x4f ;  /* 0x0000004f08080836 */ /* 0x000fc80000000000 */
[----:B------:R-:W-:-:S05]  /*2a160*/  @P0 IMAD.HI R0, R8, 0x66666667, RZ ;  /* 0x6666666708000827 */ /* 0x000fca00078e02ff */
[----:B------:R-:W-:Y:S01]  /*2a170*/  @P0 SHF.R.U32.HI R2, RZ, 0x1f, R0 ;  /* 0x0000001fff020819 */ /* 0x000fe20000011600 */
[----:B------:R-:W-:-:S03]  /*2a180*/  IMAD.MOV.U32 R7, RZ, RZ, R9 ;  /* 0x000000ffff077224 */ /* 0x000fc600078e0009 */
[----:B------:R-:W-:-:S04]  /*2a190*/  @P0 LEA.HI.SX32 R7, R0, R2, 0x1b ;  /* 0x0000000200070211 */ /* 0x000fc800078fdaff */
[----:B------:R-:W-:Y:S02]  /*2a1a0*/  ISETP.GT.AND P2, PT, R7, R9, PT ;  /* 0x000000090700720c */ /* 0x000fe40003f44270 */
[----:B------:R-:W-:-:S11]  /*2a1b0*/  PLOP3.LUT P0, PT, PT, PT, PT, 0x80, 0x0 ;  /* 0x000000000000781c */ /* 0x000fd60003f0f070 */
        /* <DEDUP_REMOVED lines=8> */
.L_x_3348:
[----:B--2---:R-:W-:Y:S02]  /*2a240*/  ISETP.NE.AND P0, PT, R14, RZ, PT ;  /* 0x000000ff0e00720c */ /* 0x004fe40003f05270 */
[----:B------:R-:W-:-:S11]  /*2a250*/  PLOP3.LUT P6, PT, PT, PT, PT, 0x8, 0x0 ;  /* 0x000000000000781c */ /* 0x000fd60003fce170 */
[----:B------:R-:W-:Y:S05]  /*2a260*/  @P0 BRA `(.L_x_3131) ;  /* 0x00000000000c0947 */ /* 0x000fea0003800000 */
[----:B------:R-:W-:-:S03]  /*2a270*/  UMOV UR4, 0xffffffff ;  /* 0xffffffff00047882 */ /* 0x000fc60000000000 */
[----:B------:R-:W-:Y:S05]  /*2a280*/  BRA.DIV UR4, `(.L_x_3132) ;  /* 0x0000008e04147947 */ /* 0x000fea000b800000 */
[----:B------:R-:W-:-:S13]  /*2a290*/  ELECT P6, URZ, PT ;  /* 0x00000000003f782f */ /* 0x000fda00038c0000 */
.L_x_3131:
[----:B-1----:R-:W2:Y:S04]  /*2a2a0*/  LDL R2, [R1+0x50] ;  /* 0x0000500001027983 */ /* 0x002ea80000100800 */
[----:B------:R-:W3:Y:S01]  /*2a2b0*/  LDL R4, [R1+0x4] ;  /* 0x0000040001047983 */ /* 0x000ee20000100800 */
        /* <DEDUP_REMOVED lines=8> */
.L_x_3351:
[----:B------:R-:W-:Y:S05]  /*2a340*/  BSYNC B1 ;  /* 0x0000000000017941 */ /* 0x000fea0003800000 */
.L_x_3133:
[----:B------:R-:W-:Y:S04]  /*2a350*/  BSSY B1, `(.L_x_3135) ;  /* 0x00000b0000017945 */ /* 0x000fe80003800000 */
[----:B------:R-:W-:Y:S05]  /*2a360*/  @!P6 BRA `(.L_x_3136) ;  /* 0x0000000800b8e947 */ /* 0x000fea0003800000 */
[----:B------:R-:W2:Y:S04]  /*2a370*/  LDL R6, [R1+0x4] ;  /* 0x0000040001067983 */ /* 0x000ea80000100800 */
        /* <DEDUP_REMOVED lines=10> */
.L_x_3352:
[----:B------:R-:W-:Y:S05]  /*2a420*/  BSYNC B2 ;  /* 0x0000000000027941 */ /* 0x000fea0003800000 */
.L_x_3137:
        /* <DEDUP_REMOVED lines=9> */
.L_x_3140:
[----:B------:R-:W-:Y:S05]  /*2a4c0*/  BSYNC B2 ;  /* 0x0000000000027941 */ /* 0x000fea0003800000 */
.L_x_3139:
        /* <DEDUP_REMOVED lines=8> */
[----:B------:R-:W-:Y:S01]  /*2a550*/  IMAD R3, R7, 0x50, R10 ;  /* 0x0000005007037824 */ /* 0x000fe200078e020a */
[----:B------:R-:W-:-:S03]  /*2a560*/  UIADD3.X UR5, URZ, UR37, URZ, UP0, !UPT ;  /* 0x000000253f057290 */ /* 0x000fc600087fe43f */
[----:B------:R-:W-:Y:S02]  /*2a570*/  VIADD R3, R3, 0xffffffb0 ;  /* 0xffffffb003037836 */ /* 0x000fe40000000000 */
[----:B--2---:R-:W-:Y:S02]  /*2a580*/  IMAD R4, R2, 0xa000, R4 ;  /* 0x0000a00002047824 */ /* 0x004fe400078e0204 */
[----:B------:R-:W-:Y:S02]  /*2a590*/  VIADD R2, R5, 0x38890 ;  /* 0x0003889005027836 */ /* 0x000fe40000000000 */
[----:B------:R-:W-:-:S07]  /*2a5a0*/  VIADD R6, R4, 0x24400 ;  /* 0x0002440004067836 */ /* 0x000fce0000000000 */
.L_x_3141:
        /* <DEDUP_REMOVED lines=16> */
.L_x_3142:
        /* <DEDUP_REMOVED lines=16> */
.L_x_3143:
        /* <DEDUP_REMOVED lines=16> */
.L_x_3144:
        /* <DEDUP_REMOVED lines=13> */
.L_x_3353:
[----:B------:R-:W-:Y:S05]  /*2a980*/  BSYNC B2 ;  /* 0x0000000000027941 */ /* 0x000fea0003800000 */
.L_x_3145:
[----:B------:R-:W-:Y:S01]  /*2a990*/  BSSY B2, `(.L_x_3147) ;  /* 0x000000b000027945 */ /* 0x000fe20003800000 */
[----:B------:R-:W-:Y:S02]  /*2a9a0*/  IMAD.MOV.U32 R12, RZ, RZ, 0x0 ;  /* 0x00000000ff0c7424 */ /* 0x000fe400078e00ff */
[----:B0-----:R-:W-:Y:S01]  /*2a9b0*/  IMAD.MOV.U32 R13, RZ, RZ, 0x12f00000 ;  /* 0x12f00000ff0d7424 */ /* 0x001fe200078e00ff */
[----:B------:R-:W-:Y:S06]  /*2a9c0*/  @P1 BRA `(.L_x_3148) ;  /* 0x00000000001c1947 */ /* 0x000fec0003800000 */
[----:B------:R-:W0:Y:S01]  /*2a9d0*/  S2R R6, SR_TID.X ;  /* 0x0000000000067919 */ /* 0x000e220000002100 */
[----:B------:R-:W-:-:S04]  /*2a9e0*/  IMAD.MOV.U32 R2, RZ, RZ, 0xa000 ;  /* 0x0000a000ff027424 */ /* 0x000fc800078e00ff */
[----:B------:R3:W-:Y:S01]  /*2a9f0*/  SYNCS.ARRIVE.TRANS64 RZ, [R5+URZ+0x388b0], R2 ;  /* 0x0388b00205ff79a7 */ /* 0x0007e2000800003f */
[----:B0-----:R-:W-:-:S04]  /*2aa00*/  LOP3.LUT R6, R6, 0x1f, RZ, 0xc0, !PT ;  /* 0x0000001f06067812 */ /* 0x001fc800078ec0ff */
[----:B------:R-:W-:-:S13]  /*2aa10*/  ISETP.NE.AND P0, PT, R6, RZ, PT ;  /* 0x000000ff0600720c */ /* 0x000fda0003f05270 */
[----:B---3--:R-:W-:Y:S05]  /*2aa20*/  @!P0 BRA `(.L_x_3148) ;  /* 0x0000000000048947 */ /* 0x008fea0003800000 */
[----:B------:R-:W-:Y:S01]  /*2aa30*/  BPT.TRAP 0x1 ;  /* 0x000000040000795c */ /* 0x000fe20000300000 */
.L_x_3148:
[----:B------:R-:W-:Y:S05]  /*2aa40*/  BSYNC B2 ;  /* 0x0000000000027941 */ /* 0x000fea0003800000 */
.L_x_3147:
[----:B------:R-:W-:Y:S01]  /*2aa50*/  R2UR UR6, R12 ;  /* 0x000000000c0672ca */ /* 0x000fe200000e0000 */
[----:B------:R-:W-:Y:S01]  /*2aa60*/  IMAD.MOV.U32 R2, RZ, RZ, RZ ;  /* 0x000000ffff027224 */ /* 0x000fe200078e00ff */
[----:B------:R-:W-:Y:S01]  /*2aa70*/  R2UR UR7, R13 ;  /* 0x000000000d0772ca */ /* 0x000fe200000e0000 */
[----:B------:R-:W-:Y:S01]  /*2aa80*/  UIADD3 UR4, UP0, UR36, 0x670, URZ ;  /* 0x0000067024047890 */ /* 0x000fe2000ff1e03f */
[----:B------:R-:W-:Y:S01]  /*2aa90*/  PLOP3.LUT P0, PT, PT, PT, PT, 0x80, 0x0 ;  /* 0x000000000000781c */ /* 0x000fe20003f0f070 */
[----:B-12---:R-:W-:Y:S01]  /*2aaa0*/  VIADD R5, R5, 0x388b0 ;  /* 0x000388b005057836 */ /* 0x006fe20000000000 */
[----:B------:R-:W-:Y:S01]  /*2aab0*/  R2UR UR10, R2 ;  /* 0x00000000020a72ca */ /* 0x000fe200000e0000 */
[----:B------:R-:W-:Y:S01]  /*2aac0*/  VIADD R2, R4, 0x400 ;  /* 0x0000040004027836 */ /* 0x000fe20000000000 */
[----:B------:R-:W-:-:S13]  /*2aad0*/  UIADD3.X UR5, URZ, UR37, URZ, UP0, !UPT ;  /* 0x000000253f057290 */ /* 0x000fda00087fe43f */
.L_x_3149:
        /* <DEDUP_REMOVED lines=15> */
.L_x_3150:
        /* <DEDUP_REMOVED lines=15> */
.L_x_3151:
        /* <DEDUP_REMOVED lines=15> */
.L_x_3152:
        /* <DEDUP_REMOVED lines=10> */
.L_x_3136:
[----:B------:R-:W-:Y:S05]  /*2ae50*/  BSYNC B1 ;  /* 0x0000000000017941 */ /* 0x000fea0003800000 */
.L_x_3135:
[----:B-1----:R-:W2:Y:S04]  /*2ae60*/  LDL.LU R2, [R1+0x1c] ;  /* 0x00001c0001027983 */ /* 0x002ea80000300800 */
        /* <DEDUP_REMOVED lines=12> */
.L_x_3171:
[----:B------:R-:W-:Y:S05]  /*2af30*/  YIELD ;  /* 0x0000000000007946 */ /* 0x000fea0003800000 */
[----:B------:R-:W-:Y:S04]  /*2af40*/  BSSY B1, `(.L_x_3153) ;  /* 0x00000af000017945 */ /* 0x000fe80003800000 */
[----:B--2---:R-:W-:Y:S05]  /*2af50*/  @!P6 BRA `(.L_x_3154) ;  /* 0x0000000800b4e947 */ /* 0x004fea0003800000 */
        /* <DEDUP_REMOVED lines=11> */
.L_x_3354:
[----:B------:R-:W-:Y:S05]  /*2b010*/  BSYNC B2 ;  /* 0x0000000000027941 */ /* 0x000fea0003800000 */
.L_x_3155:
        /* <DEDUP_REMOVED lines=9> */
.L_x_3158:
[----:B------:R-:W-:Y:S05]  /*2b0b0*/  BSYNC B2 ;  /* 0x0000000000027941 */ /* 0x000fea0003800000 */
.L_x_3157:
        /* <DEDUP_REMOVED lines=13> */
.L_x_3159:
        /* <DEDUP_REMOVED lines=12> */
[----:B------:R-:W-:Y:S01]  /*2b250*/  UMOV UR6, 0x0 ;  /* 0x0000000000067882 */ /* 0x000fe20000000000 */
[----:B------:R-:W-:Y:S02]  /*2b260*/  UMOV UR7, 0x12f00000 ;  /* 0x12f0000000077882 */ /* 0x000fe40000000000 */
[----:B------:R-:W-:Y:S01]  /*2b270*/  R2UR UR10, R8 ;  /* 0x00000000080a72ca */ /* 0x000fe200000e0000 */
[----:B------:R-:W-:-:S14]  /*2b280*/  VIADD R8, R4, 0x26c00 ;  /* 0x00026c0004087836 */ /* 0x000fdc0000000000 */
.L_x_3160:
        /* <DEDUP_REMOVED lines=16> */
.L_x_3161:
        /* <DEDUP_REMOVED lines=16> */
.L_x_3162:
        /* <DEDUP_REMOVED lines=13> */
.L_x_3355:
[----:B------:R-:W-:Y:S05]  /*2b560*/  BSYNC B2 ;  /* 0x0000000000027941 */ /* 0x000fea0003800000 */
.L_x_3163:
        /* <DEDUP_REMOVED lines=11> */
.L_x_3166:
[----:B------:R-:W-:Y:S05]  /*2b620*/  BSYNC B2 ;  /* 0x0000000000027941 */ /* 0x000fea0003800000 */
.L_x_3165:
        /* <DEDUP_REMOVED lines=8> */
.L_x_3167:
        /* <DEDUP_REMOVED lines=16> */
.L_x_3168:
        /* <DEDUP_REMOVED lines=15> */
.L_x_3169:
        /* <DEDUP_REMOVED lines=15> */
.L_x_3170:
        /* <DEDUP_REMOVED lines=10> */
.L_x_3154:
[----:B------:R-:W-:Y:S05]  /*2ba30*/  BSYNC B1 ;  /* 0x0000000000017941 */ /* 0x000fea0003800000 */
.L_x_3153:
        /* <DEDUP_REMOVED lines=12> */
.L_x_3129:
[----:B------:R-:W-:Y:S05]  /*2bb00*/  BSYNC B0 ;  /* 0x0000000000007941 */ /* 0x000fea0003800000 */
.L_x_3128:
[----:B------:R-:W3:Y:S01]  /*2bb10*/  LDC R0, c[0x0][0x448] ;  /* 0x00011200ff007b82 */ /* 0x000ee20000000800 */
[----:B------:R-:W-:Y:S05]  /*2bb20*/  @!P0 WARPSYNC.ALL ;  /* 0x0000000000008948 */ /* 0x000fea0003800000 */
[----:B------:R-:W-:Y:S02]  /*2bb30*/  BSSY B7, `(.L_x_3172) ;  /* 0x0000507000077945 */ /* 0x000fe40003800000 */
[----:B------:R-:W-:Y:S01]  /*2bb40*/  @!P0 BAR.SYNC.DEFER_BLOCKING 0xc, 0x180 ;  /* 0x0306000000008b1d */ /* 0x000fe20000010000 */
[----:B---3--:R-:W-:Y:S02]  /*2bb50*/  ISETP.NE.AND P1, PT, R0, 0x1, PT ;  /* 0x000000010000780c */ /* 0x008fe40003f25270 */
[----:B------:R-:W-:-:S11]  /*2bb60*/  LEA R0, R17, 0x7f, 0x7 ;  /* 0x0000007f11007811 */ /* 0x000fd600078e38ff */
[----:B-12---:R-:W1:Y:S08]  /*2bb70*/  @P1 LDC R2, c[0x0][0x44c] ;  /* 0x00011300ff021b82 */ /* 0x006e700000000800 */
[----:B------:R-:W2:Y:S01]  /*2bb80*/  @P1 LDC R3, c[0x0][0x450] ;  /* 0x00011400ff031b82 */ /* 0x000ea20000000800 */
[----:B-1----:R-:W-:-:S05]  /*2bb90*/  @P1 IMAD.HI.U32 R2, R0, R2, RZ ;  /* 0x0000000200021227 */ /* 0x002fca00078e00ff */
[----:B--2---:R-:W-:-:S05]  /*2bba0*/  @P1 SHF.R.U32.HI R0, RZ, R3, R2 ;  /* 0x00000003ff001219 */ /* 0x004fca0000011602 */
[----:B------:R-:W-:-:S04]  /*2bbb0*/  IMAD.IADD R0, R21, 0x1, R0 ;  /* 0x0000000115007824 */ /* 0x000fc800078e0200 */
[----:B------:R-:W-:-:S05]  /*2bbc0*/  IMAD.HI R0, R0, 0x66666667, RZ ;  /* 0x6666666700007827 */ /* 0x000fca00078e02ff */
[----:B------:R-:W-:-:S04]  /*2bbd0*/  SHF.R.U32.HI R2, RZ, 0x1f, R0 ;  /* 0x0000001fff027819 */ /* 0x000fc80000011600 */
[----:B------:R-:W-:-:S04]  /*2bbe0*/  LEA.HI.SX32 R0, R0, R2, 0x1b ;  /* 0x0000000200007211 */ /* 0x000fc800078fdaff */
[----:B------:R-:W-:-:S04]  /*2bbf0*/  VIMNMX R4, R20, R0, PT ;  /* 0x0000000014047248 */ /* 0x000fc80003fe0100 */
[----:B------:R-:W-:Y:S01]  /*2bc00*/  ISETP.GT.AND P0, PT, R4, RZ, PT ;  /* 0x000000ff0400720c */ /* 0x000fe20003f04270 */
        /* <DEDUP_REMOVED lines=9> */
[----:B------:R-:W1:Y:S01]  /*2bca0*/  FLO.U32 R0, UR4 ;  /* 0x0000000400007d00 */ /* 0x000e6200080e0000 */
[----:B------:R-:W-:-:S07]  /*2bcb0*/  ULDC.64 UR6, c[0x0][0x208] ;  /* 0x0000820000067ab9 */ /* 0x000fce0000000a00 */
        /* <DEDUP_REMOVED lines=9> */
.L_x_3173:
        /* <DEDUP_REMOVED lines=21> */
.L_x_3176:
[----:B------:R-:W-:Y:S05]  /*2bea0*/  BSYNC B6 ;  /* 0x0000000000067941 */ /* 0x000fea0003800000 */
.L_x_3175:
        /* <DEDUP_REMOVED lines=18> */
[----:B01----:R-:W-:-:S07]  /*2bfd0*/  IMAD.MOV.U32 R13, RZ, RZ, RZ ;  /* 0x000000ffff0d7224 */ /* 0x003fce00078e00ff */
[----:B------:R-:W-:-:S07]  /*2bfe0*/  LEPC R20, `(.L_x_3179) ;  /* 0x000000001014794e */ /* 0x000fce0000000000 */
[----:B--2---:R-:W-:Y:S05]  /*2bff0*/  CALL.ABS.NOINC R2 ;  /* 0x0000000002007343 */ /* 0x004fea0003c00000 */
.L_x_3179:
        /* <DEDUP_REMOVED lines=16> */
.L_x_3178:
[----:B------:R-:W-:Y:S05]  /*2c100*/  BSYNC B6 ;  /* 0x0000000000067941 */ /* 0x000fea0003800000 */
.L_x_3177:
        /* <DEDUP_REMOVED lines=11> */
[----:B----4-:R1:W2:Y:S02]  /*2c1c0*/  @P0 LDG.E R7, desc[UR6][R2.64] ;  /* 0x0000000602070981 */ /* 0x0102a4000c1e1900 */
[----:B-1----:R-:W1:Y:S01]  /*2c1d0*/  LDC.64 R2, c[0x0][0x418] ;  /* 0x00010600ff027b82 */ /* 0x002e620000000a00 */
[----:B-----5:R-:W-:Y:S01]  /*2c1e0*/  VIADD R4, R0, 0xffffffff ;  /* 0xffffffff00047836 */ /* 0x020fe20000000000 */
[----:B--2---:R-:W-:Y:S01]  /*2c1f0*/  SHF.R.S32.HI R8, RZ, 0x1f, R7 ;  /* 0x0000001fff087819 */ /* 0x004fe20000011407 */
[----:B------:R2:W-:Y:S04]  /*2c200*/  @P0 STL [R1+0x10], R7 ;  /* 0x0000100701000387 */ /* 0x0005e80000100800 */
[----:B------:R2:W-:Y:S01]  /*2c210*/  STL [R1+0x28], R8 ;  /* 0x0000280801007387 */ /* 0x0005e20000100800 */
[----:B-1----:R-:W-:Y:S01]  /*2c220*/  LOP3.LUT P0, RZ, R2, UR4, RZ, 0xfc, !PT ;  /* 0x0000000402ff7c12 */ /* 0x002fe2000f80fcff */
[----:B------:R-:W-:-:S03]  /*2c230*/  UMOV UR4, 0xffffffff ;  /* 0xffffffff00047882 */ /* 0x000fc60000000000 */
[----:B------:R-:W-:-:S04]  /*2c240*/  LOP3.LUT P0, RZ, R3, UR5, RZ, 0xfc, P0 ;  /* 0x0000000503ff7c12 */ /* 0x000fc8000800fcff */
[----:B------:R-:W-:Y:S01]  /*2c250*/  SEL R0, R7, RZ, !P0 ;  /* 0x000000ff07007207 */ /* 0x000fe20004000000 */
[----:B--2---:R-:W-:Y:S08]  /*2c260*/  BRA.DIV UR4, `(.L_x_3180) ;  /* 0x0000006e04a47947 */ /* 0x004ff0000b800000 */
[----:B------:R-:W1:Y:S02]  /*2c270*/  S2R R5, SR_TID.X ;  /* 0x0000000000057919 */ /* 0x000e640000002100 */
[----:B-1----:R-:W-:-:S04]  /*2c280*/  SHF.R.U32.HI R5, RZ, 0x5, R5 ;  /* 0x00000005ff057819 */ /* 0x002fc80000011605 */
[----:B------:R-:W-:-:S05]  /*2c290*/  LOP3.LUT R5, R5, 0x3, RZ, 0xc0, !PT ;  /* 0x0000000305057812 */ /* 0x000fca00078ec0ff */
[----:B------:R1:W2:Y:S02]  /*2c2a0*/  SHFL.IDX PT, R14, R5, RZ, 0x1f ;  /* 0x00001fff050e7589 */ /* 0x0002a400000e0000 */
.L_x_3358:
[----:B-1----:R-:W3:Y:S01]  /*2c2b0*/  LDL.LU R5, [R1+0x24] ;  /* 0x0000240001057983 */ /* 0x002ee20000300800 */
[----:B------:R-:W-:Y:S02]  /*2c2c0*/  PLOP3.LUT P1, PT, PT, PT, PT, 0x8, 0x0 ;  /* 0x000000000000781c */ /* 0x000fe40003f2e170 */
[----:B--2---:R-:W-:Y:S01]  /*2c2d0*/  ISETP.NE.AND P0, PT, R14, RZ, PT ;  /* 0x000000ff0e00720c */ /* 0x004fe20003f05270 */
[----:B------:R1:W-:Y:S04]  /*2c2e0*/  STL [R1], R0 ;  /* 0x0000000001007387 */ /* 0x0003e80000100800 */
[----:B------:R1:W-:Y:S01]  /*2c2f0*/  STL [R1+0xc], R4 ;  /* 0x00000c0401007387 */ /* 0x0003e20000100800 */
[----:B---3--:R-:W-:-:S05]  /*2c300*/  LOP3.LUT R5, R5, 0xfffffffe, RZ, 0xc0, !PT ;  /* 0xfffffffe05057812 */ /* 0x008fca00078ec0ff */
[----:B------:R-:W-:-:S05]  /*2c310*/  @P1 LOP3.LUT R5, R5, 0x1, RZ, 0xfc, !PT ;  /* 0x0000000105051812 */ /* 0x000fca00078efcff */
[----:B------:R1:W-:Y:S01]  /*2c320*/  STL [R1+0x24], R5 ;  /* 0x0000240501007387 */ /* 0x0003e20000100800 */
[----:B------:R-:W-:Y:S05]  /*2c330*/  @P0 BRA `(.L_x_3181) ;  /* 0x0000000400640947 */ /* 0x000fea0003800000 */
[----:B------:R-:W-:-:S03]  /*2c340*/  UMOV UR4, 0xffffffff ;  /* 0xffffffff00047882 */ /* 0x000fc60000000000 */
[----:B------:R-:W-:Y:S05]  /*2c350*/  BRA.DIV UR4, `(.L_x_3182) ;  /* 0x0000006e049c7947 */ /* 0x000fea000b800000 */
[----:B------:R-:W-:-:S13]  /*2c360*/  ELECT P6, URZ, PT ;  /* 0x00000000003f782f */ /* 0x000fda00038c0000 */
.L_x_3361:
[----:B------:R-:W-:Y:S05]  /*2c370*/  @!P6 BRA `(.L_x_3181) ;  /* 0x000000040054e947 */ /* 0x000fea0003800000 */
[----:B------:R-:W-:-:S04]  /*2c380*/  ISETP.NE.U32.AND P0, PT, R2, RZ, PT ;  /* 0x000000ff0200720c */ /* 0x000fc80003f05070 */
[----:B------:R-:W-:-:S13]  /*2c390*/  ISETP.NE.AND.EX P0, PT, R3, RZ, PT, P0 ;  /* 0x000000ff0300720c */ /* 0x000fda0003f05300 */
[----:B------:R-:W-:Y:S05]  /*2c3a0*/  @!P0 BRA `(.L_x_3183) ;  /* 0x0000000000588947 */ /* 0x000fea0003800000 */
[----:B------:R-:W2:Y:S01]  /*2c3b0*/  LDC R6, c[0x0][0x43c] ;  /* 0x00010f00ff067b82 */ /* 0x000ea20000000800 */
[----:B------:R-:W-:Y:S01]  /*2c3c0*/  IMAD.MOV.U32 R9, RZ, RZ, R4 ;  /* 0x000000ffff097224 */ /* 0x000fe200078e0004 */
[----:B------:R-:W-:Y:S01]  /*2c3d0*/  ULDC.64 UR4, c[0x0][0x428] ;  /* 0x00010a0000047ab9 */ /* 0x000fe20000000a00 */
[----:B------:R-:W-:Y:S02]  /*2c3e0*/  ULDC.64 UR6, c[0x0][0x208] ;  /* 0x0000820000067ab9 */ /* 0x000fe40000000a00 */
[----:B-1----:R-:W-:Y:S01]  /*2c3f0*/  IMAD.MOV.U32 R0, RZ, RZ, R9 ;  /* 0x000000ffff007224 */ /* 0x002fe200078e0009 */
[----:B--2---:R-:W-:-:S13]  /*2c400*/  ISETP.NE.AND P0, PT, R6, 0x1, PT ;  /* 0x000000010600780c */ /* 0x004fda0003f05270 */
        /* <DEDUP_REMOVED lines=14> */
[----:B------:R-:W3:Y:S04]  /*2c4f0*/  LDG.E R0, desc[UR6][R2.64] ;  /* 0x0000000602007981 */ /* 0x000ee8000c1e1900 */
[----:B---3--:R2:W-:Y:S02]  /*2c500*/  STL [R1], R0 ;  /* 0x0000000001007387 */ /* 0x0085e40000100800 */
.L_x_3183:
[----:B------:R-:W3:Y:S04]  /*2c510*/  LDL R7, [R1+0x4] ;  /* 0x0000040001077983 */ /* 0x000ee80000100800 */
[----:B-12---:R-:W3:Y:S04]  /*2c520*/  LDL R0, [R1+0x8] ;  /* 0x0000080001007983 */ /* 0x006ee80000100800 */
[----:B------:R-:W2:Y:S01]  /*2c530*/  LDL R2, [R1+0x14] ;  /* 0x0000140001027983 */ /* 0x000ea20000100800 */
[----:B---3--:R-:W-:Y:S01]  /*2c540*/  IMAD R0, R0, 0x8, R7 ;  /* 0x0000000800007824 */ /* 0x008fe200078e0207 */
[----:B--2---:R-:W-:-:S04]  /*2c550*/  SHF.L.U32 R2, R2, 0x1f, RZ ;  /* 0x0000001f02027819 */ /* 0x004fc800000006ff */
[----:B------:R-:W1:Y:S02]  /*2c560*/  SYNCS.PHASECHK.TRANS64.TRYWAIT P0, [R0+URZ+0x38840], R2 ;  /* 0x03884002000075a7 */ /* 0x000e64000800017f */
[----:B-1----:R-:W-:Y:S05]  /*2c570*/  @!P0 BRA `(.L_x_3184) ;  /* 0x0000006c00348947 */ /* 0x002fea0003800000 */
.L_x_3362:
        /* <DEDUP_REMOVED lines=11> */
.L_x_3185:
[----:B-1----:R-:W2:Y:S04]  /*2c630*/  LDL R2, [R1+0x18] ;  /* 0x0000180001027983 */ /* 0x002ea80000100800 */
        /* <DEDUP_REMOVED lines=41> */
.L_x_3181:
[----:B---3--:R-:W2:Y:S04]  /*2c8d0*/  LDL R2, [R1+0x4] ;  /* 0x0000040001027983 */ /* 0x008ea80000100800 */
[----:B------:R-:W3:Y:S04]  /*2c8e0*/  LDL.LU R3, [R1+0x3c] ;  /* 0x00003c0001037983 */ /* 0x000ee80000300800 */
[----:B-1----:R-:W4:Y:S04]  /*2c8f0*/  LDL.LU R5, [R1+0x30] ;  /* 0x0000300001057983 */ /* 0x002f280000300800 */
[----:B------:R-:W5:Y:S01]  /*2c900*/  LDL.LU R4, [R1+0x44] ;  /* 0x0000440001047983 */ /* 0x000f620000300800 */
        /* <DEDUP_REMOVED lines=18> */
[----:B-1----:R-:W-:Y:S01]  /*2ca30*/  IMAD.IADD R2, R3, 0x1, R0 ;  /* 0x0000000103027824 */ /* 0x002fe200078e0200 */
        /* <DEDUP_REMOVED lines=20> */
.L_x_3187:
[----:B------:R-:W-:Y:S05]  /*2cb80*/  BSYNC B6 ;  /* 0x0000000000067941 */ /* 0x000fea0003800000 */
.L_x_3186:
[----:B------:R-:W3:Y:S01]  /*2cb90*/  LDL.LU R6, [R1+0x3c] ;  /* 0x00003c0001067983 */ /* 0x000ee20000300800 */
[----:B------:R-:W-:Y:S01]  /*2cba0*/  ULDC.64 UR4, c[0x0][0x2d8] ;  /* 0x0000b60000047ab9 */ /* 0x000fe20000000a00 */
[----:B------:R-:W1:Y:S01]  /*2cbb0*/  LDC R7, c[0x0][0x448] ;  /* 0x00011200ff077b82 */ /* 0x000e620000000800 */
[----:B------:R-:W-:Y:S01]  /*2cbc0*/  ULDC.64 UR6, c[0x0][0x280] ;  /* 0x0000a00000067ab9 */ /* 0x000fe20000000a00 */
[----:B--2---:R-:W3:Y:S04]  /*2cbd0*/  LDL.LU.64 R2, [R1+0x48] ;  /* 0x0000480001027983 */ /* 0x004ee80000300a00 */
[----:B------:R-:W2:Y:S04]  /*2cbe0*/  LDL.LU R0, [R1+0x44] ;  /* 0x0000440001007983 */ /* 0x000ea80000300800 */
[----:B------:R-:W4:Y:S04]  /*2cbf0*/  LDL.LU R4, [R1+0x54] ;  /* 0x0000540001047983 */ /* 0x000f280000300800 */
[----:B------:R-:W4:Y:S01]  /*2cc00*/  LDL.LU R5, [R1+0x30] ;  /* 0x0000300001057983 */ /* 0x000f220000300800 */
[----:B------:R-:W0:Y:S01]  /*2cc10*/  S2R R8, SR_TID.X ;  /* 0x0000000000087919 */ /* 0x000e220000002100 */
[----:B------:R-:W0:Y:S01]  /*2cc20*/  S2R R9, SR_TID.X ;  /* 0x0000000000097919 */ /* 0x000e220000002100 */
[----:B-1----:R-:W-:Y:S01]  /*2cc30*/  ISETP.NE.AND P0, PT, R7, 0x1, PT ;  /* 0x000000010700780c */ /* 0x002fe20003f05270 */
[----:B0-----:R-:W-:-:S02]  /*2cc40*/  IMAD.SHL.U32 R8, R8, 0x8, RZ ;  /* 0x0000000808087824 */ /* 0x001fc400078e00ff */
[----:B------:R-:W-:-:S03]  /*2cc50*/  IMAD.SHL.U32 R9, R9, 0x8, RZ ;  /* 0x0000000809097824 */ /* 0x000fc600078e00ff */
[----:B------:R-:W-:-:S04]  /*2cc60*/  LOP3.LUT R8, R8, 0x38, RZ, 0xc0, !PT ;  /* 0x0000003808087812 */ /* 0x000fc800078ec0ff */
[C---:B------:R-:W-:Y:S02]  /*2cc70*/  LOP3.LUT R11, R8.reuse, 0x40, RZ, 0xfc, !PT ;  /* 0x00000040080b7812 */ /* 0x040fe400078efcff */
[C---:B------:R-:W-:Y:S02]  /*2cc80*/  LOP3.LUT R10, R8.reuse, 0x80, RZ, 0xfc, !PT ;  /* 0x00000080080a7812 */ /* 0x040fe400078efcff */
        /* <DEDUP_REMOVED lines=10> */
[----:B------:R-:W1:Y:S01]  /*2cd30*/  S2R R4, SR_TID.X ;  /* 0x0000000000047919 */ /* 0x000e620000002100 */
[----:B------:R-:W-:-:S04]  /*2cd40*/  IMAD.WIDE.U32 R2, R5, UR4, R2 ;  /* 0x0000000405027c25 */ /* 0x000fc8000f8e0002 */
[----:B------:R-:W-:Y:S01]  /*2cd50*/  IMAD R0, R5, UR5, R0 ;  /* 0x0000000505007c24 */ /* 0x000fe2000f8e0200 */
[----:B------:R-:W-:-:S03]  /*2cd60*/  ULDC.64 UR4, c[0x0][0x2d0] ;  /* 0x0000b40000047ab9 */ /* 0x000fc60000000a00 */
[----:B------:R-:W-:Y:S01]  /*2cd70*/  IMAD.IADD R3, R3, 0x1, R0 ;  /* 0x0000000103037824 */ /* 0x000fe200078e0200 */
[----:B-1----:R-:W-:-:S04]  /*2cd80*/  LOP3.LUT R4, R4, 0x7f, RZ, 0xc0, !PT ;  /* 0x0000007f04047812 */ /* 0x002fc800078ec0ff */
[----:B------:R-:W-:Y:S02]  /*2cd90*/  SHF.R.U32.HI R5, RZ, 0x3, R4 ;  /* 0x00000003ff057819 */ /* 0x000fe40000011604 */
[----:B------:R-:W1:Y:S02]  /*2cda0*/  S2R R4, SR_TID.X ;  /* 0x0000000000047919 */ /* 0x000e640000002100 */
[----:B-1----:R-:W-:-:S05]  /*2cdb0*/  IMAD.SHL.U32 R4, R4, 0x10, RZ ;  /* 0x0000001004047824 */ /* 0x002fca00078e00ff */
[----:B------:R-:W-:Y:S02]  /*2cdc0*/  LOP3.LUT R4, R5, 0x70, R4, 0xf8, !PT ;  /* 0x0000007005047812 */ /* 0x000fe400078ef804 */
[----:B------:R-:W1:Y:S03]  /*2cdd0*/  @P0 LDC R5, c[0x0][0x44c] ;  /* 0x00011300ff050b82 */ /* 0x000e660000000800 */
[----:B------:R-:W-:-:S04]  /*2cde0*/  IMAD R4, R17, 0x80, R4 ;  /* 0x0000008011047824 */ /* 0x000fc800078e0204 */
        /* <DEDUP_REMOVED lines=18> */
[----:B------:R-:W-:Y:S02]  /*2cf10*/  ISETP.GE.AND P2, PT, R10, UR4, PT ;  /* 0x000000040a007c0c */ /* 0x000fe4000bf46270 */
[----:B------:R-:W-:Y:S01]  /*2cf20*/  LEA R3, P4, R4, UR6, 0x1 ;  /* 0x0000000604037c11 */ /* 0x000fe2000f8808ff */
[----:B------:R-:W1:Y:S01]  /*2cf30*/  S2R R10, SR_TID.X ;  /* 0x00000000000a7919 */ /* 0x000e620000002100 */
[----:B------:R-:W-:Y:S01]  /*2cf40*/  IMAD.IADD R2, R5, 0x1, R6 ;  /* 0x0000000105027824 */ /* 0x000fe200078e0206 */
[----:B------:R-:W-:-:S02]  /*2cf50*/  ISETP.GE.AND P0, PT, R9, UR4, PT ;  /* 0x0000000409007c0c */ /* 0x000fc4000bf06270 */
[----:B------:R-:W-:Y:S01]  /*2cf60*/  ISETP.GE.AND P1, PT, R11, UR4, PT ;  /* 0x000000040b007c0c */ /* 0x000fe2000bf26270 */
[----:B------:R-:W-:Y:S01]  /*2cf70*/  UMOV UR4, 0xffffffff ;  /* 0xffffffff00047882 */ /* 0x000fe20000000000 */
[----:B------:R-:W-:Y:S02]  /*2cf80*/  LEA.HI.X R2, R4, UR7, R2, 0x1, P4 ;  /* 0x0000000704027c11 */ /* 0x000fe4000a0f0c02 */
[----:B-1----:R-:W-:-:S04]  /*2cf90*/  LOP3.LUT R10, R10, 0x7f, RZ, 0xc0, !PT ;  /* 0x0000007f0a0a7812 */ /* 0x002fc800078ec0ff */
        /* <DEDUP_REMOVED lines=19> */
[----:B0-----:R-:W-:-:S05]  /*2d0d0*/  VIADD R4, R17, 0x10 ;  /* 0x0000001011047836 */ /* 0x001fca0000000000 */
[----:B------:R-:W-:Y:S02]  /*2d0e0*/  ISETP.GE.AND P5, PT, R4, R0, PT ;  /* 0x000000000400720c */ /* 0x000fe40003fa6270 */
[----:B------:R-:W0:Y:S11]  /*2d0f0*/  SHFL.IDX PT, R4, R3, 0x1, 0x181f ;  /* 0x00381f0003047f89 */ /* 0x000e3600000e0000 */
[----:B0-----:R-:W-:-:S05]  /*2d100*/  @!P5 LEA R5, P4, R9, R4, 0x1 ;  /* 0x000000040905d211 */ /* 0x001fca00078808ff */
[----:B------:R-:W-:Y:S02]  /*2d110*/  @!P5 IMAD.X R4, RZ, RZ, R6, P4 ;  /* 0x000000ffff04d224 */ /* 0x000fe400020e0606 */
[----:B------:R-:W-:Y:S03]  /*2d120*/  SHFL.IDX PT, R6, R2, 0x2, 0x181f ;  /* 0x00581f0002067f89 */ /* 0x000fe600000e0000 */
[----:B------:R-:W-:-:S04]  /*2d130*/  @!P5 LOP3.LUT R5, R5, R4, RZ, 0x3c, !PT ;  /* 0x000000040505d212 */ /* 0x000fc800078e3cff */
[----:B------:R-:W-:-:S04]  /*2d140*/  @!P5 LOP3.LUT R4, R5, R4, RZ, 0x3c, !PT ;  /* 0x000000040504d212 */ /* 0x000fc800078e3cff */
[----:B------:R-:W-:-:S05]  /*2d150*/  @!P5 LOP3.LUT R5, R5, R4, RZ, 0x3c, !PT ;  /* 0x000000040505d212 */ /* 0x000fca00078e3cff */
[----:B------:R-:W-:Y:S04]  /*2d160*/  @!P5 LDGSTS.E.BYPASS.LTC128B.128 [R8+0x14c00], desc[UR4][R4.64], !P0 ;  /* 0x14c000000408dfae */ /* 0x000fe8000c101d44 */
        /* <DEDUP_REMOVED lines=57> */
[----:B------:R-:W0:Y:S04]  /*2d500*/  SHFL.IDX PT, R4, R3, 0x6, 0x181f ;  /* 0x00d81f0003047f89 */ /* 0x000e2800000e0000 */
[----:B------:R-:W1:Y:S07]  /*2d510*/  SHFL.IDX PT, R3, R3, 0x7, 0x181f ;  /* 0x00f81f0003037f89 */ /* 0x000e6e00000e0000 */
        /* <DEDUP_REMOVED lines=10> */
.L_x_3379:
[----:B------:R-:W-:Y:S01]  /*2d5c0*/  VIADD R17, R17, 0x70 ;  /* 0x0000007011117836 */ /* 0x000fe20000000000 */
[----:B------:R-:W-:Y:S04]  /*2d5d0*/  BSSY B0, `(.L_x_3189) ;  /* 0x000000d000007945 */ /* 0x000fe80003800000 */
[----:B------:R-:W-:-:S13]  /*2d5e0*/  ISETP.GE.AND P4, PT, R17, R0, PT ;  /* 0x000000001100720c */ /* 0x000fda0003f86270 */
[----:B------:R-:W-:Y:S05]  /*2d5f0*/  @P4 BRA `(.L_x_3190) ;  /* 0x0000000000284947 */ /* 0x000fea0003800000 */
[----:B0-----:R-:W-:Y:S01]  /*2d600*/  LEA R2, P4, R9, R3, 0x1 ;  /* 0x0000000309027211 */ /* 0x001fe200078808ff */
        /* <DEDUP_REMOVED lines=9> */
.L_x_3190:
[----:B------:R-:W-:Y:S05]  /*2d6a0*/  BSYNC B0 ;  /* 0x0000000000007941 */ /* 0x000fea0003800000 */
.L_x_3189:
[----:B01----:R-:W2:Y:S01]  /*2d6b0*/  LDL R8, [R1+0x4] ;  /* 0x0000040001087983 */ /* 0x003ea20000100800 */
[----:B------:R-:W-:Y:S01]  /*2d6c0*/  PLOP3.LUT P0, PT, PT, PT, PT, 0x80, 0x0 ;  /* 0x000000000000781c */ /* 0x000fe20003f0f070 */
[----:B------:R-:W-:Y:S01]  /*2d6d0*/  NOP ;  /* 0x0000000000007918 */ /* 0x000fe20000000000 */
[----:B--2---:R-:W-:-:S11]  /*2d6e0*/  VIADD R10, R8, 0x38800 ;  /* 0x00038800080a7836 */ /* 0x004fd60000000000 */
.L_x_3191:
        /* <DEDUP_REMOVED lines=19> */
.L_x_3380:
[----:B------:R-:W-:Y:S05]  /*2d820*/  BSYNC B0 ;  /* 0x0000000000007941 */ /* 0x000fea0003800000 */
.L_x_3192:
        /* <DEDUP_REMOVED lines=28> */
[----:B------:R-:W0:Y:S03]  /*2d9f0*/  LDC R3, c[0x0][0x43c] ;  /* 0x00010f00ff037b82 */ /* 0x000e260000000800 */
[----:B------:R-:W3:Y:S01]  /*2da00*/  LDL R6, [R1+0x10] ;  /* 0x0000100001067983 */ /* 0x000ee20000100800 */
[----:B------:R-:W-:Y:S01]  /*2da10*/  IMAD.MOV.U32 R0, RZ, RZ, R2 ;  /* 0x000000ffff007224 */ /* 0x000fe200078e0002 */
[----:B------:R-:W-:Y:S01]  /*2da20*/  ULDC.64 UR6, c[0x0][0x428] ;  /* 0x00010a0000067ab9 */ /* 0x000fe20000000a00 */
[----:B------:R-:W-:Y:S01]  /*2da30*/  ULDC.64 UR8, c[0x0][0x208] ;  /* 0x0000820000087ab9 */ /* 0x000fe20000000a00 */
[----:B0-----:R-:W-:-:S13]  /*2da40*/  ISETP.NE.AND P0, PT, R3, 0x1, PT ;  /* 0x000000010300780c */ /* 0x001fda0003f05270 */
[----:B-----5:R-:W0:Y:S02]  /*2da50*/  @P0 LDC.64 R4, c[0x0][0x440] ;  /* 0x00011000ff040b82 */ /* 0x020e240000000a00 */
[----:B0-----:R-:W-:-:S05]  /*2da60*/  @P0 IMAD.HI.U32 R4, R2, R4, RZ ;  /* 0x0000000402040227 */ /* 0x001fca00078e00ff */
[----:B------:R-:W-:-:S04]  /*2da70*/  @P0 SHF.R.U32.HI R0, RZ, R5, R4 ;  /* 0x00000005ff000219 */ /* 0x000fc80000011604 */
[--C-:B------:R-:W-:Y:S01]  /*2da80*/  SHF.R.S32.HI R5, RZ, 0x1f, R0.reuse ;  /* 0x0000001fff057819 */ /* 0x100fe20000011400 */
[--C-:B------:R-:W-:Y:S02]  /*2da90*/  IMAD.MOV R7, RZ, RZ, -R0.reuse ;  /* 0x000000ffff077224 */ /* 0x100fe400078e0a00 */
[----:B------:R-:W-:Y:S02]  /*2daa0*/  IMAD.MOV.U32 R4, RZ, RZ, R0 ;  /* 0x000000ffff047224 */ /* 0x000fe400078e0000 */
        /* <DEDUP_REMOVED lines=8> */
.L_x_3200:
[----:B------:R-:W2:Y:S01]  /*2db30*/  LDL R0, [R1+0x4] ;  /* 0x0000040001007983 */ /* 0x000ea20000100800 */
[----:B------:R-:W-:Y:S01]  /*2db40*/  BSSY B3, `(.L_x_3201) ;  /* 0x0000005000037945 */ /* 0x000fe20003800000 */
[----:B--2---:R-:W-:Y:S01]  /*2db50*/  IMAD R3, R8, 0x8, R0 ;  /* 0x0000000808037824 */ /* 0x004fe200078e0200 */
[----:B------:R-:W-:-:S04]  /*2db60*/  SHF.L.U32 R0, R9, 0x1f, RZ ;  /* 0x0000001f09007819 */ /* 0x000fc800000006ff */
[----:B------:R-:W1:Y:S02]  /*2db70*/  SYNCS.PHASECHK.TRANS64.TRYWAIT P0, [R3+URZ+0x38840], R0 ;  /* 0x03884000030075a7 */ /* 0x000e64000800017f */
[----:B-1----:R-:W-:Y:S05]  /*2db80*/  @!P0 BRA `(.L_x_3202) ;  /* 0x0000006000f48947 */ /* 0x002fea0003800000 */
.L_x_3381:
[----:B------:R-:W-:Y:S05]  /*2db90*/  BSYNC B3 ;  /* 0x0000000000037941 */ /* 0x000fea0003800000 */
.L_x_3201:
        /* <DEDUP_REMOVED lines=12> */
.L_x_3204:
[----:B------:R-:W-:Y:S05]  /*2dc60*/  BSYNC B3 ;  /* 0x0000000000037941 */ /* 0x000fea0003800000 */
.L_x_3203:
        /* <DEDUP_REMOVED lines=13> */
.L_x_3205:
        /* <DEDUP_REMOVED lines=16> */
.L_x_3206:
        /* <DEDUP_REMOVED lines=16> */
.L_x_3207:
        /* <DEDUP_REMOVED lines=16> */
.L_x_3208:
        /* <DEDUP_REMOVED lines=17> */
.L_x_3382:
[----:B------:R-:W-:Y:S05]  /*2e150*/  BSYNC B3 ;  /* 0x0000000000037941 */ /* 0x000fea0003800000 */
.L_x_3209:
        /* <DEDUP_REMOVED lines=14> */
.L_x_3212:
[----:B------:R-:W-:Y:S05]  /*2e240*/  BSYNC B3 ;  /* 0x0000000000037941 */ /* 0x000fea0003800000 */
.L_x_3211:
        /* <DEDUP_REMOVED lines=15> */
.L_x_3213:
        /* <DEDUP_REMOVED lines=16> */
.L_x_3214:
        /* <DEDUP_REMOVED lines=16> */
.L_x_3215:
        /* <DEDUP_REMOVED lines=16> */
.L_x_3216:
        /* <DEDUP_REMOVED lines=13> */
.L_x_3199:
[----:B------:R-:W-:Y:S05]  /*2e710*/  BSYNC B1 ;  /* 0x0000000000017941 */ /* 0x000fea0003800000 */
.L_x_3198:
[----:B------:R-:W2:Y:S04]  /*2e720*/  LDL.LU R0, [R1+0x34] ;  /* 0x0000340001007983 */ /* 0x000ea80000300800 */
[----:B------:R1:W-:Y:S04]  /*2e730*/  STL [R1+0x8], R8 ;  /* 0x0000080801007387 */ /* 0x0003e80000100800 */
[----:B------:R1:W-:Y:S02]  /*2e740*/  STL [R1+0x14], R9 ;  /* 0x0000140901007387 */ /* 0x0003e40000100800 */
[----:B-12---:R-:W-:-:S07]  /*2e750*/  VIADD R0, R0, 0xfffffffd ;  /* 0xfffffffd00007836 */ /* 0x006fce0000000000 */
.L_x_3197:
[----:B------:R-:W-:Y:S05]  /*2e760*/  BSYNC B2 ;  /* 0x0000000000027941 */ /* 0x000fea0003800000 */
.L_x_3196:
[----:B------:R-:W-:-:S13]  /*2e770*/  ISETP.NE.AND P0, PT, R2, RZ, PT ;  /* 0x000000ff0200720c */ /* 0x000fda0003f05270 */
[----:B------:R-:W-:Y:S05]  /*2e780*/  @!P0 BRA `(.L_x_3195) ;  /* 0x0000001c00088947 */ /* 0x000fea0003800000 */
[----:B0-----:R0:W5:Y:S02]  /*2e790*/  LDL R7, [R1] ;  /* 0x0000000001077983 */ /* 0x0011640000100800 */
.L_x_3255:
        /* <DEDUP_REMOVED lines=37> */
.L_x_3219:
[----:B------:R-:W2:Y:S01]  /*2e9f0*/  LDL R2, [R1+0x4] ;  /* 0x0000040001027983 */ /* 0x000ea20000100800 */
[----:B------:R-:W-:Y:S01]  /*2ea00*/  BSSY B2, `(.L_x_3220) ;  /* 0x0000005000027945 */ /* 0x000fe20003800000 */
[----:B--2---:R-:W-:Y:S01]  /*2ea10*/  IMAD R3, R4, 0x8, R2 ;  /* 0x0000000804037824 */ /* 0x004fe200078e0202 */
[----:B------:R-:W-:-:S04]  /*2ea20*/  SHF.L.U32 R2, R5, 0x1f, RZ ;  /* 0x0000001f05027819 */ /* 0x000fc800000006ff */
[----:B------:R-:W2:Y:S02]  /*2ea30*/  SYNCS.PHASECHK.TRANS64.TRYWAIT P0, [R3+URZ+0x38840], R2 ;  /* 0x03884002030075a7 */ /* 0x000ea4000800017f */
[----:B--2---:R-:W-:Y:S05]  /*2ea40*/  @!P0 BRA `(.L_x_3221) ;  /* 0x00000054006c8947 */ /* 0x004fea0003800000 */
.L_x_3383:
[----:B------:R-:W-:Y:S05]  /*2ea50*/  BSYNC B2 ;  /* 0x0000000000027941 */ /* 0x000fea0003800000 */
.L_x_3220:
        /* <DEDUP_REMOVED lines=12> */
.L_x_3223:
[----:B------:R-:W-:Y:S05]  /*2eb20*/  BSYNC B2 ;  /* 0x0000000000027941 */ /* 0x000fea0003800000 */
.L_x_3222:
        /* <DEDUP_REMOVED lines=13> */
.L_x_3224:
        /* <DEDUP_REMOVED lines=16> */
.L_x_3225:
        /* <DEDUP_REMOVED lines=16> */
.L_x_3226:
        /* <DEDUP_REMOVED lines=16> */
.L_x_3227:
        /* <DEDUP_REMOVED lines=17> */
.L_x_3384:
[----:B------:R-:W-:Y:S05]  /*2f010*/  BSYNC B2 ;  /* 0x0000000000027941 */ /* 0x000fea0003800000 */
.L_x_3228:
        /* <DEDUP_REMOVED lines=11> */
.L_x_3231:
[----:B------:R-:W-:Y:S05]  /*2f0d0*/  BSYNC B2 ;  /* 0x0000000000027941 */ /* 0x000fea0003800000 */
.L_x_3230:
        /* <DEDUP_REMOVED lines=14> */
.L_x_3232:
        /* <DEDUP_REMOVED lines=16> */
.L_x_3233:
        /* <DEDUP_REMOVED lines=16> */
.L_x_3234:
        /* <DEDUP_REMOVED lines=16> */
.L_x_3235:
        /* <DEDUP_REMOVED lines=13> */
.L_x_3218:
[----:B------:R-:W-:Y:S05]  /*2f590*/  BSYNC B1 ;  /* 0x0000000000017941 */ /* 0x000fea0003800000 */
.L_x_3217:
        /* <DEDUP_REMOVED lines=36> */
.L_x_3238:
[----:B------:R-:W4:Y:S01]  /*2f7e0*/  LDL R2, [R1+0x4] ;  /* 0x0000040001027983 */ /* 0x000f220000100800 */
[----:B------:R-:W-:Y:S01]  /*2f7f0*/  SHF.L.U32 R3, R11, 0x1f, RZ ;  /* 0x0000001f0b037819 */ /* 0x000fe200000006ff */
[----:B------:R-:W-:Y:S01]  /*2f800*/  BSSY B2, `(.L_x_3239) ;  /* 0x0000004000027945 */ /* 0x000fe20003800000 */
[----:B----4-:R-:W-:-:S04]  /*2f810*/  IMAD R2, R12, 0x8, R2 ;  /* 0x000000080c027824 */ /* 0x010fc800078e0202 */
[----:B------:R-:W4:Y:S02]  /*2f820*/  SYNCS.PHASECHK.TRANS64.TRYWAIT P0, [R2+URZ+0x38840], R3 ;  /* 0x03884003020075a7 */ /* 0x000f24000800017f */
[----:B----4-:R-:W-:Y:S05]  /*2f830*/  @!P0 BRA `(.L_x_3240) ;  /* 0x0000004800188947 */ /* 0x010fea0003800000 */
.L_x_3385:
[----:B------:R-:W-:Y:S05]  /*2f840*/  BSYNC B2 ;  /* 0x0000000000027941 */ /* 0x000fea0003800000 */
.L_x_3239:
        /* <DEDUP_REMOVED lines=12> */
.L_x_3242:
[----:B------:R-:W-:Y:S05]  /*2f910*/  BSYNC B2 ;  /* 0x0000000000027941 */ /* 0x000fea0003800000 */
.L_x_3241:
        /* <DEDUP_REMOVED lines=15> */
.L_x_3243:
        /* <DEDUP_REMOVED lines=16> */
.L_x_3244:
        /* <DEDUP_REMOVED lines=16> */
.L_x_3245:
        /* <DEDUP_REMOVED lines=16> */
.L_x_3246:
        /* <DEDUP_REMOVED lines=15> */
.L_x_3386:
[----:B------:R-:W-:Y:S05]  /*2fe00*/  BSYNC B2 ;  /* 0x0000000000027941 */ /* 0x000fea0003800000 */
.L_x_3247:
        /* <DEDUP_REMOVED lines=11> */
.L_x_3250:
[----:B------:R-:W-:Y:S05]  /*2fec0*/  BSYNC B2 ;  /* 0x0000000000027941 */ /* 0x000fea0003800000 */
.L_x_3249:
        /* <DEDUP_REMOVED lines=13> */
.L_x_3251:
        /* <DEDUP_REMOVED lines=16> */
.L_x_3252:
        /* <DEDUP_REMOVED lines=16> */
.L_x_3253:
        /* <DEDUP_REMOVED lines=16> */
.L_x_3254:
        /* <DEDUP_REMOVED lines=13> */
.L_x_3237:
[----:B------:R-:W-:Y:S05]  /*30370*/  BSYNC B1 ;  /* 0x0000000000017941 */ /* 0x000fea0003800000 */
.L_x_3236:
[C---:B------:R-:W-:Y:S01]  /*30380*/  ISETP.GT.AND P0, PT, R0.reuse, 0x1, PT ;  /* 0x000000010000780c */ /* 0x040fe20003f04270 */
[----:B------:R-:W-:-:S12]  /*30390*/  VIADD R0, R0, 0xfffffffe ;  /* 0xfffffffe00007836 */ /* 0x000fd80000000000 */
[----:B------:R-:W-:Y:S05]  /*303a0*/  @P0 BRA `(.L_x_3255) ;  /* 0xffffffe000fc0947 */ /* 0x000fea000383ffff */
.L_x_3195:
[----:B------:R-:W-:Y:S05]  /*303b0*/  BSYNC B0 ;  /* 0x0000000000007941 */ /* 0x000fea0003800000 */
.L_x_3194:
        /* <DEDUP_REMOVED lines=18> */
.L_x_3257:
[----:B------:R-:W-:Y:S05]  /*304e0*/  BSYNC B0 ;  /* 0x0000000000007941 */ /* 0x000fea0003800000 */
.L_x_3256:
[----:B------:R-:W4:Y:S01]  /*304f0*/  LDL R0, [R1+0x24] ;  /* 0x0000240001007983 */ /* 0x000f220000100800 */
[----:B------:R-:W-:Y:S01]  /*30500*/  BSSY B0, `(.L_x_3258) ;  /* 0x0000060000007945 */ /* 0x000fe20003800000 */
[----:B----4-:R-:W-:-:S13]  /*30510*/  LOP3.LUT P0, RZ, R0, 0x1, RZ, 0xc0, !PT ;  /* 0x0000000100ff7812 */ /* 0x010fda000780c0ff */
[----:B------:R-:W-:Y:S05]  /*30520*/  @!P0 BRA `(.L_x_3259) ;  /* 0x0000000400748947 */ /* 0x000fea0003800000 */
[----:B0-----:R-:W4:Y:S04]  /*30530*/  LDL R4, [R1+0x4] ;  /* 0x0000040001047983 */ /* 0x001f280000100800 */
[----:B------:R-:W4:Y:S04]  /*30540*/  LDL R0, [R1+0x8] ;  /* 0x0000080001007983 */ /* 0x000f280000100800 */
[----:B------:R-:W2:Y:S01]  /*30550*/  LDL R2, [R1+0x14] ;  /* 0x0000140001027983 */ /* 0x000ea20000100800 */
[----:B------:R-:W-:Y:S01]  /*30560*/  BSSY B1, `(.L_x_3260) ;  /* 0x0000006000017945 */ /* 0x000fe20003800000 */
[----:B------:R-:W-:Y:S01]  /*30570*/  ISETP.NE.AND P1, PT, R3, RZ, PT ;  /* 0x000000ff0300720c */ /* 0x000fe20003f25270 */
[----:B----4-:R-:W-:Y:S01]  /*30580*/  IMAD R0, R0, 0x8, R4 ;  /* 0x0000000800007824 */ /* 0x010fe200078e0204 */
[----:B--2---:R-:W-:-:S04]  /*30590*/  SHF.L.U32 R2, R2, 0x1f, RZ ;  /* 0x0000001f02027819 */ /* 0x004fc800000006ff */
[----:B------:R-:W0:Y:S02]  /*305a0*/  SYNCS.PHASECHK.TRANS64.TRYWAIT P0, [R0+URZ+0x38860], R2 ;  /* 0x03886002000075a7 */ /* 0x000e24000800017f */
[----:B0-----:R-:W-:Y:S05]  /*305b0*/  @!P0 BRA `(.L_x_3261) ;  /* 0x0000003800e08947 */ /* 0x001fea0003800000 */
.L_x_3387:
[----:B------:R-:W-:Y:S05]  /*305c0*/  BSYNC B1 ;  /* 0x0000000000017941 */ /* 0x000fea0003800000 */
.L_x_3260:
        /* <DEDUP_REMOVED lines=9> */
.L_x_3263:
[----:B------:R-:W-:Y:S05]  /*30660*/  BSYNC B1 ;  /* 0x0000000000017941 */ /* 0x000fea0003800000 */
.L_x_3262:
[----:B------:R-:W2:Y:S04]  /*30670*/  LDL.LU R5, [R1+0x18] ;  /* 0x0000180001057983 */ /* 0x000ea80000300800 */
[----:B------:R-:W2:Y:S04]  /*30680*/  LDL.LU R3, [R1+0xc] ;  /* 0x00000c0001037983 */ /* 0x000ea80000300800 */
[----:B------:R-:W4:Y:S04]  /*30690*/  LDL R4, [R1+0x4] ;  /* 0x0000040001047983 */ /* 0x000f280000100800 */
[----:B0-----:R-:W4:Y:S01]  /*306a0*/  LDL R2, [R1+0x8] ;  /* 0x0000080001027983 */ /* 0x001f220000100800 */
        /* <DEDUP_REMOVED lines=10> */
.L_x_3264:
        /* <DEDUP_REMOVED lines=16> */
.L_x_3265:
        /* <DEDUP_REMOVED lines=16> */
.L_x_3266:
        /* <DEDUP_REMOVED lines=16> */
.L_x_3267:
        /* <DEDUP_REMOVED lines=11> */
.L_x_3259:
[----:B------:R-:W-:Y:S05]  /*30b00*/  BSYNC B0 ;  /* 0x0000000000007941 */ /* 0x000fea0003800000 */
.L_x_3258:
[----:B------:R-:W4:Y:S04]  /*30b10*/  LDL.LU R5, [R1+0x8] ;  /* 0x0000080001057983 */ /* 0x000f280000300800 */
[----:B0-----:R-:W2:Y:S01]  /*30b20*/  LDL.LU R4, [R1+0x14] ;  /* 0x0000140001047983 */ /* 0x001ea20000300800 */
[----:B----4-:R-:W-:-:S05]  /*30b30*/  VIADD R0, R5, 0x1 ;  /* 0x0000000105007836 */ /* 0x010fca0000000000 */
[----:B------:R-:W-:-:S04]  /*30b40*/  ISETP.NE.AND P0, PT, R0, 0x2, PT ;  /* 0x000000020000780c */ /* 0x000fc80003f05270 */
[----:B------:R-:W-:Y:S02]  /*30b50*/  SEL R2, RZ, 0x1, P0 ;  /* 0x00000001ff027807 */ /* 0x000fe40000000000 */
[----:B------:R-:W-:Y:S02]  /*30b60*/  SEL R0, R0, RZ, P0 ;  /* 0x000000ff00007207 */ /* 0x000fe40000000000 */
[----:B--2---:R-:W-:-:S03]  /*30b70*/  LOP3.LUT R4, R4, R2, RZ, 0x3c, !PT ;  /* 0x0000000204047212 */ /* 0x004fc600078e3cff */
[----:B------:R2:W-:Y:S04]  /*30b80*/  STL [R1+0x8], R0 ;  /* 0x0000080001007387 */ /* 0x0005e80000100800 */
[----:B------:R2:W-:Y:S02]  /*30b90*/  STL [R1+0x14], R4 ;  /* 0x0000140401007387 */ /* 0x0005e40000100800 */
.L_x_3174:
[----:B------:R-:W-:Y:S05]  /*30ba0*/  BSYNC B7 ;  /* 0x0000000000077941 */ /* 0x000fea0003800000 */
.L_x_3172:
        /* <DEDUP_REMOVED lines=10> */
[----:B------:R2:W-:Y:S01]  /*30c50*/  STL [R1+0x4], R0 ;  /* 0x0000040001007387 */ /* 0x0005e20000100800 */
[----:B------:R-:W-:Y:S06]  /*30c60*/  BAR.ARV 0x4, 0x180 ;  /* 0x0106000000007b1d */ /* 0x000fec0000002000 */
[----:B------:R-:W-:Y:S05]  /*30c70*/  BRA `(.L_x_3269) ;  /* 0x0000000800e47947 */ /* 0x000fea0003800000 */
.L_x_3268:
[----:B---3--:R-:W2:Y:S01]  /*30c80*/  S2R R6, SR_TID.X ;  /* 0x0000000000067919 */ /* 0x008ea20000002100 */
        /* <DEDUP_REMOVED lines=36> */
.L_x_3397:
[----:B------:R-:W-:Y:S02]  /*30ed0*/  ULDC UR4, c[0x0][0xc38] ;  /* 0x00030e0000047ab9 */ /* 0x000fe40000000800 */
[----:B------:R-:W-:-:S04]  /*30ee0*/  IMAD.U32 R4, RZ, RZ, UR4 ;  /* 0x00000004ff047e24 */ /* 0x000fc8000f8e00ff */
[----:B---3--:R-:W-:-:S04]  /*30ef0*/  IMAD R16, R16, R4, RZ ;  /* 0x0000000410107224 */ /* 0x008fc800078e02ff */
[----:B------:R-:W-:-:S05]  /*30f00*/  IMAD.IADD R5, R5, 0x1, R16 ;  /* 0x0000000105057824 */ /* 0x000fca00078e0210 */
[----:B------:R-:W-:-:S13]  /*30f10*/  ISETP.GT.AND P6, PT, R5, R0, PT ;  /* 0x000000000500720c */ /* 0x000fda0003fc4270 */
[----:B------:R-:W-:Y:S05]  /*30f20*/  @P6 BRA `(.L_x_3271) ;  /* 0x0000000000a06947 */ /* 0x000fea0003800000 */
.L_x_3276:
        /* <DEDUP_REMOVED lines=11> */
[----:B------:R-:W2:Y:S01]  /*30fe0*/  LDC.64 R2, c[0x0][0xc80] ;  /* 0x00032000ff027b82 */ /* 0x000ea20000000a00 */
[----:B------:R-:W-:Y:S01]  /*30ff0*/  ULDC.64 UR4, c[0x0][0x208] ;  /* 0x0000820000047ab9 */ /* 0x000fe20000000a00 */
[----:B--2---:R-:W-:-:S06]  /*31000*/  IMAD.WIDE R2, R4, 0x4, R2 ;  /* 0x0000000404027825 */ /* 0x004fcc00078e0202 */
[----:B------:R2:W5:Y:S02]  /*31010*/  LDG.E R3, desc[UR4][R2.64] ;  /* 0x0000000402037981 */ /* 0x000564000c1e1900 */
.L_x_3274:
[----:B------:R-:W-:Y:S05]  /*31020*/  BSYNC B0 ;  /* 0x0000000000007941 */ /* 0x000fea0003800000 */
.L_x_3273:
        /* <DEDUP_REMOVED lines=18> */
.L_x_3405:
[----:B------:R-:W-:Y:S02]  /*31150*/  ULDC UR4, c[0x0][0xc38] ;  /* 0x00030e0000047ab9 */ /* 0x000fe40000000800 */
[----:B------:R-:W-:-:S04]  /*31160*/  IMAD.U32 R4, RZ, RZ, UR4 ;  /* 0x00000004ff047e24 */ /* 0x000fc8000f8e00ff */
[----:B---3--:R-:W-:-:S04]  /*31170*/  IMAD R16, R16, R4, RZ ;  /* 0x0000000410107224 */ /* 0x008fc800078e02ff */
[----:B------:R-:W-:-:S05]  /*31180*/  IMAD.IADD R5, R16, 0x1, R5 ;  /* 0x0000000110057824 */ /* 0x000fca00078e0205 */
[----:B------:R-:W-:-:S13]  /*31190*/  ISETP.GT.AND P6, PT, R5, R0, PT ;  /* 0x000000000500720c */ /* 0x000fda0003fc4270 */
[----:B------:R-:W-:Y:S05]  /*311a0*/  @!P6 BRA `(.L_x_3276) ;  /* 0xfffffffc0060e947 */ /* 0x000fea000383ffff */
.L_x_3271:
        /* <DEDUP_REMOVED lines=8> */
.L_x_3409:
[----:B------:R-:W-:Y:S01]  /*31230*/  ISETP.NE.AND P0, PT, R5, RZ, PT ;  /* 0x000000ff0500720c */ /* 0x000fe20003f05270 */
[----:B------:R-:W-:-:S12]  /*31240*/  IMAD.MOV.U32 R5, RZ, RZ, RZ ;  /* 0x000000ffff057224 */ /* 0x000fd800078e00ff */
[----:B------:R-:W-:Y:S05]  /*31250*/  @!P0 BRA `(.L_x_3278) ;  /* 0x0000000000148947 */ /* 0x000fea0003800000 */
[----:B------:R-:W-:Y:S01]  /*31260*/  UMOV UR4, 0xffffffff ;  /* 0xffffffff00047882 */ /* 0x000fe20000000000 */
[----:B------:R-:W-:Y:S02]  /*31270*/  VIADD R12, R6, 0xffffffff ;  /* 0xffffffff060c7836 */ /* 0x000fe40000000000 */
[----:B------:R-:W-:Y:S05]  /*31280*/  BRA.DIV UR4, `(.L_x_3279) ;  /* 0x0000003a04207947 */ /* 0x000fea000b800000 */
[----:B--2---:R2:W0:Y:S02]  /*31290*/  SHFL.IDX PT, R2, R2, R12, 0x1f ;  /* 0x00001f0c02027589 */ /* 0x00442400000e0000 */
.L_x_3412:
[----:B0-----:R-:W-:-:S07]  /*312a0*/  IMAD.MOV.U32 R5, RZ, RZ, R2 ;  /* 0x000000ffff057224 */ /* 0x001fce00078e0002 */
.L_x_3278:
[----:B--23--:R-:W2:Y:S01]  /*312b0*/  LDC.64 R2, c[0x0][0xc90] ;  /* 0x00032400ff027b82 */ /* 0x00cea20000000a00 */
[----:B------:R-:W-:Y:S01]  /*312c0*/  IMAD.IADD R19, R6, 0x1, R19 ;  /* 0x0000000106137824 */ /* 0x000fe200078e0213 */
[----:B------:R-:W-:-:S03]  /*312d0*/  ULDC.64 UR4, c[0x0][0x208] ;  /* 0x0000820000047ab9 */ /* 0x000fc60000000a00 */
[----:B--2---:R-:W-:-:S05]  /*312e0*/  IMAD.WIDE R2, R19, 0x4, R2 ;  /* 0x0000000413027825 */ /* 0x004fca00078e0202 */
[----:B-1---5:R-:W4:Y:S01]  /*312f0*/  LDG.E R7, desc[UR4][R2.64] ;  /* 0x0000000402077981 */ /* 0x022f22000c1e1900 */
[----:B------:R-:W-:-:S04]  /*31300*/  IMAD R16, R5, R4, R16 ;  /* 0x0000000405107224 */ /* 0x000fc800078e0210 */
[----:B------:R-:W-:Y:S02]  /*31310*/  IMAD.IADD R0, R0, 0x1, -R16 ;  /* 0x0000000100007824 */ /* 0x000fe400078e0a10 */
[----:B----4-:R-:W-:-:S05]  /*31320*/  IMAD R6, R17, R7, RZ ;  /* 0x0000000711067224 */ /* 0x010fca00078e02ff */
[----:B------:R-:W-:-:S04]  /*31330*/  IABS R8, R6 ;  /* 0x0000000600087213 */ /* 0x000fc80000000000 */
[----:B------:R-:W1:Y:S08]  /*31340*/  I2F.RP R2, R8 ;  /* 0x0000000800027306 */ /* 0x000e700000209400 */
[----:B-1----:R-:W1:Y:S02]  /*31350*/  MUFU.RCP R2, R2 ;  /* 0x0000000200027308 */ /* 0x002e640000001000 */
[----:B-1----:R-:W-:-:S06]  /*31360*/  VIADD R2, R2, 0xffffffe ;  /* 0x0ffffffe02027836 */ /* 0x002fcc0000000000 */
[----:B------:R-:W1:Y:S02]  /*31370*/  F2I.FTZ.U32.TRUNC.NTZ R3, R2 ;  /* 0x0000000200037305 */ /* 0x000e64000021f000 */
[----:B-1----:R-:W-:-:S04]  /*31380*/  IMAD.MOV R2, RZ, RZ, -R3 ;  /* 0x000000ffff027224 */ /* 0x002fc800078e0a03 */
        /* <DEDUP_REMOVED lines=53> */
.L_x_3272:
[----:B------:R-:W-:Y:S01]  /*316e0*/  UMOV UR4, URZ ;  /* 0x0000003f00047c82 */ /* 0x000fe20008000000 */
[----:B------:R-:W-:Y:S01]  /*316f0*/  UMOV UR5, URZ ;  /* 0x0000003f00057c82 */ /* 0x000fe20008000000 */
[----:B------:R-:W-:Y:S01]  /*31700*/  ULDC UR6, c[0x0][0xc3c] ;  /* 0x00030f0000067ab9 */ /* 0x000fe20000000800 */
[----:B------:R-:W-:Y:S02]  /*31710*/  IMAD.MOV.U32 R16, RZ, RZ, R0 ;  /* 0x000000ffff107224 */ /* 0x000fe400078e0000 */
[----:B------:R-:W-:Y:S02]  /*31720*/  IMAD.U32 R17, RZ, RZ, UR4 ;  /* 0x00000004ff117e24 */ /* 0x000fe4000f8e00ff */
[----:B------:R-:W-:Y:S02]  /*31730*/  IMAD.U32 R18, RZ, RZ, UR5 ;  /* 0x00000005ff127e24 */ /* 0x000fe4000f8e00ff */
[----:B------:R-:W-:-:S07]  /*31740*/  IMAD.U32 R19, RZ, RZ, UR6 ;  /* 0x00000006ff137e24 */ /* 0x000fce000f8e00ff */
.L_x_3280:
[----:B------:R2:W3:Y:S01]  /*31750*/  LDL R3, [R1+0x4] ;  /* 0x0000040001037983 */ /* 0x0004e20000100800 */
        /* <DEDUP_REMOVED lines=9> */
[----:B------:R2:W-:Y:S01]  /*317f0*/  @!P0 STL [R1+0x4], R3 ;  /* 0x0000040301008387 */ /* 0x0005e20000100800 */
[----:B------:R-:W-:Y:S06]  /*31800*/  BAR.ARV 0x5, 0x180 ;  /* 0x0146000000007b1d */ /* 0x000fec0000002000 */
.L_x_3269:
[----:B------:R-:W-:Y:S02]  /*31810*/  ULDC UR4, c[0x0][0xc3c] ;  /* 0x00030f0000047ab9 */ /* 0x000fe40000000800 */
[----:B----4-:R-:W-:-:S13]  /*31820*/  ISETP.GE.AND P0, PT, R19, UR4, PT ;  /* 0x0000000413007c0c */ /* 0x010fda000bf06270 */
[----:B------:R-:W-:Y:S05]  /*31830*/  @!P0 BRA `(.L_x_3281) ;  /* 0xffffff8000688947 */ /* 0x000fea000383ffff */
[----:B------:R-:W-:Y:S05]  /*31840*/  BSYNC B8 ;  /* 0x0000000000087941 */ /* 0x000fea0003800000 */
.L_x_3124:
[----:B--2---:R-:W2:Y:S01]  /*31850*/  LDL.LU R0, [R1+0x50] ;  /* 0x0000500001007983 */ /* 0x004ea20000300800 */
[----:B------:R-:W-:Y:S01]  /*31860*/  BSSY B0, `(.L_x_3282) ;  /* 0x000000b000007945 */ /* 0x000fe20003800000 */
[----:B------:R-:W4:Y:S01]  /*31870*/  S2R R5, SR_CgaCtaId ;  /* 0x0000000000057919 */ /* 0x000f220000008800 */
[----:B--2---:R-:W-:-:S05]  /*31880*/  VIADD R0, R0, 0x1 ;  /* 0x0000000100007836 */ /* 0x004fca0000000000 */
        /* <DEDUP_REMOVED lines=8> */
.L_x_3413:
[----:B------:R-:W-:Y:S05]  /*31910*/  BSYNC B0 ;  /* 0x0000000000007941 */ /* 0x000fea0003800000 */
.L_x_3282:
[----:B------:R-:W-:-:S03]  /*31920*/  UMOV UR4, 0xffffffff ;  /* 0xffffffff00047882 */ /* 0x000fc60000000000 */
[----:B------:R-:W-:Y:S05]  /*31930*/  BRA.DIV UR4, `(.L_x_3284) ;  /* 0x0000003204b07947 */ /* 0x000fea000b800000 */
[----:B------:R-:W2:Y:S02]  /*31940*/  S2R R2, SR_TID.X ;  /* 0x0000000000027919 */ /* 0x000ea40000002100 */
[----:B--2---:R-:W-:-:S04]  /*31950*/  SHF.R.U32.HI R2, RZ, 0x5, R2 ;  /* 0x00000005ff027819 */ /* 0x004fc80000011602 */
[----:B------:R-:W-:-:S05]  /*31960*/  LOP3.LUT R2, R2, 0x3, RZ, 0xc0, !PT ;  /* 0x0000000302027812 */ /* 0x000fca00078ec0ff */
[----:B------:R2:W4:Y:S02]  /*31970*/  SHFL.IDX PT, R14, R2, RZ, 0x1f ;  /* 0x00001fff020e7589 */ /* 0x00052400000e0000 */
.L_x_3416:
[----:B----4-:R-:W-:-:S13]  /*31980*/  ISETP.NE.AND P0, PT, R14, RZ, PT ;  /* 0x000000ff0e00720c */ /* 0x010fda0003f05270 */
[----:B------:R-:W-:Y:S05]  /*31990*/  @P0 BRA `(.L_x_2858) ;  /* 0x00000000009c0947 */ /* 0x000fea0003800000 */
[----:B------:R-:W-:-:S03]  /*319a0*/  UMOV UR4, 0xffffffff ;  /* 0xffffffff00047882 */ /* 0x000fc60000000000 */
[----:B------:R-:W-:Y:S05]  /*319b0*/  BRA.DIV UR4, `(.L_x_3285) ;  /* 0x0000003204c47947 */ /* 0x000fea000b800000 */
[----:B------:R-:W-:-:S13]  /*319c0*/  ELECT P6, URZ, PT ;  /* 0x00000000003f782f */ /* 0x000fda00038c0000 */
.L_x_3419:
[----:B------:R-:W-:Y:S05]  /*319d0*/  @!P6 BRA `(.L_x_2858) ;  /* 0x00000000008ce947 */ /* 0x000fea0003800000 */
[----:B--2---:R-:W2:Y:S02]  /*319e0*/  LDL R2, [R1+0x88] ;  /* 0x0000880001027983 */ /* 0x004ea40000100800 */
[----:B--2---:R-:W-:-:S13]  /*319f0*/  R2UR UR4, R2 ;  /* 0x00000000020472ca */ /* 0x004fda00000e0000 */
[----:B------:R-:W-:-:S06]  /*31a00*/  ULOP3.LUT UR4, UR4, 0x2, URZ, 0xfc, !UPT ;  /* 0x0000000204047892 */ /* 0x000fcc000f8efc3f */
[----:B------:R-:W-:-:S05]  /*31a10*/  IMAD.U32 R2, RZ, RZ, UR4 ;  /* 0x00000004ff027e24 */ /* 0x000fca000f8e00ff */
[----:B------:R-:W-:-:S13]  /*31a20*/  ISETP.NE.AND P2, PT, R2, 0x3, PT ;  /* 0x000000030200780c */ /* 0x000fda0003f45270 */
[----:B------:R-:W-:Y:S05]  /*31a30*/  @!P2 BRA `(.L_x_3286) ;  /* 0x000000000004a947 */ /* 0x000fea0003800000 */
[----:B------:R-:W-:Y:S01]  /*31a40*/  BPT.TRAP 0x1 ;  /* 0x000000040000795c */ /* 0x000fe20000300000 */
.L_x_3286:
[----:B0-----:R-:W2:Y:S04]  /*31a50*/  LDL R3, [R1+0x8] ;  /* 0x0000080001037983 */ /* 0x001ea80000100800 */
[----:B-1-3-5:R-:W3:Y:S01]  /*31a60*/  LDL.LU R7, [R1+0x14] ;  /* 0x0000140001077983 */ /* 0x02aee20000300800 */
        /* <DEDUP_REMOVED lines=12> */
.L_x_3420:
[----:B------:R-:W1:Y:S02]  /*31b30*/  SYNCS.PHASECHK.TRANS64.TRYWAIT P0, [R7+URZ], R2 ;  /* 0x00000002070075a7 */ /* 0x000e64000800017f */
[----:B-1----:R-:W-:Y:S05]  /*31b40*/  @!P0 BRA `(.L_x_3288) ;  /* 0x0000003000948947 */ /* 0x002fea0003800000 */
.L_x_3421:
[----:B------:R-:W-:Y:S05]  /*31b50*/  @!P2 BRA `(.L_x_3289) ;  /* 0x000000000004a947 */ /* 0x000fea0003800000 */
[----:B------:R-:W-:Y:S01]  /*31b60*/  BPT.TRAP 0x1 ;  /* 0x000000040000795c */ /* 0x000fe20000300000 */
.L_x_3289:
[----:B------:R-:W2:Y:S01]  /*31b70*/  LDL.LU R4, [R1+0x8] ;  /* 0x0000080001047983 */ /* 0x000ea20000300800 */
[----:B------:R-:W-:-:S04]  /*31b80*/  VIADD R0, R0, 0x38860 ;  /* 0x0003886000007836 */ /* 0x000fc80000000000 */
[----:B--2---:R-:W-:-:S04]  /*31b90*/  IMAD R4, R4, 0x8, R0 ;  /* 0x0000000804047824 */ /* 0x004fc800078e0200 */
[----:B------:R-:W2:Y:S02]  /*31ba0*/  SYNCS.PHASECHK.TRANS64.TRYWAIT P0, [R4+URZ], R5 ;  /* 0x00000005040075a7 */ /* 0x000ea4000800017f */
[----:B--2---:R-:W-:Y:S05]  /*31bb0*/  @!P0 BRA `(.L_x_3290) ;  /* 0x00000030008c8947 */ /* 0x004fea0003800000 */
.L_x_3422:
[----:B------:R-:W-:-:S07]  /*31bc0*/  IMAD R3, R3, 0x8, R0 ;  /* 0x0000000803037824 */ /* 0x000fce00078e0200 */
.L_x_3291:
[----:B---3--:R3:W4:Y:S02]  /*31bd0*/  SYNCS.PHASECHK.TRANS64.TRYWAIT P0, [R3+URZ], R2 ;  /* 0x00000002030075a7 */ /* 0x008724000800017f */
[----:B----4-:R-:W-:Y:S05]  /*31be0*/  @!P0 NANOSLEEP.SYNCS 0x989680 ;  /* 0x009896800000895d */ /* 0x010fea0003900000 */
[----:B------:R-:W4:Y:S02]  /*31bf0*/  @!P0 SYNCS.PHASECHK.TRANS64 P0, [R3+URZ], R2 ;  /* 0x00000002030085a7 */ /* 0x000f24000800007f */
[----:B----4-:R-:W-:Y:S05]  /*31c00*/  @!P0 BRA `(.L_x_3291) ;  /* 0xfffffffc00f08947 */ /* 0x010fea000383ffff */
.L_x_2858:
[----:B------:R-:W-:Y:S05]  /*31c10*/  BSYNC B9 ;  /* 0x0000000000097941 */ /* 0x000fea0003800000 */
.L_x_2855:
[----:B------:R-:W-:Y:S05]  /*31c20*/  EXIT ;  /* 0x000000000000794d */ /* 0x000fea0003800000 */
.L_x_2878:
[----:B0-----:R0:W1:Y:S02]  /*31c30*/  SYNCS.PHASECHK.TRANS64.TRYWAIT P6, [R0+URZ+0x38890], R115 ;  /* 0x03889073000075a7 */ /* 0x00106400080c017f */
[----:B-1----:R-:W-:Y:S05]  /*31c40*/  @!P6 NANOSLEEP.SYNCS 0x989680 ;  /* 0x009896800000e95d */ /* 0x002fea0003900000 */
[----:B------:R-:W1:Y:S02]  /*31c50*/  @!P6 SYNCS.PHASECHK.TRANS64 P6, [R0+URZ+0x38890], R115 ;  /* 0x038890730000e5a7 */ /* 0x000e6400080c007f */
[----:B-1----:R-:W-:Y:S05]  /*31c60*/  @!P6 BRA `(.L_x_2878) ;  /* 0xfffffffc00f0e947 */ /* 0x002fea000383ffff */
[----:B------:R-:W-:Y:S05]  /*31c70*/  BRA `(.L_x_3292) ;  /* 0xfffffd1c001c7947 */ /* 0x000fea000383ffff */
.L_x_2934:
[----:B-1----:R1:W3:Y:S02]  /*31c80*/  SYNCS.PHASECHK.TRANS64.TRYWAIT P6, [R0+URZ+0x38890], R115 ;  /* 0x03889073000075a7 */ /* 0x0022e400080c017f */
[----:B---3--:R-:W-:Y:S05]  /*31c90*/  @!P6 NANOSLEEP.SYNCS 0x989680 ;  /* 0x009896800000e95d */ /* 0x008fea0003900000 */
[----:B------:R-:W3:Y:S02]  /*31ca0*/  @!P6 SYNCS.PHASECHK.TRANS64 P6, [R0+URZ+0x38890], R115 ;  /* 0x038890730000e5a7 */ /* 0x000ee400080c007f */
[----:B---3--:R-:W-:Y:S05]  /*31cb0*/  @!P6 BRA `(.L_x_2934) ;  /* 0xfffffffc00f0e947 */ /* 0x008fea000383ffff */
[----:B------:R-:W-:Y:S05]  /*31cc0*/  BRA `(.L_x_3293) ;  /* 0xfffffd5000ec7947 */ /* 0x000fea000383ffff */
.L_x_2959:
[----:B0-----:R0:W1:Y:S02]  /*31cd0*/  SYNCS.PHASECHK.TRANS64.TRYWAIT P3, [R0+URZ+0x38890], R115 ;  /* 0x03889073000075a7 */ /* 0x001064000806017f */
[----:B-1----:R-:W-:Y:S05]  /*31ce0*/  @!P3 NANOSLEEP.SYNCS 0x989680 ;  /* 0x009896800000b95d */ /* 0x002fea0003900000 */
[----:B------:R-:W1:Y:S02]  /*31cf0*/  @!P3 SYNCS.PHASECHK.TRANS64 P3, [R0+URZ+0x38890], R115 ;  /* 0x038890730000b5a7 */ /* 0x000e64000806007f */
[----:B-1----:R-:W-:Y:S05]  /*31d00*/  @!P3 BRA `(.L_x_2959) ;  /* 0xfffffffc00f0b947 */ /* 0x002fea000383ffff */
[----:B------:R-:W-:Y:S05]  /*31d10*/  BRA `(.L_x_3294) ;  /* 0xfffffd8400e07947 */ /* 0x000fea000383ffff */
.L_x_2967:
[----:B-1----:R1:W2:Y:S02]  /*31d20*/  SYNCS.PHASECHK.TRANS64.TRYWAIT P2, [R0+URZ+0x388b0], R115 ;  /* 0x0388b073000075a7 */ /* 0x0022a4000804017f */
[----:B--2---:R-:W-:Y:S05]  /*31d30*/  @!P2 NANOSLEEP.SYNCS 0x989680 ;  /* 0x009896800000a95d */ /* 0x004fea0003900000 */
[----:B------:R-:W2:Y:S02]  /*31d40*/  @!P2 SYNCS.PHASECHK.TRANS64 P2, [R0+URZ+0x388b0], R115 ;  /* 0x0388b0730000a5a7 */ /* 0x000ea4000804007f */
[----:B--2---:R-:W-:Y:S05]  /*31d50*/  @!P2 BRA `(.L_x_2967) ;  /* 0xfffffffc00f0a947 */ /* 0x004fea000383ffff */
[----:B------:R-:W-:Y:S05]  /*31d60*/  BRA `(.L_x_3295) ;  /* 0xfffffd8c00107947 */ /* 0x000fea000383ffff */
.L_x_2987:
        /* <DEDUP_REMOVED lines=8> */
.L_x_3297:
[----:B------:R-:W-:Y:S05]  /*31df0*/  BSYNC B1 ;  /* 0x0000000000017941 */ /* 0x000fea0003800000 */
.L_x_3296:
        /* <DEDUP_REMOVED lines=8> */
.L_x_3298:
[----:B------:R-:W-:Y:S02]  /*31e80*/  IMAD.MOV.U32 R13, RZ, RZ, R8 ;  /* 0x000000ffff0d7224 */ /* 0x000fe400078e0008 */
[----:B------:R-:W-:-:S07]  /*31e90*/  IMAD.MOV.U32 R5, RZ, RZ, R14 ;  /* 0x000000ffff057224 */ /* 0x000fce00078e000e */
[----:B------:R-:W-:Y:S05]  /*31ea0*/  WARPSYNC.COLLECTIVE R15, `(.L_x_3299) ;  /* 0x000000000f087348 */ /* 0x000fea0003c00000 */
[----:B------:R0:W1:Y:S02]  /*31eb0*/  SHFL.IDX P6, R14, R13, R12, R11 ;  /* 0x0000000c0d0e7389 */ /* 0x00006400000c000b */
[----:B01----:R-:W-:Y:S01]  /*31ec0*/  ENDCOLLECTIVE ;  /* 0x000000000000791b */ /* 0x003fe20003800000 */
.L_x_3299:
[----:B------:R-:W-:Y:S02]  /*31ed0*/  IMAD.MOV.U32 R13, RZ, RZ, R0 ;  /* 0x000000ffff0d7224 */ /* 0x000fe400078e0000 */
[----:B------:R-:W-:-:S07]  /*31ee0*/  IMAD.MOV.U32 R9, RZ, RZ, R14 ;  /* 0x000000ffff097224 */ /* 0x000fce00078e000e */
[----:B------:R-:W-:Y:S05]  /*31ef0*/  WARPSYNC.COLLECTIVE R15, `(.L_x_3300) ;  /* 0x000000000f087348 */ /* 0x000fea0003c00000 */
[----:B------:R0:W1:Y:S02]  /*31f00*/  SHFL.IDX P6, R14, R13, R12, R11 ;  /* 0x0000000c0d0e7389 */ /* 0x00006400000c000b */
[----:B01----:R-:W-:Y:S01]  /*31f10*/  ENDCOLLECTIVE ;  /* 0x000000000000791b */ /* 0x003fe20003800000 */
.L_x_3300:
[----:B------:R-:W-:Y:S05]  /*31f20*/  BRA `(.L_x_3301) ;  /* 0xfffffd9c00c47947 */ /* 0x000fea000383ffff */
.L_x_2990:
        /* <DEDUP_REMOVED lines=8> */
.L_x_3303:
[----:B------:R-:W-:Y:S05]  /*31fb0*/  BSYNC B1 ;  /* 0x0000000000017941 */ /* 0x000fea0003800000 */
.L_x_3302:
        /* <DEDUP_REMOVED lines=8> */
.L_x_3304:
[----:B------:R-:W-:Y:S02]  /*32040*/  IMAD.MOV.U32 R13, RZ, RZ, R8 ;  /* 0x000000ffff0d7224 */ /* 0x000fe400078e0008 */
[----:B------:R-:W-:-:S07]  /*32050*/  IMAD.MOV.U32 R5, RZ, RZ, R14 ;  /* 0x000000ffff057224 */ /* 0x000fce00078e000e */
[----:B------:R-:W-:Y:S05]  /*32060*/  WARPSYNC.COLLECTIVE R15, `(.L_x_3305) ;  /* 0x000000000f087348 */ /* 0x000fea0003c00000 */
[----:B------:R0:W1:Y:S02]  /*32070*/  SHFL.IDX P6, R14, R13, R12, R11 ;  /* 0x0000000c0d0e7389 */ /* 0x00006400000c000b */
[----:B01----:R-:W-:Y:S01]  /*32080*/  ENDCOLLECTIVE ;  /* 0x000000000000791b */ /* 0x003fe20003800000 */
.L_x_3305:
[----:B------:R-:W-:Y:S02]  /*32090*/  IMAD.MOV.U32 R13, RZ, RZ, R0 ;  /* 0x000000ffff0d7224 */ /* 0x000fe400078e0000 */
[----:B------:R-:W-:-:S07]  /*320a0*/  IMAD.MOV.U32 R9, RZ, RZ, R14 ;  /* 0x000000ffff097224 */ /* 0x000fce00078e000e */
[----:B------:R-:W-:Y:S05]  /*320b0*/  WARPSYNC.COLLECTIVE R15, `(.L_x_3306) ;  /* 0x000000000f087348 */ /* 0x000fea0003c00000 */
[----:B------:R0:W1:Y:S02]  /*320c0*/  SHFL.IDX P6, R14, R13, R12, R11 ;  /* 0x0000000c0d0e7389 */ /* 0x00006400000c000b */
[----:B01----:R-:W-:Y:S01]  /*320d0*/  ENDCOLLECTIVE ;  /* 0x000000000000791b */ /* 0x003fe20003800000 */
.L_x_3306:
[----:B------:R-:W-:Y:S05]  /*320e0*/  BRA `(.L_x_3307) ;  /* 0xfffffda000dc7947 */ /* 0x000fea000383ffff */
.L_x_2993:
        /* <DEDUP_REMOVED lines=8> */
.L_x_3309:
[----:B------:R-:W-:Y:S05]  /*32170*/  BSYNC B1 ;  /* 0x0000000000017941 */ /* 0x000fea0003800000 */
.L_x_3308:
        /* <DEDUP_REMOVED lines=8> */
.L_x_3310:
[----:B------:R-:W-:Y:S02]  /*32200*/  IMAD.MOV.U32 R13, RZ, RZ, R8 ;  /* 0x000000ffff0d7224 */ /* 0x000fe400078e0008 */
[----:B------:R-:W-:-:S07]  /*32210*/  IMAD.MOV.U32 R5, RZ, RZ, R14 ;  /* 0x000000ffff057224 */ /* 0x000fce00078e000e */
[----:B------:R-:W-:Y:S05]  /*32220*/  WARPSYNC.COLLECTIVE R15, `(.L_x_3311) ;  /* 0x000000000f087348 */ /* 0x000fea0003c00000 */
[----:B------:R0:W1:Y:S02]  /*32230*/  SHFL.IDX P6, R14, R13, R12, R11 ;  /* 0x0000000c0d0e7389 */ /* 0x00006400000c000b */
[----:B01----:R-:W-:Y:S01]  /*32240*/  ENDCOLLECTIVE ;  /* 0x000000000000791b */ /* 0x003fe20003800000 */
.L_x_3311:
[----:B------:R-:W-:Y:S02]  /*32250*/  IMAD.MOV.U32 R13, RZ, RZ, R0 ;  /* 0x000000ffff0d7224 */ /* 0x000fe400078e0000 */
[----:B------:R-:W-:-:S07]  /*32260*/  IMAD.MOV.U32 R9, RZ, RZ, R14 ;  /* 0x000000ffff097224 */ /* 0x000fce00078e000e */
[----:B------:R-:W-:Y:S05]  /*32270*/  WARPSYNC.COLLECTIVE R15, `(.L_x_3312) ;  /* 0x000000000f087348 */ /* 0x000fea0003c00000 */
[----:B------:R0:W1:Y:S02]  /*32280*/  SHFL.IDX P6, R14, R13, R12, R11 ;  /* 0x0000000c0d0e7389 */ /* 0x00006400000c000b */
[----:B01----:R-:W-:Y:S01]  /*32290*/  ENDCOLLECTIVE ;  /* 0x000000000000791b */ /* 0x003fe20003800000 */
.L_x_3312:
[----:B------:R-:W-:Y:S05]  /*322a0*/  BRA `(.L_x_3313) ;  /* 0xfffffda400ec7947 */ /* 0x000fea000383ffff */
.L_x_2996:
        /* <DEDUP_REMOVED lines=8> */
.L_x_3315:
[----:B------:R-:W-:Y:S05]  /*32330*/  BSYNC B1 ;  /* 0x0000000000017941 */ /* 0x000fea0003800000 */
.L_x_3314:
        /* <DEDUP_REMOVED lines=8> */
.L_x_3316:
[----:B------:R-:W-:Y:S02]  /*323c0*/  IMAD.MOV.U32 R13, RZ, RZ, R8 ;  /* 0x000000ffff0d7224 */ /* 0x000fe400078e0008 */
[----:B------:R-:W-:-:S07]  /*323d0*/  IMAD.MOV.U32 R10, RZ, RZ, R14 ;  /* 0x000000ffff0a7224 */ /* 0x000fce00078e000e */
[----:B------:R-:W-:Y:S05]  /*323e0*/  WARPSYNC.COLLECTIVE R15, `(.L_x_3317) ;  /* 0x000000000f087348 */ /* 0x000fea0003c00000 */
[----:B------:R0:W1:Y:S02]  /*323f0*/  SHFL.IDX P6, R14, R13, R12, R11 ;  /* 0x0000000c0d0e7389 */ /* 0x00006400000c000b */
[----:B01----:R-:W-:Y:S01]  /*32400*/  ENDCOLLECTIVE ;  /* 0x000000000000791b */ /* 0x003fe20003800000 */
.L_x_3317:
[----:B------:R-:W-:Y:S02]  /*32410*/  IMAD.MOV.U32 R13, RZ, RZ, R0 ;  /* 0x000000ffff0d7224 */ /* 0x000fe400078e0000 */
[----:B------:R-:W-:-:S07]  /*32420*/  IMAD.MOV.U32 R8, RZ, RZ, R14 ;  /* 0x000000ffff087224 */ /* 0x000fce00078e000e */
[----:B------:R-:W-:Y:S05]  /*32430*/  WARPSYNC.COLLECTIVE R15, `(.L_x_3318) ;  /* 0x000000000f087348 */ /* 0x000fea0003c00000 */
[----:B------:R0:W1:Y:S02]  /*32440*/  SHFL.IDX P6, R14, R13, R12, R11 ;  /* 0x0000000c0d0e7389 */ /* 0x00006400000c000b */
[----:B01----:R-:W-:Y:S01]  /*32450*/  ENDCOLLECTIVE ;  /* 0x000000000000791b */ /* 0x003fe20003800000 */
.L_x_3318:
[----:B------:R-:W-:Y:S01]  /*32460*/  IMAD.MOV.U32 R0, RZ, RZ, R14 ;  /* 0x000000ffff007224 */ /* 0x000fe200078e000e */
[----:B------:R-:W-:Y:S06]  /*32470*/  BRA `(.L_x_3319) ;  /* 0xfffffdac00007947 */ /* 0x000fec000383ffff */
.L_x_3000:
[----:B0-----:R0:W1:Y:S02]  /*32480*/  SYNCS.PHASECHK.TRANS64.TRYWAIT P0, [R18+URZ+0x38800], R145 ;  /* 0x03880091120075a7 */ /* 0x001064000800017f */
[----:B-1----:R-:W-:Y:S05]  /*32490*/  @!P0 NANOSLEEP.SYNCS 0x989680 ;  /* 0x009896800000895d */ /* 0x002fea0003900000 */
[----:B------:R-:W1:Y:S02]  /*324a0*/  @!P0 SYNCS.PHASECHK.TRANS64 P0, [R18+URZ+0x38800], R145 ;  /* 0x03880091120085a7 */ /* 0x000e64000800007f */
[----:B-1----:R-:W-:Y:S05]  /*324b0*/  @!P0 BRA `(.L_x_3000) ;  /* 0xfffffffc00f08947 */ /* 0x002fea000383ffff */
[----:B------:R-:W-:Y:S05]  /*324c0*/  BRA `(.L_x_3320) ;  /* 0xfffffdb000707947 */ /* 0x000fea000383ffff */
.L_x_3032:
        /* <DEDUP_REMOVED lines=8> */
.L_x_3322:
[----:B------:R-:W-:Y:S05]  /*32550*/  BSYNC B1 ;  /* 0x0000000000017941 */ /* 0x000fea0003800000 */
.L_x_3321:
        /* <DEDUP_REMOVED lines=8> */
.L_x_3323:
[----:B------:R-:W-:Y:S02]  /*325e0*/  IMAD.MOV.U32 R13, RZ, RZ, R8 ;  /* 0x000000ffff0d7224 */ /* 0x000fe400078e0008 */
[----:B------:R-:W-:-:S07]  /*325f0*/  IMAD.MOV.U32 R4, RZ, RZ, R14 ;  /* 0x000000ffff047224 */ /* 0x000fce00078e000e */
[----:B------:R-:W-:Y:S05]  /*32600*/  WARPSYNC.COLLECTIVE R15, `(.L_x_3324) ;  /* 0x000000000f087348 */ /* 0x000fea0003c00000 */
[----:B------:R0:W1:Y:S02]  /*32610*/  SHFL.IDX P6, R14, R13, R12, R11 ;  /* 0x0000000c0d0e7389 */ /* 0x00006400000c000b */
[----:B01----:R-:W-:Y:S01]  /*32620*/  ENDCOLLECTIVE ;  /* 0x000000000000791b */ /* 0x003fe20003800000 */
.L_x_3324:
[----:B------:R-:W-:Y:S02]  /*32630*/  IMAD.MOV.U32 R13, RZ, RZ, R6 ;  /* 0x000000ffff0d7224 */ /* 0x000fe400078e0006 */
[----:B------:R-:W-:-:S07]  /*32640*/  IMAD.MOV.U32 R21, RZ, RZ, R14 ;  /* 0x000000ffff157224 */ /* 0x000fce00078e000e */
[----:B------:R-:W-:Y:S05]  /*32650*/  WARPSYNC.COLLECTIVE R15, `(.L_x_3325) ;  /* 0x000000000f087348 */ /* 0x000fea0003c00000 */
[----:B------:R0:W1:Y:S02]  /*32660*/  SHFL.IDX P6, R14, R13, R12, R11 ;  /* 0x0000000c0d0e7389 */ /* 0x00006400000c000b */
[----:B01----:R-:W-:Y:S01]  /*32670*/  ENDCOLLECTIVE ;  /* 0x000000000000791b */ /* 0x003fe20003800000 */
.L_x_3325:
[----:B------:R-:W-:Y:S05]  /*32680*/  BRA `(.L_x_3326) ;  /* 0xfffffde4004c7947 */ /* 0x000fea000383ffff */
.L_x_3035:
[----:B------:R-:W-:Y:S01]  /*32690*/  BSSY B1, `(.L_x_3327) ;  /* 0x0000008000017945 */ /* 0x000fe20003800000 */
[----:B------:R-:W-:Y:S02]  /*326a0*/  IMAD.MOV.U32 R13, RZ, RZ, R9 ;  /* 0x000000ffff0d7224 */ /* 0x000fe400078e0009 */
[----:B------:R-:W-:Y:S02]  /*326b0*/  IMAD.MOV.U32 R12, RZ, RZ, 0x1 ;  /* 0x00000001ff0c7424 */ /* 0x000fe400078e00ff */
[----:B------:R-:W-:Y:S02]  /*326c0*/  IMAD.MOV.U32 R11, RZ, RZ, 0x181f ;  /* 0x0000181fff0b7424 */ /* 0x000fe400078e00ff */
[----:B------:R-:W-:-:S07]  /*326d0*/  IMAD.MOV.U32 R15, RZ, RZ, -0x1 ;  /* 0xffffffffff0f7424 */ /* 0x000fce00078e00ff */
[----:B0--34-:R-:W-:Y:S05]  /*326e0*/  WARPSYNC.COLLECTIVE R15, `(.L_x_3328) ;  /* 0x000000000f087348 */ /* 0x019fea0003c00000 */
[----:B----4-:R1:W2:Y:S02]  /*326f0*/  SHFL.IDX P6, R14, R13, R12, R11 ;  /* 0x0000000c0d0e7389 */ /* 0x0102a400000c000b */
[----:B0123--:R-:W-:Y:S01]  /*32700*/  ENDCOLLECTIVE ;  /* 0x000000000000791b */ /* 0x00ffe20003800000 */
.L_x_3328:
[----:B------:R-:W-:Y:S05]  /*32710*/  BSYNC B1 ;  /* 0x0000000000017941 */ /* 0x000fea0003800000 */
.L_x_3327:
        /* <DEDUP_REMOVED lines=8> */
.L_x_3329:
[----:B------:R-:W-:Y:S02]  /*327a0*/  IMAD.MOV.U32 R13, RZ, RZ, R8 ;  /* 0x000000ffff0d7224 */ /* 0x000fe400078e0008 */
[----:B------:R-:W-:-:S07]  /*327b0*/  IMAD.MOV.U32 R4, RZ, RZ, R14 ;  /* 0x000000ffff047224 */ /* 0x000fce00078e000e */
[----:B------:R-:W-:Y:S05]  /*327c0*/  WARPSYNC.COLLECTIVE R15, `(.L_x_3330) ;  /* 0x000000000f087348 */ /* 0x000fea0003c00000 */
[----:B------:R0:W1:Y:S02]  /*327d0*/  SHFL.IDX P6, R14, R13, R12, R11 ;  /* 0x0000000c0d0e7389 */ /* 0x00006400000c000b */
[----:B01----:R-:W-:Y:S01]  /*327e0*/  ENDCOLLECTIVE ;  /* 0x000000000000791b */ /* 0x003fe20003800000 */
.L_x_3330:
[----:B------:R-:W-:Y:S02]  /*327f0*/  IMAD.MOV.U32 R13, RZ, RZ, R6 ;  /* 0x000000ffff0d7224 */ /* 0x000fe400078e0006 */
[----:B------:R-:W-:-:S07]  /*32800*/  IMAD.MOV.U32 R21, RZ, RZ, R14 ;  /* 0x000000ffff157224 */ /* 0x000fce00078e000e */
[----:B------:R-:W-:Y:S05]  /*32810*/  WARPSYNC.COLLECTIVE R15, `(.L_x_3331) ;  /* 0x000000000f087348 */ /* 0x000fea0003c00000 */
[----:B------:R0:W1:Y:S02]  /*32820*/  SHFL.IDX P6, R14, R13, R12, R11 ;  /* 0x0000000c0d0e7389 */ /* 0x00006400000c000b */
[----:B01----:R-:W-:Y:S01]  /*32830*/  ENDCOLLECTIVE ;  /* 0x000000000000791b */ /* 0x003fe20003800000 */
.L_x_3331:
[----:B------:R-:W-:Y:S05]  /*32840*/  BRA `(.L_x_3332) ;  /* 0xfffffde8001c7947 */ /* 0x000fea000383ffff */
.L_x_3038:
[----:B------:R-:W-:Y:S01]  /*32850*/  BSSY B1, `(.L_x_3333) ;  /* 0x0000008000017945 */ /* 0x000fe20003800000 */
[----:B------:R-:W-:Y:S02]  /*32860*/  IMAD.MOV.U32 R13, RZ, RZ, R9 ;  /* 0x000000ffff0d7224 */ /* 0x000fe400078e0009 */
[----:B------:R-:W-:Y:S02]  /*32870*/  IMAD.MOV.U32 R12, RZ, RZ, 0x2 ;  /* 0x00000002ff0c7424 */ /* 0x000fe400078e00ff */
[----:B------:R-:W-:Y:S02]  /*32880*/  IMAD.MOV.U32 R11, RZ, RZ, 0x181f ;  /* 0x0000181fff0b7424 */ /* 0x000fe400078e00ff */
[----:B------:R-:W-:-:S07]  /*32890*/  IMAD.MOV.U32 R15, RZ, RZ, -0x1 ;  /* 0xffffffffff0f7424 */ /* 0x000fce00078e00ff */
[----:B-1-34-:R-:W-:Y:S05]  /*328a0*/  WARPSYNC.COLLECTIVE R15, `(.L_x_3334) ;  /* 0x000000000f087348 */ /* 0x01afea0003c00000 */
[----:B----4-:R0:W2:Y:S02]  /*328b0*/  SHFL.IDX P6, R14, R13, R12, R11 ;  /* 0x0000000c0d0e7389 */ /* 0x0100a400000c000b */
[----:B0123--:R-:W-:Y:S01]  /*328c0*/  ENDCOLLECTIVE ;  /* 0x000000000000791b */ /* 0x00ffe20003800000 */
.L_x_3334:
[----:B------:R-:W-:Y:S05]  /*328d0*/  BSYNC B1 ;  /* 0x0000000000017941 */ /* 0x000fea0003800000 */
.L_x_3333:
        /* <DEDUP_REMOVED lines=8> */
.L_x_3335:
[----:B------:R-:W-:Y:S02]  /*32960*/  IMAD.MOV.U32 R13, RZ, RZ, R8 ;  /* 0x000000ffff0d7224 */ /* 0x000fe400078e0008 */
[----:B------:R-:W-:-:S07]  /*32970*/  IMAD.MOV.U32 R4, RZ, RZ, R14 ;  /* 0x000000ffff047224 */ /* 0x000fce00078e000e */
[----:B------:R-:W-:Y:S05]  /*32980*/  WARPSYNC.COLLECTIVE R15, `(.L_x_3336) ;  /* 0x000000000f087348 */ /* 0x000fea0003c00000 */
[----:B------:R0:W1:Y:S02]  /*32990*/  SHFL.IDX P6, R14, R13, R12, R11 ;  /* 0x0000000c0d0e7389 */ /* 0x00006400000c000b */
[----:B01----:R-:W-:Y:S01]  /*329a0*/  ENDCOLLECTIVE ;  /* 0x000000000000791b */ /* 0x003fe20003800000 */
.L_x_3336:
[----:B------:R-:W-:Y:S02]  /*329b0*/  IMAD.MOV.U32 R13, RZ, RZ, R6 ;  /* 0x000000ffff0d7224 */ /* 0x000fe400078e0006 */
[----:B------:R-:W-:-:S07]  /*329c0*/  IMAD.MOV.U32 R21, RZ, RZ, R14 ;  /* 0x000000ffff157224 */ /* 0x000fce00078e000e */
[----:B------:R-:W-:Y:S05]  /*329d0*/  WARPSYNC.COLLECTIVE R15, `(.L_x_3337) ;  /* 0x000000000f087348 */ /* 0x000fea0003c00000 */
[----:B------:R0:W1:Y:S02]  /*329e0*/  SHFL.IDX P6, R14, R13, R12, R11 ;  /* 0x0000000c0d0e7389 */ /* 0x00006400000c000b */
[----:B01----:R-:W-:Y:S01]  /*329f0*/  ENDCOLLECTIVE ;  /* 0x000000000000791b */ /* 0x003fe20003800000 */
.L_x_3337:
[----:B------:R-:W-:Y:S05]  /*32a00*/  BRA `(.L_x_3338) ;  /* 0xfffffde800e47947 */ /* 0x000fea000383ffff */
.L_x_3041:
        /* <DEDUP_REMOVED lines=8> */
.L_x_3340:
[----:B------:R-:W-:Y:S05]  /*32a90*/  BSYNC B1 ;  /* 0x0000000000017941 */ /* 0x000fea0003800000 */
.L_x_3339:
        /* <DEDUP_REMOVED lines=8> */
.L_x_3341:
[----:B------:R-:W-:Y:S02]  /*32b20*/  IMAD.MOV.U32 R13, RZ, RZ, R8 ;  /* 0x000000ffff0d7224 */ /* 0x000fe400078e0008 */
[----:B------:R-:W-:-:S07]  /*32b30*/  IMAD.MOV.U32 R20, RZ, RZ, R14 ;  /* 0x000000ffff147224 */ /* 0x000fce00078e000e */
[----:B------:R-:W-:Y:S05]  /*32b40*/  WARPSYNC.COLLECTIVE R15, `(.L_x_3342) ;  /* 0x000000000f087348 */ /* 0x000fea0003c00000 */
[----:B------:R0:W1:Y:S02]  /*32b50*/  SHFL.IDX P6, R14, R13, R12, R11 ;  /* 0x0000000c0d0e7389 */ /* 0x00006400000c000b */
[----:B01----:R-:W-:Y:S01]  /*32b60*/  ENDCOLLECTIVE ;  /* 0x000000000000791b */ /* 0x003fe20003800000 */
.L_x_3342:
[----:B------:R-:W-:Y:S02]  /*32b70*/  IMAD.MOV.U32 R13, RZ, RZ, R6 ;  /* 0x000000ffff0d7224 */ /* 0x000fe400078e0006 */
[----:B------:R-:W-:-:S07]  /*32b80*/  IMAD.MOV.U32 R77, RZ, RZ, R14 ;  /* 0x000000ffff4d7224 */ /* 0x000fce00078e000e */
[----:B------:R-:W-:Y:S05]  /*32b90*/  WARPSYNC.COLLECTIVE R15, `(.L_x_3343) ;  /* 0x000000000f087348 */ /* 0x000fea0003c00000 */
[----:B------:R0:W1:Y:S02]  /*32ba0*/  SHFL.IDX P6, R14, R13, R12, R11 ;  /* 0x0000000c0d0e7389 */ /* 0x00006400000c000b */
[----:B01----:R-:W-:Y:S01]  /*32bb0*/  ENDCOLLECTIVE ;  /* 0x000000000000791b */ /* 0x003fe20003800000 */
.L_x_3343:
[----:B------:R-:W-:Y:S01]  /*32bc0*/  IMAD.MOV.U32 R76, RZ, RZ, R14 ;  /* 0x000000ffff4c7224 */ /* 0x000fe200078e000e */
[----:B------:R-:W-:Y:S06]  /*32bd0*/  BRA `(.L_x_3344) ;  /* 0xfffffdec00b07947 */ /* 0x000fec000383ffff */
.L_x_3045:
[----:B0-----:R0:W1:Y:S02]  /*32be0*/  SYNCS.PHASECHK.TRANS64.TRYWAIT P0, [R18+URZ+0x38800], R91 ;  /* 0x0388005b120075a7 */ /* 0x001064000800017f */
[----:B-1----:R-:W-:Y:S05]  /*32bf0*/  @!P0 NANOSLEEP.SYNCS 0x989680 ;  /* 0x009896800000895d */ /* 0x002fea0003900000 */
[----:B------:R-:W1:Y:S02]  /*32c00*/  @!P0 SYNCS.PHASECHK.TRANS64 P0, [R18+URZ+0x38800], R91 ;  /* 0x0388005b120085a7 */ /* 0x000e64000800007f */
[----:B-1----:R-:W-:Y:S05]  /*32c10*/  @!P0 BRA `(.L_x_3045) ;  /* 0xfffffffc00f08947 */ /* 0x002fea000383ffff */
[----:B------:R-:W-:Y:S05]  /*32c20*/  BRA `(.L_x_3345) ;  /* 0xfffffdf000d47947 */ /* 0x000fea000383ffff */
.L_x_3063:
[----:B-1----:R1:W2:Y:S02]  /*32c30*/  SYNCS.PHASECHK.TRANS64.TRYWAIT P2, [R0+URZ+0x38830], R3 ;  /* 0x03883003000075a7 */ /* 0x0022a4000804017f */
[----:B--2---:R-:W-:Y:S05]  /*32c40*/  @!P2 NANOSLEEP.SYNCS 0x989680 ;  /* 0x009896800000a95d */ /* 0x004fea0003900000 */
[----:B------:R-:W2:Y:S02]  /*32c50*/  @!P2 SYNCS.PHASECHK.TRANS64 P2, [R0+URZ+0x38830], R3 ;  /* 0x038830030000a5a7 */ /* 0x000ea4000804007f */
[----:B--2---:R-:W-:Y:S05]  /*32c60*/  @!P2 BRA `(.L_x_3063) ;  /* 0xfffffffc00f0a947 */ /* 0x004fea000383ffff */
[----:B------:R-:W-:Y:S05]  /*32c70*/  BRA `(.L_x_3062) ;  /* 0xfffffe2c00407947 */ /* 0x000fea000383ffff */
.L_x_3070:
[----:B-1----:R1:W2:Y:S02]  /*32c80*/  SYNCS.PHASECHK.TRANS64.TRYWAIT P3, [R11+URZ+0x38830], R3 ;  /* 0x038830030b0075a7 */ /* 0x0022a4000806017f */
[----:B--2---:R-:W-:Y:S05]  /*32c90*/  @!P3 NANOSLEEP.SYNCS 0x989680 ;  /* 0x009896800000b95d */ /* 0x004fea0003900000 */
[----:B------:R-:W2:Y:S02]  /*32ca0*/  @!P3 SYNCS.PHASECHK.TRANS64 P3, [R11+URZ+0x38830], R3 ;  /* 0x038830030b00b5a7 */ /* 0x000ea4000806007f */
[----:B--2---:R-:W-:Y:S05]  /*32cb0*/  @!P3 BRA `(.L_x_3070) ;  /* 0xfffffffc00f0b947 */ /* 0x004fea000383ffff */
[----:B------:R-:W-:Y:S05]  /*32cc0*/  BRA `(.L_x_3069) ;  /* 0xfffffe7800b87947 */ /* 0x000fea000383ffff */
.L_x_3075:
[----:B---3--:R3:W4:Y:S02]  /*32cd0*/  SYNCS.PHASECHK.TRANS64.TRYWAIT P3, [R9+URZ+0x38850], R0 ;  /* 0x03885000090075a7 */ /* 0x008724000806017f */
[----:B----4-:R-:W-:Y:S05]  /*32ce0*/  @!P3 NANOSLEEP.SYNCS 0x989680 ;  /* 0x009896800000b95d */ /* 0x010fea0003900000 */
[----:B------:R-:W4:Y:S02]  /*32cf0*/  @!P3 SYNCS.PHASECHK.TRANS64 P3, [R9+URZ+0x38850], R0 ;  /* 0x038850000900b5a7 */ /* 0x000f24000806007f */
[----:B----4-:R-:W-:Y:S05]  /*32d00*/  @!P3 BRA `(.L_x_3075) ;  /* 0xfffffffc00f0b947 */ /* 0x010fea000383ffff */
[----:B------:R-:W-:Y:S05]  /*32d10*/  BRA `(.L_x_3074) ;  /* 0xfffffeb000807947 */ /* 0x000fea000383ffff */
.L_x_3083:
[----:B-1----:R1:W2:Y:S02]  /*32d20*/  SYNCS.PHASECHK.TRANS64.TRYWAIT P2, [R3+URZ+0x38830], R12 ;  /* 0x0388300c030075a7 */ /* 0x0022a4000804017f */
[----:B--2---:R-:W-:Y:S05]  /*32d30*/  @!P2 NANOSLEEP.SYNCS 0x989680 ;  /* 0x009896800000a95d */ /* 0x004fea0003900000 */
[----:B------:R-:W2:Y:S02]  /*32d40*/  @!P2 SYNCS.PHASECHK.TRANS64 P2, [R3+URZ+0x38830], R12 ;  /* 0x0388300c0300a5a7 */ /* 0x000ea4000804007f */
[----:B--2---:R-:W-:Y:S05]  /*32d50*/  @!P2 BRA `(.L_x_3083) ;  /* 0xfffffffc00f0a947 */ /* 0x004fea000383ffff */
[----:B------:R-:W-:Y:S05]  /*32d60*/  BRA `(.L_x_3082) ;  /* 0xfffffecc00987947 */ /* 0x000fea000383ffff */
.L_x_3088:
[----:B-1----:R1:W2:Y:S02]  /*32d70*/  SYNCS.PHASECHK.TRANS64.TRYWAIT P2, [R9+URZ+0x38850], R0 ;  /* 0x03885000090075a7 */ /* 0x0022a4000804017f */
[----:B--2---:R-:W-:Y:S05]  /*32d80*/  @!P2 NANOSLEEP.SYNCS 0x989680 ;  /* 0x009896800000a95d */ /* 0x004fea0003900000 */
[----:B------:R-:W2:Y:S02]  /*32d90*/  @!P2 SYNCS.PHASECHK.TRANS64 P2, [R9+URZ+0x38850], R0 ;  /* 0x038850000900a5a7 */ /* 0x000ea4000804007f */
[----:B--2---:R-:W-:Y:S05]  /*32da0*/  @!P2 BRA `(.L_x_3088) ;  /* 0xfffffffc00f0a947 */ /* 0x004fea000383ffff */
[----:B------:R-:W-:Y:S05]  /*32db0*/  BRA `(.L_x_3087) ;  /* 0xffffff0400607947 */ /* 0x000fea000383ffff */
.L_x_3094:
[----:B-1----:R1:W2:Y:S02]  /*32dc0*/  SYNCS.PHASECHK.TRANS64.TRYWAIT P0, [R0+URZ+0x38850], R7 ;  /* 0x03885007000075a7 */ /* 0x0022a4000800017f */
[----:B--2---:R-:W-:Y:S05]  /*32dd0*/  @!P0 NANOSLEEP.SYNCS 0x989680 ;  /* 0x009896800000895d */ /* 0x004fea0003900000 */
[----:B------:R-:W2:Y:S02]  /*32de0*/  @!P0 SYNCS.PHASECHK.TRANS64 P0, [R0+URZ+0x38850], R7 ;  /* 0x03885007000085a7 */ /* 0x000ea4000800007f */
[----:B--2---:R-:W-:Y:S05]  /*32df0*/  @!P0 BRA `(.L_x_3094) ;  /* 0xfffffffc00f08947 */ /* 0x004fea000383ffff */
[----:B------:R-:W-:Y:S05]  /*32e00*/  BRA `(.L_x_3093) ;  /* 0xffffff2000c47947 */ /* 0x000fea000383ffff */
.L_x_3130:
[----:B------:R-:W1:Y:S01]  /*32e10*/  S2R R6, SR_TID.X ;  /* 0x0000000000067919 */ /* 0x000e620000002100 */
[----:B------:R-:W-:Y:S01]  /*32e20*/  BSSY B1, `(.L_x_3346) ;  /* 0x000000a000017945 */ /* 0x000fe20003800000 */
[----:B------:R-:W-:Y:S02]  /*32e30*/  IMAD.MOV.U32 R12, RZ, RZ, RZ ;  /* 0x000000ffff0c7224 */ /* 0x000fe400078e00ff */
[----:B------:R-:W-:Y:S02]  /*32e40*/  IMAD.MOV.U32 R11, RZ, RZ, 0x1f ;  /* 0x0000001fff0b7424 */ /* 0x000fe400078e00ff */
[----:B------:R-:W-:Y:S01]  /*32e50*/  IMAD.MOV.U32 R15, RZ, RZ, -0x1 ;  /* 0xffffffffff0f7424 */ /* 0x000fe200078e00ff */
[----:B-1----:R-:W-:-:S04]  /*32e60*/  SHF.R.U32.HI R6, RZ, 0x5, R6 ;  /* 0x00000005ff067819 */ /* 0x002fc80000011606 */
[----:B------:R-:W-:-:S05]  /*32e70*/  LOP3.LUT R6, R6, 0x3, RZ, 0xc0, !PT ;  /* 0x0000000306067812 */ /* 0x000fca00078ec0ff */
[----:B0-----:R-:W-:-:S07]  /*32e80*/  IMAD.MOV.U32 R13, RZ, RZ, R6 ;  /* 0x000000ffff0d7224 */ /* 0x001fce00078e0006 */
[----:B------:R-:W-:Y:S05]  /*32e90*/  WARPSYNC.COLLECTIVE R15, `(.L_x_3347) ;  /* 0x000000000f087348 */ /* 0x000fea0003c00000 */
[----:B------:R0:W1:Y:S02]  /*32ea0*/  SHFL.IDX P6, R14, R13, R12, R11 ;  /* 0x0000000c0d0e7389 */ /* 0x00006400000c000b */
[----:B01----:R-:W-:Y:S01]  /*32eb0*/  ENDCOLLECTIVE ;  /* 0x000000000000791b */ /* 0x003fe20003800000 */
.L_x_3347:
[----:B------:R-:W-:Y:S05]  /*32ec0*/  BSYNC B1 ;  /* 0x0000000000017941 */ /* 0x000fea0003800000 */
.L_x_3346:
[----:B------:R-:W-:Y:S05]  /*32ed0*/  BRA `(.L_x_3348) ;  /* 0xffffff7000d87947 */ /* 0x000fea000383ffff */
.L_x_3132:
[----:B------:R-:W-:Y:S01]  /*32ee0*/  BSSY B1, `(.L_x_3349) ;  /* 0x0000006000017945 */ /* 0x000fe20003800000 */
[----:B------:R-:W-:-:S07]  /*32ef0*/  IMAD.MOV.U32 R15, RZ, RZ, -0x1 ;  /* 0xffffffffff0f7424 */ /* 0x000fce00078e00ff */
[----:B01----:R-:W-:Y:S05]  /*32f00*/  WARPSYNC.COLLECTIVE R15, `(.L_x_3350) ;  /* 0x000000000f0c7348 */ /* 0x003fea0003c00000 */
[----:B------:R-:W-:Y:S02]  /*32f10*/  ELECT P6, UR62, PT ;  /* 0x00000000003e782f */ /* 0x000fe400038c0000 */
[----:B------:R-:W-:Y:S01]  /*32f20*/  MOV R14, UR62 ;  /* 0x0000003e000e7c02 */ /* 0x000fe20008000f00 */
[----:B01----:R-:W-:Y:S10]  /*32f30*/  ENDCOLLECTIVE ;  /* 0x000000000000791b */ /* 0x003ff40003800000 */
.L_x_3350:
[----:B------:R-:W-:Y:S05]  /*32f40*/  BSYNC B1 ;  /* 0x0000000000017941 */ /* 0x000fea0003800000 */
.L_x_3349:
[----:B------:R-:W-:Y:S05]  /*32f50*/  BRA `(.L_x_3131) ;  /* 0xffffff7000d07947 */ /* 0x000fea000383ffff */
.L_x_3134:
[----:B-1----:R-:W2:Y:S02]  /*32f60*/  LDL R3, [R1+0x4] ;  /* 0x0000040001037983 */ /* 0x002ea40000100800 */
[----:B--2---:R1:W2:Y:S02]  /*32f70*/  SYNCS.PHASECHK.TRANS64.TRYWAIT P0, [R3+URZ+0x38820], R2 ;  /* 0x03882002030075a7 */ /* 0x0042a4000800017f */
[----:B--2---:R-:W-:Y:S05]  /*32f80*/  @!P0 NANOSLEEP.SYNCS 0x989680 ;  /* 0x009896800000895d */ /* 0x004fea0003900000 */
[----:B------:R-:W2:Y:S02]  /*32f90*/  @!P0 SYNCS.PHASECHK.TRANS64 P0, [R3+URZ+0x38820], R2 ;  /* 0x03882002030085a7 */ /* 0x000ea4000800007f */
[----:B--2---:R-:W-:Y:S05]  /*32fa0*/  @!P0 BRA `(.L_x_3134) ;  /* 0xfffffffc00ec8947 */ /* 0x004fea000383ffff */
[----:B------:R-:W-:Y:S05]  /*32fb0*/  BRA `(.L_x_3351) ;  /* 0xffffff7000e07947 */ /* 0x000fea000383ffff */
.L_x_3138:
[----:B-1----:R1:W2:Y:S02]  /*32fc0*/  SYNCS.PHASECHK.TRANS64.TRYWAIT P0, [R5+URZ+0x388a0], R8 ;  /* 0x0388a008050075a7 */ /* 0x0022a4000800017f */
[----:B--2---:R-:W-:Y:S05]  /*32fd0*/  @!P0 NANOSLEEP.SYNCS 0x989680 ;  /* 0x009896800000895d */ /* 0x004fea0003900000 */
[----:B------:R-:W2:Y:S02]  /*32fe0*/  @!P0 SYNCS.PHASECHK.TRANS64 P0, [R5+URZ+0x388a0], R8 ;  /* 0x0388a008050085a7 */ /* 0x000ea4000800007f */
[----:B--2---:R-:W-:Y:S05]  /*32ff0*/  @!P0 BRA `(.L_x_3138) ;  /* 0xfffffffc00f08947 */ /* 0x004fea000383ffff */
[----:B------:R-:W-:Y:S05]  /*33000*/  BRA `(.L_x_3352) ;  /* 0xffffff7400047947 */ /* 0x000fea000383ffff */
.L_x_3146:
[----:B--2---:R2:W3:Y:S02]  /*33010*/  SYNCS.PHASECHK.TRANS64.TRYWAIT P0, [R5+URZ+0x388c0], R8 ;  /* 0x0388c008050075a7 */ /* 0x0044e4000800017f */
[----:B---3--:R-:W-:Y:S05]  /*33020*/  @!P0 NANOSLEEP.SYNCS 0x989680 ;  /* 0x009896800000895d */ /* 0x008fea0003900000 */
[----:B------:R-:W3:Y:S02]  /*33030*/  @!P0 SYNCS.PHASECHK.TRANS64 P0, [R5+URZ+0x388c0], R8 ;  /* 0x0388c008050085a7 */ /* 0x000ee4000800007f */
[----:B---3--:R-:W-:Y:S05]  /*33040*/  @!P0 BRA `(.L_x_3146) ;  /* 0xfffffffc00f08947 */ /* 0x008fea000383ffff */
[----:B------:R-:W-:Y:S05]  /*33050*/  BRA `(.L_x_3353) ;  /* 0xffffff7800487947 */ /* 0x000fea000383ffff */
.L_x_3156:
[----:B-1----:R1:W2:Y:S02]  /*33060*/  SYNCS.PHASECHK.TRANS64.TRYWAIT P1, [R6+URZ+0x388a0], R5 ;  /* 0x0388a005060075a7 */ /* 0x0022a4000802017f */
[----:B--2---:R-:W-:Y:S05]  /*33070*/  @!P1 NANOSLEEP.SYNCS 0x989680 ;  /* 0x009896800000995d */ /* 0x004fea0003900000 */
[----:B------:R-:W2:Y:S02]  /*33080*/  @!P1 SYNCS.PHASECHK.TRANS64 P1, [R6+URZ+0x388a0], R5 ;  /* 0x0388a005060095a7 */ /* 0x000ea4000802007f */
[----:B--2---:R-:W-:Y:S05]  /*33090*/  @!P1 BRA `(.L_x_3156) ;  /* 0xfffffffc00f09947 */ /* 0x004fea000383ffff */
[----:B------:R-:W-:Y:S05]  /*330a0*/  BRA `(.L_x_3354) ;  /* 0xffffff7c00d87947 */ /* 0x000fea000383ffff */
.L_x_3164:
[----:B--2---:R2:W3:Y:S02]  /*330b0*/  SYNCS.PHASECHK.TRANS64.TRYWAIT P1, [R6+URZ+0x388c0], R5 ;  /* 0x0388c005060075a7 */ /* 0x0044e4000802017f */
[----:B---3--:R-:W-:Y:S05]  /*330c0*/  @!P1 NANOSLEEP.SYNCS 0x989680 ;  /* 0x009896800000995d */ /* 0x008fea0003900000 */
[----:B------:R-:W3:Y:S02]  /*330d0*/  @!P1 SYNCS.PHASECHK.TRANS64 P1, [R6+URZ+0x388c0], R5 ;  /* 0x0388c005060095a7 */ /* 0x000ee4000802007f */
[----:B---3--:R-:W-:Y:S05]  /*330e0*/  @!P1 BRA `(.L_x_3164) ;  /* 0xfffffffc00f09947 */ /* 0x008fea000383ffff */
[----:B------:R-:W-:Y:S05]  /*330f0*/  BRA `(.L_x_3355) ;  /* 0xffffff8400187947 */ /* 0x000fea000383ffff */
.L_x_3180:
        /* <DEDUP_REMOVED lines=11> */
.L_x_3357:
[----:B------:R-:W-:Y:S05]  /*331b0*/  BSYNC B0 ;  /* 0x0000000000007941 */ /* 0x000fea0003800000 */
.L_x_3356:
[----:B------:R-:W-:Y:S05]  /*331c0*/  BRA `(.L_x_3358) ;  /* 0xffffff9000387947 */ /* 0x000fea000383ffff */
.L_x_3182:
[----:B------:R-:W-:Y:S01]  /*331d0*/  BSSY B0, `(.L_x_3359) ;  /* 0x0000006000007945 */ /* 0x000fe20003800000 */
[----:B------:R-:W-:-:S07]  /*331e0*/  IMAD.MOV.U32 R15, RZ, RZ, -0x1 ;  /* 0xffffffffff0f7424 */ /* 0x000fce00078e00ff */
[----:B01----:R-:W-:Y:S05]  /*331f0*/  WARPSYNC.COLLECTIVE R15, `(.L_x_3360) ;  /* 0x000000000f0c7348 */ /* 0x003fea0003c00000 */
[----:B------:R-:W-:Y:S02]  /*33200*/  ELECT P6, UR62, PT ;  /* 0x00000000003e782f */ /* 0x000fe400038c0000 */
[----:B------:R-:W-:Y:S01]  /*33210*/  MOV R14, UR62 ;  /* 0x0000003e000e7c02 */ /* 0x000fe20008000f00 */
[----:B01----:R-:W-:Y:S10]  /*33220*/  ENDCOLLECTIVE ;  /* 0x000000000000791b */ /* 0x003ff40003800000 */
.L_x_3360:
[----:B------:R-:W-:Y:S05]  /*33230*/  BSYNC B0 ;  /* 0x0000000000007941 */ /* 0x000fea0003800000 */
.L_x_3359:
[----:B------:R-:W-:Y:S05]  /*33240*/  BRA `(.L_x_3361) ;  /* 0xffffff9000487947 */ /* 0x000fea000383ffff */
.L_x_3184:
[----:B-1----:R1:W2:Y:S02]  /*33250*/  SYNCS.PHASECHK.TRANS64.TRYWAIT P0, [R0+URZ+0x38840], R2 ;  /* 0x03884002000075a7 */ /* 0x0022a4000800017f */
[----:B--2---:R-:W-:Y:S05]  /*33260*/  @!P0 NANOSLEEP.SYNCS 0x989680 ;  /* 0x009896800000895d */ /* 0x004fea0003900000 */
[----:B------:R-:W2:Y:S02]  /*33270*/  @!P0 SYNCS.PHASECHK.TRANS64 P0, [R0+URZ+0x38840], R2 ;  /* 0x03884002000085a7 */ /* 0x000ea4000800007f */
[----:B--2---:R-:W-:Y:S05]  /*33280*/  @!P0 BRA `(.L_x_3184) ;  /* 0xfffffffc00f08947 */ /* 0x004fea000383ffff */
[----:B------:R-:W-:Y:S05]  /*33290*/  BRA `(.L_x_3362) ;  /* 0xffffff9000b87947 */ /* 0x000fea000383ffff */
.L_x_3188:
[----:B------:R-:W2:Y:S01]  /*332a0*/  LDL.LU R11, [R1+0x40] ;  /* 0x00004000010b7983 */ /* 0x000ea20000300800 */
[----:B------:R-:W-:Y:S02]  /*332b0*/  IMAD.MOV.U32 R13, RZ, RZ, R2 ;  /* 0x000000ffff0d7224 */ /* 0x000fe400078e0002 */
[----:B------:R-:W-:Y:S02]  /*332c0*/  IMAD.MOV.U32 R12, RZ, RZ, RZ ;  /* 0x000000ffff0c7224 */ /* 0x000fe400078e00ff */
[----:B------:R-:W-:Y:S02]  /*332d0*/  IMAD.MOV.U32 R15, RZ, RZ, -0x1 ;  /* 0xffffffffff0f7424 */ /* 0x000fe400078e00ff */
[----:B------:R-:W-:Y:S02]  /*332e0*/  IMAD R17, R17, 0x80, R10 ;  /* 0x0000008011117824 */ /* 0x000fe400078e020a */
[----:B--2---:R-:W-:Y:S02]  /*332f0*/  IMAD R0, R11, R7, RZ ;  /* 0x000000070b007224 */ /* 0x004fe400078e02ff */
[----:B------:R-:W-:-:S03]  /*33300*/  IMAD.MOV.U32 R11, RZ, RZ, 0x181f ;  /* 0x0000181fff0b7424 */ /* 0x000fc600078e00ff */
[----:B------:R-:W-:-:S13]  /*33310*/  ISETP.GE.AND P5, PT, R17, R0, PT ;  /* 0x000000001100720c */ /* 0x000fda0003fa6270 */
[----:B-----5:R-:W-:Y:S05]  /*33320*/  WARPSYNC.COLLECTIVE R15, `(.L_x_3363) ;  /* 0x000000000f087348 */ /* 0x020fea0003c00000 */
[----:B------:R0:W1:Y:S02]  /*33330*/  SHFL.IDX P6, R14, R13, R12, R11 ;  /* 0x0000000c0d0e7389 */ /* 0x00006400000c000b */
[----:B01---5:R-:W-:Y:S01]  /*33340*/  ENDCOLLECTIVE ;  /* 0x000000000000791b */ /* 0x023fe20003800000 */
.L_x_3363:
[----:B------:R-:W-:Y:S02]  /*33350*/  IMAD.MOV.U32 R13, RZ, RZ, R3 ;  /* 0x000000ffff0d7224 */ /* 0x000fe400078e0003 */
[----:B------:R-:W-:-:S07]  /*33360*/  IMAD.MOV.U32 R4, RZ, RZ, R14 ;  /* 0x000000ffff047224 */ /* 0x000fce00078e000e */
[----:B------:R-:W-:Y:S05]  /*33370*/  WARPSYNC.COLLECTIVE R15, `(.L_x_3364) ;  /* 0x000000000f087348 */ /* 0x000fea0003c00000 */
[----:B------:R0:W1:Y:S02]  /*33380*/  SHFL.IDX P6, R14, R13, R12, R11 ;  /* 0x0000000c0d0e7389 */ /* 0x00006400000c000b */
[----:B01----:R-:W-:Y:S01]  /*33390*/  ENDCOLLECTIVE ;  /* 0x000000000000791b */ /* 0x003fe20003800000 */
.L_x_3364:
        /* <DEDUP_REMOVED lines=19> */
.L_x_3365:
[----:B------:R-:W-:-:S05]  /*334d0*/  VIADD R4, R17, 0x10 ;  /* 0x0000001011047836 */ /* 0x000fca0000000000 */
[----:B------:R-:W-:Y:S01]  /*334e0*/  ISETP.GE.AND P5, PT, R4, R0, PT ;  /* 0x000000000400720c */ /* 0x000fe20003fa6270 */
[----:B------:R-:W-:Y:S02]  /*334f0*/  IMAD.MOV.U32 R13, RZ, RZ, R3 ;  /* 0x000000ffff0d7224 */ /* 0x000fe400078e0003 */
[----:B------:R-:W-:-:S10]  /*33500*/  IMAD.MOV.U32 R6, RZ, RZ, R14 ;  /* 0x000000ffff067224 */ /* 0x000fd400078e000e */
[----:B------:R-:W-:Y:S05]  /*33510*/  WARPSYNC.COLLECTIVE R15, `(.L_x_3366) ;  /* 0x000000000f087348 */ /* 0x000fea0003c00000 */
[----:B------:R0:W1:Y:S02]  /*33520*/  SHFL.IDX P6, R14, R13, R12, R11 ;  /* 0x0000000c0d0e7389 */ /* 0x00006400000c000b */
[----:B01----:R-:W-:Y:S01]  /*33530*/  ENDCOLLECTIVE ;  /* 0x000000000000791b */ /* 0x003fe20003800000 */
.L_x_3366:
        /* <DEDUP_REMOVED lines=19> */
.L_x_3367:
[----:B------:R-:W-:-:S05]  /*33670*/  VIADD R4, R17, 0x20 ;  /* 0x0000002011047836 */ /* 0x000fca0000000000 */
[----:B------:R-:W-:Y:S01]  /*33680*/  ISETP.GE.AND P5, PT, R4, R0, PT ;  /* 0x000000000400720c */ /* 0x000fe20003fa6270 */
[----:B------:R-:W-:Y:S02]  /*33690*/  IMAD.MOV.U32 R13, RZ, RZ, R3 ;  /* 0x000000ffff0d7224 */ /* 0x000fe400078e0003 */
[----:B------:R-:W-:-:S10]  /*336a0*/  IMAD.MOV.U32 R6, RZ, RZ, R14 ;  /* 0x000000ffff067224 */ /* 0x000fd400078e000e */
[----:B------:R-:W-:Y:S05]  /*336b0*/  WARPSYNC.COLLECTIVE R15, `(.L_x_3368) ;  /* 0x000000000f087348 */ /* 0x000fea0003c00000 */
[----:B------:R0:W1:Y:S02]  /*336c0*/  SHFL.IDX P6, R14, R13, R12, R11 ;  /* 0x0000000c0d0e7389 */ /* 0x00006400000c000b */
[----:B01----:R-:W-:Y:S01]  /*336d0*/  ENDCOLLECTIVE ;  /* 0x000000000000791b */ /* 0x003fe20003800000 */
.L_x_3368:
        /* <DEDUP_REMOVED lines=19> */
.L_x_3369:
[----:B------:R-:W-:-:S05]  /*33810*/  VIADD R4, R17, 0x30 ;  /* 0x0000003011047836 */ /* 0x000fca0000000000 */
[----:B------:R-:W-:Y:S01]  /*33820*/  ISETP.GE.AND P5, PT, R4, R0, PT ;  /* 0x000000000400720c */ /* 0x000fe20003fa6270 */
[----:B------:R-:W-:Y:S02]  /*33830*/  IMAD.MOV.U32 R13, RZ, RZ, R3 ;  /* 0x000000ffff0d7224 */ /* 0x000fe400078e0003 */
[----:B------:R-:W-:-:S10]  /*33840*/  IMAD.MOV.U32 R6, RZ, RZ, R14 ;  /* 0x000000ffff067224 */ /* 0x000fd400078e000e */
[----:B------:R-:W-:Y:S05]  /*33850*/  WARPSYNC.COLLECTIVE R15, `(.L_x_3370) ;  /* 0x000000000f087348 */ /* 0x000fea0003c00000 */
[----:B------:R0:W1:Y:S02]  /*33860*/  SHFL.IDX P6, R14, R13, R12, R11 ;  /* 0x0000000c0d0e7389 */ /* 0x00006400000c000b */
[----:B01----:R-:W-:Y:S01]  /*33870*/  ENDCOLLECTIVE ;  /* 0x000000000000791b */ /* 0x003fe20003800000 */
.L_x_3370:
        /* <DEDUP_REMOVED lines=19> */
.L_x_3371:
[----:B------:R-:W-:-:S05]  /*339b0*/  VIADD R4, R17, 0x40 ;  /* 0x0000004011047836 */ /* 0x000fca0000000000 */
[----:B------:R-:W-:Y:S01]  /*339c0*/  ISETP.GE.AND P5, PT, R4, R0, PT ;  /* 0x000000000400720c */ /* 0x000fe20003fa6270 */
[----:B------:R-:W-:Y:S02]  /*339d0*/  IMAD.MOV.U32 R13, RZ, RZ, R3 ;  /* 0x000000ffff0d7224 */ /* 0x000fe400078e0003 */
[----:B------:R-:W-:-:S10]  /*339e0*/  IMAD.MOV.U32 R6, RZ, RZ, R14 ;  /* 0x000000ffff067224 */ /* 0x000fd400078e000e */
[----:B------:R-:W-:Y:S05]  /*339f0*/  WARPSYNC.COLLECTIVE R15, `(.L_x_3372) ;  /* 0x000000000f087348 */ /* 0x000fea0003c00000 */
[----:B------:R0:W1:Y:S02]  /*33a00*/  SHFL.IDX P6, R14, R13, R12, R11 ;  /* 0x0000000c0d0e7389 */ /* 0x00006400000c000b */
[----:B01----:R-:W-:Y:S01]  /*33a10*/  ENDCOLLECTIVE ;  /* 0x000000000000791b */ /* 0x003fe20003800000 */
.L_x_3372:
        /* <DEDUP_REMOVED lines=19> */
.L_x_3373:
[----:B------:R-:W-:-:S05]  /*33b50*/  VIADD R4, R17, 0x50 ;  /* 0x0000005011047836 */ /* 0x000fca0000000000 */
[----:B------:R-:W-:Y:S01]  /*33b60*/  ISETP.GE.AND P5, PT, R4, R0, PT ;  /* 0x000000000400720c */ /* 0x000fe20003fa6270 */
[----:B------:R-:W-:Y:S02]  /*33b70*/  IMAD.MOV.U32 R13, RZ, RZ, R3 ;  /* 0x000000ffff0d7224 */ /* 0x000fe400078e0003 */
[----:B------:R-:W-:-:S10]  /*33b80*/  IMAD.MOV.U32 R6, RZ, RZ, R14 ;  /* 0x000000ffff067224 */ /* 0x000fd400078e000e */
[----:B------:R-:W-:Y:S05]  /*33b90*/  WARPSYNC.COLLECTIVE R15, `(.L_x_3374) ;  /* 0x000000000f087348 */ /* 0x000fea0003c00000 */
[----:B------:R0:W1:Y:S02]  /*33ba0*/  SHFL.IDX P6, R14, R13, R12, R11 ;  /* 0x0000000c0d0e7389 */ /* 0x00006400000c000b */
[----:B01----:R-:W-:Y:S01]  /*33bb0*/  ENDCOLLECTIVE ;  /* 0x000000000000791b */ /* 0x003fe20003800000 */
.L_x_3374:
        /* <DEDUP_REMOVED lines=19> */
.L_x_3375:
[----:B------:R-:W-:-:S05]  /*33cf0*/  VIADD R5, R17, 0x60 ;  /* 0x0000006011057836 */ /* 0x000fca0000000000 */
[----:B------:R-:W-:Y:S01]  /*33d00*/  ISETP.GE.AND P5, PT, R5, R0, PT ;  /* 0x000000000500720c */ /* 0x000fe20003fa6270 */
[----:B------:R-:W-:Y:S02]  /*33d10*/  IMAD.MOV.U32 R13, RZ, RZ, R3 ;  /* 0x000000ffff0d7224 */ /* 0x000fe400078e0003 */
[----:B------:R-:W-:-:S10]  /*33d20*/  IMAD.MOV.U32 R6, RZ, RZ, R14 ;  /* 0x000000ffff067224 */ /* 0x000fd400078e000e */
[----:B------:R-:W-:Y:S05]  /*33d30*/  WARPSYNC.COLLECTIVE R15, `(.L_x_3376) ;  /* 0x000000000f087348 */ /* 0x000fea0003c00000 */
[----:B------:R0:W1:Y:S02]  /*33d40*/  SHFL.IDX P6, R14, R13, R12, R11 ;  /* 0x0000000c0d0e7389 */ /* 0x00006400000c000b */
[----:B01----:R-:W-:Y:S01]  /*33d50*/  ENDCOLLECTIVE ;  /* 0x000000000000791b */ /* 0x003fe20003800000 */
.L_x_3376:
        /* <DEDUP_REMOVED lines=19> */
.L_x_3377:
[----:B------:R-:W-:Y:S02]  /*33e90*/  IMAD.MOV.U32 R13, RZ, RZ, R3 ;  /* 0x000000ffff0d7224 */ /* 0x000fe400078e0003 */
[----:B------:R-:W-:-:S07]  /*33ea0*/  IMAD.MOV.U32 R6, RZ, RZ, R14 ;  /* 0x000000ffff067224 */ /* 0x000fce00078e000e */
[----:B------:R-:W-:Y:S05]  /*33eb0*/  WARPSYNC.COLLECTIVE R15, `(.L_x_3378) ;  /* 0x000000000f087348 */ /* 0x000fea0003c00000 */
[----:B------:R0:W1:Y:S02]  /*33ec0*/  SHFL.IDX P6, R14, R13, R12, R11 ;  /* 0x0000000c0d0e7389 */ /* 0x00006400000c000b */
[----:B01----:R-:W-:Y:S01]  /*33ed0*/  ENDCOLLECTIVE ;  /* 0x000000000000791b */ /* 0x003fe20003800000 */
.L_x_3378:
[----:B------:R-:W-:Y:S01]  /*33ee0*/  IMAD.MOV.U32 R3, RZ, RZ, R14 ;  /* 0x000000ffff037224 */ /* 0x000fe200078e000e */
[----:B------:R-:W-:Y:S06]  /*33ef0*/  BRA `(.L_x_3379) ;  /* 0xffffff9400b07947 */ /* 0x000fec000383ffff */
.L_x_3193:
[----:B0-----:R-:W2:Y:S02]  /*33f00*/  LDL R2, [R1+0x4] ;  /* 0x0000040001027983 */ /* 0x001ea40000100800 */
[----:B--2---:R0:W1:Y:S02]  /*33f10*/  SYNCS.PHASECHK.TRANS64.TRYWAIT P0, [R2+URZ+0x38820], R0 ;  /* 0x03882000020075a7 */ /* 0x004064000800017f */
[----:B-1----:R-:W-:Y:S05]  /*33f20*/  @!P0 NANOSLEEP.SYNCS 0x989680 ;  /* 0x009896800000895d */ /* 0x002fea0003900000 */
[----:B------:R-:W1:Y:S02]  /*33f30*/  @!P0 SYNCS.PHASECHK.TRANS64 P0, [R2+URZ+0x38820], R0 ;  /* 0x03882000020085a7 */ /* 0x000e64000800007f */
[----:B-1----:R-:W-:Y:S05]  /*33f40*/  @!P0 BRA `(.L_x_3193) ;  /* 0xfffffffc00ec8947 */ /* 0x002fea000383ffff */
[----:B------:R-:W-:Y:S05]  /*33f50*/  BRA `(.L_x_3380) ;  /* 0xffffff9800307947 */ /* 0x000fea000383ffff */
.L_x_3202:
[----:B-1----:R1:W2:Y:S02]  /*33f60*/  SYNCS.PHASECHK.TRANS64.TRYWAIT P0, [R3+URZ+0x38840], R0 ;  /* 0x03884000030075a7 */ /* 0x0022a4000800017f */
[----:B--2---:R-:W-:Y:S05]  /*33f70*/  @!P0 NANOSLEEP.SYNCS 0x989680 ;  /* 0x009896800000895d */ /* 0x004fea0003900000 */
[----:B------:R-:W2:Y:S02]  /*33f80*/  @!P0 SYNCS.PHASECHK.TRANS64 P0, [R3+URZ+0x38840], R0 ;  /* 0x03884000030085a7 */ /* 0x000ea4000800007f */
[----:B--2---:R-:W-:Y:S05]  /*33f90*/  @!P0 BRA `(.L_x_3202) ;  /* 0xfffffffc00f08947 */ /* 0x004fea000383ffff */
[----:B------:R-:W-:Y:S05]  /*33fa0*/  BRA `(.L_x_3381) ;  /* 0xffffff9800f87947 */ /* 0x000fea000383ffff */
.L_x_3210:
[----:B0-----:R0:W1:Y:S02]  /*33fb0*/  SYNCS.PHASECHK.TRANS64.TRYWAIT P0, [R3+URZ+0x60], R0 ;  /* 0x00006000030075a7 */ /* 0x001064000800017f */
[----:B-1----:R-:W-:Y:S05]  /*33fc0*/  @!P0 NANOSLEEP.SYNCS 0x989680 ;  /* 0x009896800000895d */ /* 0x002fea0003900000 */
[----:B------:R-:W1:Y:S02]  /*33fd0*/  @!P0 SYNCS.PHASECHK.TRANS64 P0, [R3+URZ+0x60], R0 ;  /* 0x00006000030085a7 */ /* 0x000e64000800007f */
[----:B-1----:R-:W-:Y:S05]  /*33fe0*/  @!P0 BRA `(.L_x_3210) ;  /* 0xfffffffc00f08947 */ /* 0x002fea000383ffff */
[----:B------:R-:W-:Y:S05]  /*33ff0*/  BRA `(.L_x_3382) ;  /* 0xffffffa000547947 */ /* 0x000fea000383ffff */
.L_x_3221:
[----:B--2---:R2:W3:Y:S02]  /*34000*/  SYNCS.PHASECHK.TRANS64.TRYWAIT P0, [R3+URZ+0x38840], R2 ;  /* 0x03884002030075a7 */ /* 0x0044e4000800017f */
[----:B---3--:R-:W-:Y:S05]  /*34010*/  @!P0 NANOSLEEP.SYNCS 0x989680 ;  /* 0x009896800000895d */ /* 0x008fea0003900000 */
[----:B------:R-:W3:Y:S02]  /*34020*/  @!P0 SYNCS.PHASECHK.TRANS64 P0, [R3+URZ+0x38840], R2 ;  /* 0x03884002030085a7 */ /* 0x000ee4000800007f */
[----:B---3--:R-:W-:Y:S05]  /*34030*/  @!P0 BRA `(.L_x_3221) ;  /* 0xfffffffc00f08947 */ /* 0x008fea000383ffff */
[----:B------:R-:W-:Y:S05]  /*34040*/  BRA `(.L_x_3383) ;  /* 0xffffffa800807947 */ /* 0x000fea000383ffff */
.L_x_3229:
[----:B-1----:R1:W2:Y:S02]  /*34050*/  SYNCS.PHASECHK.TRANS64.TRYWAIT P0, [R2+URZ+0x60], R3 ;  /* 0x00006003020075a7 */ /* 0x0022a4000800017f */
[----:B--2---:R-:W-:Y:S05]  /*34060*/  @!P0 NANOSLEEP.SYNCS 0x989680 ;  /* 0x009896800000895d */ /* 0x004fea0003900000 */
[----:B------:R-:W2:Y:S02]  /*34070*/  @!P0 SYNCS.PHASECHK.TRANS64 P0, [R2+URZ+0x60], R3 ;  /* 0x00006003020085a7 */ /* 0x000ea4000800007f */
[----:B--2---:R-:W-:Y:S05]  /*34080*/  @!P0 BRA `(.L_x_3229) ;  /* 0xfffffffc00f08947 */ /* 0x004fea000383ffff */
[----:B------:R-:W-:Y:S05]  /*34090*/  BRA `(.L_x_3384) ;  /* 0xffffffac00dc7947 */ /* 0x000fea000383ffff */
.L_x_3240:
[----:B----4-:R4:W0:Y:S02]  /*340a0*/  SYNCS.PHASECHK.TRANS64.TRYWAIT P0, [R2+URZ+0x38840], R3 ;  /* 0x03884003020075a7 */ /* 0x010824000800017f */
[----:B0-----:R-:W-:Y:S05]  /*340b0*/  @!P0 NANOSLEEP.SYNCS 0x989680 ;  /* 0x009896800000895d */ /* 0x001fea0003900000 */
[----:B------:R-:W0:Y:S02]  /*340c0*/  @!P0 SYNCS.PHASECHK.TRANS64 P0, [R2+URZ+0x38840], R3 ;  /* 0x03884003020085a7 */ /* 0x000e24000800007f */
[----:B0-----:R-:W-:Y:S05]  /*340d0*/  @!P0 BRA `(.L_x_3240) ;  /* 0xfffffffc00f08947 */ /* 0x001fea000383ffff */
[----:B------:R-:W-:Y:S05]  /*340e0*/  BRA `(.L_x_3385) ;  /* 0xffffffb400d47947 */ /* 0x000fea000383ffff */
.L_x_3248:
[----:B-1----:R1:W2:Y:S02]  /*340f0*/  SYNCS.PHASECHK.TRANS64.TRYWAIT P0, [R2+URZ+0x60], R5 ;  /* 0x00006005020075a7 */ /* 0x0022a4000800017f */
[----:B--2---:R-:W-:Y:S05]  /*34100*/  @!P0 NANOSLEEP.SYNCS 0x989680 ;  /* 0x009896800000895d */ /* 0x004fea0003900000 */
[----:B------:R-:W2:Y:S02]  /*34110*/  @!P0 SYNCS.PHASECHK.TRANS64 P0, [R2+URZ+0x60], R5 ;  /* 0x00006005020085a7 */ /* 0x000ea4000800007f */
[----:B--2---:R-:W-:Y:S05]  /*34120*/  @!P0 BRA `(.L_x_3248) ;  /* 0xfffffffc00f08947 */ /* 0x004fea000383ffff */
[----:B------:R-:W-:Y:S05]  /*34130*/  BRA `(.L_x_3386) ;  /* 0xffffffbc00307947 */ /* 0x000fea000383ffff */
.L_x_3261:
[----:B0-----:R0:W2:Y:S02]  /*34140*/  SYNCS.PHASECHK.TRANS64.TRYWAIT P0, [R0+URZ+0x38860], R2 ;  /* 0x03886002000075a7 */ /* 0x0010a4000800017f */
[----:B--2---:R-:W-:Y:S05]  /*34150*/  @!P0 NANOSLEEP.SYNCS 0x989680 ;  /* 0x009896800000895d */ /* 0x004fea0003900000 */
[----:B------:R-:W2:Y:S02]  /*34160*/  @!P0 SYNCS.PHASECHK.TRANS64 P0, [R0+URZ+0x38860], R2 ;  /* 0x03886002000085a7 */ /* 0x000ea4000800007f */
[----:B--2---:R-:W-:Y:S05]  /*34170*/  @!P0 BRA `(.L_x_3261) ;  /* 0xfffffffc00f08947 */ /* 0x004fea000383ffff */
[----:B------:R-:W-:Y:S05]  /*34180*/  BRA `(.L_x_3387) ;  /* 0xffffffc4000c7947 */ /* 0x000fea000383ffff */
.L_x_3270:
[----:B------:R-:W-:Y:S01]  /*34190*/  BSSY B0, `(.L_x_3388) ;  /* 0x0000008000007945 */ /* 0x000fe20003800000 */
[----:B0-----:R-:W-:Y:S02]  /*341a0*/  IMAD.MOV.U32 R13, RZ, RZ, R16 ;  /* 0x000000ffff0d7224 */ /* 0x001fe400078e0010 */
[----:B------:R-:W-:Y:S02]  /*341b0*/  IMAD.MOV.U32 R12, RZ, RZ, RZ ;  /* 0x000000ffff0c7224 */ /* 0x000fe400078e00ff */
[----:B------:R-:W-:Y:S02]  /*341c0*/  IMAD.MOV.U32 R11, RZ, RZ, 0x1f ;  /* 0x0000001fff0b7424 */ /* 0x000fe400078e00ff */
[----:B------:R-:W-:-:S07]  /*341d0*/  IMAD.MOV.U32 R15, RZ, RZ, -0x1 ;  /* 0xffffffffff0f7424 */ /* 0x000fce00078e00ff */
[----:B-1---5:R-:W-:Y:S05]  /*341e0*/  WARPSYNC.COLLECTIVE R15, `(.L_x_3389) ;  /* 0x000000000f087348 */ /* 0x022fea0003c00000 */
[----:B------:R0:W2:Y:S02]  /*341f0*/  SHFL.IDX P6, R14, R13, R12, R11 ;  /* 0x0000000c0d0e7389 */ /* 0x0000a400000c000b */
[----:B012--5:R-:W-:Y:S01]  /*34200*/  ENDCOLLECTIVE ;  /* 0x000000000000791b */ /* 0x027fe20003800000 */
.L_x_3389:
[----:B------:R-:W-:Y:S05]  /*34210*/  BSYNC B0 ;  /* 0x0000000000007941 */ /* 0x000fea0003800000 */
.L_x_3388:
        /* <DEDUP_REMOVED lines=9> */
.L_x_3390:
        /* <DEDUP_REMOVED lines=19> */
.L_x_3391:
        /* <DEDUP_REMOVED lines=8> */
.L_x_3392:
        /* <DEDUP_REMOVED lines=8> */
.L_x_3393:
        /* <DEDUP_REMOVED lines=8> */
.L_x_3394:
        /* <DEDUP_REMOVED lines=8> */
.L_x_3395:
        /* <DEDUP_REMOVED lines=9> */
.L_x_3396:
[----:B------:R-:W-:Y:S01]  /*34670*/  IMAD.MOV.U32 R16, RZ, RZ, R14 ;  /* 0x000000ffff107224 */ /* 0x000fe200078e000e */
[----:B------:R-:W-:Y:S06]  /*34680*/  BRA `(.L_x_3397) ;  /* 0xffffffc800107947 */ /* 0x000fec000383ffff */
.L_x_3275:
[----:B------:R-:W-:Y:S01]  /*34690*/  BSSY B0, `(.L_x_3398) ;  /* 0x0000008000007945 */ /* 0x000fe20003800000 */
[----:B0----5:R-:W-:Y:S02]  /*346a0*/  IMAD.MOV.U32 R13, RZ, RZ, R3 ;  /* 0x000000ffff0d7224 */ /* 0x021fe400078e0003 */
[----:B------:R-:W-:Y:S02]  /*346b0*/  IMAD.MOV.U32 R12, RZ, RZ, 0x1 ;  /* 0x00000001ff0c7424 */ /* 0x000fe400078e00ff */
[----:B------:R-:W-:Y:S02]  /*346c0*/  IMAD.MOV.U32 R11, RZ, RZ, RZ ;  /* 0x000000ffff0b7224 */ /* 0x000fe400078e00ff */
[----:B------:R-:W-:-:S07]  /*346d0*/  IMAD.MOV.U32 R15, RZ, RZ, -0x1 ;  /* 0xffffffffff0f7424 */ /* 0x000fce00078e00ff */
[----:B-12---:R-:W-:Y:S05]  /*346e0*/  WARPSYNC.COLLECTIVE R15, `(.L_x_3399) ;  /* 0x000000000f087348 */ /* 0x006fea0003c00000 */
[----:B------:R0:W3:Y:S02]  /*346f0*/  SHFL.UP P6, R14, R13, R12, R11 ;  /* 0x0400000c0d0e7389 */ /* 0x0000e400000c000b */
[----:B0123--:R-:W-:Y:S01]  /*34700*/  ENDCOLLECTIVE ;  /* 0x000000000000791b */ /* 0x00ffe20003800000 */
.L_x_3399:
[----:B------:R-:W-:Y:S05]  /*34710*/  BSYNC B0 ;  /* 0x0000000000007941 */ /* 0x000fea0003800000 */
.L_x_3398:
        /* <DEDUP_REMOVED lines=10> */
.L_x_3400:
        /* <DEDUP_REMOVED lines=8> */
.L_x_3401:
        /* <DEDUP_REMOVED lines=8> */
.L_x_3402:
        /* <DEDUP_REMOVED lines=8> */
.L_x_3403:
        /* <DEDUP_REMOVED lines=9> */
.L_x_3404:
[----:B------:R-:W-:Y:S01]  /*349d0*/  IMAD.MOV.U32 R16, RZ, RZ, R14 ;  /* 0x000000ffff107224 */ /* 0x000fe200078e000e */
[----:B------:R-:W-:Y:S06]  /*349e0*/  BRA `(.L_x_3405) ;  /* 0xffffffc400d87947 */ /* 0x000fec000383ffff */
.L_x_3277:
[----:B------:R-:W-:Y:S01]  /*349f0*/  BSSY B0, `(.L_x_3406) ;  /* 0x0000006000007945 */ /* 0x000fe20003800000 */
[----:B------:R-:W-:Y:S01]  /*34a00*/  PLOP3.LUT P6, PT, P6, PT, PT, 0x8, 0x0 ;  /* 0x000000000000781c */ /* 0x000fe200037ce170 */
[----:B------:R-:W-:-:S12]  /*34a10*/  IMAD.MOV.U32 R15, RZ, RZ, -0x1 ;  /* 0xffffffffff0f7424 */ /* 0x000fd800078e00ff */
[----:B012--5:R-:W-:Y:S05]  /*34a20*/  WARPSYNC.COLLECTIVE R15, `(.L_x_3407) ;  /* 0x000000000f087348 */ /* 0x027fea0003c00000 */
[----:B------:R-:W-:Y:S01]  /*34a30*/  VOTE.ANY R14, PT, P6 ;  /* 0x00000000000e7806 */ /* 0x000fe200030e0100 */
[----:B012--5:R-:W-:Y:S06]  /*34a40*/  ENDCOLLECTIVE ;  /* 0x000000000000791b */ /* 0x027fec0003800000 */
.L_x_3407:
[----:B------:R-:W-:Y:S05]  /*34a50*/  BSYNC B0 ;  /* 0x0000000000007941 */ /* 0x000fea0003800000 */
.L_x_3406:
        /* <DEDUP_REMOVED lines=9> */
.L_x_3408:
[----:B------:R-:W-:Y:S01]  /*34af0*/  IMAD.MOV.U32 R17, RZ, RZ, R14 ;  /* 0x000000ffff117224 */ /* 0x000fe200078e000e */
[----:B------:R-:W-:Y:S06]  /*34b00*/  BRA `(.L_x_3409) ;  /* 0xffffffc400c87947 */ /* 0x000fec000383ffff */
.L_x_3279:
[----:B------:R-:W-:Y:S01]  /*34b10*/  BSSY B0, `(.L_x_3410) ;  /* 0x0000007000007945 */ /* 0x000fe20003800000 */
[----:B0-----:R-:W-:Y:S02]  /*34b20*/  IMAD.MOV.U32 R13, RZ, RZ, R2 ;  /* 0x000000ffff0d7224 */ /* 0x001fe400078e0002 */
[----:B------:R-:W-:Y:S02]  /*34b30*/  IMAD.MOV.U32 R11, RZ, RZ, 0x1f ;  /* 0x0000001fff0b7424 */ /* 0x000fe400078e00ff */
[----:B------:R-:W-:-:S07]  /*34b40*/  IMAD.MOV.U32 R15, RZ, RZ, -0x1 ;  /* 0xffffffffff0f7424 */ /* 0x000fce00078e00ff */
[----:B-12345:R-:W-:Y:S05]  /*34b50*/  WARPSYNC.COLLECTIVE R15, `(.L_x_3411) ;  /* 0x000000000f087348 */ /* 0x03efea0003c00000 */
[----:B------:R0:W0:Y:S02]  /*34b60*/  SHFL.IDX P6, R14, R13, R12, R11 ;  /* 0x0000000c0d0e7389 */ /* 0x00002400000c000b */
[----:B012345:R-:W-:Y:S01]  /*34b70*/  ENDCOLLECTIVE ;  /* 0x000000000000791b */ /* 0x03ffe20003800000 */
.L_x_3411:
[----:B------:R-:W-:Y:S05]  /*34b80*/  BSYNC B0 ;  /* 0x0000000000007941 */ /* 0x000fea0003800000 */
.L_x_3410:
[----:B------:R-:W-:Y:S01]  /*34b90*/  IMAD.MOV.U32 R2, RZ, RZ, R14 ;  /* 0x000000ffff027224 */ /* 0x000fe200078e000e */
[----:B------:R-:W-:Y:S06]  /*34ba0*/  BRA `(.L_x_3412) ;  /* 0xffffffc400bc7947 */ /* 0x000fec000383ffff */
.L_x_3283:
[----:B0-----:R0:W2:Y:S02]  /*34bb0*/  SYNCS.PHASECHK.TRANS64.TRYWAIT P0, [R0+URZ+0x38820], R3 ;  /* 0x03882003000075a7 */ /* 0x0010a4000800017f */
[----:B--2---:R-:W-:Y:S05]  /*34bc0*/  @!P0 NANOSLEEP.SYNCS 0x989680 ;  /* 0x009896800000895d */ /* 0x004fea0003900000 */
[----:B------:R-:W2:Y:S02]  /*34bd0*/  @!P0 SYNCS.PHASECHK.TRANS64 P0, [R0+URZ+0x38820], R3 ;  /* 0x03882003000085a7 */ /* 0x000ea4000800007f */
[----:B--2---:R-:W-:Y:S05]  /*34be0*/  @!P0 BRA `(.L_x_3283) ;  /* 0xfffffffc00f08947 */ /* 0x004fea000383ffff */
[----:B------:R-:W-:Y:S05]  /*34bf0*/  BRA `(.L_x_3413) ;  /* 0xffffffcc00447947 */ /* 0x000fea000383ffff */
.L_x_3284:
        /* <DEDUP_REMOVED lines=8> */
[----:B01-3-5:R-:W-:Y:S05]  /*34c80*/  WARPSYNC.COLLECTIVE R15, `(.L_x_3415) ;  /* 0x000000000f087348 */ /* 0x02bfea0003c00000 */
[----:B------:R2:W4:Y:S02]  /*34c90*/  SHFL.IDX P6, R14, R13, R12, R11 ;  /* 0x0000000c0d0e7389 */ /* 0x00052400000c000b */
[----:B012345:R-:W-:Y:S01]  /*34ca0*/  ENDCOLLECTIVE ;  /* 0x000000000000791b */ /* 0x03ffe20003800000 */
.L_x_3415:
[----:B------:R-:W-:Y:S05]  /*34cb0*/  BSYNC B0 ;  /* 0x0000000000007941 */ /* 0x000fea0003800000 */
.L_x_3414:
[----:B------:R-:W-:Y:S05]  /*34cc0*/  BRA `(.L_x_3416) ;  /* 0xffffffcc002c7947 */ /* 0x000fea000383ffff */
.L_x_3285:
[----:B------:R-:W-:Y:S01]  /*34cd0*/  BSSY B0, `(.L_x_3417) ;  /* 0x0000006000007945 */ /* 0x000fe20003800000 */
[----:B------:R-:W-:-:S07]  /*34ce0*/  IMAD.MOV.U32 R15, RZ, RZ, -0x1 ;  /* 0xffffffffff0f7424 */ /* 0x000fce00078e00ff */
[----:B0123-5:R-:W-:Y:S05]  /*34cf0*/  WARPSYNC.COLLECTIVE R15, `(.L_x_3418) ;  /* 0x000000000f0c7348 */ /* 0x02ffea0003c00000 */
[----:B------:R-:W-:Y:S02]  /*34d00*/  ELECT P6, UR62, PT ;  /* 0x00000000003e782f */ /* 0x000fe400038c0000 */
[----:B------:R-:W-:Y:S01]  /*34d10*/  MOV R14, UR62 ;  /* 0x0000003e000e7c02 */ /* 0x000fe20008000f00 */
[----:B0123-5:R-:W-:Y:S10]  /*34d20*/  ENDCOLLECTIVE ;  /* 0x000000000000791b */ /* 0x02fff40003800000 */
.L_x_3418:
[----:B------:R-:W-:Y:S05]  /*34d30*/  BSYNC B0 ;  /* 0x0000000000007941 */ /* 0x000fea0003800000 */
.L_x_3417:
[----:B------:R-:W-:Y:S05]  /*34d40*/  BRA `(.L_x_3419) ;  /* 0xffffffcc00207947 */ /* 0x000fea000383ffff */
.L_x_3287:
[----:B0-----:R0:W1:Y:S02]  /*34d50*/  SYNCS.PHASECHK.TRANS64.TRYWAIT P0, [R6+URZ], R5 ;  /* 0x00000005060075a7 */ /* 0x001064000800017f */
[----:B-1----:R-:W-:Y:S05]  /*34d60*/  @!P0 NANOSLEEP.SYNCS 0x989680 ;  /* 0x009896800000895d */ /* 0x002fea0003900000 */
[----:B------:R-:W1:Y:S02]  /*34d70*/  @!P0 SYNCS.PHASECHK.TRANS64 P0, [R6+URZ], R5 ;  /* 0x00000005060085a7 */ /* 0x000e64000800007f */
[----:B-1----:R-:W-:Y:S05]  /*34d80*/  @!P0 BRA `(.L_x_3287) ;  /* 0xfffffffc00f08947 */ /* 0x002fea000383ffff */
[----:B------:R-:W-:Y:S05]  /*34d90*/  BRA `(.L_x_3420) ;  /* 0xffffffcc00647947 */ /* 0x000fea000383ffff */
.L_x_3288:
[----:B-1----:R1:W2:Y:S02]  /*34da0*/  SYNCS.PHASECHK.TRANS64.TRYWAIT P0, [R7+URZ], R2 ;  /* 0x00000002070075a7 */ /* 0x0022a4000800017f */
[----:B--2---:R-:W-:Y:S05]  /*34db0*/  @!P0 NANOSLEEP.SYNCS 0x989680 ;  /* 0x009896800000895d */ /* 0x004fea0003900000 */
[----:B------:R-:W2:Y:S02]  /*34dc0*/  @!P0 SYNCS.PHASECHK.TRANS64 P0, [R7+URZ], R2 ;  /* 0x00000002070085a7 */ /* 0x000ea4000800007f */
[----:B--2---:R-:W-:Y:S05]  /*34dd0*/  @!P0 BRA `(.L_x_3288) ;  /* 0xfffffffc00f08947 */ /* 0x004fea000383ffff */
[----:B------:R-:W-:Y:S05]  /*34de0*/  BRA `(.L_x_3421) ;  /* 0xffffffcc00587947 */ /* 0x000fea000383ffff */
.L_x_3290:
[----:B--2---:R2:W3:Y:S02]  /*34df0*/  SYNCS.PHASECHK.TRANS64.TRYWAIT P0, [R4+URZ], R5 ;  /* 0x00000005040075a7 */ /* 0x0044e4000800017f */
[----:B---3--:R-:W-:Y:S05]  /*34e00*/  @!P0 NANOSLEEP.SYNCS 0x989680 ;  /* 0x009896800000895d */ /* 0x008fea0003900000 */
[----:B------:R-:W3:Y:S02]  /*34e10*/  @!P0 SYNCS.PHASECHK.TRANS64 P0, [R4+URZ], R5 ;  /* 0x00000005040085a7 */ /* 0x000ee4000800007f */
[----:B---3--:R-:W-:Y:S05]  /*34e20*/  @!P0 BRA `(.L_x_3290) ;  /* 0xfffffffc00f08947 */ /* 0x008fea000383ffff */
[----:B------:R-:W-:Y:S05]  /*34e30*/  BRA `(.L_x_3422) ;  /* 0xffffffcc00607947 */ /* 0x000fea000383ffff */
.L_x_3423:
        /* <DEDUP_REMOVED lines=12> */
.L_x_3433:


//--------------------- .nv.global.init           --------------------------
	.section	.nv.global.init,"aw",@progbits
.nv.global.init:
	.type		$str$23,@object
	.size		$str$23,($str$24 - $str$23)
$str$23:
        /*0000*/ 	.byte	0x28, 0x61, 0x64, 0x64, 0x72, 0x65, 0x73, 0x73, 0x20, 0x26, 0x20, 0x6d, 0x61, 0x73, 0x6b, 0x29
        /*0010*/ 	.byte	0x20, 0x3d, 0x3d, 0x20, 0x30, 0x00
	.type		$str$24,@object
	.size		$str$24,(__unnamed_9 - $str$24)
$str$24:
        /*0016*/ 	.byte	0x2f, 0x74, 0x6d, 0x70, 0x2f, 0x6f, 0x73, 0x73, 0x5f, 0x6b, 0x65, 0x72, 0x6e, 0x65, 0x6c, 0x73
        /*0026*/ 	.byte	0x5f, 0x73, 0x72, 0x63, 0x2f, 0x66, 0x6c, 0x61, 0x73, 0x68, 0x5f, 0x61, 0x74, 0x74, 0x65, 0x6e
        /*0036*/ 	.byte	0x74, 0x69, 0x6f, 0x6e, 0x2f, 0x63, 0x73, 0x72, 0x63, 0x2f, 0x63, 0x75, 0x74, 0x6c, 0x61, 0x73
        /*0046*/ 	.byte	0x73, 0x2f, 0x69, 0x6e, 0x63, 0x6c, 0x75, 0x64, 0x65, 0x2f, 0x63, 0x75, 0x74, 0x65, 0x2f, 0x70
        /*0056*/ 	.byte	0x6f, 0x69, 0x6e, 0x74, 0x65, 0x72, 0x5f, 0x66, 0x6c, 0x61, 0x67, 0x67, 0x65, 0x64, 0x2e, 0x68
        /*0066*/ 	.byte	0x70, 0x70, 0x00
	.type		__unnamed_9,@object
	.size		__unnamed_9,(__unnamed_5 - __unnamed_9)
__unnamed_9:
        /* <DEDUP_REMOVED lines=24> */
        /*01e9*/ 	.byte	0x00
	.type		__unnamed_5,@object
	.size		__unnamed_5,(__unnamed_4 - __unnamed_5)
__unnamed_5:
        /* <DEDUP_REMOVED lines=25> */
	.type		__unnamed_4,@object
	.size		__unnamed_4,(__unnamed_7 - __unnamed_4)
__unnamed_4:
        /* <DEDUP_REMOVED lines=25> */
	.type		__unnamed_7,@object
	.size		__unnamed_7,(__unnamed_8 - __unnamed_7)
__unnamed_7:
        /* <DEDUP_REMOVED lines=28> */
        /*06b2*/ 	.byte	0x3a, 0x43, 0x3c, 0x31, 0x36, 0x33, 0x38, 0x34, 0x3e, 0x3e, 0x3e, 0x3e, 0x3e, 0x5d, 0x00
	.type		__unnamed_8,@object
	.size		__unnamed_8,(__unnamed_3 - __unnamed_8)
__unnamed_8:
        /* <DEDUP_REMOVED lines=29> */
	.type		__unnamed_3,@object
	.size		__unnamed_3,(__unnamed_2 - __unnamed_3)
__unnamed_3:
        /* <DEDUP_REMOVED lines=29> */
	.type		__unnamed_2,@object
	.size		__unnamed_2,(__unnamed_6 - __unnamed_2)
__unnamed_2:
        /* <DEDUP_REMOVED lines=29> */
	.type		__unnamed_6,@object
	.size		__unnamed_6,(__unnamed_1 - __unnamed_6)
__unnamed_6:
        /* <DEDUP_REMOVED lines=30> */
	.type		__unnamed_1,@object
	.size		__unnamed_1,(.L_0 - __unnamed_1)
__unnamed_1:
        /* <DEDUP_REMOVED lines=29> */
        /*0fd1*/ 	.byte	0x5d, 0x00
.L_0:


//--------------------- .nv.shared._ZN7cutlass13device_kernelIN5flash11enable_sm90INS1_16FlashAttnFwdSm90INS1_25CollectiveMainloopFwdSm90ILi2EN4cute5tupleIJNS5_1CILi1EEES8_S8_EEENS6_IJNS7_ILi128EEENS7_ILi80EEENS7_ILi256EEEEEELi256ENS_10bfloat16_tEfNS_4arch4Sm90ELb0ELb0ELb1ELb0ELb0ELb0ELb0ELb1ELb1ELb1ELb0ELb0EEENS1_21CollectiveEpilogueFwdINS6_IJSA_SC_SB_EEES9_SE_SG_Li256ELb0ELb1ELb0ELb0EEENS1_29StaticPersistentTileSchedulerILb0EEEEEEEEEvNT_6ParamsE --------------------------
	.section	.nv.shared._ZN7cutlass13device_kernelIN5flash11enable_sm90INS1_16FlashAttnFwdSm90INS1_25CollectiveMainloopFwdSm90ILi2EN4cute5tupleIJNS5_1CILi1EEES8_S8_EEENS6_IJNS7_ILi128EEENS7_ILi80EEENS7_ILi256EEEEEELi256ENS_10bfloat16_tEfNS_4arch4Sm90ELb0ELb0ELb1ELb0ELb0ELb0ELb0ELb1ELb1ELb1ELb0ELb0EEENS1_21CollectiveEpilogueFwdINS6_IJSA_SC_SB_EEES9_SE_SG_Li256ELb0ELb1ELb0ELb0EEENS1_29StaticPersistentTileSchedulerILb0EEEEEEEEEvNT_6ParamsE,"aw",@nobits
	.sectionflags	@""
	.align	16
	.zero		1024


//--------------------- .nv.shared.reserved.0     --------------------------
	.section	.nv.shared.reserved.0,"aw",@nobits
	.weak		__nv_reservedSMEM_offset_0_alias
	.size		__nv_reservedSMEM_offset_0_alias, 0, 0
	.other		__nv_reservedSMEM_offset_0_alias,@"STO_CUDA_RESERVED_SHARED STV_DEFAULT"
__nv_reservedSMEM_offset_0_alias:
	.zero		0


//--------------------- .nv.global                --------------------------
	.section	.nv.global,"aw",@nobits
.nv.global:
	.type		_ZN82_INTERNAL_de5d1f9d_46_flash_fwd_hdim256_bf16_softcap_packgqa_sm90_cu_0106449f_33734cute1_E,@object
	.size		_ZN82_INTERNAL_de5d1f9d_46_flash_fwd_hdim256_bf16_softcap_packgqa_sm90_cu_0106449f_33734cute1_E,(_ZN82_INTERNAL_de5d1f9d_46_flash_fwd_hdim256_bf16_softcap_packgqa_sm90_cu_0106449f_33734cuda3std3__45__cpo6cbeginE - _ZN82_INTERNAL_de5d1f9d_46_flash_fwd_hdim256_bf16_softcap_packgqa_sm90_cu_0106449f_33734cute1_E)
_ZN82_INTERNAL_de5d1f9d_46_flash_fwd_hdim256_bf16_softcap_packgqa_sm90_cu_0106449f_33734cute1_E:
	.zero		1
	.type		_ZN82_INTERNAL_de5d1f9d_46_flash_fwd_hdim256_bf16_softcap_packgqa_sm90_cu_0106449f_33734cuda3std3__45__cpo6cbeginE,@object
	.size		_ZN82_INTERNAL_de5d1f9d_46_flash_fwd_hdim256_bf16_softcap_packgqa_sm90_cu_0106449f_33734cuda3std3__45__cpo6cbeginE,(_ZN82_INTERNAL_de5d1f9d_46_flash_fwd_hdim256_bf16_softcap_packgqa_sm90_cu_0106449f_33734cuda3std3__48in_placeE - _ZN82_INTERNAL_de5d1f9d_46_flash_fwd_hdim256_bf16_softcap_packgqa_sm90_cu_0106449f_33734cuda3std3__45__cpo6cbeginE)
_ZN82_INTERNAL_de5d1f9d_46_flash_fwd_hdim256_bf16_softcap_packgqa_sm90_cu_0106449f_33734cuda3std3__45__cpo6cbeginE:
	.zero		1
	.type		_ZN82_INTERNAL_de5d1f9d_46_flash_fwd_hdim256_bf16_softcap_packgqa_sm90_cu_0106449f_33734cuda3std3__48in_placeE,@object
	.size		_ZN82_INTERNAL_de5d1f9d_46_flash_fwd_hdim256_bf16_softcap_packgqa_sm90_cu_0106449f_33734cuda3std3__48in_placeE,(_ZN82_INTERNAL_de5d1f9d_46_flash_fwd_hdim256_bf16_softcap_packgqa_sm90_cu_0106449f_33734cuda3std6ranges3__45__cpo9iter_moveE - _ZN82_INTERNAL_de5d1f9d_46_flash_fwd_hdim256_bf16_softcap_packgqa_sm90_cu_0106449f_33734cuda3std3__48in_placeE)
_ZN82_INTERNAL_de5d1f9d_46_flash_fwd_hdim256_bf16_softcap_packgqa_sm90_cu_0106449f_33734cuda3std3__48in_placeE:
	.zero		1
	.type		_ZN82_INTERNAL_de5d1f9d_46_flash_fwd_hdim256_bf16_softcap_packgqa_sm90_cu_0106449f_33734cuda3std6ranges3__45__cpo9iter_moveE,@object
	.size		_ZN82_INTERNAL_de5d1f9d_46_flash_fwd_hdim256_bf16_softcap_packgqa_sm90_cu_0106449f_33734cuda3std6ranges3__45__cpo9iter_moveE,(_ZN82_INTERNAL_de5d1f9d_46_flash_fwd_hdim256_bf16_softcap_packgqa_sm90_cu_0106449f_33734cuda3std3__45__cpo5beginE - _ZN82_INTERNAL_de5d1f9d_46_flash_fwd_hdim256_bf16_softcap_packgqa_sm90_cu_0106449f_33734cuda3std6ranges3__45__cpo9iter_moveE)
_ZN82_INTERNAL_de5d1f9d_46_flash_fwd_hdim256_bf16_softcap_packgqa_sm90_cu_0106449f_33734cuda3std6ranges3__45__cpo9iter_moveE:
	.zero		1
	.type		_ZN82_INTERNAL_de5d1f9d_46_flash_fwd_hdim256_bf16_softcap_packgqa_sm90_cu_0106449f_33734cuda3std3__45__cpo5beginE,@object
	.size		_ZN82_INTERNAL_de5d1f9d_46_flash_fwd_hdim256_bf16_softcap_packgqa_sm90_cu_0106449f_33734cuda3std3__45__cpo5beginE,(_ZN82_INTERNAL_de5d1f9d_46_flash_fwd_hdim256_bf16_softcap_packgqa_sm90_cu_0106449f_33734cuda3std3__484_GLOBAL__N__de5d1f9d_46_flash_fwd_hdim256_bf16_softcap_packgqa_sm90_cu_0106449f_33736ignoreE - _ZN82_INTERNAL_de5d1f9d_46_flash_fwd_hdim256_bf16_softcap_packgqa_sm90_cu_0106449f_33734cuda3std3__45__cpo5beginE)
_ZN82_INTERNAL_de5d1f9d_46_flash_fwd_hdim256_bf16_softcap_packgqa_sm90_cu_0106449f_33734cuda3std3__45__cpo5beginE:
	.zero		1
	.type		_ZN82_INTERNAL_de5d1f9d_46_flash_fwd_hdim256_bf16_softcap_packgqa_sm90_cu_0106449f_33734cuda3std3__484_GLOBAL__N__de5d1f9d_46_flash_fwd_hdim256_bf16_softcap_packgqa_sm90_cu_0106449f_33736ignoreE,@object
	.size		_ZN82_INTERNAL_de5d1f9d_46_flash_fwd_hdim256_bf16_softcap_packgqa_sm90_cu_0106449f_33734cuda3std3__484_GLOBAL__N__de5d1f9d_46_flash_fwd_hdim256_bf16_softcap_packgqa_sm90_cu_0106449f_33736ignoreE,(_ZN82_INTERNAL_de5d1f9d_46_flash_fwd_hdim256_bf16_softcap_packgqa_sm90_cu_0106449f_33734cute7productE - _ZN82_INTERNAL_de5d1f9d_46_flash_fwd_hdim256_bf16_softcap_packgqa_sm90_cu_0106449f_33734cuda3std3__484_GLOBAL__N__de5d1f9d_46_flash_fwd_hdim256_bf16_softcap_packgqa_sm90_cu_0106449f_33736ignoreE)
_ZN82_INTERNAL_de5d1f9d_46_flash_fwd_hdim256_bf16_softcap_packgqa_sm90_cu_0106449f_33734cuda3std3__484_GLOBAL__N__de5d1f9d_46_flash_fwd_hdim256_bf16_softcap_packgqa_sm90_cu_0106449f_33736ignoreE:
	.zero		1
	.type		_ZN82_INTERNAL_de5d1f9d_46_flash_fwd_hdim256_bf16_softcap_packgqa_sm90_cu_0106449f_33734cute7productE,@object
	.size		_ZN82_INTERNAL_de5d1f9d_46_flash_fwd_hdim256_bf16_softcap_packgqa_sm90_cu_0106449f_33734cute7productE,(_ZN82_INTERNAL_de5d1f9d_46_flash_fwd_hdim256_bf16_softcap_packgqa_sm90_cu_0106449f_33734cuda3std3__45__cpo3endE - _ZN82_INTERNAL_de5d1f9d_46_flash_fwd_hdim256_bf16_softcap_packgqa_sm90_cu_0106449f_33734cute7productE)
_ZN82_INTERNAL_de5d1f9d_46_flash_fwd_hdim256_bf16_softcap_packgqa_sm90_cu_0106449f_33734cute7productE:
	.zero		1
	.type		_ZN82_INTERNAL_de5d1f9d_46_flash_fwd_hdim256_bf16_softcap_packgqa_sm90_cu_0106449f_33734cuda3std3__45__cpo3endE,@object
	.size		_ZN82_INTERNAL_de5d1f9d_46_flash_fwd_hdim256_bf16_softcap_packgqa_sm90_cu_0106449f_33734cuda3std3__45__cpo3endE,(_ZN82_INTERNAL_de5d1f9d_46_flash_fwd_hdim256_bf16_softcap_packgqa_sm90_cu_0106449f_33734cuda3std3__419piecewise_constructE - _ZN82_INTERNAL_de5d1f9d_46_flash_fwd_hdim256_bf16_softcap_packgqa_sm90_cu_0106449f_33734cuda3std3__45__cpo3endE)
_ZN82_INTERNAL_de5d1f9d_46_flash_fwd_hdim256_bf16_softcap_packgqa_sm90_cu_0106449f_33734cuda3std3__45__cpo3endE:
	.zero		1
	.type		_ZN82_INTERNAL_de5d1f9d_46_flash_fwd_hdim256_bf16_softcap_packgqa_sm90_cu_0106449f_33734cuda3std3__419piecewise_constructE,@object
	.size		_ZN82_INTERNAL_de5d1f9d_46_flash_fwd_hdim256_bf16_softcap_packgqa_sm90_cu_0106449f_33734cuda3std3__419piecewise_constructE,(_ZN82_INTERNAL_de5d1f9d_46_flash_fwd_hdim256_bf16_softcap_packgqa_sm90_cu_0106449f_33734cuda3std3__45__cpo4cendE - _ZN82_INTERNAL_de5d1f9d_46_flash_fwd_hdim256_bf16_softcap_packgqa_sm90_cu_0106449f_33734cuda3std3__419piecewise_constructE)
_ZN82_INTERNAL_de5d1f9d_46_flash_fwd_hdim256_bf16_softcap_packgqa_sm90_cu_0106449f_33734cuda3std3__419piecewise_constructE:
	.zero		1
	.type		_ZN82_INTERNAL_de5d1f9d_46_flash_fwd_hdim256_bf16_softcap_packgqa_sm90_cu_0106449f_33734cuda3std3__45__cpo4cendE,@object
	.size		_ZN82_INTERNAL_de5d1f9d_46_flash_fwd_hdim256_bf16_softcap_packgqa_sm90_cu_0106449f_33734cuda3std3__45__cpo4cendE,(_ZN82_INTERNAL_de5d1f9d_46_flash_fwd_hdim256_bf16_softcap_packgqa_sm90_cu_0106449f_33734cuda3std6ranges3__45__cpo4swapE - _ZN82_INTERNAL_de5d1f9d_46_flash_fwd_hdim256_bf16_softcap_packgqa_sm90_cu_0106449f_33734cuda3std3__45__cpo4cendE)
_ZN82_INTERNAL_de5d1f9d_46_flash_fwd_hdim256_bf16_softcap_packgqa_sm90_cu_0106449f_33734cuda3std3__45__cpo4cendE:
	.zero		1
	.type		_ZN82_INTERNAL_de5d1f9d_46_flash_fwd_hdim256_bf16_softcap_packgqa_sm90_cu_0106449f_33734cuda3std6ranges3__45__cpo4swapE,@object
	.size		_ZN82_INTERNAL_de5d1f9d_46_flash_fwd_hdim256_bf16_softcap_packgqa_sm90_cu_0106449f_33734cuda3std6ranges3__45__cpo4swapE,(.L_16 - _ZN82_INTERNAL_de5d1f9d_46_flash_fwd_hdim256_bf16_softcap_packgqa_sm90_cu_0106449f_33734cuda3std6ranges3__45__cpo4swapE)
_ZN82_INTERNAL_de5d1f9d_46_flash_fwd_hdim256_bf16_softcap_packgqa_sm90_cu_0106449f_33734cuda3std6ranges3__45__cpo4swapE:
	.zero		1
.L_16:


//--------------------- .nv.shared._ZN7cutlass13device_kernelIN5flash11enable_sm90INS1_16FlashAttnFwdSm90INS1_25CollectiveMainloopFwdSm90ILi2EN4cute5tupleIJNS5_1CILi2EEENS7_ILi1EEES9_EEENS6_IJNS7_ILi128EEENS7_ILi80EEENS7_ILi256EEEEEELi256ENS_10bfloat16_tEfNS_4arch4Sm90ELb0ELb0ELb1ELb0ELb0ELb0ELb0ELb1ELb1ELb1ELb0ELb0EEENS1_21CollectiveEpilogueFwdINS6_IJSB_SD_SC_EEESA_SF_SH_Li256ELb0ELb1ELb0ELb0EEENS1_29StaticPersistentTileSchedulerILb0EEEEEEEEEvNT_6ParamsE --------------------------
	.section	.nv.shared._ZN7cutlass13device_kernelIN5flash11enable_sm90INS1_16FlashAttnFwdSm90INS1_25CollectiveMainloopFwdSm90ILi2EN4cute5tupleIJNS5_1CILi2EEENS7_ILi1EEES9_EEENS6_IJNS7_ILi128EEENS7_ILi80EEENS7_ILi256EEEEEELi256ENS_10bfloat16_tEfNS_4arch4Sm90ELb0ELb0ELb1ELb0ELb0ELb0ELb0ELb1ELb1ELb1ELb0ELb0EEENS1_21CollectiveEpilogueFwdINS6_IJSB_SD_SC_EEESA_SF_SH_Li256ELb0ELb1ELb0ELb0EEENS1_29StaticPersistentTileSchedulerILb0EEEEEEEEEvNT_6ParamsE,"aw",@nobits
	.sectionflags	@""
	.align	16
	.zero		1024


//--------------------- .nv.shared._ZN7cutlass13device_kernelIN5flash11enable_sm90INS1_16FlashAttnFwdSm90INS1_25CollectiveMainloopFwdSm90ILi2EN4cute5tupleIJNS5_1CILi1EEES8_S8_EEENS6_IJNS7_ILi128EEENS7_ILi80EEENS7_ILi256EEEEEELi256ENS_10bfloat16_tEfNS_4arch4Sm90ELb0ELb0ELb1ELb1ELb0ELb0ELb0ELb1ELb1ELb1ELb0ELb0EEENS1_21CollectiveEpilogueFwdINS6_IJSA_SC_SB_EEES9_SE_SG_Li256ELb1ELb1ELb0ELb0EEENS1_36VarlenDynamicPersistentTileSchedulerILi128ELi80ELi256ELi128ELb0ELb1ELb1ELb0ELb1ELb1EEEEEEEEEvNT_6ParamsE --------------------------
	.section	.nv.shared._ZN7cutlass13device_kernelIN5flash11enable_sm90INS1_16FlashAttnFwdSm90INS1_25CollectiveMainloopFwdSm90ILi2EN4cute5tupleIJNS5_1CILi1EEES8_S8_EEENS6_IJNS7_ILi128EEENS7_ILi80EEENS7_ILi256EEEEEELi256ENS_10bfloat16_tEfNS_4arch4Sm90ELb0ELb0ELb1ELb1ELb0ELb0ELb0ELb1ELb1ELb1ELb0ELb0EEENS1_21CollectiveEpilogueFwdINS6_IJSA_SC_SB_EEES9_SE_SG_Li256ELb1ELb1ELb0ELb0EEENS1_36VarlenDynamicPersistentTileSchedulerILi128ELi80ELi256ELi128ELb0ELb1ELb1ELb0ELb1ELb1EEEEEEEEEvNT_6ParamsE,"aw",@nobits
	.sectionflags	@""
	.align	16
	.zero		1024


//--------------------- .nv.shared._ZN7cutlass13device_kernelIN5flash11enable_sm90INS1_16FlashAttnFwdSm90INS1_25CollectiveMainloopFwdSm90ILi2EN4cute5tupleIJNS5_1CILi1EEES8_S8_EEENS6_IJNS7_ILi128EEENS7_ILi80EEENS7_ILi256EEEEEELi256ENS_10bfloat16_tEfNS_4arch4Sm90ELb0ELb0ELb1ELb1ELb0ELb1ELb0ELb1ELb1ELb1ELb0ELb0EEENS1_21CollectiveEpilogueFwdINS6_IJSA_SC_SB_EEES9_SE_SG_Li256ELb1ELb1ELb0ELb0EEENS1_36VarlenDynamicPersistentTileSchedulerILi128ELi80ELi256ELi128ELb0ELb1ELb1ELb0ELb1ELb1EEEEEEEEEvNT_6ParamsE --------------------------
	.section	.nv.shared._ZN7cutlass13device_kernelIN5flash11enable_sm90INS1_16FlashAttnFwdSm90INS1_25CollectiveMainloopFwdSm90ILi2EN4cute5tupleIJNS5_1CILi1EEES8_S8_EEENS6_IJNS7_ILi128EEENS7_ILi80EEENS7_ILi256EEEEEELi256ENS_10bfloat16_tEfNS_4arch4Sm90ELb0ELb0ELb1ELb1ELb0ELb1ELb0ELb1ELb1ELb1ELb0ELb0EEENS1_21CollectiveEpilogueFwdINS6_IJSA_SC_SB_EEES9_SE_SG_Li256ELb1ELb1ELb0ELb0EEENS1_36VarlenDynamicPersistentTileSchedulerILi128ELi80ELi256ELi128ELb0ELb1ELb1ELb0ELb1ELb1EEEEEEEEEvNT_6ParamsE,"aw",@nobits
	.sectionflags	@""
	.align	16
	.zero		1024


//--------------------- .nv.shared._ZN7cutlass13device_kernelIN5flash11enable_sm90INS1_16FlashAttnFwdSm90INS1_25CollectiveMainloopFwdSm90ILi2EN4cute5tupleIJNS5_1CILi1EEES8_S8_EEENS6_IJNS7_ILi128EEENS7_ILi64EEENS7_ILi256EEEEEELi256ENS_10bfloat16_tEfNS_4arch4Sm90ELb0ELb1ELb1ELb0ELb0ELb0ELb0ELb1ELb1ELb1ELb0ELb0EEENS1_21CollectiveEpilogueFwdINS6_IJSA_SC_SB_EEES9_SE_SG_Li256ELb0ELb1ELb0ELb0EEENS1_30DynamicPersistentTileSchedulerILi256ELi128ELb0ELb1ELb1EEEEEEEEEvNT_6ParamsE --------------------------
	.section	.nv.shared._ZN7cutlass13device_kernelIN5flash11enable_sm90INS1_16FlashAttnFwdSm90INS1_25CollectiveMainloopFwdSm90ILi2EN4cute5tupleIJNS5_1CILi1EEES8_S8_EEENS6_IJNS7_ILi128EEENS7_ILi64EEENS7_ILi256EEEEEELi256ENS_10bfloat16_tEfNS_4arch4Sm90ELb0ELb1ELb1ELb0ELb0ELb0ELb0ELb1ELb1ELb1ELb0ELb0EEENS1_21CollectiveEpilogueFwdINS6_IJSA_SC_SB_EEES9_SE_SG_Li256ELb0ELb1ELb0ELb0EEENS1_30DynamicPersistentTileSchedulerILi256ELi128ELb0ELb1ELb1EEEEEEEEEvNT_6ParamsE,"aw",@nobits
	.sectionflags	@""
	.align	16
	.zero		1024


//--------------------- .nv.shared._ZN7cutlass13device_kernelIN5flash11enable_sm90INS1_16FlashAttnFwdSm90INS1_25CollectiveMainloopFwdSm90ILi2EN4cute5tupleIJNS5_1CILi1EEES8_S8_EEENS6_IJNS7_ILi128EEENS7_ILi64EEENS7_ILi256EEEEEELi256ENS_10bfloat16_tEfNS_4arch4Sm90ELb0ELb1ELb1ELb1ELb0ELb0ELb0ELb1ELb1ELb1ELb0ELb0EEENS1_21CollectiveEpilogueFwdINS6_IJSA_SC_SB_EEES9_SE_SG_Li256ELb1ELb1ELb0ELb0EEENS1_36VarlenDynamicPersistentTileSchedulerILi128ELi64ELi256ELi128ELb0ELb1ELb1ELb1ELb0ELb1EEEEEEEEEvNT_6ParamsE --------------------------
	.section	.nv.shared._ZN7cutlass13device_kernelIN5flash11enable_sm90INS1_16FlashAttnFwdSm90INS1_25CollectiveMainloopFwdSm90ILi2EN4cute5tupleIJNS5_1CILi1EEES8_S8_EEENS6_IJNS7_ILi128EEENS7_ILi64EEENS7_ILi256EEEEEELi256ENS_10bfloat16_tEfNS_4arch4Sm90ELb0ELb1ELb1ELb1ELb0ELb0ELb0ELb1ELb1ELb1ELb0ELb0EEENS1_21CollectiveEpilogueFwdINS6_IJSA_SC_SB_EEES9_SE_SG_Li256ELb1ELb1ELb0ELb0EEENS1_36VarlenDynamicPersistentTileSchedulerILi128ELi64ELi256ELi128ELb0ELb1ELb1ELb1ELb0ELb1EEEEEEEEEvNT_6ParamsE,"aw",@nobits
	.sectionflags	@""
	.align	16
	.zero		1024


//--------------------- .nv.shared._ZN7cutlass13device_kernelIN5flash11enable_sm90INS1_16FlashAttnFwdSm90INS1_25CollectiveMainloopFwdSm90ILi2EN4cute5tupleIJNS5_1CILi1EEES8_S8_EEENS6_IJNS7_ILi128EEENS7_ILi64EEENS7_ILi256EEEEEELi256ENS_10bfloat16_tEfNS_4arch4Sm90ELb0ELb1ELb1ELb1ELb0ELb1ELb0ELb1ELb1ELb1ELb0ELb0EEENS1_21CollectiveEpilogueFwdINS6_IJSA_SC_SB_EEES9_SE_SG_Li256ELb1ELb1ELb0ELb0EEENS1_36VarlenDynamicPersistentTileSchedulerILi128ELi64ELi256ELi128ELb0ELb1ELb1ELb1ELb0ELb1EEEEEEEEEvNT_6ParamsE --------------------------
	.section	.nv.shared._ZN7cutlass13device_kernelIN5flash11enable_sm90INS1_16FlashAttnFwdSm90INS1_25CollectiveMainloopFwdSm90ILi2EN4cute5tupleIJNS5_1CILi1EEES8_S8_EEENS6_IJNS7_ILi128EEENS7_ILi64EEENS7_ILi256EEEEEELi256ENS_10bfloat16_tEfNS_4arch4Sm90ELb0ELb1ELb1ELb1ELb0ELb1ELb0ELb1ELb1ELb1ELb0ELb0EEENS1_21CollectiveEpilogueFwdINS6_IJSA_SC_SB_EEES9_SE_SG_Li256ELb1ELb1ELb0ELb0EEENS1_36VarlenDynamicPersistentTileSchedulerILi128ELi64ELi256ELi128ELb0ELb1ELb1ELb1ELb0ELb1EEEEEEEEEvNT_6ParamsE,"aw",@nobits
	.sectionflags	@""
	.align	16
	.zero		1024


//--------------------- .nv.shared._ZN7cutlass13device_kernelIN5flash11enable_sm90INS1_16FlashAttnFwdSm90INS1_25CollectiveMainloopFwdSm90ILi2EN4cute5tupleIJNS5_1CILi1EEES8_S8_EEENS6_IJNS7_ILi128EEENS7_ILi80EEENS7_ILi256EEEEEELi256ENS_10bfloat16_tEfNS_4arch4Sm90ELb1ELb0ELb1ELb0ELb0ELb0ELb0ELb1ELb1ELb1ELb0ELb0EEENS1_21CollectiveEpilogueFwdINS6_IJSA_SC_SB_EEES9_SE_SG_Li256ELb0ELb1ELb0ELb0EEENS1_30DynamicPersistentTileSchedulerILi256ELi128ELb0ELb1ELb1EEEEEEEEEvNT_6ParamsE --------------------------
	.section	.nv.shared._ZN7cutlass13device_kernelIN5flash11enable_sm90INS1_16FlashAttnFwdSm90INS1_25CollectiveMainloopFwdSm90ILi2EN4cute5tupleIJNS5_1CILi1EEES8_S8_EEENS6_IJNS7_ILi128EEENS7_ILi80EEENS7_ILi256EEEEEELi256ENS_10bfloat16_tEfNS_4arch4Sm90ELb1ELb0ELb1ELb0ELb0ELb0ELb0ELb1ELb1ELb1ELb0ELb0EEENS1_21CollectiveEpilogueFwdINS6_IJSA_SC_SB_EEES9_SE_SG_Li256ELb0ELb1ELb0ELb0EEENS1_30DynamicPersistentTileSchedulerILi256ELi128ELb0ELb1ELb1EEEEEEEEEvNT_6ParamsE,"aw",@nobits
	.sectionflags	@""
	.align	16
	.zero		1024


//--------------------- .nv.shared._ZN7cutlass13device_kernelIN5flash11enable_sm90INS1_16FlashAttnFwdSm90INS1_25CollectiveMainloopFwdSm90ILi2EN4cute5tupleIJNS5_1CILi1EEES8_S8_EEENS6_IJNS7_ILi128EEENS7_ILi80EEENS7_ILi256EEEEEELi256ENS_10bfloat16_tEfNS_4arch4Sm90ELb1ELb0ELb1ELb1ELb0ELb0ELb0ELb1ELb1ELb1ELb0ELb0EEENS1_21CollectiveEpilogueFwdINS6_IJSA_SC_SB_EEES9_SE_SG_Li256ELb1ELb1ELb0ELb0EEENS1_36VarlenDynamicPersistentTileSchedulerILi128ELi80ELi256ELi128ELb0ELb1ELb1ELb1ELb1ELb1EEEEEEEEEvNT_6ParamsE --------------------------
	.section	.nv.shared._ZN7cutlass13device_kernelIN5flash11enable_sm90INS1_16FlashAttnFwdSm90INS1_25CollectiveMainloopFwdSm90ILi2EN4cute5tupleIJNS5_1CILi1EEES8_S8_EEENS6_IJNS7_ILi128EEENS7_ILi80EEENS7_ILi256EEEEEELi256ENS_10bfloat16_tEfNS_4arch4Sm90ELb1ELb0ELb1ELb1ELb0ELb0ELb0ELb1ELb1ELb1ELb0ELb0EEENS1_21CollectiveEpilogueFwdINS6_IJSA_SC_SB_EEES9_SE_SG_Li256ELb1ELb1ELb0ELb0EEENS1_36VarlenDynamicPersistentTileSchedulerILi128ELi80ELi256ELi128ELb0ELb1ELb1ELb1ELb1ELb1EEEEEEEEEvNT_6ParamsE,"aw",@nobits
	.sectionflags	@""
	.align	16
	.zero		1024


//--------------------- .nv.shared._ZN7cutlass13device_kernelIN5flash11enable_sm90INS1_16FlashAttnFwdSm90INS1_25CollectiveMainloopFwdSm90ILi2EN4cute5tupleIJNS5_1CILi1EEES8_S8_EEENS6_IJNS7_ILi128EEENS7_ILi80EEENS7_ILi256EEEEEELi256ENS_10bfloat16_tEfNS_4arch4Sm90ELb1ELb0ELb1ELb1ELb0ELb1ELb0ELb1ELb1ELb1ELb0ELb0EEENS1_21CollectiveEpilogueFwdINS6_IJSA_SC_SB_EEES9_SE_SG_Li256ELb1ELb1ELb0ELb0EEENS1_36VarlenDynamicPersistentTileSchedulerILi128ELi80ELi256ELi128ELb0ELb1ELb1ELb1ELb1ELb1EEEEEEEEEvNT_6ParamsE --------------------------
	.section	.nv.shared._ZN7cutlass13device_kernelIN5flash11enable_sm90INS1_16FlashAttnFwdSm90INS1_25CollectiveMainloopFwdSm90ILi2EN4cute5tupleIJNS5_1CILi1EEES8_S8_EEENS6_IJNS7_ILi128EEENS7_ILi80EEENS7_ILi256EEEEEELi256ENS_10bfloat16_tEfNS_4arch4Sm90ELb1ELb0ELb1ELb1ELb0ELb1ELb0ELb1ELb1ELb1ELb0ELb0EEENS1_21CollectiveEpilogueFwdINS6_IJSA_SC_SB_EEES9_SE_SG_Li256ELb1ELb1ELb0ELb0EEENS1_36VarlenDynamicPersistentTileSchedulerILi128ELi80ELi256ELi128ELb0ELb1ELb1ELb1ELb1ELb1EEEEEEEEEvNT_6ParamsE,"aw",@nobits
	.sectionflags	@""
	.align	16
	.zero		1024


//--------------------- .nv.constant0._ZN7cutlass13device_kernelIN5flash11enable_sm90INS1_16FlashAttnFwdSm90INS1_25CollectiveMainloopFwdSm90ILi2EN4cute5tupleIJNS5_1CILi1EEES8_S8_EEENS6_IJNS7_ILi128EEENS7_ILi80EEENS7_ILi256EEEEEELi256ENS_10bfloat16_tEfNS_4arch4Sm90ELb0ELb0ELb1ELb0ELb0ELb0ELb0ELb1ELb1ELb1ELb0ELb0EEENS1_21CollectiveEpilogueFwdINS6_IJSA_SC_SB_EEES9_SE_SG_Li256ELb0ELb1ELb0ELb0EEENS1_29StaticPersistentTileSchedulerILb0EEEEEEEEEvNT_6ParamsE --------------------------
	.section	.nv.constant0._ZN7cutlass13device_kernelIN5flash11enable_sm90INS1_16FlashAttnFwdSm90INS1_25CollectiveMainloopFwdSm90ILi2EN4cute5tupleIJNS5_1CILi1EEES8_S8_EEENS6_IJNS7_ILi128EEENS7_ILi80EEENS7_ILi256EEEEEELi256ENS_10bfloat16_tEfNS_4arch4Sm90ELb0ELb0ELb1ELb0ELb0ELb0ELb0ELb1ELb1ELb1ELb0ELb0EEENS1_21CollectiveEpilogueFwdINS6_IJSA_SC_SB_EEES9_SE_SG_Li256ELb0ELb1ELb0ELb0EEENS1_29StaticPersistentTileSchedulerILb0EEEEEEEEEvNT_6ParamsE,"a",@progbits
	.sectionflags	@""
	.align	4
.nv.constant0._ZN7cutlass13device_kernelIN5flash11enable_sm90INS1_16FlashAttnFwdSm90INS1_25CollectiveMainloopFwdSm90ILi2EN4cute5tupleIJNS5_1CILi1EEES8_S8_EEENS6_IJNS7_ILi128EEENS7_ILi80EEENS7_ILi256EEEEEELi256ENS_10bfloat16_tEfNS_4arch4Sm90ELb0ELb0ELb1ELb0ELb0ELb0ELb0ELb1ELb1ELb1ELb0ELb0EEENS1_21CollectiveEpilogueFwdINS6_IJSA_SC_SB_EEES9_SE_SG_Li256ELb0ELb1ELb0ELb0EEENS1_29StaticPersistentTileSchedulerILb0EEEEEEEEEvNT_6ParamsE:
	.zero		3200


//--------------------- .nv.constant0._ZN7cutlass13device_kernelIN5flash11enable_sm90INS1_16FlashAttnFwdSm90INS1_25CollectiveMainloopFwdSm90ILi2EN4cute5tupleIJNS5_1CILi2EEENS7_ILi1EEES9_EEENS6_IJNS7_ILi128EEENS7_ILi80EEENS7_ILi256EEEEEELi256ENS_10bfloat16_tEfNS_4arch4Sm90ELb0ELb0ELb1ELb0ELb0ELb0ELb0ELb1ELb1ELb1ELb0ELb0EEENS1_21CollectiveEpilogueFwdINS6_IJSB_SD_SC_EEESA_SF_SH_Li256ELb0ELb1ELb0ELb0EEENS1_29StaticPersistentTileSchedulerILb0EEEEEEEEEvNT_6ParamsE --------------------------
	.section	.nv.constant0._ZN7cutlass13device_kernelIN5flash11enable_sm90INS1_16FlashAttnFwdSm90INS1_25CollectiveMainloopFwdSm90ILi2EN4cute5tupleIJNS5_1CILi2EEENS7_ILi1EEES9_EEENS6_IJNS7_ILi128EEENS7_ILi80EEENS7_ILi256EEEEEELi256ENS_10bfloat16_tEfNS_4arch4Sm90ELb0ELb0ELb1ELb0ELb0ELb0ELb0ELb1ELb1ELb1ELb0ELb0EEENS1_21CollectiveEpilogueFwdINS6_IJSB_SD_SC_EEESA_SF_SH_Li256ELb0ELb1ELb0ELb0EEENS1_29StaticPersistentTileSchedulerILb0EEEEEEEEEvNT_6ParamsE,"a",@progbits
	.sectionflags	@""
	.align	4
.nv.constant0._ZN7cutlass13device_kernelIN5flash11enable_sm90INS1_16FlashAttnFwdSm90INS1_25CollectiveMainloopFwdSm90ILi2EN4cute5tupleIJNS5_1CILi2EEENS7_ILi1EEES9_EEENS6_IJNS7_ILi128EEENS7_ILi80EEENS7_ILi256EEEEEELi256ENS_10bfloat16_tEfNS_4arch4Sm90ELb0ELb0ELb1ELb0ELb0ELb0ELb0ELb1ELb1ELb1ELb0ELb0EEENS1_21CollectiveEpilogueFwdINS6_IJSB_SD_SC_EEESA_SF_SH_Li256ELb0ELb1ELb0ELb0EEENS1_29StaticPersistentTileSchedulerILb0EEEEEEEEEvNT_6ParamsE:
	.zero		3200


//--------------------- .nv.constant0._ZN7cutlass13device_kernelIN5flash11enable_sm90INS1_16FlashAttnFwdSm90INS1_25CollectiveMainloopFwdSm90ILi2EN4cute5tupleIJNS5_1CILi1EEES8_S8_EEENS6_IJNS7_ILi128EEENS7_ILi80EEENS7_ILi256EEEEEELi256ENS_10bfloat16_tEfNS_4arch4Sm90ELb0ELb0ELb1ELb1ELb0ELb0ELb0ELb1ELb1ELb1ELb0ELb0EEENS1_21CollectiveEpilogueFwdINS6_IJSA_SC_SB_EEES9_SE_SG_Li256ELb1ELb1ELb0ELb0EEENS1_36VarlenDynamicPersistentTileSchedulerILi128ELi80ELi256ELi128ELb0ELb1ELb1ELb0ELb1ELb1EEEEEEEEEvNT_6ParamsE --------------------------
	.section	.nv.constant0._ZN7cutlass13device_kernelIN5flash11enable_sm90INS1_16FlashAttnFwdSm90INS1_25CollectiveMainloopFwdSm90ILi2EN4cute5tupleIJNS5_1CILi1EEES8_S8_EEENS6_IJNS7_ILi128EEENS7_ILi80EEENS7_ILi256EEEEEELi256ENS_10bfloat16_tEfNS_4arch4Sm90ELb0ELb0ELb1ELb1ELb0ELb0ELb0ELb1ELb1ELb1ELb0ELb0EEENS1_21CollectiveEpilogueFwdINS6_IJSA_SC_SB_EEES9_SE_SG_Li256ELb1ELb1ELb0ELb0EEENS1_36VarlenDynamicPersistentTileSchedulerILi128ELi80ELi256ELi128ELb0ELb1ELb1ELb0ELb1ELb1EEEEEEEEEvNT_6ParamsE,"a",@progbits
	.sectionflags	@""
	.align	4
.nv.constant0._ZN7cutlass13device_kernelIN5flash11enable_sm90INS1_16FlashAttnFwdSm90INS1_25CollectiveMainloopFwdSm90ILi2EN4cute5tupleIJNS5_1CILi1EEES8_S8_EEENS6_IJNS7_ILi128EEENS7_ILi80EEENS7_ILi256EEEEEELi256ENS_10bfloat16_tEfNS_4arch4Sm90ELb0ELb0ELb1ELb1ELb0ELb0ELb0ELb1ELb1ELb1ELb0ELb0EEENS1_21CollectiveEpilogueFwdINS6_IJSA_SC_SB_EEES9_SE_SG_Li256ELb1ELb1ELb0ELb0EEENS1_36VarlenDynamicPersistentTileSchedulerILi128ELi80ELi256ELi128ELb0ELb1ELb1ELb0ELb1ELb1EEEEEEEEEvNT_6ParamsE:
	.zero		3328


//--------------------- .nv.constant0._ZN7cutlass13device_kernelIN5flash11enable_sm90INS1_16FlashAttnFwdSm90INS1_25CollectiveMainloopFwdSm90ILi2EN4cute5tupleIJNS5_1CILi1EEES8_S8_EEENS6_IJNS7_ILi128EEENS7_ILi80EEENS7_ILi256EEEEEELi256ENS_10bfloat16_tEfNS_4arch4Sm90ELb0ELb0ELb1ELb1ELb0ELb1ELb0ELb1ELb1ELb1ELb0ELb0EEENS1_21CollectiveEpilogueFwdINS6_IJSA_SC_SB_EEES9_SE_SG_Li256ELb1ELb1ELb0ELb0EEENS1_36VarlenDynamicPersistentTileSchedulerILi128ELi80ELi256ELi128ELb0ELb1ELb1ELb0ELb1ELb1EEEEEEEEEvNT_6ParamsE --------------------------
	.section	.nv.constant0._ZN7cutlass13device_kernelIN5flash11enable_sm90INS1_16FlashAttnFwdSm90INS1_25CollectiveMainloopFwdSm90ILi2EN4cute5tupleIJNS5_1CILi1EEES8_S8_EEENS6_IJNS7_ILi128EEENS7_ILi80EEENS7_ILi256EEEEEELi256ENS_10bfloat16_tEfNS_4arch4Sm90ELb0ELb0ELb1ELb1ELb0ELb1ELb0ELb1ELb1ELb1ELb0ELb0EEENS1_21CollectiveEpilogueFwdINS6_IJSA_SC_SB_EEES9_SE_SG_Li256ELb1ELb1ELb0ELb0EEENS1_36VarlenDynamicPersistentTileSchedulerILi128ELi80ELi256ELi128ELb0ELb1ELb1ELb0ELb1ELb1EEEEEEEEEvNT_6ParamsE,"a",@progbits
	.sectionflags	@""
	.align	4
.nv.constant0._ZN7cutlass13device_kernelIN5flash11enable_sm90INS1_16FlashAttnFwdSm90INS1_25CollectiveMainloopFwdSm90ILi2EN4cute5tupleIJNS5_1CILi1EEES8_S8_EEENS6_IJNS7_ILi128EEENS7_ILi80EEENS7_ILi256EEEEEELi256ENS_10bfloat16_tEfNS_4arch4Sm90ELb0ELb0ELb1ELb1ELb0ELb1ELb0ELb1ELb1ELb1ELb0ELb0EEENS1_21CollectiveEpilogueFwdINS6_IJSA_SC_SB_EEES9_SE_SG_Li256ELb1ELb1ELb0ELb0EEENS1_36VarlenDynamicPersistentTileSchedulerILi128ELi80ELi256ELi128ELb0ELb1ELb1ELb0ELb1ELb1EEEEEEEEEvNT_6ParamsE:
	.zero		3328


//--------------------- .nv.constant0._ZN7cutlass13device_kernelIN5flash11enable_sm90INS1_16FlashAttnFwdSm90INS1_25CollectiveMainloopFwdSm90ILi2EN4cute5tupleIJNS5_1CILi1EEES8_S8_EEENS6_IJNS7_ILi128EEENS7_ILi64EEENS7_ILi256EEEEEELi256ENS_10bfloat16_tEfNS_4arch4Sm90ELb0ELb1ELb1ELb0ELb0ELb0ELb0ELb1ELb1ELb1ELb0ELb0EEENS1_21CollectiveEpilogueFwdINS6_IJSA_SC_SB_EEES9_SE_SG_Li256ELb0ELb1ELb0ELb0EEENS1_30DynamicPersistentTileSchedulerILi256ELi128ELb0ELb1ELb1EEEEEEEEEvNT_6ParamsE --------------------------
	.section	.nv.constant0._ZN7cutlass13device_kernelIN5flash11enable_sm90INS1_16FlashAttnFwdSm90INS1_25CollectiveMainloopFwdSm90ILi2EN4cute5tupleIJNS5_1CILi1EEES8_S8_EEENS6_IJNS7_ILi128EEENS7_ILi64EEENS7_ILi256EEEEEELi256ENS_10bfloat16_tEfNS_4arch4Sm90ELb0ELb1ELb1ELb0ELb0ELb0ELb0ELb1ELb1ELb1ELb0ELb0EEENS1_21CollectiveEpilogueFwdINS6_IJSA_SC_SB_EEES9_SE_SG_Li256ELb0ELb1ELb0ELb0EEENS1_30DynamicPersistentTileSchedulerILi256ELi128ELb0ELb1ELb1EEEEEEEEEvNT_6ParamsE,"a",@progbits
	.sectionflags	@""
	.align	4
.nv.constant0._ZN7cutlass13device_kernelIN5flash11enable_sm90INS1_16FlashAttnFwdSm90INS1_25CollectiveMainloopFwdSm90ILi2EN4cute5tupleIJNS5_1CILi1EEES8_S8_EEENS6_IJNS7_ILi128EEENS7_ILi64EEENS7_ILi256EEEEEELi256ENS_10bfloat16_tEfNS_4arch4Sm90ELb0ELb1ELb1ELb0ELb0ELb0ELb0ELb1ELb1ELb1ELb0ELb0EEENS1_21CollectiveEpilogueFwdINS6_IJSA_SC_SB_EEES9_SE_SG_Li256ELb0ELb1ELb0ELb0EEENS1_30DynamicPersistentTileSchedulerILi256ELi128ELb0ELb1ELb1EEEEEEEEEvNT_6ParamsE:
	.zero		3328


//--------------------- .nv.constant0._ZN7cutlass13device_kernelIN5flash11enable_sm90INS1_16FlashAttnFwdSm90INS1_25CollectiveMainloopFwdSm90ILi2EN4cute5tupleIJNS5_1CILi1EEES8_S8_EEENS6_IJNS7_ILi128EEENS7_ILi64EEENS7_ILi256EEEEEELi256ENS_10bfloat16_tEfNS_4arch4Sm90ELb0ELb1ELb1ELb1ELb0ELb0ELb0ELb1ELb1ELb1ELb0ELb0EEENS1_21CollectiveEpilogueFwdINS6_IJSA_SC_SB_EEES9_SE_SG_Li256ELb1ELb1ELb0ELb0EEENS1_36VarlenDynamicPersistentTileSchedulerILi128ELi64ELi256ELi128ELb0ELb1ELb1ELb1ELb0ELb1EEEEEEEEEvNT_6ParamsE --------------------------
	.section	.nv.constant0._ZN7cutlass13device_kernelIN5flash11enable_sm90INS1_16FlashAttnFwdSm90INS1_25CollectiveMainloopFwdSm90ILi2EN4cute5tupleIJNS5_1CILi1EEES8_S8_EEENS6_IJNS7_ILi128EEENS7_ILi64EEENS7_ILi256EEEEEELi256ENS_10bfloat16_tEfNS_4arch4Sm90ELb0ELb1ELb1ELb1ELb0ELb0ELb0ELb1ELb1ELb1ELb0ELb0EEENS1_21CollectiveEpilogueFwdINS6_IJSA_SC_SB_EEES9_SE_SG_Li256ELb1ELb1ELb0ELb0EEENS1_36VarlenDynamicPersistentTileSchedulerILi128ELi64ELi256ELi128ELb0ELb1ELb1ELb1ELb0ELb1EEEEEEEEEvNT_6ParamsE,"a",@progbits
	.sectionflags	@""
	.align	4
.nv.constant0._ZN7cutlass13device_kernelIN5flash11enable_sm90INS1_16FlashAttnFwdSm90INS1_25CollectiveMainloopFwdSm90ILi2EN4cute5tupleIJNS5_1CILi1EEES8_S8_EEENS6_IJNS7_ILi128EEENS7_ILi64EEENS7_ILi256EEEEEELi256ENS_10bfloat16_tEfNS_4arch4Sm90ELb0ELb1ELb1ELb1ELb0ELb0ELb0ELb1ELb1ELb1ELb0ELb0EEENS1_21CollectiveEpilogueFwdINS6_IJSA_SC_SB_EEES9_SE_SG_Li256ELb1ELb1ELb0ELb0EEENS1_36VarlenDynamicPersistentTileSchedulerILi128ELi64ELi256ELi128ELb0ELb1ELb1ELb1ELb0ELb1EEEEEEEEEvNT_6ParamsE:
	.zero		3328


//--------------------- .nv.constant0._ZN7cutlass13device_kernelIN5flash11enable_sm90INS1_16FlashAttnFwdSm90INS1_25CollectiveMainloopFwdSm90ILi2EN4cute5tupleIJNS5_1CILi1EEES8_S8_EEENS6_IJNS7_ILi128EEENS7_ILi64EEENS7_ILi256EEEEEELi256ENS_10bfloat16_tEfNS_4arch4Sm90ELb0ELb1ELb1ELb1ELb0ELb1ELb0ELb1ELb1ELb1ELb0ELb0EEENS1_21CollectiveEpilogueFwdINS6_IJSA_SC_SB_EEES9_SE_SG_Li256ELb1ELb1ELb0ELb0EEENS1_36VarlenDynamicPersistentTileSchedulerILi128ELi64ELi256ELi128ELb0ELb1ELb1ELb1ELb0ELb1EEEEEEEEEvNT_6ParamsE --------------------------
	.section	.nv.constant0._ZN7cutlass13device_kernelIN5flash11enable_sm90INS1_16FlashAttnFwdSm90INS1_25CollectiveMainloopFwdSm90ILi2EN4cute5tupleIJNS5_1CILi1EEES8_S8_EEENS6_IJNS7_ILi128EEENS7_ILi64EEENS7_ILi256EEEEEELi256ENS_10bfloat16_tEfNS_4arch4Sm90ELb0ELb1ELb1ELb1ELb0ELb1ELb0ELb1ELb1ELb1ELb0ELb0EEENS1_21CollectiveEpilogueFwdINS6_IJSA_SC_SB_EEES9_SE_SG_Li256ELb1ELb1ELb0ELb0EEENS1_36VarlenDynamicPersistentTileSchedulerILi128ELi64ELi256ELi128ELb0ELb1ELb1ELb1ELb0ELb1EEEEEEEEEvNT_6ParamsE,"a",@progbits
	.sectionflags	@""
	.align	4
.nv.constant0._ZN7cutlass13device_kernelIN5flash11enable_sm90INS1_16FlashAttnFwdSm90INS1_25CollectiveMainloopFwdSm90ILi2EN4cute5tupleIJNS5_1CILi1EEES8_S8_EEENS6_IJNS7_ILi128EEENS7_ILi64EEENS7_ILi256EEEEEELi256ENS_10bfloat16_tEfNS_4arch4Sm90ELb0ELb1ELb1ELb1ELb0ELb1ELb0ELb1ELb1ELb1ELb0ELb0EEENS1_21CollectiveEpilogueFwdINS6_IJSA_SC_SB_EEES9_SE_SG_Li256ELb1ELb1ELb0ELb0EEENS1_36VarlenDynamicPersistentTileSchedulerILi128ELi64ELi256ELi128ELb0ELb1ELb1ELb1ELb0ELb1EEEEEEEEEvNT_6ParamsE:
	.zero		3328


//--------------------- .nv.constant0._ZN7cutlass13device_kernelIN5flash11enable_sm90INS1_16FlashAttnFwdSm90INS1_25CollectiveMainloopFwdSm90ILi2EN4cute5tupleIJNS5_1CILi1EEES8_S8_EEENS6_IJNS7_ILi128EEENS7_ILi80EEENS7_ILi256EEEEEELi256ENS_10bfloat16_tEfNS_4arch4Sm90ELb1ELb0ELb1ELb0ELb0ELb0ELb0ELb1ELb1ELb1ELb0ELb0EEENS1_21CollectiveEpilogueFwdINS6_IJSA_SC_SB_EEES9_SE_SG_Li256ELb0ELb1ELb0ELb0EEENS1_30DynamicPersistentTileSchedulerILi256ELi128ELb0ELb1ELb1EEEEEEEEEvNT_6ParamsE --------------------------
	.section	.nv.constant0._ZN7cutlass13device_kernelIN5flash11enable_sm90INS1_16FlashAttnFwdSm90INS1_25CollectiveMainloopFwdSm90ILi2EN4cute5tupleIJNS5_1CILi1EEES8_S8_EEENS6_IJNS7_ILi128EEENS7_ILi80EEENS7_ILi256EEEEEELi256ENS_10bfloat16_tEfNS_4arch4Sm90ELb1ELb0ELb1ELb0ELb0ELb0ELb0ELb1ELb1ELb1ELb0ELb0EEENS1_21CollectiveEpilogueFwdINS6_IJSA_SC_SB_EEES9_SE_SG_Li256ELb0ELb1ELb0ELb0EEENS1_30DynamicPersistentTileSchedulerILi256ELi128ELb0ELb1ELb1EEEEEEEEEvNT_6ParamsE,"a",@progbits
	.sectionflags	@""
	.align	4
.nv.constant0._ZN7cutlass13device_kernelIN5flash11enable_sm90INS1_16FlashAttnFwdSm90INS1_25CollectiveMainloopFwdSm90ILi2EN4cute5tupleIJNS5_1CILi1EEES8_S8_EEENS6_IJNS7_ILi128EEENS7_ILi80EEENS7_ILi256EEEEEELi256ENS_10bfloat16_tEfNS_4arch4Sm90ELb1ELb0ELb1ELb0ELb0ELb0ELb0ELb1ELb1ELb1ELb0ELb0EEENS1_21CollectiveEpilogueFwdINS6_IJSA_SC_SB_EEES9_SE_SG_Li256ELb0ELb1ELb0ELb0EEENS1_30DynamicPersistentTileSchedulerILi256ELi128ELb0ELb1ELb1EEEEEEEEEvNT_6ParamsE:
	.zero		3328


//--------------------- .nv.constant0._ZN7cutlass13device_kernelIN5flash11enable_sm90INS1_16FlashAttnFwdSm90INS1_25CollectiveMainloopFwdSm90ILi2EN4cute5tupleIJNS5_1CILi1EEES8_S8_EEENS6_IJNS7_ILi128EEENS7_ILi80EEENS7_ILi256EEEEEELi256ENS_10bfloat16_tEfNS_4arch4Sm90ELb1ELb0ELb1ELb1ELb0ELb0ELb0ELb1ELb1ELb1ELb0ELb0EEENS1_21CollectiveEpilogueFwdINS6_IJSA_SC_SB_EEES9_SE_SG_Li256ELb1ELb1ELb0ELb0EEENS1_36VarlenDynamicPersistentTileSchedulerILi128ELi80ELi256ELi128ELb0ELb1ELb1ELb1ELb1ELb1EEEEEEEEEvNT_6ParamsE --------------------------
	.section	.nv.constant0._ZN7cutlass13device_kernelIN5flash11enable_sm90INS1_16FlashAttnFwdSm90INS1_25CollectiveMainloopFwdSm90ILi2EN4cute5tupleIJNS5_1CILi1EEES8_S8_EEENS6_IJNS7_ILi128EEENS7_ILi80EEENS7_ILi256EEEEEELi256ENS_10bfloat16_tEfNS_4arch4Sm90ELb1ELb0ELb1ELb1ELb0ELb0ELb0ELb1ELb1ELb1ELb0ELb0EEENS1_21CollectiveEpilogueFwdINS6_IJSA_SC_SB_EEES9_SE_SG_Li256ELb1ELb1ELb0ELb0EEENS1_36VarlenDynamicPersistentTileSchedulerILi128ELi80ELi256ELi128ELb0ELb1ELb1ELb1ELb1ELb1EEEEEEEEEvNT_6ParamsE,"a",@progbits
	.sectionflags	@""
	.align	4
.nv.constant0._ZN7cutlass13device_kernelIN5flash11enable_sm90INS1_16FlashAttnFwdSm90INS1_25CollectiveMainloopFwdSm90ILi2EN4cute5tupleIJNS5_1CILi1EEES8_S8_EEENS6_IJNS7_ILi128EEENS7_ILi80EEENS7_ILi256EEEEEELi256ENS_10bfloat16_tEfNS_4arch4Sm90ELb1ELb0ELb1ELb1ELb0ELb0ELb0ELb1ELb1ELb1ELb0ELb0EEENS1_21CollectiveEpilogueFwdINS6_IJSA_SC_SB_EEES9_SE_SG_Li256ELb1ELb1ELb0ELb0EEENS1_36VarlenDynamicPersistentTileSchedulerILi128ELi80ELi256ELi128ELb0ELb1ELb1ELb1ELb1ELb1EEEEEEEEEvNT_6ParamsE:
	.zero		3328


//--------------------- .nv.constant0._ZN7cutlass13device_kernelIN5flash11enable_sm90INS1_16FlashAttnFwdSm90INS1_25CollectiveMainloopFwdSm90ILi2EN4cute5tupleIJNS5_1CILi1EEES8_S8_EEENS6_IJNS7_ILi128EEENS7_ILi80EEENS7_ILi256EEEEEELi256ENS_10bfloat16_tEfNS_4arch4Sm90ELb1ELb0ELb1ELb1ELb0ELb1ELb0ELb1ELb1ELb1ELb0ELb0EEENS1_21CollectiveEpilogueFwdINS6_IJSA_SC_SB_EEES9_SE_SG_Li256ELb1ELb1ELb0ELb0EEENS1_36VarlenDynamicPersistentTileSchedulerILi128ELi80ELi256ELi128ELb0ELb1ELb1ELb1ELb1ELb1EEEEEEEEEvNT_6ParamsE --------------------------
	.section	.nv.constant0._ZN7cutlass13device_kernelIN5flash11enable_sm90INS1_16FlashAttnFwdSm90INS1_25CollectiveMainloopFwdSm90ILi2EN4cute5tupleIJNS5_1CILi1EEES8_S8_EEENS6_IJNS7_ILi128EEENS7_ILi80EEENS7_ILi256EEEEEELi256ENS_10bfloat16_tEfNS_4arch4Sm90ELb1ELb0ELb1ELb1ELb0ELb1ELb0ELb1ELb1ELb1ELb0ELb0EEENS1_21CollectiveEpilogueFwdINS6_IJSA_SC_SB_EEES9_SE_SG_Li256ELb1ELb1ELb0ELb0EEENS1_36VarlenDynamicPersistentTileSchedulerILi128ELi80ELi256ELi128ELb0ELb1ELb1ELb1ELb1ELb1EEEEEEEEEvNT_6ParamsE,"a",@progbits
	.sectionflags	@""
	.align	4
.nv.constant0._ZN7cutlass13device_kernelIN5flash11enable_sm90INS1_16FlashAttnFwdSm90INS1_25CollectiveMainloopFwdSm90ILi2EN4cute5tupleIJNS5_1CILi1EEES8_S8_EEENS6_IJNS7_ILi128EEENS7_ILi80EEENS7_ILi256EEEEEELi256ENS_10bfloat16_tEfNS_4arch4Sm90ELb1ELb0ELb1ELb1ELb0ELb1ELb0ELb1ELb1ELb1ELb0ELb0EEENS1_21CollectiveEpilogueFwdINS6_IJSA_SC_SB_EEES9_SE_SG_Li256ELb1ELb1ELb0ELb0EEENS1_36VarlenDynamicPersistentTileSchedulerILi128ELi80ELi256ELi128ELb0ELb1ELb1ELb1ELb1ELb1EEEEEEEEEvNT_6ParamsE:
	.zero		3328


//--------------------- SYMBOLS --------------------------

	.type		.nv.reservedSmem.offset0,@object
	.size		.nv.reservedSmem.offset0,0x4
	.type		__assertfail,@function
